	.target	sm_100a

	.elftype	@"ET_EXEC"


//--------------------- .note.nv.tkinfo           --------------------------
	.section	.note.nv.tkinfo,"",@"SHT_NOTE"
	.sectionflags	@"SHF_NOTE_NV_TKINFO"
	.tkinfo
        /*0018*/ 	.word	0x00000002
        /*0030*/ 	.string	""
        /*0030*/ 	.string	"ptxas"
        /*0030*/ 	.string	"Cuda compilation tools, release 13.0, V13.0.88"
        /*0030*/ 	.string	"Build cuda_13.0.r13.0/compiler.36424714_0"
        /*0030*/ 	.string	"-arch sm_100a -m 64 "



//--------------------- .note.nv.cuinfo           --------------------------
	.section	.note.nv.cuinfo,"",@"SHT_NOTE"
	.sectionflags	@"SHF_NOTE_NV_CUINFO"
        /*0018*/ 	.short	0x0002
        /*001a*/ 	.short	0x0064
        /*001c*/ 	.short	0x0082
	.zero		2


//--------------------- .nv.info                  --------------------------
	.section	.nv.info,"",@"SHT_CUDA_INFO"
	.align	4


	//----- nvinfo : EIATTR_REGCOUNT
	.align		4
        /*0000*/ 	.byte	0x04, 0x2f
        /*0002*/ 	.short	(.L_27 - .L_26)
	.align		4
.L_26:
        /*0004*/ 	.word	index@(_ZN4mmha33masked_multihead_attention_kernelIfLi256ELi256ELi4ELi64ELi64ELb0ELb0EEEv26Multihead_attention_paramsIT_XT5_EE)
        /*0008*/ 	.word	0x000000a6


	//----- nvinfo : EIATTR_FRAME_SIZE
	.align		4
.L_27:
        /*000c*/ 	.byte	0x04, 0x11
        /*000e*/ 	.short	(.L_29 - .L_28)
	.align		4
.L_28:
        /*0010*/ 	.word	index@(_ZN4mmha33masked_multihead_attention_kernelIfLi256ELi256ELi4ELi64ELi64ELb0ELb0EEEv26Multihead_attention_paramsIT_XT5_EE)
        /*0014*/ 	.word	0x00000000


	//----- nvinfo : EIATTR_REGCOUNT
	.align		4
.L_29:
        /*0018*/ 	.byte	0x04, 0x2f
        /*001a*/ 	.short	(.L_31 - .L_30)
	.align		4
.L_30:
        /*001c*/ 	.word	index@(_ZN4mmha33masked_multihead_attention_kernelIfLi256ELi256ELi2ELi64ELi128ELb0ELb0EEEv26Multihead_attention_paramsIT_XT5_EE)
        /*0020*/ 	.word	0x000000ff


	//----- nvinfo : EIATTR_FRAME_SIZE
	.align		4
.L_31:
        /*0024*/ 	.byte	0x04, 0x11
        /*0026*/ 	.short	(.L_33 - .L_32)
	.align		4
.L_32:
        /*0028*/ 	.word	index@(_ZN4mmha33masked_multihead_attention_kernelIfLi256ELi256ELi2ELi64ELi128ELb0ELb0EEEv26Multihead_attention_paramsIT_XT5_EE)
        /*002c*/ 	.word	0x00000090


	//----- nvinfo : EIATTR_REGCOUNT
	.align		4
.L_33:
        /*0030*/ 	.byte	0x04, 0x2f
        /*0032*/ 	.short	(.L_35 - .L_34)
	.align		4
.L_34:
        /*0034*/ 	.word	index@(_ZN4mmha33masked_multihead_attention_kernelIfLi256ELi256ELi1ELi64ELi256ELb0ELb0EEEv26Multihead_attention_paramsIT_XT5_EE)
        /*0038*/ 	.word	0x000000ff


	//----- nvinfo : EIATTR_FRAME_SIZE
	.align		4
.L_35:
        /*003c*/ 	.byte	0x04, 0x11
        /*003e*/ 	.short	(.L_37 - .L_36)
	.align		4
.L_36:
        /*0040*/ 	.word	index@(_ZN4mmha33masked_multihead_attention_kernelIfLi256ELi256ELi1ELi64ELi256ELb0ELb0EEEv26Multihead_attention_paramsIT_XT5_EE)
        /*0044*/ 	.word	0x000004b8


	//----- nvinfo : EIATTR_REGCOUNT
	.align		4
.L_37:
        /*0048*/ 	.byte	0x04, 0x2f
        /*004a*/ 	.short	(.L_39 - .L_38)
	.align		4
.L_38:
        /*004c*/ 	.word	index@(_ZN4mmha33masked_multihead_attention_kernelIfLi256ELi256ELi4ELi64ELi64ELb0ELb1EEEv26Multihead_attention_paramsIT_XT5_EE)
        /*0050*/ 	.word	0x0000009e


	//----- nvinfo : EIATTR_FRAME_SIZE
	.align		4
.L_39:
        /*0054*/ 	.byte	0x04, 0x11
        /*0056*/ 	.short	(.L_41 - .L_40)
	.align		4
.L_40:
        /*0058*/ 	.word	index@(_ZN4mmha33masked_multihead_attention_kernelIfLi256ELi256ELi4ELi64ELi64ELb0ELb1EEEv26Multihead_attention_paramsIT_XT5_EE)
        /*005c*/ 	.word	0x00000000


	//----- nvinfo : EIATTR_REGCOUNT
	.align		4
.L_41:
        /*0060*/ 	.byte	0x04, 0x2f
        /*0062*/ 	.short	(.L_43 - .L_42)
	.align		4
.L_42:
        /*0064*/ 	.word	index@(_ZN4mmha33masked_multihead_attention_kernelIfLi256ELi256ELi2ELi64ELi128ELb0ELb1EEEv26Multihead_attention_paramsIT_XT5_EE)
        /*0068*/ 	.word	0x000000ff


	//----- nvinfo : EIATTR_FRAME_SIZE
	.align		4
.L_43:
        /*006c*/ 	.byte	0x04, 0x11
        /*006e*/ 	.short	(.L_45 - .L_44)
	.align		4
.L_44:
        /*0070*/ 	.word	index@(_ZN4mmha33masked_multihead_attention_kernelIfLi256ELi256ELi2ELi64ELi128ELb0ELb1EEEv26Multihead_attention_paramsIT_XT5_EE)
        /*0074*/ 	.word	0x00000070


	//----- nvinfo : EIATTR_REGCOUNT
	.align		4
.L_45:
        /*0078*/ 	.byte	0x04, 0x2f
        /*007a*/ 	.short	(.L_47 - .L_46)
	.align		4
.L_46:
        /*007c*/ 	.word	index@(_ZN4mmha33masked_multihead_attention_kernelIfLi256ELi256ELi1ELi64ELi256ELb0ELb1EEEv26Multihead_attention_paramsIT_XT5_EE)
        /*0080*/ 	.word	0x000000ff


	//----- nvinfo : EIATTR_FRAME_SIZE
	.align		4
.L_47:
        /*0084*/ 	.byte	0x04, 0x11
        /*0086*/ 	.short	(.L_49 - .L_48)
	.align		4
.L_48:
        /*0088*/ 	.word	index@(_ZN4mmha33masked_multihead_attention_kernelIfLi256ELi256ELi1ELi64ELi256ELb0ELb1EEEv26Multihead_attention_paramsIT_XT5_EE)
        /*008c*/ 	.word	0x000004c8


	//----- nvinfo : EIATTR_REGCOUNT
	.align		4
.L_49:
        /*0090*/ 	.byte	0x04, 0x2f
        /*0092*/ 	.short	(.L_51 - .L_50)
	.align		4
.L_50:
        /*0094*/ 	.word	index@(_ZN4mmha33masked_multihead_attention_kernelItLi256ELi256ELi4ELi32ELi64ELb0ELb0EEEv26Multihead_attention_paramsIT_XT5_EE)
        /*0098*/ 	.word	0x00000060


	//----- nvinfo : EIATTR_FRAME_SIZE
	.align		4
.L_51:
        /*009c*/ 	.byte	0x04, 0x11
        /*009e*/ 	.short	(.L_53 - .L_52)
	.align		4
.L_52:
        /*00a0*/ 	.word	index@(_ZN4mmha33masked_multihead_attention_kernelItLi256ELi256ELi4ELi32ELi64ELb0ELb0EEEv26Multihead_attention_paramsIT_XT5_EE)
        /*00a4*/ 	.word	0x00000000


	//----- nvinfo : EIATTR_REGCOUNT
	.align		4
.L_53:
        /*00a8*/ 	.byte	0x04, 0x2f
        /*00aa*/ 	.short	(.L_55 - .L_54)
	.align		4
.L_54:
        /*00ac*/ 	.word	index@(_ZN4mmha33masked_multihead_attention_kernelItLi256ELi256ELi2ELi32ELi128ELb0ELb0EEEv26Multihead_attention_paramsIT_XT5_EE)
        /*00b0*/ 	.word	0x000000a8


	//----- nvinfo : EIATTR_FRAME_SIZE
	.align		4
.L_55:
        /*00b4*/ 	.byte	0x04, 0x11
        /*00b6*/ 	.short	(.L_57 - .L_56)
	.align		4
.L_56:
        /*00b8*/ 	.word	index@(_ZN4mmha33masked_multihead_attention_kernelItLi256ELi256ELi2ELi32ELi128ELb0ELb0EEEv26Multihead_attention_paramsIT_XT5_EE)
        /*00bc*/ 	.word	0x00000000


	//----- nvinfo : EIATTR_REGCOUNT
	.align		4
.L_57:
        /*00c0*/ 	.byte	0x04, 0x2f
        /*00c2*/ 	.short	(.L_59 - .L_58)
	.align		4
.L_58:
        /*00c4*/ 	.word	index@(_ZN4mmha33masked_multihead_attention_kernelItLi256ELi256ELi1ELi32ELi256ELb0ELb0EEEv26Multihead_attention_paramsIT_XT5_EE)
        /*00c8*/ 	.word	0x000000ff


	//----- nvinfo : EIATTR_FRAME_SIZE
	.align		4
.L_59:
        /*00cc*/ 	.byte	0x04, 0x11
        /*00ce*/ 	.short	(.L_61 - .L_60)
	.align		4
.L_60:
        /*00d0*/ 	.word	index@(_ZN4mmha33masked_multihead_attention_kernelItLi256ELi256ELi1ELi32ELi256ELb0ELb0EEEv26Multihead_attention_paramsIT_XT5_EE)
        /*00d4*/ 	.word	0x00000078


	//----- nvinfo : EIATTR_REGCOUNT
	.align		4
.L_61:
        /*00d8*/ 	.byte	0x04, 0x2f
        /*00da*/ 	.short	(.L_63 - .L_62)
	.align		4
.L_62:
        /*00dc*/ 	.word	index@(_ZN4mmha33masked_multihead_attention_kernelItLi256ELi256ELi4ELi32ELi64ELb0ELb1EEEv26Multihead_attention_paramsIT_XT5_EE)
        /*00e0*/ 	.word	0x0000005d


	//----- nvinfo : EIATTR_FRAME_SIZE
	.align		4
.L_63:
        /*00e4*/ 	.byte	0x04, 0x11
        /*00e6*/ 	.short	(.L_65 - .L_64)
	.align		4
.L_64:
        /*00e8*/ 	.word	index@(_ZN4mmha33masked_multihead_attention_kernelItLi256ELi256ELi4ELi32ELi64ELb0ELb1EEEv26Multihead_attention_paramsIT_XT5_EE)
        /*00ec*/ 	.word	0x00000000


	//----- nvinfo : EIATTR_REGCOUNT
	.align		4
.L_65:
        /*00f0*/ 	.byte	0x04, 0x2f
        /*00f2*/ 	.short	(.L_67 - .L_66)
	.align		4
.L_66:
        /*00f4*/ 	.word	index@(_ZN4mmha33masked_multihead_attention_kernelItLi256ELi256ELi2ELi32ELi128ELb0ELb1EEEv26Multihead_attention_paramsIT_XT5_EE)
        /*00f8*/ 	.word	0x0000009d


	//----- nvinfo : EIATTR_FRAME_SIZE
	.align		4
.L_67:
        /*00fc*/ 	.byte	0x04, 0x11
        /*00fe*/ 	.short	(.L_69 - .L_68)
	.align		4
.L_68:
        /*0100*/ 	.word	index@(_ZN4mmha33masked_multihead_attention_kernelItLi256ELi256ELi2ELi32ELi128ELb0ELb1EEEv26Multihead_attention_paramsIT_XT5_EE)
        /*0104*/ 	.word	0x00000000


	//----- nvinfo : EIATTR_REGCOUNT
	.align		4
.L_69:
        /*0108*/ 	.byte	0x04, 0x2f
        /*010a*/ 	.short	(.L_71 - .L_70)
	.align		4
.L_70:
        /*010c*/ 	.word	index@(_ZN4mmha33masked_multihead_attention_kernelItLi256ELi256ELi1ELi32ELi256ELb0ELb1EEEv26Multihead_attention_paramsIT_XT5_EE)
        /*0110*/ 	.word	0x000000ff


	//----- nvinfo : EIATTR_FRAME_SIZE
	.align		4
.L_71:
        /*0114*/ 	.byte	0x04, 0x11
        /*0116*/ 	.short	(.L_73 - .L_72)
	.align		4
.L_72:
        /*0118*/ 	.word	index@(_ZN4mmha33masked_multihead_attention_kernelItLi256ELi256ELi1ELi32ELi256ELb0ELb1EEEv26Multihead_attention_paramsIT_XT5_EE)
        /*011c*/ 	.word	0x00000060


	//----- nvinfo : EIATTR_REGCOUNT
	.align		4
.L_73:
        /*0120*/ 	.byte	0x04, 0x2f
        /*0122*/ 	.short	(.L_75 - .L_74)
	.align		4
.L_74:
        /*0124*/ 	.word	index@(_ZN4mmha33masked_multihead_attention_kernelIfLi256ELi256ELi4ELi64ELi64ELb1ELb0EEEv26Multihead_attention_paramsIT_XT5_EE)
        /*0128*/ 	.word	0x000000ef


	//----- nvinfo : EIATTR_FRAME_SIZE
	.align		4
.L_75:
        /*012c*/ 	.byte	0x04, 0x11
        /*012e*/ 	.short	(.L_77 - .L_76)
	.align		4
.L_76:
        /*0130*/ 	.word	index@(_ZN4mmha33masked_multihead_attention_kernelIfLi256ELi256ELi4ELi64ELi64ELb1ELb0EEEv26Multihead_attention_paramsIT_XT5_EE)
        /*0134*/ 	.word	0x00000000


	//----- nvinfo : EIATTR_REGCOUNT
	.align		4
.L_77:
        /*0138*/ 	.byte	0x04, 0x2f
        /*013a*/ 	.short	(.L_79 - .L_78)
	.align		4
.L_78:
        /*013c*/ 	.word	index@(_ZN4mmha33masked_multihead_attention_kernelIfLi256ELi256ELi2ELi64ELi128ELb1ELb0EEEv26Multihead_attention_paramsIT_XT5_EE)
        /*0140*/ 	.word	0x000000ff


	//----- nvinfo : EIATTR_FRAME_SIZE
	.align		4
.L_79:
        /*0144*/ 	.byte	0x04, 0x11
        /*0146*/ 	.short	(.L_81 - .L_80)
	.align		4
.L_80:
        /*0148*/ 	.word	index@(_ZN4mmha33masked_multihead_attention_kernelIfLi256ELi256ELi2ELi64ELi128ELb1ELb0EEEv26Multihead_attention_paramsIT_XT5_EE)
        /*014c*/ 	.word	0x000002d0


	//----- nvinfo : EIATTR_REGCOUNT
	.align		4
.L_81:
        /*0150*/ 	.byte	0x04, 0x2f
        /*0152*/ 	.short	(.L_83 - .L_82)
	.align		4
.L_82:
        /*0154*/ 	.word	index@(_ZN4mmha33masked_multihead_attention_kernelIfLi256ELi256ELi1ELi64ELi256ELb1ELb0EEEv26Multihead_attention_paramsIT_XT5_EE)
        /*0158*/ 	.word	0x000000ff


	//----- nvinfo : EIATTR_FRAME_SIZE
	.align		4
.L_83:
        /*015c*/ 	.byte	0x04, 0x11
        /*015e*/ 	.short	(.L_85 - .L_84)
	.align		4
.L_84:
        /*0160*/ 	.word	index@(_ZN4mmha33masked_multihead_attention_kernelIfLi256ELi256ELi1ELi64ELi256ELb1ELb0EEEv26Multihead_attention_paramsIT_XT5_EE)
        /*0164*/ 	.word	0x000007f8


	//----- nvinfo : EIATTR_REGCOUNT
	.align		4
.L_85:
        /*0168*/ 	.byte	0x04, 0x2f
        /*016a*/ 	.short	(.L_87 - .L_86)
	.align		4
.L_86:
        /*016c*/ 	.word	index@(_ZN4mmha33masked_multihead_attention_kernelIfLi256ELi256ELi4ELi64ELi64ELb1ELb1EEEv26Multihead_attention_paramsIT_XT5_EE)
        /*0170*/ 	.word	0x000000fe


	//----- nvinfo : EIATTR_FRAME_SIZE
	.align		4
.L_87:
        /*0174*/ 	.byte	0x04, 0x11
        /*0176*/ 	.short	(.L_89 - .L_88)
	.align		4
.L_88:
        /*0178*/ 	.word	index@(_ZN4mmha33masked_multihead_attention_kernelIfLi256ELi256ELi4ELi64ELi64ELb1ELb1EEEv26Multihead_attention_paramsIT_XT5_EE)
        /*017c*/ 	.word	0x00000000


	//----- nvinfo : EIATTR_REGCOUNT
	.align		4
.L_89:
        /*0180*/ 	.byte	0x04, 0x2f
        /*0182*/ 	.short	(.L_91 - .L_90)
	.align		4
.L_90:
        /*0184*/ 	.word	index@(_ZN4mmha33masked_multihead_attention_kernelIfLi256ELi256ELi2ELi64ELi128ELb1ELb1EEEv26Multihead_attention_paramsIT_XT5_EE)
        /*0188*/ 	.word	0x000000ff


	//----- nvinfo : EIATTR_FRAME_SIZE
	.align		4
.L_91:
        /*018c*/ 	.byte	0x04, 0x11
        /*018e*/ 	.short	(.L_93 - .L_92)
	.align		4
.L_92:
        /*0190*/ 	.word	index@(_ZN4mmha33masked_multihead_attention_kernelIfLi256ELi256ELi2ELi64ELi128ELb1ELb1EEEv26Multihead_attention_paramsIT_XT5_EE)
        /*0194*/ 	.word	0x000002d0


	//----- nvinfo : EIATTR_REGCOUNT
	.align		4
.L_93:
        /*0198*/ 	.byte	0x04, 0x2f
        /*019a*/ 	.short	(.L_95 - .L_94)
	.align		4
.L_94:
        /*019c*/ 	.word	index@(_ZN4mmha33masked_multihead_attention_kernelIfLi256ELi256ELi1ELi64ELi256ELb1ELb1EEEv26Multihead_attention_paramsIT_XT5_EE)
        /*01a0*/ 	.word	0x000000ff


	//----- nvinfo : EIATTR_FRAME_SIZE
	.align		4
.L_95:
        /*01a4*/ 	.byte	0x04, 0x11
        /*01a6*/ 	.short	(.L_97 - .L_96)
	.align		4
.L_96:
        /*01a8*/ 	.word	index@(_ZN4mmha33masked_multihead_attention_kernelIfLi256ELi256ELi1ELi64ELi256ELb1ELb1EEEv26Multihead_attention_paramsIT_XT5_EE)
        /*01ac*/ 	.word	0x00000808


	//----- nvinfo : EIATTR_REGCOUNT
	.align		4
.L_97:
        /*01b0*/ 	.byte	0x04, 0x2f
        /*01b2*/ 	.short	(.L_99 - .L_98)
	.align		4
.L_98:
        /*01b4*/ 	.word	index@(_ZN4mmha33masked_multihead_attention_kernelItLi256ELi256ELi4ELi32ELi64ELb1ELb0EEEv26Multihead_attention_paramsIT_XT5_EE)
        /*01b8*/ 	.word	0x0000009a


	//----- nvinfo : EIATTR_FRAME_SIZE
	.align		4
.L_99:
        /*01bc*/ 	.byte	0x04, 0x11
        /*01be*/ 	.short	(.L_101 - .L_100)
	.align		4
.L_100:
        /*01c0*/ 	.word	index@(_ZN4mmha33masked_multihead_attention_kernelItLi256ELi256ELi4ELi32ELi64ELb1ELb0EEEv26Multihead_attention_paramsIT_XT5_EE)
        /*01c4*/ 	.word	0x00000000


	//----- nvinfo : EIATTR_REGCOUNT
	.align		4
.L_101:
        /*01c8*/ 	.byte	0x04, 0x2f
        /*01ca*/ 	.short	(.L_103 - .L_102)
	.align		4
.L_102:
        /*01cc*/ 	.word	index@(_ZN4mmha33masked_multihead_attention_kernelItLi256ELi256ELi2ELi32ELi128ELb1ELb0EEEv26Multihead_attention_paramsIT_XT5_EE)
        /*01d0*/ 	.word	0x000000ed


	//----- nvinfo : EIATTR_FRAME_SIZE
	.align		4
.L_103:
        /*01d4*/ 	.byte	0x04, 0x11
        /*01d6*/ 	.short	(.L_105 - .L_104)
	.align		4
.L_104:
        /*01d8*/ 	.word	index@(_ZN4mmha33masked_multihead_attention_kernelItLi256ELi256ELi2ELi32ELi128ELb1ELb0EEEv26Multihead_attention_paramsIT_XT5_EE)
        /*01dc*/ 	.word	0x00000000


	//----- nvinfo : EIATTR_REGCOUNT
	.align		4
.L_105:
        /*01e0*/ 	.byte	0x04, 0x2f
        /*01e2*/ 	.short	(.L_107 - .L_106)
	.align		4
.L_106:
        /*01e4*/ 	.word	index@(_ZN4mmha33masked_multihead_attention_kernelItLi256ELi256ELi1ELi32ELi256ELb1ELb0EEEv26Multihead_attention_paramsIT_XT5_EE)
        /*01e8*/ 	.word	0x000000ff


	//----- nvinfo : EIATTR_FRAME_SIZE
	.align		4
.L_107:
        /*01ec*/ 	.byte	0x04, 0x11
        /*01ee*/ 	.short	(.L_109 - .L_108)
	.align		4
.L_108:
        /*01f0*/ 	.word	index@(_ZN4mmha33masked_multihead_attention_kernelItLi256ELi256ELi1ELi32ELi256ELb1ELb0EEEv26Multihead_attention_paramsIT_XT5_EE)
        /*01f4*/ 	.word	0x000002c0


	//----- nvinfo : EIATTR_REGCOUNT
	.align		4
.L_109:
        /*01f8*/ 	.byte	0x04, 0x2f
        /*01fa*/ 	.short	(.L_111 - .L_110)
	.align		4
.L_110:
        /*01fc*/ 	.word	index@(_ZN4mmha33masked_multihead_attention_kernelItLi256ELi256ELi4ELi32ELi64ELb1ELb1EEEv26Multihead_attention_paramsIT_XT5_EE)
        /*0200*/ 	.word	0x0000009d


	//----- nvinfo : EIATTR_FRAME_SIZE
	.align		4
.L_111:
        /*0204*/ 	.byte	0x04, 0x11
        /*0206*/ 	.short	(.L_113 - .L_112)
	.align		4
.L_112:
        /*0208*/ 	.word	index@(_ZN4mmha33masked_multihead_attention_kernelItLi256ELi256ELi4ELi32ELi64ELb1ELb1EEEv26Multihead_attention_paramsIT_XT5_EE)
        /*020c*/ 	.word	0x00000000


	//----- nvinfo : EIATTR_REGCOUNT
	.align		4
.L_113:
        /*0210*/ 	.byte	0x04, 0x2f
        /*0212*/ 	.short	(.L_115 - .L_114)
	.align		4
.L_114:
        /*0214*/ 	.word	index@(_ZN4mmha33masked_multihead_attention_kernelItLi256ELi256ELi2ELi32ELi128ELb1ELb1EEEv26Multihead_attention_paramsIT_XT5_EE)
        /*0218*/ 	.word	0x000000f1


	//----- nvinfo : EIATTR_FRAME_SIZE
	.align		4
.L_115:
        /*021c*/ 	.byte	0x04, 0x11
        /*021e*/ 	.short	(.L_117 - .L_116)
	.align		4
.L_116:
        /*0220*/ 	.word	index@(_ZN4mmha33masked_multihead_attention_kernelItLi256ELi256ELi2ELi32ELi128ELb1ELb1EEEv26Multihead_attention_paramsIT_XT5_EE)
        /*0224*/ 	.word	0x00000000


	//----- nvinfo : EIATTR_REGCOUNT
	.align		4
.L_117:
        /*0228*/ 	.byte	0x04, 0x2f
        /*022a*/ 	.short	(.L_119 - .L_118)
	.align		4
.L_118:
        /*022c*/ 	.word	index@(_ZN4mmha33masked_multihead_attention_kernelItLi256ELi256ELi1ELi32ELi256ELb1ELb1EEEv26Multihead_attention_paramsIT_XT5_EE)
        /*0230*/ 	.word	0x000000ff


	//----- nvinfo : EIATTR_FRAME_SIZE
	.align		4
.L_119:
        /*0234*/ 	.byte	0x04, 0x11
        /*0236*/ 	.short	(.L_121 - .L_120)
	.align		4
.L_120:
        /*0238*/ 	.word	index@(_ZN4mmha33masked_multihead_attention_kernelItLi256ELi256ELi1ELi32ELi256ELb1ELb1EEEv26Multihead_attention_paramsIT_XT5_EE)
        /*023c*/ 	.word	0x000002c8


	//----- nvinfo : EIATTR_MIN_STACK_SIZE
	.align		4
.L_121:
        /*0240*/ 	.byte	0x04, 0x12
        /*0242*/ 	.short	(.L_123 - .L_122)
	.align		4
.L_122:
        /*0244*/ 	.word	index@(_ZN4mmha33masked_multihead_attention_kernelItLi256ELi256ELi1ELi32ELi256ELb1ELb1EEEv26Multihead_attention_paramsIT_XT5_EE)
        /*0248*/ 	.word	0x000002c8


	//----- nvinfo : EIATTR_MIN_STACK_SIZE
	.align		4
.L_123:
        /*024c*/ 	.byte	0x04, 0x12
        /*024e*/ 	.short	(.L_125 - .L_124)
	.align		4
.L_124:
        /*0250*/ 	.word	index@(_ZN4mmha33masked_multihead_attention_kernelItLi256ELi256ELi2ELi32ELi128ELb1ELb1EEEv26Multihead_attention_paramsIT_XT5_EE)
        /*0254*/ 	.word	0x00000000


	//----- nvinfo : EIATTR_MIN_STACK_SIZE
	.align		4
.L_125:
        /*0258*/ 	.byte	0x04, 0x12
        /*025a*/ 	.short	(.L_127 - .L_126)
	.align		4
.L_126:
        /*025c*/ 	.word	index@(_ZN4mmha33masked_multihead_attention_kernelItLi256ELi256ELi4ELi32ELi64ELb1ELb1EEEv26Multihead_attention_paramsIT_XT5_EE)
        /*0260*/ 	.word	0x00000000


	//----- nvinfo : EIATTR_MIN_STACK_SIZE
	.align		4
.L_127:
        /*0264*/ 	.byte	0x04, 0x12
        /*0266*/ 	.short	(.L_129 - .L_128)
	.align		4
.L_128:
        /*0268*/ 	.word	index@(_ZN4mmha33masked_multihead_attention_kernelItLi256ELi256ELi1ELi32ELi256ELb1ELb0EEEv26Multihead_attention_paramsIT_XT5_EE)
        /*026c*/ 	.word	0x000002c0


	//----- nvinfo : EIATTR_MIN_STACK_SIZE
	.align		4
.L_129:
        /*0270*/ 	.byte	0x04, 0x12
        /*0272*/ 	.short	(.L_131 - .L_130)
	.align		4
.L_130:
        /*0274*/ 	.word	index@(_ZN4mmha33masked_multihead_attention_kernelItLi256ELi256ELi2ELi32ELi128ELb1ELb0EEEv26Multihead_attention_paramsIT_XT5_EE)
        /*0278*/ 	.word	0x00000000


	//----- nvinfo : EIATTR_MIN_STACK_SIZE
	.align		4
.L_131:
        /*027c*/ 	.byte	0x04, 0x12
        /*027e*/ 	.short	(.L_133 - .L_132)
	.align		4
.L_132:
        /*0280*/ 	.word	index@(_ZN4mmha33masked_multihead_attention_kernelItLi256ELi256ELi4ELi32ELi64ELb1ELb0EEEv26Multihead_attention_paramsIT_XT5_EE)
        /*0284*/ 	.word	0x00000000


	//----- nvinfo : EIATTR_MIN_STACK_SIZE
	.align		4
.L_133:
        /*0288*/ 	.byte	0x04, 0x12
        /*028a*/ 	.short	(.L_135 - .L_134)
	.align		4
.L_134:
        /*028c*/ 	.word	index@(_ZN4mmha33masked_multihead_attention_kernelIfLi256ELi256ELi1ELi64ELi256ELb1ELb1EEEv26Multihead_attention_paramsIT_XT5_EE)
        /*0290*/ 	.word	0x00000808


	//----- nvinfo : EIATTR_MIN_STACK_SIZE
	.align		4
.L_135:
        /*0294*/ 	.byte	0x04, 0x12
        /*0296*/ 	.short	(.L_137 - .L_136)
	.align		4
.L_136:
        /*0298*/ 	.word	index@(_ZN4mmha33masked_multihead_attention_kernelIfLi256ELi256ELi2ELi64ELi128ELb1ELb1EEEv26Multihead_attention_paramsIT_XT5_EE)
        /*029c*/ 	.word	0x000002d0


	//----- nvinfo : EIATTR_MIN_STACK_SIZE
	.align		4
.L_137:
        /*02a0*/ 	.byte	0x04, 0x12
        /*02a2*/ 	.short	(.L_139 - .L_138)
	.align		4
.L_138:
        /*02a4*/ 	.word	index@(_ZN4mmha33masked_multihead_attention_kernelIfLi256ELi256ELi4ELi64ELi64ELb1ELb1EEEv26Multihead_attention_paramsIT_XT5_EE)
        /*02a8*/ 	.word	0x00000000


	//----- nvinfo : EIATTR_MIN_STACK_SIZE
	.align		4
.L_139:
        /*02ac*/ 	.byte	0x04, 0x12
        /*02ae*/ 	.short	(.L_141 - .L_140)
	.align		4
.L_140:
        /*02b0*/ 	.word	index@(_ZN4mmha33masked_multihead_attention_kernelIfLi256ELi256ELi1ELi64ELi256ELb1ELb0EEEv26Multihead_attention_paramsIT_XT5_EE)
        /*02b4*/ 	.word	0x000007f8


	//----- nvinfo : EIATTR_MIN_STACK_SIZE
	.align		4
.L_141:
        /*02b8*/ 	.byte	0x04, 0x12
        /*02ba*/ 	.short	(.L_143 - .L_142)
	.align		4
.L_142:
        /*02bc*/ 	.word	index@(_ZN4mmha33masked_multihead_attention_kernelIfLi256ELi256ELi2ELi64ELi128ELb1ELb0EEEv26Multihead_attention_paramsIT_XT5_EE)
        /*02c0*/ 	.word	0x000002d0


	//----- nvinfo : EIATTR_MIN_STACK_SIZE
	.align		4
.L_143:
        /*02c4*/ 	.byte	0x04, 0x12
        /*02c6*/ 	.short	(.L_145 - .L_144)
	.align		4
.L_144:
        /*02c8*/ 	.word	index@(_ZN4mmha33masked_multihead_attention_kernelIfLi256ELi256ELi4ELi64ELi64ELb1ELb0EEEv26Multihead_attention_paramsIT_XT5_EE)
        /*02cc*/ 	.word	0x00000000


	//----- nvinfo : EIATTR_MIN_STACK_SIZE
	.align		4
.L_145:
        /*02d0*/ 	.byte	0x04, 0x12
        /*02d2*/ 	.short	(.L_147 - .L_146)
	.align		4
.L_146:
        /*02d4*/ 	.word	index@(_ZN4mmha33masked_multihead_attention_kernelItLi256ELi256ELi1ELi32ELi256ELb0ELb1EEEv26Multihead_attention_paramsIT_XT5_EE)
        /*02d8*/ 	.word	0x00000060


	//----- nvinfo : EIATTR_MIN_STACK_SIZE
	.align		4
.L_147:
        /*02dc*/ 	.byte	0x04, 0x12
        /*02de*/ 	.short	(.L_149 - .L_148)
	.align		4
.L_148:
        /*02e0*/ 	.word	index@(_ZN4mmha33masked_multihead_attention_kernelItLi256ELi256ELi2ELi32ELi128ELb0ELb1EEEv26Multihead_attention_paramsIT_XT5_EE)
        /*02e4*/ 	.word	0x00000000


	//----- nvinfo : EIATTR_MIN_STACK_SIZE
	.align		4
.L_149:
        /*02e8*/ 	.byte	0x04, 0x12
        /*02ea*/ 	.short	(.L_151 - .L_150)
	.align		4
.L_150:
        /*02ec*/ 	.word	index@(_ZN4mmha33masked_multihead_attention_kernelItLi256ELi256ELi4ELi32ELi64ELb0ELb1EEEv26Multihead_attention_paramsIT_XT5_EE)
        /*02f0*/ 	.word	0x00000000


	//----- nvinfo : EIATTR_MIN_STACK_SIZE
	.align		4
.L_151:
        /*02f4*/ 	.byte	0x04, 0x12
        /*02f6*/ 	.short	(.L_153 - .L_152)
	.align		4
.L_152:
        /*02f8*/ 	.word	index@(_ZN4mmha33masked_multihead_attention_kernelItLi256ELi256ELi1ELi32ELi256ELb0ELb0EEEv26Multihead_attention_paramsIT_XT5_EE)
        /*02fc*/ 	.word	0x00000078


	//----- nvinfo : EIATTR_MIN_STACK_SIZE
	.align		4
.L_153:
        /*0300*/ 	.byte	0x04, 0x12
        /*0302*/ 	.short	(.L_155 - .L_154)
	.align		4
.L_154:
        /*0304*/ 	.word	index@(_ZN4mmha33masked_multihead_attention_kernelItLi256ELi256ELi2ELi32ELi128ELb0ELb0EEEv26Multihead_attention_paramsIT_XT5_EE)
        /*0308*/ 	.word	0x00000000


	//----- nvinfo : EIATTR_MIN_STACK_SIZE
	.align		4
.L_155:
        /*030c*/ 	.byte	0x04, 0x12
        /*030e*/ 	.short	(.L_157 - .L_156)
	.align		4
.L_156:
        /*0310*/ 	.word	index@(_ZN4mmha33masked_multihead_attention_kernelItLi256ELi256ELi4ELi32ELi64ELb0ELb0EEEv26Multihead_attention_paramsIT_XT5_EE)
        /*0314*/ 	.word	0x00000000


	//----- nvinfo : EIATTR_MIN_STACK_SIZE
	.align		4
.L_157:
        /*0318*/ 	.byte	0x04, 0x12
        /*031a*/ 	.short	(.L_159 - .L_158)
	.align		4
.L_158:
        /*031c*/ 	.word	index@(_ZN4mmha33masked_multihead_attention_kernelIfLi256ELi256ELi1ELi64ELi256ELb0ELb1EEEv26Multihead_attention_paramsIT_XT5_EE)
        /*0320*/ 	.word	0x000004c8


	//----- nvinfo : EIATTR_MIN_STACK_SIZE
	.align		4
.L_159:
        /*0324*/ 	.byte	0x04, 0x12
        /*0326*/ 	.short	(.L_161 - .L_160)
	.align		4
.L_160:
        /*0328*/ 	.word	index@(_ZN4mmha33masked_multihead_attention_kernelIfLi256ELi256ELi2ELi64ELi128ELb0ELb1EEEv26Multihead_attention_paramsIT_XT5_EE)
        /*032c*/ 	.word	0x00000070


	//----- nvinfo : EIATTR_MIN_STACK_SIZE
	.align		4
.L_161:
        /*0330*/ 	.byte	0x04, 0x12
        /*0332*/ 	.short	(.L_163 - .L_162)
	.align		4
.L_162:
        /*0334*/ 	.word	index@(_ZN4mmha33masked_multihead_attention_kernelIfLi256ELi256ELi4ELi64ELi64ELb0ELb1EEEv26Multihead_attention_paramsIT_XT5_EE)
        /*0338*/ 	.word	0x00000000


	//----- nvinfo : EIATTR_MIN_STACK_SIZE
	.align		4
.L_163:
        /*033c*/ 	.byte	0x04, 0x12
        /*033e*/ 	.short	(.L_165 - .L_164)
	.align		4
.L_164:
        /*0340*/ 	.word	index@(_ZN4mmha33masked_multihead_attention_kernelIfLi256ELi256ELi1ELi64ELi256ELb0ELb0EEEv26Multihead_attention_paramsIT_XT5_EE)
        /*0344*/ 	.word	0x000004b8


	//----- nvinfo : EIATTR_MIN_STACK_SIZE
	.align		4
.L_165:
        /*0348*/ 	.byte	0x04, 0x12
        /*034a*/ 	.short	(.L_167 - .L_166)
	.align		4
.L_166:
        /*034c*/ 	.word	index@(_ZN4mmha33masked_multihead_attention_kernelIfLi256ELi256ELi2ELi64ELi128ELb0ELb0EEEv26Multihead_attention_paramsIT_XT5_EE)
        /*0350*/ 	.word	0x00000090


	//----- nvinfo : EIATTR_MIN_STACK_SIZE
	.align		4
.L_167:
        /*0354*/ 	.byte	0x04, 0x12
        /*0356*/ 	.short	(.L_169 - .L_168)
	.align		4
.L_168:
        /*0358*/ 	.word	index@(_ZN4mmha33masked_multihead_attention_kernelIfLi256ELi256ELi4ELi64ELi64ELb0ELb0EEEv26Multihead_attention_paramsIT_XT5_EE)
        /*035c*/ 	.word	0x00000000
.L_169:


//--------------------- .nv.compat                --------------------------
	.section	.nv.compat,"",@"SHT_CUDA_COMPAT_INFO"
	.align	4
        /*0000*/ 	.byte	0x02, 0x09, 0x01, 0x00, 0x02, 0x02, 0x01, 0x00, 0x02, 0x05, 0x05, 0x00, 0x03, 0x07, 0x01, 0x01
        /*0010*/ 	.byte	0x02, 0x03, 0x00, 0x00, 0x02, 0x06, 0x01, 0x00, 0x04, 0x0b, 0x08, 0x00, 0x09, 0x00, 0x00, 0x00
        /*0020*/ 	.byte	0x00, 0x00, 0x00, 0x00


//--------------------- .nv.info._ZN4mmha33masked_multihead_attention_kernelItLi256ELi256ELi1ELi32ELi256ELb1ELb1EEEv26Multihead_attention_paramsIT_XT5_EE --------------------------
	.section	.nv.info._ZN4mmha33masked_multihead_attention_kernelItLi256ELi256ELi1ELi32ELi256ELb1ELb1EEEv26Multihead_attention_paramsIT_XT5_EE,"",@"SHT_CUDA_INFO"
	.sectionflags	@""
	.align	4


	//----- nvinfo : EIATTR_CUDA_API_VERSION
	.align		4
        /*0000*/ 	.byte	0x04, 0x37
        /*0002*/ 	.short	(.L_171 - .L_170)
.L_170:
        /*0004*/ 	.word	0x00000082


	//----- nvinfo : EIATTR_KPARAM_INFO
	.align		4
.L_171:
        /*0008*/ 	.byte	0x04, 0x17
        /*000a*/ 	.short	(.L_173 - .L_172)
.L_172:
        /*000c*/ 	.word	0x00000000
        /*0010*/ 	.short	0x0000
        /*0012*/ 	.short	0x0000
        /*0014*/ 	.byte	0x00, 0xf0, 0xa1, 0x04


	//----- nvinfo : EIATTR_SPARSE_MMA_MASK
	.align		4
.L_173:
        /*0018*/ 	.byte	0x03, 0x50
        /*001a*/ 	.short	0x0000


	//----- nvinfo : EIATTR_MAXREG_COUNT
	.align		4
        /*001c*/ 	.byte	0x03, 0x1b
        /*001e*/ 	.short	0x00ff


	//----- nvinfo : EIATTR_NUM_BARRIERS
	.align		4
        /*0020*/ 	.byte	0x02, 0x4c
        /*0022*/ 	.byte	0x01
	.zero		1


	//----- nvinfo : EIATTR_EXTERNS
	.align		4
        /*0024*/ 	.byte	0x04, 0x0f
        /*0026*/ 	.short	(.L_175 - .L_174)


	//   ....[0]....
	.align		4
.L_174:
        /*0028*/ 	.word	index@(__assertfail)


	//----- nvinfo : EIATTR_ANNOTATIONS
	.align		4
.L_175:
        /*002c*/ 	.byte	0x04, 0x55
        /*002e*/ 	.short	(.L_177 - .L_176)


	//   ....[0]....
.L_176:
        /*0030*/ 	.word	0x00000001
        /*0034*/ 	.byte	0x90, 0x2e, 0x00, 0x00, 0x01, 0x00, 0x00, 0x00, 0xa0, 0x32, 0x00, 0x00, 0x01, 0x00, 0x00, 0x00
        /* <DEDUP_REMOVED lines=180> */
        /*0b84*/ 	.byte	0x00, 0xd3, 0x00, 0x00


	//----- nvinfo : EIATTR_MERCURY_ISA_VERSION
	.align		4
.L_177:
        /*0b88*/ 	.byte	0x03, 0x5f
        /*0b8a*/ 	.short	0x0101


	//----- nvinfo : EIATTR_INT_WARP_WIDE_INSTR_OFFSETS
	.align		4
        /*0b8c*/ 	.byte	0x04, 0x31
        /*0b8e*/ 	.short	(.L_179 - .L_178)


	//   ....[0]....
.L_178:
        /*0b90*/ 	.word	0x00000d40


	//----- nvinfo : EIATTR_COOP_GROUP_MASK_REGIDS
	.align		4
.L_179:
        /*0b94*/ 	.byte	0x04, 0x29
        /*0b96*/ 	.short	(.L_181 - .L_180)


	//   ....[0]....
.L_180:
        /*0b98*/ 	.word	0xffffffff


	//   ....[1]....
        /*0b9c*/ 	.word	0xffffffff


	//   ....[2]....
        /*0ba0*/ 	.word	0xffffffff


	//   ....[3]....
        /*0ba4*/ 	.word	0xffffffff


	//   ....[4]....
        /*0ba8*/ 	.word	0xffffffff


	//   ....[5]....
        /*0bac*/ 	.word	0xffffffff


	//   ....[6]....
        /*0bb0*/ 	.word	0xffffffff


	//   ....[7]....
        /*0bb4*/ 	.word	0xffffffff


	//   ....[8]....
        /*0bb8*/ 	.word	0xffffffff


	//   ....[9]....
        /*0bbc*/ 	.word	0xffffffff


	//   ....[10]....
        /*0bc0*/ 	.word	0xffffffff


	//   ....[11]....
        /*0bc4*/ 	.word	0xffffffff


	//   ....[12]....
        /*0bc8*/ 	.word	0xffffffff


	//   ....[13]....
        /*0bcc*/ 	.word	0xffffffff


	//   ....[14]....
        /*0bd0*/ 	.word	0xffffffff


	//   ....[15]....
        /*0bd4*/ 	.word	0xffffffff


	//   ....[16]....
        /*0bd8*/ 	.word	0xffffffff


	//   ....[17]....
        /*0bdc*/ 	.word	0xffffffff


	//   ....[18]....
        /*0be0*/ 	.word	0xffffffff


	//   ....[19]....
        /*0be4*/ 	.word	0xffffffff


	//   ....[20]....
        /*0be8*/ 	.word	0xffffffff


	//   ....[21]....
        /*0bec*/ 	.word	0xffffffff


	//   ....[22]....
        /*0bf0*/ 	.word	0xffffffff


	//   ....[23]....
        /*0bf4*/ 	.word	0x0500000f


	//   ....[24]....
        /*0bf8*/ 	.word	0x0500000f


	//   ....[25]....
        /*0bfc*/ 	.word	0x0500000f


	//   ....[26]....
        /*0c00*/ 	.word	0x0500000f


	//   ....[27]....
        /*0c04*/ 	.word	0x0500000f


	//----- nvinfo : EIATTR_COOP_GROUP_INSTR_OFFSETS
	.align		4
.L_181:
        /*0c08*/ 	.byte	0x04, 0x28
        /*0c0a*/ 	.short	(.L_183 - .L_182)


	//   ....[0]....
.L_182:
        /*0c0c*/ 	.word	0x00003070


	//   ....[1]....
        /*0c10*/ 	.word	0x00003090


	//   ....[2]....
        /*0c14*/ 	.word	0x000030b0


	//   ....[3]....
        /*0c18*/ 	.word	0x000030d0


	//   ....[4]....
        /*0c1c*/ 	.word	0x000030f0


	//   ....[5]....
        /*0c20*/ 	.word	0x0000d370


	//   ....[6]....
        /*0c24*/ 	.word	0x0000d390


	//   ....[7]....
        /*0c28*/ 	.word	0x0000d3c0


	//   ....[8]....
        /*0c2c*/ 	.word	0x0000d410


	//   ....[9]....
        /*0c30*/ 	.word	0x0000d460


	//   ....[10]....
        /*0c34*/ 	.word	0x0000d4d0


	//   ....[11]....
        /*0c38*/ 	.word	0x0000d500


	//   ....[12]....
        /*0c3c*/ 	.word	0x0000d520


	//   ....[13]....
        /*0c40*/ 	.word	0x0000d540


	//   ....[14]....
        /*0c44*/ 	.word	0x0000e9f0


	//   ....[15]....
        /*0c48*/ 	.word	0x0000ea80


	//   ....[16]....
        /*0c4c*/ 	.word	0x0000eaf0


	//   ....[17]....
        /*0c50*/ 	.word	0x0000eb20


	//   ....[18]....
        /*0c54*/ 	.word	0x0000eb50


	//   ....[19]....
        /*0c58*/ 	.word	0x0000ebc0


	//   ....[20]....
        /*0c5c*/ 	.word	0x0000ebe0


	//   ....[21]....
        /*0c60*/ 	.word	0x0000ec00


	//   ....[22]....
        /*0c64*/ 	.word	0x0000ec20


	//   ....[23]....
        /*0c68*/ 	.word	0x000121c0


	//   ....[24]....
        /*0c6c*/ 	.word	0x00012220


	//   ....[25]....
        /*0c70*/ 	.word	0x00012280


	//   ....[26]....
        /*0c74*/ 	.word	0x000122e0


	//   ....[27]....
        /*0c78*/ 	.word	0x00012340


	//----- nvinfo : EIATTR_VRC_CTA_INIT_COUNT
	.align		4
.L_183:
        /*0c7c*/ 	.byte	0x02, 0x4a
	.zero		1
	.zero		1


	//----- nvinfo : EIATTR_SYSCALL_OFFSETS
	.align		4
        /*0c80*/ 	.byte	0x04, 0x46
        /*0c82*/ 	.short	(.L_185 - .L_184)


	//   ....[0]....
.L_184:
        /*0c84*/ 	.word	0x00001cd0


	//----- nvinfo : EIATTR_EXIT_INSTR_OFFSETS
	.align		4
.L_185:
        /*0c88*/ 	.byte	0x04, 0x1c
        /*0c8a*/ 	.short	(.L_187 - .L_186)


	//   ....[0]....
.L_186:
        /*0c8c*/ 	.word	0x000000c0


	//   ....[1]....
        /*0c90*/ 	.word	0x00011d00


	//   ....[2]....
        /*0c94*/ 	.word	0x000120b0


	//   ....[3]....
        /*0c98*/ 	.word	0x00012170


	//----- nvinfo : EIATTR_CRS_STACK_SIZE
	.align		4
.L_187:
        /*0c9c*/ 	.byte	0x04, 0x1e
        /*0c9e*/ 	.short	(.L_189 - .L_188)
.L_188:
        /*0ca0*/ 	.word	0x00000000


	//----- nvinfo : EIATTR_CBANK_PARAM_SIZE
	.align		4
.L_189:
        /*0ca4*/ 	.byte	0x03, 0x19
        /*0ca6*/ 	.short	0x0128


	//----- nvinfo : EIATTR_PARAM_CBANK
	.align		4
        /*0ca8*/ 	.byte	0x04, 0x0a
        /*0caa*/ 	.short	(.L_191 - .L_190)
	.align		4
.L_190:
        /*0cac*/ 	.word	index@(.nv.constant0._ZN4mmha33masked_multihead_attention_kernelItLi256ELi256ELi1ELi32ELi256ELb1ELb1EEEv26Multihead_attention_paramsIT_XT5_EE)
        /*0cb0*/ 	.short	0x0380
        /*0cb2*/ 	.short	0x0128


	//----- nvinfo : EIATTR_SW_WAR
	.align		4
.L_191:
        /*0cb4*/ 	.byte	0x04, 0x36
        /*0cb6*/ 	.short	(.L_193 - .L_192)
.L_192:
        /*0cb8*/ 	.word	0x00000008
.L_193:


//--------------------- .nv.info._ZN4mmha33masked_multihead_attention_kernelItLi256ELi256ELi2ELi32ELi128ELb1ELb1EEEv26Multihead_attention_paramsIT_XT5_EE --------------------------
	.section	.nv.info._ZN4mmha33masked_multihead_attention_kernelItLi256ELi256ELi2ELi32ELi128ELb1ELb1EEEv26Multihead_attention_paramsIT_XT5_EE,"",@"SHT_CUDA_INFO"
	.sectionflags	@""
	.align	4


	//----- nvinfo : EIATTR_CUDA_API_VERSION
	.align		4
        /*0000*/ 	.byte	0x04, 0x37
        /*0002*/ 	.short	(.L_195 - .L_194)
.L_194:
        /*0004*/ 	.word	0x00000082


	//----- nvinfo : EIATTR_KPARAM_INFO
	.align		4
.L_195:
        /*0008*/ 	.byte	0x04, 0x17
        /*000a*/ 	.short	(.L_197 - .L_196)
.L_196:
        /*000c*/ 	.word	0x00000000
        /*0010*/ 	.short	0x0000
        /*0012*/ 	.short	0x0000
        /*0014*/ 	.byte	0x00, 0xf0, 0xa1, 0x04


	//----- nvinfo : EIATTR_SPARSE_MMA_MASK
	.align		4
.L_197:
        /*0018*/ 	.byte	0x03, 0x50
        /*001a*/ 	.short	0x0000


	//----- nvinfo : EIATTR_MAXREG_COUNT
	.align		4
        /*001c*/ 	.byte	0x03, 0x1b
        /*001e*/ 	.short	0x00ff


	//----- nvinfo : EIATTR_NUM_BARRIERS
	.align		4
        /*0020*/ 	.byte	0x02, 0x4c
        /*0022*/ 	.byte	0x01
	.zero		1


	//----- nvinfo : EIATTR_EXTERNS
	.align		4
        /*0024*/ 	.byte	0x04, 0x0f
        /*0026*/ 	.short	(.L_199 - .L_198)


	//   ....[0]....
	.align		4
.L_198:
        /*0028*/ 	.word	index@(__assertfail)


	//----- nvinfo : EIATTR_MERCURY_ISA_VERSION
	.align		4
.L_199:
        /*002c*/ 	.byte	0x03, 0x5f
        /*002e*/ 	.short	0x0101


	//----- nvinfo : EIATTR_INT_WARP_WIDE_INSTR_OFFSETS
	.align		4
        /*0030*/ 	.byte	0x04, 0x31
        /*0032*/ 	.short	(.L_201 - .L_200)


	//   ....[0]....
.L_200:
        /*0034*/ 	.word	0x00000d80


	//----- nvinfo : EIATTR_COOP_GROUP_MASK_REGIDS
	.align		4
.L_201:
        /*0038*/ 	.byte	0x04, 0x29
        /*003a*/ 	.short	(.L_203 - .L_202)


	//   ....[0]....
.L_202:
        /*003c*/ 	.word	0xffffffff


	//   ....[1]....
        /*0040*/ 	.word	0xffffffff


	//   ....[2]....
        /*0044*/ 	.word	0xffffffff


	//   ....[3]....
        /*0048*/ 	.word	0xffffffff


	//   ....[4]....
        /*004c*/ 	.word	0xffffffff


	//   ....[5]....
        /*0050*/ 	.word	0xffffffff


	//   ....[6]....
        /*0054*/ 	.word	0xffffffff


	//   ....[7]....
        /*0058*/ 	.word	0xffffffff


	//   ....[8]....
        /*005c*/ 	.word	0xffffffff


	//   ....[9]....
        /*0060*/ 	.word	0xffffffff


	//   ....[10]....
        /*0064*/ 	.word	0xffffffff


	//   ....[11]....
        /*0068*/ 	.word	0xffffffff


	//   ....[12]....
        /*006c*/ 	.word	0xffffffff


	//   ....[13]....
        /*0070*/ 	.word	0xffffffff


	//   ....[14]....
        /*0074*/ 	.word	0xffffffff


	//   ....[15]....
        /*0078*/ 	.word	0xffffffff


	//   ....[16]....
        /*007c*/ 	.word	0xffffffff


	//   ....[17]....
        /*0080*/ 	.word	0xffffffff


	//   ....[18]....
        /*0084*/ 	.word	0xffffffff


	//   ....[19]....
        /*0088*/ 	.word	0xffffffff


	//   ....[20]....
        /*008c*/ 	.word	0xffffffff


	//   ....[21]....
        /*0090*/ 	.word	0x0500000f


	//   ....[22]....
        /*0094*/ 	.word	0x0500000f


	//   ....[23]....
        /*0098*/ 	.word	0x0500000f


	//   ....[24]....
        /*009c*/ 	.word	0x0500000f


	//   ....[25]....
        /*00a0*/ 	.word	0x0500000f


	//   ....[26]....
        /*00a4*/ 	.word	0x0500000f


	//   ....[27]....
        /*00a8*/ 	.word	0x0500000f


	//   ....[28]....
        /*00ac*/ 	.word	0x0500000f


	//   ....[29]....
        /*00b0*/ 	.word	0x0500000f


	//   ....[30]....
        /*00b4*/ 	.word	0x0500000f


	//----- nvinfo : EIATTR_COOP_GROUP_INSTR_OFFSETS
	.align		4
.L_203:
        /*00b8*/ 	.byte	0x04, 0x28
        /*00ba*/ 	.short	(.L_205 - .L_204)


	//   ....[0]....
.L_204:
        /*00bc*/ 	.word	0x000030c0


	//   ....[1]....
        /*00c0*/ 	.word	0x000030e0


	//   ....[2]....
        /*00c4*/ 	.word	0x00003100


	//   ....[3]....
        /*00c8*/ 	.word	0x00003120


	//   ....[4]....
        /*00cc*/ 	.word	0x00003140


	//   ....[5]....
        /*00d0*/ 	.word	0x00007c30


	//   ....[6]....
        /*00d4*/ 	.word	0x00007e70


	//   ....[7]....
        /*00d8*/ 	.word	0x00007e90


	//   ....[8]....
        /*00dc*/ 	.word	0x00007eb0


	//   ....[9]....
        /*00e0*/ 	.word	0x00007ed0


	//   ....[10]....
        /*00e4*/ 	.word	0x00007fd0


	//   ....[11]....
        /*00e8*/ 	.word	0x00007ff0


	//   ....[12]....
        /*00ec*/ 	.word	0x00008020


	//   ....[13]....
        /*00f0*/ 	.word	0x000094f0


	//   ....[14]....
        /*00f4*/ 	.word	0x00009570


	//   ....[15]....
        /*00f8*/ 	.word	0x00009590


	//   ....[16]....
        /*00fc*/ 	.word	0x000095b0


	//   ....[17]....
        /*0100*/ 	.word	0x000095e0


	//   ....[18]....
        /*0104*/ 	.word	0x000096a0


	//   ....[19]....
        /*0108*/ 	.word	0x000096c0


	//   ....[20]....
        /*010c*/ 	.word	0x000096e0


	//   ....[21]....
        /*0110*/ 	.word	0x0000ca40


	//   ....[22]....
        /*0114*/ 	.word	0x0000caa0


	//   ....[23]....
        /*0118*/ 	.word	0x0000cb00


	//   ....[24]....
        /*011c*/ 	.word	0x0000cb60


	//   ....[25]....
        /*0120*/ 	.word	0x0000cbc0


	//   ....[26]....
        /*0124*/ 	.word	0x0000cc40


	//   ....[27]....
        /*0128*/ 	.word	0x0000cce0


	//   ....[28]....
        /*012c*/ 	.word	0x0000cd60


	//   ....[29]....
        /*0130*/ 	.word	0x0000cdc0


	//   ....[30]....
        /*0134*/ 	.word	0x0000ce20


	//----- nvinfo : EIATTR_VRC_CTA_INIT_COUNT
	.align		4
.L_205:
        /*0138*/ 	.byte	0x02, 0x4a
	.zero		1
	.zero		1


	//----- nvinfo : EIATTR_SYSCALL_OFFSETS
	.align		4
        /*013c*/ 	.byte	0x04, 0x46
        /*013e*/ 	.short	(.L_207 - .L_206)


	//   ....[0]....
.L_206:
        /*0140*/ 	.word	0x00001d40


	//----- nvinfo : EIATTR_EXIT_INSTR_OFFSETS
	.align		4
.L_207:
        /*0144*/ 	.byte	0x04, 0x1c
        /*0146*/ 	.short	(.L_209 - .L_208)


	//   ....[0]....
.L_208:
        /*0148*/ 	.word	0x000000d0


	//   ....[1]....
        /*014c*/ 	.word	0x0000c580


	//   ....[2]....
        /*0150*/ 	.word	0x0000c930


	//   ....[3]....
        /*0154*/ 	.word	0x0000c9f0


	//----- nvinfo : EIATTR_CRS_STACK_SIZE
	.align		4
.L_209:
        /*0158*/ 	.byte	0x04, 0x1e
        /*015a*/ 	.short	(.L_211 - .L_210)
.L_210:
        /*015c*/ 	.word	0x00000000


	//----- nvinfo : EIATTR_CBANK_PARAM_SIZE
	.align		4
.L_211:
        /*0160*/ 	.byte	0x03, 0x19
        /*0162*/ 	.short	0x0128


	//----- nvinfo : EIATTR_PARAM_CBANK
	.align		4
        /*0164*/ 	.byte	0x04, 0x0a
        /*0166*/ 	.short	(.L_213 - .L_212)
	.align		4
.L_212:
        /*0168*/ 	.word	index@(.nv.constant0._ZN4mmha33masked_multihead_attention_kernelItLi256ELi256ELi2ELi32ELi128ELb1ELb1EEEv26Multihead_attention_paramsIT_XT5_EE)
        /*016c*/ 	.short	0x0380
        /*016e*/ 	.short	0x0128


	//----- nvinfo : EIATTR_SW_WAR
	.align		4
.L_213:
        /*0170*/ 	.byte	0x04, 0x36
        /*0172*/ 	.short	(.L_215 - .L_214)
.L_214:
        /*0174*/ 	.word	0x00000008
.L_215:


//--------------------- .nv.info._ZN4mmha33masked_multihead_attention_kernelItLi256ELi256ELi4ELi32ELi64ELb1ELb1EEEv26Multihead_attention_paramsIT_XT5_EE --------------------------
	.section	.nv.info._ZN4mmha33masked_multihead_attention_kernelItLi256ELi256ELi4ELi32ELi64ELb1ELb1EEEv26Multihead_attention_paramsIT_XT5_EE,"",@"SHT_CUDA_INFO"
	.sectionflags	@""
	.align	4


	//----- nvinfo : EIATTR_CUDA_API_VERSION
	.align		4
        /*0000*/ 	.byte	0x04, 0x37
        /*0002*/ 	.short	(.L_217 - .L_216)
.L_216:
        /*0004*/ 	.word	0x00000082


	//----- nvinfo : EIATTR_KPARAM_INFO
	.align		4
.L_217:
        /*0008*/ 	.byte	0x04, 0x17
        /*000a*/ 	.short	(.L_219 - .L_218)
.L_218:
        /*000c*/ 	.word	0x00000000
        /*0010*/ 	.short	0x0000
        /*0012*/ 	.short	0x0000
        /*0014*/ 	.byte	0x00, 0xf0, 0xa1, 0x04


	//----- nvinfo : EIATTR_SPARSE_MMA_MASK
	.align		4
.L_219:
        /*0018*/ 	.byte	0x03, 0x50
        /*001a*/ 	.short	0x0000


	//----- nvinfo : EIATTR_MAXREG_COUNT
	.align		4
        /*001c*/ 	.byte	0x03, 0x1b
        /*001e*/ 	.short	0x00ff


	//----- nvinfo : EIATTR_NUM_BARRIERS
	.align		4
        /*0020*/ 	.byte	0x02, 0x4c
        /*0022*/ 	.byte	0x01
	.zero		1


	//----- nvinfo : EIATTR_EXTERNS
	.align		4
        /*0024*/ 	.byte	0x04, 0x0f
        /*0026*/ 	.short	(.L_221 - .L_220)


	//   ....[0]....
	.align		4
.L_220:
        /*0028*/ 	.word	index@(__assertfail)


	//----- nvinfo : EIATTR_MERCURY_ISA_VERSION
	.align		4
.L_221:
        /*002c*/ 	.byte	0x03, 0x5f
        /*002e*/ 	.short	0x0101


	//----- nvinfo : EIATTR_COOP_GROUP_MASK_REGIDS
	.align		4
        /*0030*/ 	.byte	0x04, 0x29
        /*0032*/ 	.short	(.L_223 - .L_222)


	//   ....[0]....
.L_222:
        /*0034*/ 	.word	0xffffffff


	//   ....[1]....
        /*0038*/ 	.word	0xffffffff


	//   ....[2]....
        /*003c*/ 	.word	0xffffffff


	//   ....[3]....
        /*0040*/ 	.word	0xffffffff


	//   ....[4]....
        /*0044*/ 	.word	0xffffffff


	//   ....[5]....
        /*0048*/ 	.word	0xffffffff


	//   ....[6]....
        /*004c*/ 	.word	0xffffffff


	//   ....[7]....
        /*0050*/ 	.word	0xffffffff


	//   ....[8]....
        /*0054*/ 	.word	0xffffffff


	//   ....[9]....
        /*0058*/ 	.word	0xffffffff


	//   ....[10]....
        /*005c*/ 	.word	0xffffffff


	//   ....[11]....
        /*0060*/ 	.word	0xffffffff


	//   ....[12]....
        /*0064*/ 	.word	0xffffffff


	//   ....[13]....
        /*0068*/ 	.word	0xffffffff


	//   ....[14]....
        /*006c*/ 	.word	0xffffffff


	//   ....[15]....
        /*0070*/ 	.word	0xffffffff


	//   ....[16]....
        /*0074*/ 	.word	0xffffffff


	//   ....[17]....
        /*0078*/ 	.word	0xffffffff


	//   ....[18]....
        /*007c*/ 	.word	0xffffffff


	//   ....[19]....
        /*0080*/ 	.word	0x0500000f


	//   ....[20]....
        /*0084*/ 	.word	0x0500000f


	//   ....[21]....
        /*0088*/ 	.word	0x0500000f


	//   ....[22]....
        /*008c*/ 	.word	0x0500000f


	//   ....[23]....
        /*0090*/ 	.word	0x0500000f


	//   ....[24]....
        /*0094*/ 	.word	0x0500000f


	//   ....[25]....
        /*0098*/ 	.word	0x0500000f


	//   ....[26]....
        /*009c*/ 	.word	0x0500000f


	//   ....[27]....
        /*00a0*/ 	.word	0x0500000f


	//   ....[28]....
        /*00a4*/ 	.word	0x0500000f


	//----- nvinfo : EIATTR_COOP_GROUP_INSTR_OFFSETS
	.align		4
.L_223:
        /*00a8*/ 	.byte	0x04, 0x28
        /*00aa*/ 	.short	(.L_225 - .L_224)


	//   ....[0]....
.L_224:
        /*00ac*/ 	.word	0x00002e80


	//   ....[1]....
        /*00b0*/ 	.word	0x00002ea0


	//   ....[2]....
        /*00b4*/ 	.word	0x00002ec0


	//   ....[3]....
        /*00b8*/ 	.word	0x00002ee0


	//   ....[4]....
        /*00bc*/ 	.word	0x00002f00


	//   ....[5]....
        /*00c0*/ 	.word	0x00007560


	//   ....[6]....
        /*00c4*/ 	.word	0x00007580


	//   ....[7]....
        /*00c8*/ 	.word	0x00007820


	//   ....[8]....
        /*00cc*/ 	.word	0x00007840


	//   ....[9]....
        /*00d0*/ 	.word	0x00007860


	//   ....[10]....
        /*00d4*/ 	.word	0x000079a0


	//   ....[11]....
        /*00d8*/ 	.word	0x000079d0


	//   ....[12]....
        /*00dc*/ 	.word	0x00008e50


	//   ....[13]....
        /*00e0*/ 	.word	0x00008ee0


	//   ....[14]....
        /*00e4*/ 	.word	0x00008f10


	//   ....[15]....
        /*00e8*/ 	.word	0x00008f30


	//   ....[16]....
        /*00ec*/ 	.word	0x00008f50


	//   ....[17]....
        /*00f0*/ 	.word	0x00008ff0


	//   ....[18]....
        /*00f4*/ 	.word	0x00009020


	//   ....[19]....
        /*00f8*/ 	.word	0x0000be80


	//   ....[20]....
        /*00fc*/ 	.word	0x0000bee0


	//   ....[21]....
        /*0100*/ 	.word	0x0000bf40


	//   ....[22]....
        /*0104*/ 	.word	0x0000bfa0


	//   ....[23]....
        /*0108*/ 	.word	0x0000c000


	//   ....[24]....
        /*010c*/ 	.word	0x0000c080


	//   ....[25]....
        /*0110*/ 	.word	0x0000c100


	//   ....[26]....
        /*0114*/ 	.word	0x0000c190


	//   ....[27]....
        /*0118*/ 	.word	0x0000c210


	//   ....[28]....
        /*011c*/ 	.word	0x0000c270


	//----- nvinfo : EIATTR_VRC_CTA_INIT_COUNT
	.align		4
.L_225:
        /*0120*/ 	.byte	0x02, 0x4a
	.zero		1
	.zero		1


	//----- nvinfo : EIATTR_SYSCALL_OFFSETS
	.align		4
        /*0124*/ 	.byte	0x04, 0x46
        /*0126*/ 	.short	(.L_227 - .L_226)


	//   ....[0]....
.L_226:
        /*0128*/ 	.word	0x00001b10


	//----- nvinfo : EIATTR_EXIT_INSTR_OFFSETS
	.align		4
.L_227:
        /*012c*/ 	.byte	0x04, 0x1c
        /*012e*/ 	.short	(.L_229 - .L_228)


	//   ....[0]....
.L_228:
        /*0130*/ 	.word	0x000000b0


	//   ....[1]....
        /*0134*/ 	.word	0x0000b9c0


	//   ....[2]....
        /*0138*/ 	.word	0x0000bd70


	//   ....[3]....
        /*013c*/ 	.word	0x0000be30


	//----- nvinfo : EIATTR_CRS_STACK_SIZE
	.align		4
.L_229:
        /*0140*/ 	.byte	0x04, 0x1e
        /*0142*/ 	.short	(.L_231 - .L_230)
.L_230:
        /*0144*/ 	.word	0x00000000


	//----- nvinfo : EIATTR_CBANK_PARAM_SIZE
	.align		4
.L_231:
        /*0148*/ 	.byte	0x03, 0x19
        /*014a*/ 	.short	0x0128


	//----- nvinfo : EIATTR_PARAM_CBANK
	.align		4
        /*014c*/ 	.byte	0x04, 0x0a
        /*014e*/ 	.short	(.L_233 - .L_232)
	.align		4
.L_232:
        /*0150*/ 	.word	index@(.nv.constant0._ZN4mmha33masked_multihead_attention_kernelItLi256ELi256ELi4ELi32ELi64ELb1ELb1EEEv26Multihead_attention_paramsIT_XT5_EE)
        /*0154*/ 	.short	0x0380
        /*0156*/ 	.short	0x0128


	//----- nvinfo : EIATTR_SW_WAR
	.align		4
.L_233:
        /*0158*/ 	.byte	0x04, 0x36
        /*015a*/ 	.short	(.L_235 - .L_234)
.L_234:
        /*015c*/ 	.word	0x00000008
.L_235:


//--------------------- .nv.info._ZN4mmha33masked_multihead_attention_kernelItLi256ELi256ELi1ELi32ELi256ELb1ELb0EEEv26Multihead_attention_paramsIT_XT5_EE --------------------------
	.section	.nv.info._ZN4mmha33masked_multihead_attention_kernelItLi256ELi256ELi1ELi32ELi256ELb1ELb0EEEv26Multihead_attention_paramsIT_XT5_EE,"",@"SHT_CUDA_INFO"
	.sectionflags	@""
	.align	4


	//----- nvinfo : EIATTR_CUDA_API_VERSION
	.align		4
        /*0000*/ 	.byte	0x04, 0x37
        /*0002*/ 	.short	(.L_237 - .L_236)
.L_236:
        /*0004*/ 	.word	0x00000082


	//----- nvinfo : EIATTR_KPARAM_INFO
	.align		4
.L_237:
        /*0008*/ 	.byte	0x04, 0x17
        /*000a*/ 	.short	(.L_239 - .L_238)
.L_238:
        /*000c*/ 	.word	0x00000000
        /*0010*/ 	.short	0x0000
        /*0012*/ 	.short	0x0000
        /*0014*/ 	.byte	0x00, 0xf0, 0xa1, 0x04


	//----- nvinfo : EIATTR_SPARSE_MMA_MASK
	.align		4
.L_239:
        /*0018*/ 	.byte	0x03, 0x50
        /*001a*/ 	.short	0x0000


	//----- nvinfo : EIATTR_MAXREG_COUNT
	.align		4
        /*001c*/ 	.byte	0x03, 0x1b
        /*001e*/ 	.short	0x00ff


	//----- nvinfo : EIATTR_NUM_BARRIERS
	.align		4
        /*0020*/ 	.byte	0x02, 0x4c
        /*0022*/ 	.byte	0x01
	.zero		1


	//----- nvinfo : EIATTR_EXTERNS
	.align		4
        /*0024*/ 	.byte	0x04, 0x0f
        /*0026*/ 	.short	(.L_241 - .L_240)


	//   ....[0]....
	.align		4
.L_240:
        /*0028*/ 	.word	index@(__assertfail)


	//----- nvinfo : EIATTR_ANNOTATIONS
	.align		4
.L_241:
        /*002c*/ 	.byte	0x04, 0x55
        /*002e*/ 	.short	(.L_243 - .L_242)


	//   ....[0]....
.L_242:
        /* <DEDUP_REMOVED lines=151> */


	//----- nvinfo : EIATTR_MERCURY_ISA_VERSION
	.align		4
.L_243:
        /*0988*/ 	.byte	0x03, 0x5f
        /*098a*/ 	.short	0x0101


	//----- nvinfo : EIATTR_INT_WARP_WIDE_INSTR_OFFSETS
	.align		4
        /*098c*/ 	.byte	0x04, 0x31
        /*098e*/ 	.short	(.L_245 - .L_244)


	//   ....[0]....
.L_244:
        /*0990*/ 	.word	0x00000d40


	//----- nvinfo : EIATTR_COOP_GROUP_MASK_REGIDS
	.align		4
.L_245:
        /*0994*/ 	.byte	0x04, 0x29
        /*0996*/ 	.short	(.L_247 - .L_246)


	//   ....[0]....
.L_246:
        /*0998*/ 	.word	0xffffffff


	//   ....[1]....
        /*099c*/ 	.word	0xffffffff


	//   ....[2]....
        /*09a0*/ 	.word	0xffffffff


	//   ....[3]....
        /*09a4*/ 	.word	0xffffffff


	//   ....[4]....
        /*09a8*/ 	.word	0xffffffff


	//   ....[5]....
        /*09ac*/ 	.word	0xffffffff


	//   ....[6]....
        /*09b0*/ 	.word	0xffffffff


	//   ....[7]....
        /*09b4*/ 	.word	0xffffffff


	//   ....[8]....
        /*09b8*/ 	.word	0xffffffff


	//   ....[9]....
        /*09bc*/ 	.word	0xffffffff


	//   ....[10]....
        /*09c0*/ 	.word	0xffffffff


	//   ....[11]....
        /*09c4*/ 	.word	0xffffffff


	//   ....[12]....
        /*09c8*/ 	.word	0xffffffff


	//   ....[13]....
        /*09cc*/ 	.word	0xffffffff


	//   ....[14]....
        /*09d0*/ 	.word	0xffffffff


	//   ....[15]....
        /*09d4*/ 	.word	0xffffffff


	//   ....[16]....
        /*09d8*/ 	.word	0xffffffff


	//   ....[17]....
        /*09dc*/ 	.word	0xffffffff


	//   ....[18]....
        /*09e0*/ 	.word	0xffffffff


	//   ....[19]....
        /*09e4*/ 	.word	0xffffffff


	//   ....[20]....
        /*09e8*/ 	.word	0xffffffff


	//   ....[21]....
        /*09ec*/ 	.word	0xffffffff


	//   ....[22]....
        /*09f0*/ 	.word	0xffffffff


	//   ....[23]....
        /*09f4*/ 	.word	0x0500000f


	//   ....[24]....
        /*09f8*/ 	.word	0x0500000f


	//   ....[25]....
        /*09fc*/ 	.word	0x0500000f


	//   ....[26]....
        /*0a00*/ 	.word	0x0500000f


	//   ....[27]....
        /*0a04*/ 	.word	0x0500000f


	//----- nvinfo : EIATTR_COOP_GROUP_INSTR_OFFSETS
	.align		4
.L_247:
        /*0a08*/ 	.byte	0x04, 0x28
        /*0a0a*/ 	.short	(.L_249 - .L_248)


	//   ....[0]....
.L_248:
        /*0a0c*/ 	.word	0x00003070


	//   ....[1]....
        /*0a10*/ 	.word	0x00003090


	//   ....[2]....
        /*0a14*/ 	.word	0x000030b0


	//   ....[3]....
        /*0a18*/ 	.word	0x000030d0


	//   ....[4]....
        /*0a1c*/ 	.word	0x000030f0


	//   ....[5]....
        /*0a20*/ 	.word	0x0000bc50


	//   ....[6]....
        /*0a24*/ 	.word	0x0000bc70


	//   ....[7]....
        /*0a28*/ 	.word	0x0000bcb0


	//   ....[8]....
        /*0a2c*/ 	.word	0x0000bce0


	//   ....[9]....
        /*0a30*/ 	.word	0x0000bd30


	//   ....[10]....
        /*0a34*/ 	.word	0x0000bd90


	//   ....[11]....
        /*0a38*/ 	.word	0x0000bdb0


	//   ....[12]....
        /*0a3c*/ 	.word	0x0000bdd0


	//   ....[13]....
        /*0a40*/ 	.word	0x0000be00


	//   ....[14]....
        /*0a44*/ 	.word	0x0000d2d0


	//   ....[15]....
        /*0a48*/ 	.word	0x0000d360


	//   ....[16]....
        /*0a4c*/ 	.word	0x0000d3d0


	//   ....[17]....
        /*0a50*/ 	.word	0x0000d3f0


	//   ....[18]....
        /*0a54*/ 	.word	0x0000d420


	//   ....[19]....
        /*0a58*/ 	.word	0x0000d4a0


	//   ....[20]....
        /*0a5c*/ 	.word	0x0000d4c0


	//   ....[21]....
        /*0a60*/ 	.word	0x0000d4e0


	//   ....[22]....
        /*0a64*/ 	.word	0x0000d500


	//   ....[23]....
        /*0a68*/ 	.word	0x00010d70


	//   ....[24]....
        /*0a6c*/ 	.word	0x00010dd0


	//   ....[25]....
        /*0a70*/ 	.word	0x00010e30


	//   ....[26]....
        /*0a74*/ 	.word	0x00010e90


	//   ....[27]....
        /*0a78*/ 	.word	0x00010ef0


	//----- nvinfo : EIATTR_VRC_CTA_INIT_COUNT
	.align		4
.L_249:
        /*0a7c*/ 	.byte	0x02, 0x4a
	.zero		1
	.zero		1


	//----- nvinfo : EIATTR_SYSCALL_OFFSETS
	.align		4
        /*0a80*/ 	.byte	0x04, 0x46
        /*0a82*/ 	.short	(.L_251 - .L_250)


	//   ....[0]....
.L_250:
        /*0a84*/ 	.word	0x00001cd0


	//----- nvinfo : EIATTR_EXIT_INSTR_OFFSETS
	.align		4
.L_251:
        /*0a88*/ 	.byte	0x04, 0x1c
        /*0a8a*/ 	.short	(.L_253 - .L_252)


	//   ....[0]....
.L_252:
        /*0a8c*/ 	.word	0x000000c0


	//   ....[1]....
        /*0a90*/ 	.word	0x000108b0


	//   ....[2]....
        /*0a94*/ 	.word	0x00010c60


	//   ....[3]....
        /*0a98*/ 	.word	0x00010d20


	//----- nvinfo : EIATTR_CRS_STACK_SIZE
	.align		4
.L_253:
        /*0a9c*/ 	.byte	0x04, 0x1e
        /*0a9e*/ 	.short	(.L_255 - .L_254)
.L_254:
        /*0aa0*/ 	.word	0x00000000


	//----- nvinfo : EIATTR_CBANK_PARAM_SIZE
	.align		4
.L_255:
        /*0aa4*/ 	.byte	0x03, 0x19
        /*0aa6*/ 	.short	0x0128


	//----- nvinfo : EIATTR_PARAM_CBANK
	.align		4
        /*0aa8*/ 	.byte	0x04, 0x0a
        /*0aaa*/ 	.short	(.L_257 - .L_256)
	.align		4
.L_256:
        /*0aac*/ 	.word	index@(.nv.constant0._ZN4mmha33masked_multihead_attention_kernelItLi256ELi256ELi1ELi32ELi256ELb1ELb0EEEv26Multihead_attention_paramsIT_XT5_EE)
        /*0ab0*/ 	.short	0x0380
        /*0ab2*/ 	.short	0x0128


	//----- nvinfo : EIATTR_SW_WAR
	.align		4
.L_257:
        /*0ab4*/ 	.byte	0x04, 0x36
        /*0ab6*/ 	.short	(.L_259 - .L_258)
.L_258:
        /*0ab8*/ 	.word	0x00000008
.L_259:


//--------------------- .nv.info._ZN4mmha33masked_multihead_attention_kernelItLi256ELi256ELi2ELi32ELi128ELb1ELb0EEEv26Multihead_attention_paramsIT_XT5_EE --------------------------
	.section	.nv.info._ZN4mmha33masked_multihead_attention_kernelItLi256ELi256ELi2ELi32ELi128ELb1ELb0EEEv26Multihead_attention_paramsIT_XT5_EE,"",@"SHT_CUDA_INFO"
	.sectionflags	@""
	.align	4


	//----- nvinfo : EIATTR_CUDA_API_VERSION
	.align		4
        /*0000*/ 	.byte	0x04, 0x37
        /*0002*/ 	.short	(.L_261 - .L_260)
.L_260:
        /*0004*/ 	.word	0x00000082


	//----- nvinfo : EIATTR_KPARAM_INFO
	.align		4
.L_261:
        /*0008*/ 	.byte	0x04, 0x17
        /*000a*/ 	.short	(.L_263 - .L_262)
.L_262:
        /*000c*/ 	.word	0x00000000
        /*0010*/ 	.short	0x0000
        /*0012*/ 	.short	0x0000
        /*0014*/ 	.byte	0x00, 0xf0, 0xa1, 0x04


	//----- nvinfo : EIATTR_SPARSE_MMA_MASK
	.align		4
.L_263:
        /*0018*/ 	.byte	0x03, 0x50
        /*001a*/ 	.short	0x0000


	//----- nvinfo : EIATTR_MAXREG_COUNT
	.align		4
        /*001c*/ 	.byte	0x03, 0x1b
        /*001e*/ 	.short	0x00ff


	//----- nvinfo : EIATTR_NUM_BARRIERS
	.align		4
        /*0020*/ 	.byte	0x02, 0x4c
        /*0022*/ 	.byte	0x01
	.zero		1


	//----- nvinfo : EIATTR_EXTERNS
	.align		4
        /*0024*/ 	.byte	0x04, 0x0f
        /*0026*/ 	.short	(.L_265 - .L_264)


	//   ....[0]....
	.align		4
.L_264:
        /*0028*/ 	.word	index@(__assertfail)


	//----- nvinfo : EIATTR_MERCURY_ISA_VERSION
	.align		4
.L_265:
        /*002c*/ 	.byte	0x03, 0x5f
        /*002e*/ 	.short	0x0101


	//----- nvinfo : EIATTR_INT_WARP_WIDE_INSTR_OFFSETS
	.align		4
        /*0030*/ 	.byte	0x04, 0x31
        /*0032*/ 	.short	(.L_267 - .L_266)


	//   ....[0]....
.L_266:
        /*0034*/ 	.word	0x00000d80


	//----- nvinfo : EIATTR_COOP_GROUP_MASK_REGIDS
	.align		4
.L_267:
        /*0038*/ 	.byte	0x04, 0x29
        /*003a*/ 	.short	(.L_269 - .L_268)


	//   ....[0]....
.L_268:
        /*003c*/ 	.word	0xffffffff


	//   ....[1]....
        /*0040*/ 	.word	0xffffffff


	//   ....[2]....
        /*0044*/ 	.word	0xffffffff


	//   ....[3]....
        /*0048*/ 	.word	0xffffffff


	//   ....[4]....
        /*004c*/ 	.word	0xffffffff


	//   ....[5]....
        /*0050*/ 	.word	0xffffffff


	//   ....[6]....
        /*0054*/ 	.word	0xffffffff


	//   ....[7]....
        /*0058*/ 	.word	0xffffffff


	//   ....[8]....
        /*005c*/ 	.word	0xffffffff


	//   ....[9]....
        /*0060*/ 	.word	0xffffffff


	//   ....[10]....
        /*0064*/ 	.word	0xffffffff


	//   ....[11]....
        /*0068*/ 	.word	0xffffffff


	//   ....[12]....
        /*006c*/ 	.word	0xffffffff


	//   ....[13]....
        /*0070*/ 	.word	0xffffffff


	//   ....[14]....
        /*0074*/ 	.word	0xffffffff


	//   ....[15]....
        /*0078*/ 	.word	0xffffffff


	//   ....[16]....
        /*007c*/ 	.word	0xffffffff


	//   ....[17]....
        /*0080*/ 	.word	0xffffffff


	//   ....[18]....
        /*0084*/ 	.word	0xffffffff


	//   ....[19]....
        /*0088*/ 	.word	0xffffffff


	//   ....[20]....
        /*008c*/ 	.word	0xffffffff


	//   ....[21]....
        /*0090*/ 	.word	0x0500000f


	//   ....[22]....
        /*0094*/ 	.word	0x0500000f


	//   ....[23]....
        /*0098*/ 	.word	0x0500000f


	//   ....[24]....
        /*009c*/ 	.word	0x0500000f


	//   ....[25]....
        /*00a0*/ 	.word	0x0500000f


	//   ....[26]....
        /*00a4*/ 	.word	0x0500000f


	//   ....[27]....
        /*00a8*/ 	.word	0x0500000f


	//   ....[28]....
        /*00ac*/ 	.word	0x0500000f


	//   ....[29]....
        /*00b0*/ 	.word	0x0500000f


	//   ....[30]....
        /*00b4*/ 	.word	0x0500000f


	//----- nvinfo : EIATTR_COOP_GROUP_INSTR_OFFSETS
	.align		4
.L_269:
        /*00b8*/ 	.byte	0x04, 0x28
        /*00ba*/ 	.short	(.L_271 - .L_270)


	//   ....[0]....
.L_270:
        /*00bc*/ 	.word	0x000030c0


	//   ....[1]....
        /*00c0*/ 	.word	0x000030e0


	//   ....[2]....
        /*00c4*/ 	.word	0x00003100


	//   ....[3]....
        /*00c8*/ 	.word	0x00003120


	//   ....[4]....
        /*00cc*/ 	.word	0x00003140


	//   ....[5]....
        /*00d0*/ 	.word	0x000077a0


	//   ....[6]....
        /*00d4*/ 	.word	0x000079e0


	//   ....[7]....
        /*00d8*/ 	.word	0x00007a00


	//   ....[8]....
        /*00dc*/ 	.word	0x00007a20


	//   ....[9]....
        /*00e0*/ 	.word	0x00007a40


	//   ....[10]....
        /*00e4*/ 	.word	0x00007b40


	//   ....[11]....
        /*00e8*/ 	.word	0x00007b70


	//   ....[12]....
        /*00ec*/ 	.word	0x00007ba0


	//   ....[13]....
        /*00f0*/ 	.word	0x00009060


	//   ....[14]....
        /*00f4*/ 	.word	0x00009100


	//   ....[15]....
        /*00f8*/ 	.word	0x00009130


	//   ....[16]....
        /*00fc*/ 	.word	0x00009150


	//   ....[17]....
        /*0100*/ 	.word	0x00009170


	//   ....[18]....
        /*0104*/ 	.word	0x00009210


	//   ....[19]....
        /*0108*/ 	.word	0x00009230


	//   ....[20]....
        /*010c*/ 	.word	0x00009250


	//   ....[21]....
        /*0110*/ 	.word	0x0000c860


	//   ....[22]....
        /*0114*/ 	.word	0x0000c8c0


	//   ....[23]....
        /*0118*/ 	.word	0x0000c920


	//   ....[24]....
        /*011c*/ 	.word	0x0000c980


	//   ....[25]....
        /*0120*/ 	.word	0x0000c9e0


	//   ....[26]....
        /*0124*/ 	.word	0x0000ca60


	//   ....[27]....
        /*0128*/ 	.word	0x0000cb00


	//   ....[28]....
        /*012c*/ 	.word	0x0000cb80


	//   ....[29]....
        /*0130*/ 	.word	0x0000cbe0


	//   ....[30]....
        /*0134*/ 	.word	0x0000cc40


	//----- nvinfo : EIATTR_VRC_CTA_INIT_COUNT
	.align		4
.L_271:
        /*0138*/ 	.byte	0x02, 0x4a
	.zero		1
	.zero		1


	//----- nvinfo : EIATTR_SYSCALL_OFFSETS
	.align		4
        /*013c*/ 	.byte	0x04, 0x46
        /*013e*/ 	.short	(.L_273 - .L_272)


	//   ....[0]....
.L_272:
        /*0140*/ 	.word	0x00001d40


	//----- nvinfo : EIATTR_EXIT_INSTR_OFFSETS
	.align		4
.L_273:
        /*0144*/ 	.byte	0x04, 0x1c
        /*0146*/ 	.short	(.L_275 - .L_274)


	//   ....[0]....
.L_274:
        /*0148*/ 	.word	0x000000d0


	//   ....[1]....
        /*014c*/ 	.word	0x0000c3a0


	//   ....[2]....
        /*0150*/ 	.word	0x0000c750


	//   ....[3]....
        /*0154*/ 	.word	0x0000c810


	//----- nvinfo : EIATTR_CRS_STACK_SIZE
	.align		4
.L_275:
        /*0158*/ 	.byte	0x04, 0x1e
        /*015a*/ 	.short	(.L_277 - .L_276)
.L_276:
        /*015c*/ 	.word	0x00000000


	//----- nvinfo : EIATTR_CBANK_PARAM_SIZE
	.align		4
.L_277:
        /*0160*/ 	.byte	0x03, 0x19
        /*0162*/ 	.short	0x0128


	//----- nvinfo : EIATTR_PARAM_CBANK
	.align		4
        /*0164*/ 	.byte	0x04, 0x0a
        /*0166*/ 	.short	(.L_279 - .L_278)
	.align		4
.L_278:
        /*0168*/ 	.word	index@(.nv.constant0._ZN4mmha33masked_multihead_attention_kernelItLi256ELi256ELi2ELi32ELi128ELb1ELb0EEEv26Multihead_attention_paramsIT_XT5_EE)
        /*016c*/ 	.short	0x0380
        /*016e*/ 	.short	0x0128


	//----- nvinfo : EIATTR_SW_WAR
	.align		4
.L_279:
        /*0170*/ 	.byte	0x04, 0x36
        /*0172*/ 	.short	(.L_281 - .L_280)
.L_280:
        /*0174*/ 	.word	0x00000008
.L_281:


//--------------------- .nv.info._ZN4mmha33masked_multihead_attention_kernelItLi256ELi256ELi4ELi32ELi64ELb1ELb0EEEv26Multihead_attention_paramsIT_XT5_EE --------------------------
	.section	.nv.info._ZN4mmha33masked_multihead_attention_kernelItLi256ELi256ELi4ELi32ELi64ELb1ELb0EEEv26Multihead_attention_paramsIT_XT5_EE,"",@"SHT_CUDA_INFO"
	.sectionflags	@""
	.align	4


	//----- nvinfo : EIATTR_CUDA_API_VERSION
	.align		4
        /*0000*/ 	.byte	0x04, 0x37
        /*0002*/ 	.short	(.L_283 - .L_282)
.L_282:
        /*0004*/ 	.word	0x00000082


	//----- nvinfo : EIATTR_KPARAM_INFO
	.align		4
.L_283:
        /*0008*/ 	.byte	0x04, 0x17
        /*000a*/ 	.short	(.L_285 - .L_284)
.L_284:
        /*000c*/ 	.word	0x00000000
        /*0010*/ 	.short	0x0000
        /*0012*/ 	.short	0x0000
        /*0014*/ 	.byte	0x00, 0xf0, 0xa1, 0x04


	//----- nvinfo : EIATTR_SPARSE_MMA_MASK
	.align		4
.L_285:
        /*0018*/ 	.byte	0x03, 0x50
        /*001a*/ 	.short	0x0000


	//----- nvinfo : EIATTR_MAXREG_COUNT
	.align		4
        /*001c*/ 	.byte	0x03, 0x1b
        /*001e*/ 	.short	0x00ff


	//----- nvinfo : EIATTR_NUM_BARRIERS
	.align		4
        /*0020*/ 	.byte	0x02, 0x4c
        /*0022*/ 	.byte	0x01
	.zero		1


	//----- nvinfo : EIATTR_EXTERNS
	.align		4
        /*0024*/ 	.byte	0x04, 0x0f
        /*0026*/ 	.short	(.L_287 - .L_286)


	//   ....[0]....
	.align		4
.L_286:
        /*0028*/ 	.word	index@(__assertfail)


	//----- nvinfo : EIATTR_MERCURY_ISA_VERSION
	.align		4
.L_287:
        /*002c*/ 	.byte	0x03, 0x5f
        /*002e*/ 	.short	0x0101


	//----- nvinfo : EIATTR_COOP_GROUP_MASK_REGIDS
	.align		4
        /*0030*/ 	.byte	0x04, 0x29
        /*0032*/ 	.short	(.L_289 - .L_288)


	//   ....[0]....
.L_288:
        /*0034*/ 	.word	0xffffffff


	//   ....[1]....
        /*0038*/ 	.word	0xffffffff


	//   ....[2]....
        /*003c*/ 	.word	0xffffffff


	//   ....[3]....
        /*0040*/ 	.word	0xffffffff


	//   ....[4]....
        /*0044*/ 	.word	0xffffffff


	//   ....[5]....
        /*0048*/ 	.word	0xffffffff


	//   ....[6]....
        /*004c*/ 	.word	0xffffffff


	//   ....[7]....
        /*0050*/ 	.word	0xffffffff


	//   ....[8]....
        /*0054*/ 	.word	0xffffffff


	//   ....[9]....
        /*0058*/ 	.word	0xffffffff


	//   ....[10]....
        /*005c*/ 	.word	0xffffffff


	//   ....[11]....
        /*0060*/ 	.word	0xffffffff


	//   ....[12]....
        /*0064*/ 	.word	0xffffffff


	//   ....[13]....
        /*0068*/ 	.word	0xffffffff


	//   ....[14]....
        /*006c*/ 	.word	0xffffffff


	//   ....[15]....
        /*0070*/ 	.word	0xffffffff


	//   ....[16]....
        /*0074*/ 	.word	0xffffffff


	//   ....[17]....
        /*0078*/ 	.word	0xffffffff


	//   ....[18]....
        /*007c*/ 	.word	0xffffffff


	//   ....[19]....
        /*0080*/ 	.word	0x0500000f


	//   ....[20]....
        /*0084*/ 	.word	0x0500000f


	//   ....[21]....
        /*0088*/ 	.word	0x0500000f


	//   ....[22]....
        /*008c*/ 	.word	0x0500000f


	//   ....[23]....
        /*0090*/ 	.word	0x0500000f


	//   ....[24]....
        /*0094*/ 	.word	0x0500000f


	//   ....[25]....
        /*0098*/ 	.word	0x0500000f


	//   ....[26]....
        /*009c*/ 	.word	0x0500000f


	//   ....[27]....
        /*00a0*/ 	.word	0x0500000f


	//   ....[28]....
        /*00a4*/ 	.word	0x0500000f


	//----- nvinfo : EIATTR_COOP_GROUP_INSTR_OFFSETS
	.align		4
.L_289:
        /*00a8*/ 	.byte	0x04, 0x28
        /*00aa*/ 	.short	(.L_291 - .L_290)


	//   ....[0]....
.L_290:
        /*00ac*/ 	.word	0x00002e80


	//   ....[1]....
        /*00b0*/ 	.word	0x00002ea0


	//   ....[2]....
        /*00b4*/ 	.word	0x00002ec0


	//   ....[3]....
        /*00b8*/ 	.word	0x00002ee0


	//   ....[4]....
        /*00bc*/ 	.word	0x00002f00


	//   ....[5]....
        /*00c0*/ 	.word	0x00006830


	//   ....[6]....
        /*00c4*/ 	.word	0x00006850


	//   ....[7]....
        /*00c8*/ 	.word	0x00006af0


	//   ....[8]....
        /*00cc*/ 	.word	0x00006b10


	//   ....[9]....
        /*00d0*/ 	.word	0x00006b30


	//   ....[10]....
        /*00d4*/ 	.word	0x00006c50


	//   ....[11]....
        /*00d8*/ 	.word	0x00006c70


	//   ....[12]....
        /*00dc*/ 	.word	0x00008120


	//   ....[13]....
        /*00e0*/ 	.word	0x00008170


	//   ....[14]....
        /*00e4*/ 	.word	0x00008190


	//   ....[15]....
        /*00e8*/ 	.word	0x000081c0


	//   ....[16]....
        /*00ec*/ 	.word	0x00008210


	//   ....[17]....
        /*00f0*/ 	.word	0x000082b0


	//   ....[18]....
        /*00f4*/ 	.word	0x000082e0


	//   ....[19]....
        /*00f8*/ 	.word	0x0000b310


	//   ....[20]....
        /*00fc*/ 	.word	0x0000b370


	//   ....[21]....
        /*0100*/ 	.word	0x0000b3d0


	//   ....[22]....
        /*0104*/ 	.word	0x0000b430


	//   ....[23]....
        /*0108*/ 	.word	0x0000b490


	//   ....[24]....
        /*010c*/ 	.word	0x0000b510


	//   ....[25]....
        /*0110*/ 	.word	0x0000b590


	//   ....[26]....
        /*0114*/ 	.word	0x0000b620


	//   ....[27]....
        /*0118*/ 	.word	0x0000b6a0


	//   ....[28]....
        /*011c*/ 	.word	0x0000b700


	//----- nvinfo : EIATTR_VRC_CTA_INIT_COUNT
	.align		4
.L_291:
        /*0120*/ 	.byte	0x02, 0x4a
	.zero		1
	.zero		1


	//----- nvinfo : EIATTR_SYSCALL_OFFSETS
	.align		4
        /*0124*/ 	.byte	0x04, 0x46
        /*0126*/ 	.short	(.L_293 - .L_292)


	//   ....[0]....
.L_292:
        /*0128*/ 	.word	0x00001b10


	//----- nvinfo : EIATTR_EXIT_INSTR_OFFSETS
	.align		4
.L_293:
        /*012c*/ 	.byte	0x04, 0x1c
        /*012e*/ 	.short	(.L_295 - .L_294)


	//   ....[0]....
.L_294:
        /*0130*/ 	.word	0x000000b0


	//   ....[1]....
        /*0134*/ 	.word	0x0000ae50


	//   ....[2]....
        /*0138*/ 	.word	0x0000b200


	//   ....[3]....
        /*013c*/ 	.word	0x0000b2c0


	//----- nvinfo : EIATTR_CRS_STACK_SIZE
	.align		4
.L_295:
        /*0140*/ 	.byte	0x04, 0x1e
        /*0142*/ 	.short	(.L_297 - .L_296)
.L_296:
        /*0144*/ 	.word	0x00000000


	//----- nvinfo : EIATTR_CBANK_PARAM_SIZE
	.align		4
.L_297:
        /*0148*/ 	.byte	0x03, 0x19
        /*014a*/ 	.short	0x0128


	//----- nvinfo : EIATTR_PARAM_CBANK
	.align		4
        /*014c*/ 	.byte	0x04, 0x0a
        /*014e*/ 	.short	(.L_299 - .L_298)
	.align		4
.L_298:
        /*0150*/ 	.word	index@(.nv.constant0._ZN4mmha33masked_multihead_attention_kernelItLi256ELi256ELi4ELi32ELi64ELb1ELb0EEEv26Multihead_attention_paramsIT_XT5_EE)
        /*0154*/ 	.short	0x0380
        /*0156*/ 	.short	0x0128


	//----- nvinfo : EIATTR_SW_WAR
	.align		4
.L_299:
        /*0158*/ 	.byte	0x04, 0x36
        /*015a*/ 	.short	(.L_301 - .L_300)
.L_300:
        /*015c*/ 	.word	0x00000008
.L_301:


//--------------------- .nv.info._ZN4mmha33masked_multihead_attention_kernelIfLi256ELi256ELi1ELi64ELi256ELb1ELb1EEEv26Multihead_attention_paramsIT_XT5_EE --------------------------
	.section	.nv.info._ZN4mmha33masked_multihead_attention_kernelIfLi256ELi256ELi1ELi64ELi256ELb1ELb1EEEv26Multihead_attention_paramsIT_XT5_EE,"",@"SHT_CUDA_INFO"
	.sectionflags	@""
	.align	4


	//----- nvinfo : EIATTR_CUDA_API_VERSION
	.align		4
        /*0000*/ 	.byte	0x04, 0x37
        /*0002*/ 	.short	(.L_303 - .L_302)
.L_302:
        /*0004*/ 	.word	0x00000082


	//----- nvinfo : EIATTR_KPARAM_INFO
	.align		4
.L_303:
        /*0008*/ 	.byte	0x04, 0x17
        /*000a*/ 	.short	(.L_305 - .L_304)
.L_304:
        /*000c*/ 	.word	0x00000000
        /*0010*/ 	.short	0x0000
        /*0012*/ 	.short	0x0000
        /*0014*/ 	.byte	0x00, 0xf0, 0xa1, 0x04


	//----- nvinfo : EIATTR_SPARSE_MMA_MASK
	.align		4
.L_305:
        /*0018*/ 	.byte	0x03, 0x50
        /*001a*/ 	.short	0x0000


	//----- nvinfo : EIATTR_MAXREG_COUNT
	.align		4
        /*001c*/ 	.byte	0x03, 0x1b
        /*001e*/ 	.short	0x00ff


	//----- nvinfo : EIATTR_NUM_BARRIERS
	.align		4
        /*0020*/ 	.byte	0x02, 0x4c
        /*0022*/ 	.byte	0x01
	.zero		1


	//----- nvinfo : EIATTR_EXTERNS
	.align		4
        /*0024*/ 	.byte	0x04, 0x0f
        /*0026*/ 	.short	(.L_307 - .L_306)


	//   ....[0]....
	.align		4
.L_306:
        /*0028*/ 	.word	index@(__assertfail)


	//----- nvinfo : EIATTR_ANNOTATIONS
	.align		4
.L_307:
        /*002c*/ 	.byte	0x04, 0x55
        /*002e*/ 	.short	(.L_309 - .L_308)


	//   ....[0]....
.L_308:
        /* <DEDUP_REMOVED lines=900> */
        /*3864*/ 	.byte	0xd0, 0x88, 0x02, 0x00, 0x01, 0x00, 0x00, 0x00, 0x10, 0xd3, 0x02, 0x00


	//----- nvinfo : EIATTR_MERCURY_ISA_VERSION
	.align		4
.L_309:
        /*3870*/ 	.byte	0x03, 0x5f
        /*3872*/ 	.short	0x0101


	//----- nvinfo : EIATTR_INT_WARP_WIDE_INSTR_OFFSETS
	.align		4
        /*3874*/ 	.byte	0x04, 0x31
        /*3876*/ 	.short	(.L_311 - .L_310)


	//   ....[0]....
.L_310:
        /*3878*/ 	.word	0x00000970


	//----- nvinfo : EIATTR_COOP_GROUP_MASK_REGIDS
	.align		4
.L_311:
        /*387c*/ 	.byte	0x04, 0x29
        /*387e*/ 	.short	(.L_313 - .L_312)


	//   ....[0]....
.L_312:
        /*3880*/ 	.word	0xffffffff


	//   ....[1]....
        /*3884*/ 	.word	0xffffffff


	//   ....[2]....
        /*3888*/ 	.word	0xffffffff


	//   ....[3]....
        /*388c*/ 	.word	0xffffffff


	//   ....[4]....
        /*3890*/ 	.word	0xffffffff


	//   ....[5]....
        /*3894*/ 	.word	0xffffffff


	//   ....[6]....
        /*3898*/ 	.word	0xffffffff


	//   ....[7]....
        /*389c*/ 	.word	0xffffffff


	//   ....[8]....
        /*38a0*/ 	.word	0xffffffff


	//   ....[9]....
        /*38a4*/ 	.word	0xffffffff


	//   ....[10]....
        /*38a8*/ 	.word	0xffffffff


	//   ....[11]....
        /*38ac*/ 	.word	0xffffffff


	//   ....[12]....
        /*38b0*/ 	.word	0xffffffff


	//   ....[13]....
        /*38b4*/ 	.word	0xffffffff


	//   ....[14]....
        /*38b8*/ 	.word	0xffffffff


	//   ....[15]....
        /*38bc*/ 	.word	0xffffffff


	//   ....[16]....
        /*38c0*/ 	.word	0xffffffff


	//   ....[17]....
        /*38c4*/ 	.word	0xffffffff


	//   ....[18]....
        /*38c8*/ 	.word	0xffffffff


	//   ....[19]....
        /*38cc*/ 	.word	0xffffffff


	//   ....[20]....
        /*38d0*/ 	.word	0xffffffff


	//   ....[21]....
        /*38d4*/ 	.word	0xffffffff


	//   ....[22]....
        /*38d8*/ 	.word	0xffffffff


	//   ....[23]....
        /*38dc*/ 	.word	0xffffffff


	//   ....[24]....
        /*38e0*/ 	.word	0xffffffff


	//----- nvinfo : EIATTR_COOP_GROUP_INSTR_OFFSETS
	.align		4
.L_313:
        /*38e4*/ 	.byte	0x04, 0x28
        /*38e6*/ 	.short	(.L_315 - .L_314)


	//   ....[0]....
.L_314:
        /*38e8*/ 	.word	0x00001f80


	//   ....[1]....
        /*38ec*/ 	.word	0x00002010


	//   ....[2]....
        /*38f0*/ 	.word	0x00002060


	//   ....[3]....
        /*38f4*/ 	.word	0x00002080


	//   ....[4]....
        /*38f8*/ 	.word	0x000020b0


	//   ....[5]....
        /*38fc*/ 	.word	0x000021a0


	//   ....[6]....
        /*3900*/ 	.word	0x000021c0


	//   ....[7]....
        /*3904*/ 	.word	0x00028930


	//   ....[8]....
        /*3908*/ 	.word	0x00028950


	//   ....[9]....
        /*390c*/ 	.word	0x00028980


	//   ....[10]....
        /*3910*/ 	.word	0x000289b0


	//   ....[11]....
        /*3914*/ 	.word	0x00028a10


	//   ....[12]....
        /*3918*/ 	.word	0x00028a90


	//   ....[13]....
        /*391c*/ 	.word	0x00028ac0


	//   ....[14]....
        /*3920*/ 	.word	0x00028ae0


	//   ....[15]....
        /*3924*/ 	.word	0x00028b10


	//   ....[16]....
        /*3928*/ 	.word	0x00029fe0


	//   ....[17]....
        /*392c*/ 	.word	0x0002a070


	//   ....[18]....
        /*3930*/ 	.word	0x0002a0a0


	//   ....[19]....
        /*3934*/ 	.word	0x0002a0c0


	//   ....[20]....
        /*3938*/ 	.word	0x0002a0e0


	//   ....[21]....
        /*393c*/ 	.word	0x0002a150


	//   ....[22]....
        /*3940*/ 	.word	0x0002a170


	//   ....[23]....
        /*3944*/ 	.word	0x0002a190


	//   ....[24]....
        /*3948*/ 	.word	0x0002a1b0


	//----- nvinfo : EIATTR_VRC_CTA_INIT_COUNT
	.align		4
.L_315:
        /*394c*/ 	.byte	0x02, 0x4a
	.zero		1
	.zero		1


	//----- nvinfo : EIATTR_SYSCALL_OFFSETS
	.align		4
        /*3950*/ 	.byte	0x04, 0x46
        /*3952*/ 	.short	(.L_317 - .L_316)


	//   ....[0]....
.L_316:
        /*3954*/ 	.word	0x00001480


	//----- nvinfo : EIATTR_EXIT_INSTR_OFFSETS
	.align		4
.L_317:
        /*3958*/ 	.byte	0x04, 0x1c
        /*395a*/ 	.short	(.L_319 - .L_318)


	//   ....[0]....
.L_318:
        /*395c*/ 	.word	0x000000c0


	//   ....[1]....
        /*3960*/ 	.word	0x0002d660


	//   ....[2]....
        /*3964*/ 	.word	0x0002d8c0


	//   ....[3]....
        /*3968*/ 	.word	0x0002d910


	//----- nvinfo : EIATTR_CRS_STACK_SIZE
	.align		4
.L_319:
        /*396c*/ 	.byte	0x04, 0x1e
        /*396e*/ 	.short	(.L_321 - .L_320)
.L_320:
        /*3970*/ 	.word	0x00000000


	//----- nvinfo : EIATTR_CBANK_PARAM_SIZE
	.align		4
.L_321:
        /*3974*/ 	.byte	0x03, 0x19
        /*3976*/ 	.short	0x0128


	//----- nvinfo : EIATTR_PARAM_CBANK
	.align		4
        /*3978*/ 	.byte	0x04, 0x0a
        /*397a*/ 	.short	(.L_323 - .L_322)
	.align		4
.L_322:
        /*397c*/ 	.word	index@(.nv.constant0._ZN4mmha33masked_multihead_attention_kernelIfLi256ELi256ELi1ELi64ELi256ELb1ELb1EEEv26Multihead_attention_paramsIT_XT5_EE)
        /*3980*/ 	.short	0x0380
        /*3982*/ 	.short	0x0128


	//----- nvinfo : EIATTR_SW_WAR
	.align		4
.L_323:
        /*3984*/ 	.byte	0x04, 0x36
        /*3986*/ 	.short	(.L_325 - .L_324)
.L_324:
        /*3988*/ 	.word	0x00000008
.L_325:


//--------------------- .nv.info._ZN4mmha33masked_multihead_attention_kernelIfLi256ELi256ELi2ELi64ELi128ELb1ELb1EEEv26Multihead_attention_paramsIT_XT5_EE --------------------------
	.section	.nv.info._ZN4mmha33masked_multihead_attention_kernelIfLi256ELi256ELi2ELi64ELi128ELb1ELb1EEEv26Multihead_attention_paramsIT_XT5_EE,"",@"SHT_CUDA_INFO"
	.sectionflags	@""
	.align	4


	//----- nvinfo : EIATTR_CUDA_API_VERSION
	.align		4
        /*0000*/ 	.byte	0x04, 0x37
        /*0002*/ 	.short	(.L_327 - .L_326)
.L_326:
        /*0004*/ 	.word	0x00000082


	//----- nvinfo : EIATTR_KPARAM_INFO
	.align		4
.L_327:
        /*0008*/ 	.byte	0x04, 0x17
        /*000a*/ 	.short	(.L_329 - .L_328)
.L_328:
        /*000c*/ 	.word	0x00000000
        /*0010*/ 	.short	0x0000
        /*0012*/ 	.short	0x0000
        /*0014*/ 	.byte	0x00, 0xf0, 0xa1, 0x04


	//----- nvinfo : EIATTR_SPARSE_MMA_MASK
	.align		4
.L_329:
        /*0018*/ 	.byte	0x03, 0x50
        /*001a*/ 	.short	0x0000


	//----- nvinfo : EIATTR_MAXREG_COUNT
	.align		4
        /*001c*/ 	.byte	0x03, 0x1b
        /*001e*/ 	.short	0x00ff


	//----- nvinfo : EIATTR_NUM_BARRIERS
	.align		4
        /*0020*/ 	.byte	0x02, 0x4c
        /*0022*/ 	.byte	0x01
	.zero		1


	//----- nvinfo : EIATTR_EXTERNS
	.align		4
        /*0024*/ 	.byte	0x04, 0x0f
        /*0026*/ 	.short	(.L_331 - .L_330)


	//   ....[0]....
	.align		4
.L_330:
        /*0028*/ 	.word	index@(__assertfail)


	//----- nvinfo : EIATTR_ANNOTATIONS
	.align		4
.L_331:
        /*002c*/ 	.byte	0x04, 0x55
        /*002e*/ 	.short	(.L_333 - .L_332)


	//   ....[0]....
.L_332:
        /* <DEDUP_REMOVED lines=161> */


	//----- nvinfo : EIATTR_MERCURY_ISA_VERSION
	.align		4
.L_333:
        /*0a30*/ 	.byte	0x03, 0x5f
        /*0a32*/ 	.short	0x0101


	//----- nvinfo : EIATTR_INT_WARP_WIDE_INSTR_OFFSETS
	.align		4
        /*0a34*/ 	.byte	0x04, 0x31
        /*0a36*/ 	.short	(.L_335 - .L_334)


	//   ....[0]....
.L_334:
        /*0a38*/ 	.word	0x000009e0


	//----- nvinfo : EIATTR_COOP_GROUP_MASK_REGIDS
	.align		4
.L_335:
        /*0a3c*/ 	.byte	0x04, 0x29
        /*0a3e*/ 	.short	(.L_337 - .L_336)


	//   ....[0]....
.L_336:
        /*0a40*/ 	.word	0xffffffff


	//   ....[1]....
        /*0a44*/ 	.word	0xffffffff


	//   ....[2]....
        /*0a48*/ 	.word	0xffffffff


	//   ....[3]....
        /*0a4c*/ 	.word	0xffffffff


	//   ....[4]....
        /*0a50*/ 	.word	0xffffffff


	//   ....[5]....
        /*0a54*/ 	.word	0xffffffff


	//   ....[6]....
        /*0a58*/ 	.word	0xffffffff


	//   ....[7]....
        /*0a5c*/ 	.word	0xffffffff


	//   ....[8]....
        /*0a60*/ 	.word	0xffffffff


	//   ....[9]....
        /*0a64*/ 	.word	0xffffffff


	//   ....[10]....
        /*0a68*/ 	.word	0xffffffff


	//   ....[11]....
        /*0a6c*/ 	.word	0xffffffff


	//   ....[12]....
        /*0a70*/ 	.word	0xffffffff


	//   ....[13]....
        /*0a74*/ 	.word	0xffffffff


	//   ....[14]....
        /*0a78*/ 	.word	0xffffffff


	//   ....[15]....
        /*0a7c*/ 	.word	0xffffffff


	//   ....[16]....
        /*0a80*/ 	.word	0xffffffff


	//   ....[17]....
        /*0a84*/ 	.word	0xffffffff


	//   ....[18]....
        /*0a88*/ 	.word	0xffffffff


	//   ....[19]....
        /*0a8c*/ 	.word	0xffffffff


	//   ....[20]....
        /*0a90*/ 	.word	0xffffffff


	//   ....[21]....
        /*0a94*/ 	.word	0xffffffff


	//   ....[22]....
        /*0a98*/ 	.word	0xffffffff


	//   ....[23]....
        /*0a9c*/ 	.word	0x0500000f


	//   ....[24]....
        /*0aa0*/ 	.word	0x0500000f


	//   ....[25]....
        /*0aa4*/ 	.word	0x0500000f


	//   ....[26]....
        /*0aa8*/ 	.word	0x0500000f


	//   ....[27]....
        /*0aac*/ 	.word	0x0500000f


	//----- nvinfo : EIATTR_COOP_GROUP_INSTR_OFFSETS
	.align		4
.L_337:
        /*0ab0*/ 	.byte	0x04, 0x28
        /*0ab2*/ 	.short	(.L_339 - .L_338)


	//   ....[0]....
.L_338:
        /*0ab4*/ 	.word	0x00001f80


	//   ....[1]....
        /*0ab8*/ 	.word	0x00001ff0


	//   ....[2]....
        /*0abc*/ 	.word	0x00002020


	//   ....[3]....
        /*0ac0*/ 	.word	0x00002040


	//   ....[4]....
        /*0ac4*/ 	.word	0x00002070


	//   ....[5]....
        /*0ac8*/ 	.word	0x000021a0


	//   ....[6]....
        /*0acc*/ 	.word	0x000021c0


	//   ....[7]....
        /*0ad0*/ 	.word	0x0001d230


	//   ....[8]....
        /*0ad4*/ 	.word	0x0001d5a0


	//   ....[9]....
        /*0ad8*/ 	.word	0x0001d5c0


	//   ....[10]....
        /*0adc*/ 	.word	0x0001d5e0


	//   ....[11]....
        /*0ae0*/ 	.word	0x0001d600


	//   ....[12]....
        /*0ae4*/ 	.word	0x0001d720


	//   ....[13]....
        /*0ae8*/ 	.word	0x0001d740


	//   ....[14]....
        /*0aec*/ 	.word	0x0001d780


	//   ....[15]....
        /*0af0*/ 	.word	0x0001ec40


	//   ....[16]....
        /*0af4*/ 	.word	0x0001ed00


	//   ....[17]....
        /*0af8*/ 	.word	0x0001ed20


	//   ....[18]....
        /*0afc*/ 	.word	0x0001ed40


	//   ....[19]....
        /*0b00*/ 	.word	0x0001ed60


	//   ....[20]....
        /*0b04*/ 	.word	0x0001edc0


	//   ....[21]....
        /*0b08*/ 	.word	0x0001ede0


	//   ....[22]....
        /*0b0c*/ 	.word	0x0001ee00


	//   ....[23]....
        /*0b10*/ 	.word	0x000224e0


	//   ....[24]....
        /*0b14*/ 	.word	0x00022590


	//   ....[25]....
        /*0b18*/ 	.word	0x00022610


	//   ....[26]....
        /*0b1c*/ 	.word	0x00022670


	//   ....[27]....
        /*0b20*/ 	.word	0x000226d0


	//----- nvinfo : EIATTR_VRC_CTA_INIT_COUNT
	.align		4
.L_339:
        /*0b24*/ 	.byte	0x02, 0x4a
	.zero		1
	.zero		1


	//----- nvinfo : EIATTR_SYSCALL_OFFSETS
	.align		4
        /*0b28*/ 	.byte	0x04, 0x46
        /*0b2a*/ 	.short	(.L_341 - .L_340)


	//   ....[0]....
.L_340:
        /*0b2c*/ 	.word	0x00001490


	//----- nvinfo : EIATTR_EXIT_INSTR_OFFSETS
	.align		4
.L_341:
        /*0b30*/ 	.byte	0x04, 0x1c
        /*0b32*/ 	.short	(.L_343 - .L_342)


	//   ....[0]....
.L_342:
        /*0b34*/ 	.word	0x000000e0


	//   ....[1]....
        /*0b38*/ 	.word	0x000221c0


	//   ....[2]....
        /*0b3c*/ 	.word	0x00022420


	//   ....[3]....
        /*0b40*/ 	.word	0x00022470


	//----- nvinfo : EIATTR_CRS_STACK_SIZE
	.align		4
.L_343:
        /*0b44*/ 	.byte	0x04, 0x1e
        /*0b46*/ 	.short	(.L_345 - .L_344)
.L_344:
        /*0b48*/ 	.word	0x00000000


	//----- nvinfo : EIATTR_CBANK_PARAM_SIZE
	.align		4
.L_345:
        /*0b4c*/ 	.byte	0x03, 0x19
        /*0b4e*/ 	.short	0x0128


	//----- nvinfo : EIATTR_PARAM_CBANK
	.align		4
        /*0b50*/ 	.byte	0x04, 0x0a
        /*0b52*/ 	.short	(.L_347 - .L_346)
	.align		4
.L_346:
        /*0b54*/ 	.word	index@(.nv.constant0._ZN4mmha33masked_multihead_attention_kernelIfLi256ELi256ELi2ELi64ELi128ELb1ELb1EEEv26Multihead_attention_paramsIT_XT5_EE)
        /*0b58*/ 	.short	0x0380
        /*0b5a*/ 	.short	0x0128


	//----- nvinfo : EIATTR_SW_WAR
	.align		4
.L_347:
        /*0b5c*/ 	.byte	0x04, 0x36
        /*0b5e*/ 	.short	(.L_349 - .L_348)
.L_348:
        /*0b60*/ 	.word	0x00000008
.L_349:


//--------------------- .nv.info._ZN4mmha33masked_multihead_attention_kernelIfLi256ELi256ELi4ELi64ELi64ELb1ELb1EEEv26Multihead_attention_paramsIT_XT5_EE --------------------------
	.section	.nv.info._ZN4mmha33masked_multihead_attention_kernelIfLi256ELi256ELi4ELi64ELi64ELb1ELb1EEEv26Multihead_attention_paramsIT_XT5_EE,"",@"SHT_CUDA_INFO"
	.sectionflags	@""
	.align	4


	//----- nvinfo : EIATTR_CUDA_API_VERSION
	.align		4
        /*0000*/ 	.byte	0x04, 0x37
        /*0002*/ 	.short	(.L_351 - .L_350)
.L_350:
        /*0004*/ 	.word	0x00000082


	//----- nvinfo : EIATTR_KPARAM_INFO
	.align		4
.L_351:
        /*0008*/ 	.byte	0x04, 0x17
        /*000a*/ 	.short	(.L_353 - .L_352)
.L_352:
        /*000c*/ 	.word	0x00000000
        /*0010*/ 	.short	0x0000
        /*0012*/ 	.short	0x0000
        /*0014*/ 	.byte	0x00, 0xf0, 0xa1, 0x04


	//----- nvinfo : EIATTR_SPARSE_MMA_MASK
	.align		4
.L_353:
        /*0018*/ 	.byte	0x03, 0x50
        /*001a*/ 	.short	0x0000


	//----- nvinfo : EIATTR_MAXREG_COUNT
	.align		4
        /*001c*/ 	.byte	0x03, 0x1b
        /*001e*/ 	.short	0x00ff


	//----- nvinfo : EIATTR_NUM_BARRIERS
	.align		4
        /*0020*/ 	.byte	0x02, 0x4c
        /*0022*/ 	.byte	0x01
	.zero		1


	//----- nvinfo : EIATTR_EXTERNS
	.align		4
        /*0024*/ 	.byte	0x04, 0x0f
        /*0026*/ 	.short	(.L_355 - .L_354)


	//   ....[0]....
	.align		4
.L_354:
        /*0028*/ 	.word	index@(__assertfail)


	//----- nvinfo : EIATTR_MERCURY_ISA_VERSION
	.align		4
.L_355:
        /*002c*/ 	.byte	0x03, 0x5f
        /*002e*/ 	.short	0x0101


	//----- nvinfo : EIATTR_COOP_GROUP_MASK_REGIDS
	.align		4
        /*0030*/ 	.byte	0x04, 0x29
        /*0032*/ 	.short	(.L_357 - .L_356)


	//   ....[0]....
.L_356:
        /*0034*/ 	.word	0xffffffff


	//   ....[1]....
        /*0038*/ 	.word	0xffffffff


	//   ....[2]....
        /*003c*/ 	.word	0xffffffff


	//   ....[3]....
        /*0040*/ 	.word	0xffffffff


	//   ....[4]....
        /*0044*/ 	.word	0xffffffff


	//   ....[5]....
        /*0048*/ 	.word	0xffffffff


	//   ....[6]....
        /*004c*/ 	.word	0xffffffff


	//   ....[7]....
        /*0050*/ 	.word	0xffffffff


	//   ....[8]....
        /*0054*/ 	.word	0xffffffff


	//   ....[9]....
        /*0058*/ 	.word	0xffffffff


	//   ....[10]....
        /*005c*/ 	.word	0xffffffff


	//   ....[11]....
        /*0060*/ 	.word	0xffffffff


	//   ....[12]....
        /*0064*/ 	.word	0xffffffff


	//   ....[13]....
        /*0068*/ 	.word	0xffffffff


	//   ....[14]....
        /*006c*/ 	.word	0xffffffff


	//   ....[15]....
        /*0070*/ 	.word	0xffffffff


	//   ....[16]....
        /*0074*/ 	.word	0xffffffff


	//   ....[17]....
        /*0078*/ 	.word	0xffffffff


	//   ....[18]....
        /*007c*/ 	.word	0xffffffff


	//   ....[19]....
        /*0080*/ 	.word	0xffffffff


	//   ....[20]....
        /*0084*/ 	.word	0xffffffff


	//   ....[21]....
        /*0088*/ 	.word	0x0500000f


	//   ....[22]....
        /*008c*/ 	.word	0x0500000f


	//   ....[23]....
        /*0090*/ 	.word	0x0500000f


	//   ....[24]....
        /*0094*/ 	.word	0x0500000f


	//   ....[25]....
        /*0098*/ 	.word	0x0500000f


	//----- nvinfo : EIATTR_COOP_GROUP_INSTR_OFFSETS
	.align		4
.L_357:
        /*009c*/ 	.byte	0x04, 0x28
        /*009e*/ 	.short	(.L_359 - .L_358)


	//   ....[0]....
.L_358:
        /*00a0*/ 	.word	0x00001da0


	//   ....[1]....
        /*00a4*/ 	.word	0x00001e30


	//   ....[2]....
        /*00a8*/ 	.word	0x00001e70


	//   ....[3]....
        /*00ac*/ 	.word	0x00001e90


	//   ....[4]....
        /*00b0*/ 	.word	0x00001ec0


	//   ....[5]....
        /*00b4*/ 	.word	0x00001f80


	//   ....[6]....
        /*00b8*/ 	.word	0x00001fa0


	//   ....[7]....
        /*00bc*/ 	.word	0x00010540


	//   ....[8]....
        /*00c0*/ 	.word	0x00010560


	//   ....[9]....
        /*00c4*/ 	.word	0x000108f0


	//   ....[10]....
        /*00c8*/ 	.word	0x00010910


	//   ....[11]....
        /*00cc*/ 	.word	0x00010930


	//   ....[12]....
        /*00d0*/ 	.word	0x00010a10


	//   ....[13]....
        /*00d4*/ 	.word	0x00010a40


	//   ....[14]....
        /*00d8*/ 	.word	0x00011f10


	//   ....[15]....
        /*00dc*/ 	.word	0x00011fa0


	//   ....[16]....
        /*00e0*/ 	.word	0x00011fc0


	//   ....[17]....
        /*00e4*/ 	.word	0x00011fe0


	//   ....[18]....
        /*00e8*/ 	.word	0x00012000


	//   ....[19]....
        /*00ec*/ 	.word	0x00012070


	//   ....[20]....
        /*00f0*/ 	.word	0x00012090


	//   ....[21]....
        /*00f4*/ 	.word	0x00015330


	//   ....[22]....
        /*00f8*/ 	.word	0x000153b0


	//   ....[23]....
        /*00fc*/ 	.word	0x00015440


	//   ....[24]....
        /*0100*/ 	.word	0x000154c0


	//   ....[25]....
        /*0104*/ 	.word	0x00015520


	//----- nvinfo : EIATTR_VRC_CTA_INIT_COUNT
	.align		4
.L_359:
        /*0108*/ 	.byte	0x02, 0x4a
	.zero		1
	.zero		1


	//----- nvinfo : EIATTR_SYSCALL_OFFSETS
	.align		4
        /*010c*/ 	.byte	0x04, 0x46
        /*010e*/ 	.short	(.L_361 - .L_360)


	//   ....[0]....
.L_360:
        /*0110*/ 	.word	0x000012c0


	//----- nvinfo : EIATTR_EXIT_INSTR_OFFSETS
	.align		4
.L_361:
        /*0114*/ 	.byte	0x04, 0x1c
        /*0116*/ 	.short	(.L_363 - .L_362)


	//   ....[0]....
.L_362:
        /*0118*/ 	.word	0x000000b0


	//   ....[1]....
        /*011c*/ 	.word	0x00015060


	//   ....[2]....
        /*0120*/ 	.word	0x00015280


	//   ....[3]....
        /*0124*/ 	.word	0x000152d0


	//----- nvinfo : EIATTR_CRS_STACK_SIZE
	.align		4
.L_363:
        /*0128*/ 	.byte	0x04, 0x1e
        /*012a*/ 	.short	(.L_365 - .L_364)
.L_364:
        /*012c*/ 	.word	0x00000000


	//----- nvinfo : EIATTR_CBANK_PARAM_SIZE
	.align		4
.L_365:
        /*0130*/ 	.byte	0x03, 0x19
        /*0132*/ 	.short	0x0128


	//----- nvinfo : EIATTR_PARAM_CBANK
	.align		4
        /*0134*/ 	.byte	0x04, 0x0a
        /*0136*/ 	.short	(.L_367 - .L_366)
	.align		4
.L_366:
        /*0138*/ 	.word	index@(.nv.constant0._ZN4mmha33masked_multihead_attention_kernelIfLi256ELi256ELi4ELi64ELi64ELb1ELb1EEEv26Multihead_attention_paramsIT_XT5_EE)
        /*013c*/ 	.short	0x0380
        /*013e*/ 	.short	0x0128


	//----- nvinfo : EIATTR_SW_WAR
	.align		4
.L_367:
        /*0140*/ 	.byte	0x04, 0x36
        /*0142*/ 	.short	(.L_369 - .L_368)
.L_368:
        /*0144*/ 	.word	0x00000008
.L_369:


//--------------------- .nv.info._ZN4mmha33masked_multihead_attention_kernelIfLi256ELi256ELi1ELi64ELi256ELb1ELb0EEEv26Multihead_attention_paramsIT_XT5_EE --------------------------
	.section	.nv.info._ZN4mmha33masked_multihead_attention_kernelIfLi256ELi256ELi1ELi64ELi256ELb1ELb0EEEv26Multihead_attention_paramsIT_XT5_EE,"",@"SHT_CUDA_INFO"
	.sectionflags	@""
	.align	4


	//----- nvinfo : EIATTR_CUDA_API_VERSION
	.align		4
        /*0000*/ 	.byte	0x04, 0x37
        /*0002*/ 	.short	(.L_371 - .L_370)
.L_370:
        /*0004*/ 	.word	0x00000082


	//----- nvinfo : EIATTR_KPARAM_INFO
	.align		4
.L_371:
        /*0008*/ 	.byte	0x04, 0x17
        /*000a*/ 	.short	(.L_373 - .L_372)
.L_372:
        /*000c*/ 	.word	0x00000000
        /*0010*/ 	.short	0x0000
        /*0012*/ 	.short	0x0000
        /*0014*/ 	.byte	0x00, 0xf0, 0xa1, 0x04


	//----- nvinfo : EIATTR_SPARSE_MMA_MASK
	.align		4
.L_373:
        /*0018*/ 	.byte	0x03, 0x50
        /*001a*/ 	.short	0x0000


	//----- nvinfo : EIATTR_MAXREG_COUNT
	.align		4
        /*001c*/ 	.byte	0x03, 0x1b
        /*001e*/ 	.short	0x00ff


	//----- nvinfo : EIATTR_NUM_BARRIERS
	.align		4
        /*0020*/ 	.byte	0x02, 0x4c
        /*0022*/ 	.byte	0x01
	.zero		1


	//----- nvinfo : EIATTR_EXTERNS
	.align		4
        /*0024*/ 	.byte	0x04, 0x0f
        /*0026*/ 	.short	(.L_375 - .L_374)


	//   ....[0]....
	.align		4
.L_374:
        /*0028*/ 	.word	index@(__assertfail)


	//----- nvinfo : EIATTR_ANNOTATIONS
	.align		4
.L_375:
        /*002c*/ 	.byte	0x04, 0x55
        /*002e*/ 	.short	(.L_377 - .L_376)


	//   ....[0]....
.L_376:
        /* <DEDUP_REMOVED lines=585> */


	//----- nvinfo : EIATTR_MERCURY_ISA_VERSION
	.align		4
.L_377:
        /*24a8*/ 	.byte	0x03, 0x5f
        /*24aa*/ 	.short	0x0101


	//----- nvinfo : EIATTR_INT_WARP_WIDE_INSTR_OFFSETS
	.align		4
        /*24ac*/ 	.byte	0x04, 0x31
        /*24ae*/ 	.short	(.L_379 - .L_378)


	//   ....[0]....
.L_378:
        /*24b0*/ 	.word	0x00000970


	//----- nvinfo : EIATTR_COOP_GROUP_MASK_REGIDS
	.align		4
.L_379:
        /*24b4*/ 	.byte	0x04, 0x29
        /*24b6*/ 	.short	(.L_381 - .L_380)


	//   ....[0]....
.L_380:
        /*24b8*/ 	.word	0xffffffff


	//   ....[1]....
        /*24bc*/ 	.word	0xffffffff


	//   ....[2]....
        /*24c0*/ 	.word	0xffffffff


	//   ....[3]....
        /*24c4*/ 	.word	0xffffffff


	//   ....[4]....
        /*24c8*/ 	.word	0xffffffff


	//   ....[5]....
        /*24cc*/ 	.word	0xffffffff


	//   ....[6]....
        /*24d0*/ 	.word	0xffffffff


	//   ....[7]....
        /*24d4*/ 	.word	0xffffffff


	//   ....[8]....
        /*24d8*/ 	.word	0xffffffff


	//   ....[9]....
        /*24dc*/ 	.word	0xffffffff


	//   ....[10]....
        /*24e0*/ 	.word	0xffffffff


	//   ....[11]....
        /*24e4*/ 	.word	0xffffffff


	//   ....[12]....
        /*24e8*/ 	.word	0xffffffff


	//   ....[13]....
        /*24ec*/ 	.word	0xffffffff


	//   ....[14]....
        /*24f0*/ 	.word	0xffffffff


	//   ....[15]....
        /*24f4*/ 	.word	0xffffffff


	//   ....[16]....
        /*24f8*/ 	.word	0xffffffff


	//   ....[17]....
        /*24fc*/ 	.word	0xffffffff


	//   ....[18]....
        /*2500*/ 	.word	0xffffffff


	//   ....[19]....
        /*2504*/ 	.word	0xffffffff


	//   ....[20]....
        /*2508*/ 	.word	0xffffffff


	//   ....[21]....
        /*250c*/ 	.word	0xffffffff


	//   ....[22]....
        /*2510*/ 	.word	0xffffffff


	//   ....[23]....
        /*2514*/ 	.word	0xffffffff


	//   ....[24]....
        /*2518*/ 	.word	0xffffffff


	//----- nvinfo : EIATTR_COOP_GROUP_INSTR_OFFSETS
	.align		4
.L_381:
        /*251c*/ 	.byte	0x04, 0x28
        /*251e*/ 	.short	(.L_383 - .L_382)


	//   ....[0]....
.L_382:
        /*2520*/ 	.word	0x00001f80


	//   ....[1]....
        /*2524*/ 	.word	0x00002010


	//   ....[2]....
        /*2528*/ 	.word	0x00002060


	//   ....[3]....
        /*252c*/ 	.word	0x00002080


	//   ....[4]....
        /*2530*/ 	.word	0x000020b0


	//   ....[5]....
        /*2534*/ 	.word	0x000021a0


	//   ....[6]....
        /*2538*/ 	.word	0x000021c0


	//   ....[7]....
        /*253c*/ 	.word	0x0001ea70


	//   ....[8]....
        /*2540*/ 	.word	0x0001ea90


	//   ....[9]....
        /*2544*/ 	.word	0x0001eac0


	//   ....[10]....
        /*2548*/ 	.word	0x0001eb00


	//   ....[11]....
        /*254c*/ 	.word	0x0001eb50


	//   ....[12]....
        /*2550*/ 	.word	0x0001ebb0


	//   ....[13]....
        /*2554*/ 	.word	0x0001ebd0


	//   ....[14]....
        /*2558*/ 	.word	0x0001ec00


	//   ....[15]....
        /*255c*/ 	.word	0x0001ec30


	//   ....[16]....
        /*2560*/ 	.word	0x00020100


	//   ....[17]....
        /*2564*/ 	.word	0x000201b0


	//   ....[18]....
        /*2568*/ 	.word	0x000201d0


	//   ....[19]....
        /*256c*/ 	.word	0x000201f0


	//   ....[20]....
        /*2570*/ 	.word	0x00020210


	//   ....[21]....
        /*2574*/ 	.word	0x00020270


	//   ....[22]....
        /*2578*/ 	.word	0x00020290


	//   ....[23]....
        /*257c*/ 	.word	0x000202b0


	//   ....[24]....
        /*2580*/ 	.word	0x000202d0


	//----- nvinfo : EIATTR_VRC_CTA_INIT_COUNT
	.align		4
.L_383:
        /*2584*/ 	.byte	0x02, 0x4a
	.zero		1
	.zero		1


	//----- nvinfo : EIATTR_SYSCALL_OFFSETS
	.align		4
        /*2588*/ 	.byte	0x04, 0x46
        /*258a*/ 	.short	(.L_385 - .L_384)


	//   ....[0]....
.L_384:
        /*258c*/ 	.word	0x00001480


	//----- nvinfo : EIATTR_EXIT_INSTR_OFFSETS
	.align		4
.L_385:
        /*2590*/ 	.byte	0x04, 0x1c
        /*2592*/ 	.short	(.L_387 - .L_386)


	//   ....[0]....
.L_386:
        /*2594*/ 	.word	0x000000c0


	//   ....[1]....
        /*2598*/ 	.word	0x000239d0


	//   ....[2]....
        /*259c*/ 	.word	0x00023c30


	//   ....[3]....
        /*25a0*/ 	.word	0x00023c80


	//----- nvinfo : EIATTR_CRS_STACK_SIZE
	.align		4
.L_387:
        /*25a4*/ 	.byte	0x04, 0x1e
        /*25a6*/ 	.short	(.L_389 - .L_388)
.L_388:
        /*25a8*/ 	.word	0x00000000


	//----- nvinfo : EIATTR_CBANK_PARAM_SIZE
	.align		4
.L_389:
        /*25ac*/ 	.byte	0x03, 0x19
        /*25ae*/ 	.short	0x0128


	//----- nvinfo : EIATTR_PARAM_CBANK
	.align		4
        /*25b0*/ 	.byte	0x04, 0x0a
        /*25b2*/ 	.short	(.L_391 - .L_390)
	.align		4
.L_390:
        /*25b4*/ 	.word	index@(.nv.constant0._ZN4mmha33masked_multihead_attention_kernelIfLi256ELi256ELi1ELi64ELi256ELb1ELb0EEEv26Multihead_attention_paramsIT_XT5_EE)
        /*25b8*/ 	.short	0x0380
        /*25ba*/ 	.short	0x0128


	//----- nvinfo : EIATTR_SW_WAR
	.align		4
.L_391:
        /*25bc*/ 	.byte	0x04, 0x36
        /*25be*/ 	.short	(.L_393 - .L_392)
.L_392:
        /*25c0*/ 	.word	0x00000008
.L_393:


//--------------------- .nv.info._ZN4mmha33masked_multihead_attention_kernelIfLi256ELi256ELi2ELi64ELi128ELb1ELb0EEEv26Multihead_attention_paramsIT_XT5_EE --------------------------
	.section	.nv.info._ZN4mmha33masked_multihead_attention_kernelIfLi256ELi256ELi2ELi64ELi128ELb1ELb0EEEv26Multihead_attention_paramsIT_XT5_EE,"",@"SHT_CUDA_INFO"
	.sectionflags	@""
	.align	4


	//----- nvinfo : EIATTR_CUDA_API_VERSION
	.align		4
        /*0000*/ 	.byte	0x04, 0x37
        /*0002*/ 	.short	(.L_395 - .L_394)
.L_394:
        /*0004*/ 	.word	0x00000082


	//----- nvinfo : EIATTR_KPARAM_INFO
	.align		4
.L_395:
        /*0008*/ 	.byte	0x04, 0x17
        /*000a*/ 	.short	(.L_397 - .L_396)
.L_396:
        /*000c*/ 	.word	0x00000000
        /*0010*/ 	.short	0x0000
        /*0012*/ 	.short	0x0000
        /*0014*/ 	.byte	0x00, 0xf0, 0xa1, 0x04


	//----- nvinfo : EIATTR_SPARSE_MMA_MASK
	.align		4
.L_397:
        /*0018*/ 	.byte	0x03, 0x50
        /*001a*/ 	.short	0x0000


	//----- nvinfo : EIATTR_MAXREG_COUNT
	.align		4
        /*001c*/ 	.byte	0x03, 0x1b
        /*001e*/ 	.short	0x00ff


	//----- nvinfo : EIATTR_NUM_BARRIERS
	.align		4
        /*0020*/ 	.byte	0x02, 0x4c
        /*0022*/ 	.byte	0x01
	.zero		1


	//----- nvinfo : EIATTR_EXTERNS
	.align		4
        /*0024*/ 	.byte	0x04, 0x0f
        /*0026*/ 	.short	(.L_399 - .L_398)


	//   ....[0]....
	.align		4
.L_398:
        /*0028*/ 	.word	index@(__assertfail)


	//----- nvinfo : EIATTR_ANNOTATIONS
	.align		4
.L_399:
        /*002c*/ 	.byte	0x04, 0x55
        /*002e*/ 	.short	(.L_401 - .L_400)


	//   ....[0]....
.L_400:
        /* <DEDUP_REMOVED lines=164> */


	//----- nvinfo : EIATTR_MERCURY_ISA_VERSION
	.align		4
.L_401:
        /*0a58*/ 	.byte	0x03, 0x5f
        /*0a5a*/ 	.short	0x0101


	//----- nvinfo : EIATTR_INT_WARP_WIDE_INSTR_OFFSETS
	.align		4
        /*0a5c*/ 	.byte	0x04, 0x31
        /*0a5e*/ 	.short	(.L_403 - .L_402)


	//   ....[0]....
.L_402:
        /*0a60*/ 	.word	0x000009e0


	//----- nvinfo : EIATTR_COOP_GROUP_MASK_REGIDS
	.align		4
.L_403:
        /*0a64*/ 	.byte	0x04, 0x29
        /*0a66*/ 	.short	(.L_405 - .L_404)


	//   ....[0]....
.L_404:
        /*0a68*/ 	.word	0xffffffff


	//   ....[1]....
        /*0a6c*/ 	.word	0xffffffff


	//   ....[2]....
        /*0a70*/ 	.word	0xffffffff


	//   ....[3]....
        /*0a74*/ 	.word	0xffffffff


	//   ....[4]....
        /*0a78*/ 	.word	0xffffffff


	//   ....[5]....
        /*0a7c*/ 	.word	0xffffffff


	//   ....[6]....
        /*0a80*/ 	.word	0xffffffff


	//   ....[7]....
        /*0a84*/ 	.word	0xffffffff


	//   ....[8]....
        /*0a88*/ 	.word	0xffffffff


	//   ....[9]....
        /*0a8c*/ 	.word	0xffffffff


	//   ....[10]....
        /*0a90*/ 	.word	0xffffffff


	//   ....[11]....
        /*0a94*/ 	.word	0xffffffff


	//   ....[12]....
        /*0a98*/ 	.word	0xffffffff


	//   ....[13]....
        /*0a9c*/ 	.word	0xffffffff


	//   ....[14]....
        /*0aa0*/ 	.word	0xffffffff


	//   ....[15]....
        /*0aa4*/ 	.word	0xffffffff


	//   ....[16]....
        /*0aa8*/ 	.word	0xffffffff


	//   ....[17]....
        /*0aac*/ 	.word	0xffffffff


	//   ....[18]....
        /*0ab0*/ 	.word	0xffffffff


	//   ....[19]....
        /*0ab4*/ 	.word	0xffffffff


	//   ....[20]....
        /*0ab8*/ 	.word	0xffffffff


	//   ....[21]....
        /*0abc*/ 	.word	0xffffffff


	//   ....[22]....
        /*0ac0*/ 	.word	0xffffffff


	//   ....[23]....
        /*0ac4*/ 	.word	0x0500000f


	//   ....[24]....
        /*0ac8*/ 	.word	0x0500000f


	//   ....[25]....
        /*0acc*/ 	.word	0x0500000f


	//   ....[26]....
        /*0ad0*/ 	.word	0x0500000f


	//   ....[27]....
        /*0ad4*/ 	.word	0x0500000f


	//----- nvinfo : EIATTR_COOP_GROUP_INSTR_OFFSETS
	.align		4
.L_405:
        /*0ad8*/ 	.byte	0x04, 0x28
        /*0ada*/ 	.short	(.L_407 - .L_406)


	//   ....[0]....
.L_406:
        /*0adc*/ 	.word	0x00001f80


	//   ....[1]....
        /*0ae0*/ 	.word	0x00001ff0


	//   ....[2]....
        /*0ae4*/ 	.word	0x00002020


	//   ....[3]....
        /*0ae8*/ 	.word	0x00002040


	//   ....[4]....
        /*0aec*/ 	.word	0x00002070


	//   ....[5]....
        /*0af0*/ 	.word	0x000021a0


	//   ....[6]....
        /*0af4*/ 	.word	0x000021c0


	//   ....[7]....
        /*0af8*/ 	.word	0x00016420


	//   ....[8]....
        /*0afc*/ 	.word	0x00016770


	//   ....[9]....
        /*0b00*/ 	.word	0x00016790


	//   ....[10]....
        /*0b04*/ 	.word	0x000167b0


	//   ....[11]....
        /*0b08*/ 	.word	0x000167d0


	//   ....[12]....
        /*0b0c*/ 	.word	0x000168c0


	//   ....[13]....
        /*0b10*/ 	.word	0x000168f0


	//   ....[14]....
        /*0b14*/ 	.word	0x00016920


	//   ....[15]....
        /*0b18*/ 	.word	0x00017df0


	//   ....[16]....
        /*0b1c*/ 	.word	0x00017eb0


	//   ....[17]....
        /*0b20*/ 	.word	0x00017ed0


	//   ....[18]....
        /*0b24*/ 	.word	0x00017ef0


	//   ....[19]....
        /*0b28*/ 	.word	0x00017f10


	//   ....[20]....
        /*0b2c*/ 	.word	0x00017f70


	//   ....[21]....
        /*0b30*/ 	.word	0x00017f90


	//   ....[22]....
        /*0b34*/ 	.word	0x00017fb0


	//   ....[23]....
        /*0b38*/ 	.word	0x0001b8e0


	//   ....[24]....
        /*0b3c*/ 	.word	0x0001b990


	//   ....[25]....
        /*0b40*/ 	.word	0x0001ba10


	//   ....[26]....
        /*0b44*/ 	.word	0x0001ba70


	//   ....[27]....
        /*0b48*/ 	.word	0x0001bad0


	//----- nvinfo : EIATTR_VRC_CTA_INIT_COUNT
	.align		4
.L_407:
        /*0b4c*/ 	.byte	0x02, 0x4a
	.zero		1
	.zero		1


	//----- nvinfo : EIATTR_SYSCALL_OFFSETS
	.align		4
        /*0b50*/ 	.byte	0x04, 0x46
        /*0b52*/ 	.short	(.L_409 - .L_408)


	//   ....[0]....
.L_408:
        /*0b54*/ 	.word	0x00001490


	//----- nvinfo : EIATTR_EXIT_INSTR_OFFSETS
	.align		4
.L_409:
        /*0b58*/ 	.byte	0x04, 0x1c
        /*0b5a*/ 	.short	(.L_411 - .L_410)


	//   ....[0]....
.L_410:
        /*0b5c*/ 	.word	0x000000e0


	//   ....[1]....
        /*0b60*/ 	.word	0x0001b5c0


	//   ....[2]....
        /*0b64*/ 	.word	0x0001b820


	//   ....[3]....
        /*0b68*/ 	.word	0x0001b870


	//----- nvinfo : EIATTR_CRS_STACK_SIZE
	.align		4
.L_411:
        /*0b6c*/ 	.byte	0x04, 0x1e
        /*0b6e*/ 	.short	(.L_413 - .L_412)
.L_412:
        /*0b70*/ 	.word	0x00000000


	//----- nvinfo : EIATTR_CBANK_PARAM_SIZE
	.align		4
.L_413:
        /*0b74*/ 	.byte	0x03, 0x19
        /*0b76*/ 	.short	0x0128


	//----- nvinfo : EIATTR_PARAM_CBANK
	.align		4
        /*0b78*/ 	.byte	0x04, 0x0a
        /*0b7a*/ 	.short	(.L_415 - .L_414)
	.align		4
.L_414:
        /*0b7c*/ 	.word	index@(.nv.constant0._ZN4mmha33masked_multihead_attention_kernelIfLi256ELi256ELi2ELi64ELi128ELb1ELb0EEEv26Multihead_attention_paramsIT_XT5_EE)
        /*0b80*/ 	.short	0x0380
        /*0b82*/ 	.short	0x0128


	//----- nvinfo : EIATTR_SW_WAR
	.align		4
.L_415:
        /*0b84*/ 	.byte	0x04, 0x36
        /*0b86*/ 	.short	(.L_417 - .L_416)
.L_416:
        /*0b88*/ 	.word	0x00000008
.L_417:


//--------------------- .nv.info._ZN4mmha33masked_multihead_attention_kernelIfLi256ELi256ELi4ELi64ELi64ELb1ELb0EEEv26Multihead_attention_paramsIT_XT5_EE --------------------------
	.section	.nv.info._ZN4mmha33masked_multihead_attention_kernelIfLi256ELi256ELi4ELi64ELi64ELb1ELb0EEEv26Multihead_attention_paramsIT_XT5_EE,"",@"SHT_CUDA_INFO"
	.sectionflags	@""
	.align	4


	//----- nvinfo : EIATTR_CUDA_API_VERSION
	.align		4
        /*0000*/ 	.byte	0x04, 0x37
        /*0002*/ 	.short	(.L_419 - .L_418)
.L_418:
        /*0004*/ 	.word	0x00000082


	//----- nvinfo : EIATTR_KPARAM_INFO
	.align		4
.L_419:
        /*0008*/ 	.byte	0x04, 0x17
        /*000a*/ 	.short	(.L_421 - .L_420)
.L_420:
        /*000c*/ 	.word	0x00000000
        /*0010*/ 	.short	0x0000
        /*0012*/ 	.short	0x0000
        /*0014*/ 	.byte	0x00, 0xf0, 0xa1, 0x04


	//----- nvinfo : EIATTR_SPARSE_MMA_MASK
	.align		4
.L_421:
        /*0018*/ 	.byte	0x03, 0x50
        /*001a*/ 	.short	0x0000


	//----- nvinfo : EIATTR_MAXREG_COUNT
	.align		4
        /*001c*/ 	.byte	0x03, 0x1b
        /*001e*/ 	.short	0x00ff


	//----- nvinfo : EIATTR_NUM_BARRIERS
	.align		4
        /*0020*/ 	.byte	0x02, 0x4c
        /*0022*/ 	.byte	0x01
	.zero		1


	//----- nvinfo : EIATTR_EXTERNS
	.align		4
        /*0024*/ 	.byte	0x04, 0x0f
        /*0026*/ 	.short	(.L_423 - .L_422)


	//   ....[0]....
	.align		4
.L_422:
        /*0028*/ 	.word	index@(__assertfail)


	//----- nvinfo : EIATTR_MERCURY_ISA_VERSION
	.align		4
.L_423:
        /*002c*/ 	.byte	0x03, 0x5f
        /*002e*/ 	.short	0x0101


	//----- nvinfo : EIATTR_INT_WARP_WIDE_INSTR_OFFSETS
	.align		4
        /*0030*/ 	.byte	0x04, 0x31
        /*0032*/ 	.short	(.L_425 - .L_424)


	//   ....[0]....
.L_424:
        /*0034*/ 	.word	0x000009e0


	//----- nvinfo : EIATTR_COOP_GROUP_MASK_REGIDS
	.align		4
.L_425:
        /*0038*/ 	.byte	0x04, 0x29
        /*003a*/ 	.short	(.L_427 - .L_426)


	//   ....[0]....
.L_426:
        /*003c*/ 	.word	0xffffffff


	//   ....[1]....
        /*0040*/ 	.word	0xffffffff


	//   ....[2]....
        /*0044*/ 	.word	0xffffffff


	//   ....[3]....
        /*0048*/ 	.word	0xffffffff


	//   ....[4]....
        /*004c*/ 	.word	0xffffffff


	//   ....[5]....
        /*0050*/ 	.word	0xffffffff


	//   ....[6]....
        /*0054*/ 	.word	0xffffffff


	//   ....[7]....
        /*0058*/ 	.word	0xffffffff


	//   ....[8]....
        /*005c*/ 	.word	0xffffffff


	//   ....[9]....
        /*0060*/ 	.word	0xffffffff


	//   ....[10]....
        /*0064*/ 	.word	0xffffffff


	//   ....[11]....
        /*0068*/ 	.word	0xffffffff


	//   ....[12]....
        /*006c*/ 	.word	0xffffffff


	//   ....[13]....
        /*0070*/ 	.word	0xffffffff


	//   ....[14]....
        /*0074*/ 	.word	0xffffffff


	//   ....[15]....
        /*0078*/ 	.word	0xffffffff


	//   ....[16]....
        /*007c*/ 	.word	0xffffffff


	//   ....[17]....
        /*0080*/ 	.word	0xffffffff


	//   ....[18]....
        /*0084*/ 	.word	0xffffffff


	//   ....[19]....
        /*0088*/ 	.word	0xffffffff


	//   ....[20]....
        /*008c*/ 	.word	0xffffffff


	//   ....[21]....
        /*0090*/ 	.word	0x0500000f


	//   ....[22]....
        /*0094*/ 	.word	0x0500000f


	//   ....[23]....
        /*0098*/ 	.word	0x0500000f


	//   ....[24]....
        /*009c*/ 	.word	0x0500000f


	//   ....[25]....
        /*00a0*/ 	.word	0x0500000f


	//----- nvinfo : EIATTR_COOP_GROUP_INSTR_OFFSETS
	.align		4
.L_427:
        /*00a4*/ 	.byte	0x04, 0x28
        /*00a6*/ 	.short	(.L_429 - .L_428)


	//   ....[0]....
.L_428:
        /*00a8*/ 	.word	0x00001fd0


	//   ....[1]....
        /*00ac*/ 	.word	0x00002060


	//   ....[2]....
        /*00b0*/ 	.word	0x00002090


	//   ....[3]....
        /*00b4*/ 	.word	0x000020b0


	//   ....[4]....
        /*00b8*/ 	.word	0x000020f0


	//   ....[5]....
        /*00bc*/ 	.word	0x000021e0


	//   ....[6]....
        /*00c0*/ 	.word	0x00002200


	//   ....[7]....
        /*00c4*/ 	.word	0x0000e900


	//   ....[8]....
        /*00c8*/ 	.word	0x0000e920


	//   ....[9]....
        /*00cc*/ 	.word	0x0000ed10


	//   ....[10]....
        /*00d0*/ 	.word	0x0000ed30


	//   ....[11]....
        /*00d4*/ 	.word	0x0000ed50


	//   ....[12]....
        /*00d8*/ 	.word	0x0000ee30


	//   ....[13]....
        /*00dc*/ 	.word	0x0000ee60


	//   ....[14]....
        /*00e0*/ 	.word	0x00010380


	//   ....[15]....
        /*00e4*/ 	.word	0x00010430


	//   ....[16]....
        /*00e8*/ 	.word	0x00010450


	//   ....[17]....
        /*00ec*/ 	.word	0x00010470


	//   ....[18]....
        /*00f0*/ 	.word	0x00010490


	//   ....[19]....
        /*00f4*/ 	.word	0x000104f0


	//   ....[20]....
        /*00f8*/ 	.word	0x00010510


	//   ....[21]....
        /*00fc*/ 	.word	0x00014660


	//   ....[22]....
        /*0100*/ 	.word	0x000146e0


	//   ....[23]....
        /*0104*/ 	.word	0x00014770


	//   ....[24]....
        /*0108*/ 	.word	0x000147f0


	//   ....[25]....
        /*010c*/ 	.word	0x00014850


	//----- nvinfo : EIATTR_VRC_CTA_INIT_COUNT
	.align		4
.L_429:
        /*0110*/ 	.byte	0x02, 0x4a
	.zero		1
	.zero		1


	//----- nvinfo : EIATTR_SYSCALL_OFFSETS
	.align		4
        /*0114*/ 	.byte	0x04, 0x46
        /*0116*/ 	.short	(.L_431 - .L_430)


	//   ....[0]....
.L_430:
        /*0118*/ 	.word	0x000014e0


	//----- nvinfo : EIATTR_EXIT_INSTR_OFFSETS
	.align		4
.L_431:
        /*011c*/ 	.byte	0x04, 0x1c
        /*011e*/ 	.short	(.L_433 - .L_432)


	//   ....[0]....
.L_432:
        /*0120*/ 	.word	0x000000d0


	//   ....[1]....
        /*0124*/ 	.word	0x00014390


	//   ....[2]....
        /*0128*/ 	.word	0x000145b0


	//   ....[3]....
        /*012c*/ 	.word	0x00014600


	//----- nvinfo : EIATTR_CRS_STACK_SIZE
	.align		4
.L_433:
        /*0130*/ 	.byte	0x04, 0x1e
        /*0132*/ 	.short	(.L_435 - .L_434)
.L_434:
        /*0134*/ 	.word	0x00000000


	//----- nvinfo : EIATTR_CBANK_PARAM_SIZE
	.align		4
.L_435:
        /*0138*/ 	.byte	0x03, 0x19
        /*013a*/ 	.short	0x0128


	//----- nvinfo : EIATTR_PARAM_CBANK
	.align		4
        /*013c*/ 	.byte	0x04, 0x0a
        /*013e*/ 	.short	(.L_437 - .L_436)
	.align		4
.L_436:
        /*0140*/ 	.word	index@(.nv.constant0._ZN4mmha33masked_multihead_attention_kernelIfLi256ELi256ELi4ELi64ELi64ELb1ELb0EEEv26Multihead_attention_paramsIT_XT5_EE)
        /*0144*/ 	.short	0x0380
        /*0146*/ 	.short	0x0128


	//----- nvinfo : EIATTR_SW_WAR
	.align		4
.L_437:
        /*0148*/ 	.byte	0x04, 0x36
        /*014a*/ 	.short	(.L_439 - .L_438)
.L_438:
        /*014c*/ 	.word	0x00000008
.L_439:


//--------------------- .nv.info._ZN4mmha33masked_multihead_attention_kernelItLi256ELi256ELi1ELi32ELi256ELb0ELb1EEEv26Multihead_attention_paramsIT_XT5_EE --------------------------
	.section	.nv.info._ZN4mmha33masked_multihead_attention_kernelItLi256ELi256ELi1ELi32ELi256ELb0ELb1EEEv26Multihead_attention_paramsIT_XT5_EE,"",@"SHT_CUDA_INFO"
	.sectionflags	@""
	.align	4


	//----- nvinfo : EIATTR_CUDA_API_VERSION
	.align		4
        /*0000*/ 	.byte	0x04, 0x37
        /*0002*/ 	.short	(.L_441 - .L_440)
.L_440:
        /*0004*/ 	.word	0x00000082


	//----- nvinfo : EIATTR_KPARAM_INFO
	.align		4
.L_441:
        /*0008*/ 	.byte	0x04, 0x17
        /*000a*/ 	.short	(.L_443 - .L_442)
.L_442:
        /*000c*/ 	.word	0x00000000
        /*0010*/ 	.short	0x0000
        /*0012*/ 	.short	0x0000
        /*0014*/ 	.byte	0x00, 0xf0, 0xa1, 0x04


	//----- nvinfo : EIATTR_SPARSE_MMA_MASK
	.align		4
.L_443:
        /*0018*/ 	.byte	0x03, 0x50
        /*001a*/ 	.short	0x0000


	//----- nvinfo : EIATTR_MAXREG_COUNT
	.align		4
        /*001c*/ 	.byte	0x03, 0x1b
        /*001e*/ 	.short	0x00ff


	//----- nvinfo : EIATTR_NUM_BARRIERS
	.align		4
        /*0020*/ 	.byte	0x02, 0x4c
        /*0022*/ 	.byte	0x01
	.zero		1


	//----- nvinfo : EIATTR_EXTERNS
	.align		4
        /*0024*/ 	.byte	0x04, 0x0f
        /*0026*/ 	.short	(.L_445 - .L_444)


	//   ....[0]....
	.align		4
.L_444:
        /*0028*/ 	.word	index@(__assertfail)


	//----- nvinfo : EIATTR_ANNOTATIONS
	.align		4
.L_445:
        /*002c*/ 	.byte	0x04, 0x55
        /*002e*/ 	.short	(.L_447 - .L_446)


	//   ....[0]....
.L_446:
        /* <DEDUP_REMOVED lines=25> */


	//----- nvinfo : EIATTR_MERCURY_ISA_VERSION
	.align		4
.L_447:
        /*01a8*/ 	.byte	0x03, 0x5f
        /*01aa*/ 	.short	0x0101


	//----- nvinfo : EIATTR_INT_WARP_WIDE_INSTR_OFFSETS
	.align		4
        /*01ac*/ 	.byte	0x04, 0x31
        /*01ae*/ 	.short	(.L_449 - .L_448)


	//   ....[0]....
.L_448:
        /*01b0*/ 	.word	0x00000fe0


	//----- nvinfo : EIATTR_COOP_GROUP_MASK_REGIDS
	.align		4
.L_449:
        /*01b4*/ 	.byte	0x04, 0x29
        /*01b6*/ 	.short	(.L_451 - .L_450)


	//   ....[0]....
.L_450:
        /*01b8*/ 	.word	0xffffffff


	//   ....[1]....
        /*01bc*/ 	.word	0xffffffff


	//   ....[2]....
        /*01c0*/ 	.word	0xffffffff


	//   ....[3]....
        /*01c4*/ 	.word	0xffffffff


	//   ....[4]....
        /*01c8*/ 	.word	0xffffffff


	//   ....[5]....
        /*01cc*/ 	.word	0xffffffff


	//   ....[6]....
        /*01d0*/ 	.word	0xffffffff


	//   ....[7]....
        /*01d4*/ 	.word	0xffffffff


	//   ....[8]....
        /*01d8*/ 	.word	0xffffffff


	//   ....[9]....
        /*01dc*/ 	.word	0xffffffff


	//   ....[10]....
        /*01e0*/ 	.word	0xffffffff


	//   ....[11]....
        /*01e4*/ 	.word	0xffffffff


	//   ....[12]....
        /*01e8*/ 	.word	0xffffffff


	//   ....[13]....
        /*01ec*/ 	.word	0xffffffff


	//   ....[14]....
        /*01f0*/ 	.word	0xffffffff


	//   ....[15]....
        /*01f4*/ 	.word	0xffffffff


	//   ....[16]....
        /*01f8*/ 	.word	0xffffffff


	//   ....[17]....
        /*01fc*/ 	.word	0xffffffff


	//   ....[18]....
        /*0200*/ 	.word	0xffffffff


	//   ....[19]....
        /*0204*/ 	.word	0xffffffff


	//   ....[20]....
        /*0208*/ 	.word	0xffffffff


	//   ....[21]....
        /*020c*/ 	.word	0xffffffff


	//   ....[22]....
        /*0210*/ 	.word	0xffffffff


	//   ....[23]....
        /*0214*/ 	.word	0x0500000f


	//   ....[24]....
        /*0218*/ 	.word	0x0500000f


	//   ....[25]....
        /*021c*/ 	.word	0x0500000f


	//   ....[26]....
        /*0220*/ 	.word	0x0500000f


	//   ....[27]....
        /*0224*/ 	.word	0x0500000f


	//----- nvinfo : EIATTR_COOP_GROUP_INSTR_OFFSETS
	.align		4
.L_451:
        /*0228*/ 	.byte	0x04, 0x28
        /*022a*/ 	.short	(.L_453 - .L_452)


	//   ....[0]....
.L_452:
        /*022c*/ 	.word	0x00002a00


	//   ....[1]....
        /*0230*/ 	.word	0x00002a20


	//   ....[2]....
        /*0234*/ 	.word	0x00002a40


	//   ....[3]....
        /*0238*/ 	.word	0x00002a60


	//   ....[4]....
        /*023c*/ 	.word	0x00002a80


	//   ....[5]....
        /*0240*/ 	.word	0x00006b70


	//   ....[6]....
        /*0244*/ 	.word	0x00006b90


	//   ....[7]....
        /*0248*/ 	.word	0x00006bc0


	//   ....[8]....
        /*024c*/ 	.word	0x00006be0


	//   ....[9]....
        /*0250*/ 	.word	0x00006c20


	//   ....[10]....
        /*0254*/ 	.word	0x00006cb0


	//   ....[11]....
        /*0258*/ 	.word	0x00006ce0


	//   ....[12]....
        /*025c*/ 	.word	0x00006d10


	//   ....[13]....
        /*0260*/ 	.word	0x00006d30


	//   ....[14]....
        /*0264*/ 	.word	0x000083a0


	//   ....[15]....
        /*0268*/ 	.word	0x00008450


	//   ....[16]....
        /*026c*/ 	.word	0x000084d0


	//   ....[17]....
        /*0270*/ 	.word	0x000084f0


	//   ....[18]....
        /*0274*/ 	.word	0x00008510


	//   ....[19]....
        /*0278*/ 	.word	0x000085a0


	//   ....[20]....
        /*027c*/ 	.word	0x000085c0


	//   ....[21]....
        /*0280*/ 	.word	0x000085e0


	//   ....[22]....
        /*0284*/ 	.word	0x00008610


	//   ....[23]....
        /*0288*/ 	.word	0x0000c250


	//   ....[24]....
        /*028c*/ 	.word	0x0000c2b0


	//   ....[25]....
        /*0290*/ 	.word	0x0000c310


	//   ....[26]....
        /*0294*/ 	.word	0x0000c370


	//   ....[27]....
        /*0298*/ 	.word	0x0000c3d0


	//----- nvinfo : EIATTR_VRC_CTA_INIT_COUNT
	.align		4
.L_453:
        /*029c*/ 	.byte	0x02, 0x4a
	.zero		1
	.zero		1


	//----- nvinfo : EIATTR_SYSCALL_OFFSETS
	.align		4
        /*02a0*/ 	.byte	0x04, 0x46
        /*02a2*/ 	.short	(.L_455 - .L_454)


	//   ....[0]....
.L_454:
        /*02a4*/ 	.word	0x00001c50


	//----- nvinfo : EIATTR_EXIT_INSTR_OFFSETS
	.align		4
.L_455:
        /*02a8*/ 	.byte	0x04, 0x1c
        /*02aa*/ 	.short	(.L_457 - .L_456)


	//   ....[0]....
.L_456:
        /*02ac*/ 	.word	0x000000e0


	//   ....[1]....
        /*02b0*/ 	.word	0x0000bd90


	//   ....[2]....
        /*02b4*/ 	.word	0x0000c140


	//   ....[3]....
        /*02b8*/ 	.word	0x0000c200


	//----- nvinfo : EIATTR_CRS_STACK_SIZE
	.align		4
.L_457:
        /*02bc*/ 	.byte	0x04, 0x1e
        /*02be*/ 	.short	(.L_459 - .L_458)
.L_458:
        /*02c0*/ 	.word	0x00000000


	//----- nvinfo : EIATTR_CBANK_PARAM_SIZE
	.align		4
.L_459:
        /*02c4*/ 	.byte	0x03, 0x19
        /*02c6*/ 	.short	0x0128


	//----- nvinfo : EIATTR_PARAM_CBANK
	.align		4
        /*02c8*/ 	.byte	0x04, 0x0a
        /*02ca*/ 	.short	(.L_461 - .L_460)
	.align		4
.L_460:
        /*02cc*/ 	.word	index@(.nv.constant0._ZN4mmha33masked_multihead_attention_kernelItLi256ELi256ELi1ELi32ELi256ELb0ELb1EEEv26Multihead_attention_paramsIT_XT5_EE)
        /*02d0*/ 	.short	0x0380
        /*02d2*/ 	.short	0x0128


	//----- nvinfo : EIATTR_SW_WAR
	.align		4
.L_461:
        /*02d4*/ 	.byte	0x04, 0x36
        /*02d6*/ 	.short	(.L_463 - .L_462)
.L_462:
        /*02d8*/ 	.word	0x00000008
.L_463:


//--------------------- .nv.info._ZN4mmha33masked_multihead_attention_kernelItLi256ELi256ELi2ELi32ELi128ELb0ELb1EEEv26Multihead_attention_paramsIT_XT5_EE --------------------------
	.section	.nv.info._ZN4mmha33masked_multihead_attention_kernelItLi256ELi256ELi2ELi32ELi128ELb0ELb1EEEv26Multihead_attention_paramsIT_XT5_EE,"",@"SHT_CUDA_INFO"
	.sectionflags	@""
	.align	4


	//----- nvinfo : EIATTR_CUDA_API_VERSION
	.align		4
        /*0000*/ 	.byte	0x04, 0x37
        /*0002*/ 	.short	(.L_465 - .L_464)
.L_464:
        /*0004*/ 	.word	0x00000082


	//----- nvinfo : EIATTR_KPARAM_INFO
	.align		4
.L_465:
        /*0008*/ 	.byte	0x04, 0x17
        /*000a*/ 	.short	(.L_467 - .L_466)
.L_466:
        /*000c*/ 	.word	0x00000000
        /*0010*/ 	.short	0x0000
        /*0012*/ 	.short	0x0000
        /*0014*/ 	.byte	0x00, 0xf0, 0xa1, 0x04


	//----- nvinfo : EIATTR_SPARSE_MMA_MASK
	.align		4
.L_467:
        /*0018*/ 	.byte	0x03, 0x50
        /*001a*/ 	.short	0x0000


	//----- nvinfo : EIATTR_MAXREG_COUNT
	.align		4
        /*001c*/ 	.byte	0x03, 0x1b
        /*001e*/ 	.short	0x00ff


	//----- nvinfo : EIATTR_NUM_BARRIERS
	.align		4
        /*0020*/ 	.byte	0x02, 0x4c
        /*0022*/ 	.byte	0x01
	.zero		1


	//----- nvinfo : EIATTR_EXTERNS
	.align		4
        /*0024*/ 	.byte	0x04, 0x0f
        /*0026*/ 	.short	(.L_469 - .L_468)


	//   ....[0]....
	.align		4
.L_468:
        /*0028*/ 	.word	index@(__assertfail)


	//----- nvinfo : EIATTR_MERCURY_ISA_VERSION
	.align		4
.L_469:
        /*002c*/ 	.byte	0x03, 0x5f
        /*002e*/ 	.short	0x0101


	//----- nvinfo : EIATTR_COOP_GROUP_MASK_REGIDS
	.align		4
        /*0030*/ 	.byte	0x04, 0x29
        /*0032*/ 	.short	(.L_471 - .L_470)


	//   ....[0]....
.L_470:
        /*0034*/ 	.word	0xffffffff


	//   ....[1]....
        /*0038*/ 	.word	0xffffffff


	//   ....[2]....
        /*003c*/ 	.word	0xffffffff


	//   ....[3]....
        /*0040*/ 	.word	0xffffffff


	//   ....[4]....
        /*0044*/ 	.word	0xffffffff


	//   ....[5]....
        /*0048*/ 	.word	0xffffffff


	//   ....[6]....
        /*004c*/ 	.word	0xffffffff


	//   ....[7]....
        /*0050*/ 	.word	0xffffffff


	//   ....[8]....
        /*0054*/ 	.word	0xffffffff


	//   ....[9]....
        /*0058*/ 	.word	0xffffffff


	//   ....[10]....
        /*005c*/ 	.word	0xffffffff


	//   ....[11]....
        /*0060*/ 	.word	0xffffffff


	//   ....[12]....
        /*0064*/ 	.word	0xffffffff


	//   ....[13]....
        /*0068*/ 	.word	0xffffffff


	//   ....[14]....
        /*006c*/ 	.word	0xffffffff


	//   ....[15]....
        /*0070*/ 	.word	0xffffffff


	//   ....[16]....
        /*0074*/ 	.word	0xffffffff


	//   ....[17]....
        /*0078*/ 	.word	0xffffffff


	//   ....[18]....
        /*007c*/ 	.word	0xffffffff


	//   ....[19]....
        /*0080*/ 	.word	0xffffffff


	//   ....[20]....
        /*0084*/ 	.word	0xffffffff


	//   ....[21]....
        /*0088*/ 	.word	0x0500000f


	//   ....[22]....
        /*008c*/ 	.word	0x0500000f


	//   ....[23]....
        /*0090*/ 	.word	0x0500000f


	//   ....[24]....
        /*0094*/ 	.word	0x0500000f


	//   ....[25]....
        /*0098*/ 	.word	0x0500000f


	//   ....[26]....
        /*009c*/ 	.word	0x0500000f


	//   ....[27]....
        /*00a0*/ 	.word	0x0500000f


	//   ....[28]....
        /*00a4*/ 	.word	0x0500000f


	//   ....[29]....
        /*00a8*/ 	.word	0x0500000f


	//   ....[30]....
        /*00ac*/ 	.word	0x0500000f


	//----- nvinfo : EIATTR_COOP_GROUP_INSTR_OFFSETS
	.align		4
.L_471:
        /*00b0*/ 	.byte	0x04, 0x28
        /*00b2*/ 	.short	(.L_473 - .L_472)


	//   ....[0]....
.L_472:
        /*00b4*/ 	.word	0x00002800


	//   ....[1]....
        /*00b8*/ 	.word	0x00002820


	//   ....[2]....
        /*00bc*/ 	.word	0x00002840


	//   ....[3]....
        /*00c0*/ 	.word	0x00002860


	//   ....[4]....
        /*00c4*/ 	.word	0x00002880


	//   ....[5]....
        /*00c8*/ 	.word	0x00006490


	//   ....[6]....
        /*00cc*/ 	.word	0x00006720


	//   ....[7]....
        /*00d0*/ 	.word	0x00006740


	//   ....[8]....
        /*00d4*/ 	.word	0x00006760


	//   ....[9]....
        /*00d8*/ 	.word	0x00006780


	//   ....[10]....
        /*00dc*/ 	.word	0x000068d0


	//   ....[11]....
        /*00e0*/ 	.word	0x00006900


	//   ....[12]....
        /*00e4*/ 	.word	0x00006940


	//   ....[13]....
        /*00e8*/ 	.word	0x00007f80


	//   ....[14]....
        /*00ec*/ 	.word	0x00007fe0


	//   ....[15]....
        /*00f0*/ 	.word	0x00008000


	//   ....[16]....
        /*00f4*/ 	.word	0x00008040


	//   ....[17]....
        /*00f8*/ 	.word	0x00008080


	//   ....[18]....
        /*00fc*/ 	.word	0x00008110


	//   ....[19]....
        /*0100*/ 	.word	0x00008130


	//   ....[20]....
        /*0104*/ 	.word	0x00008170


	//   ....[21]....
        /*0108*/ 	.word	0x0000bbc0


	//   ....[22]....
        /*010c*/ 	.word	0x0000bc20


	//   ....[23]....
        /*0110*/ 	.word	0x0000bc80


	//   ....[24]....
        /*0114*/ 	.word	0x0000bce0


	//   ....[25]....
        /*0118*/ 	.word	0x0000bd40


	//   ....[26]....
        /*011c*/ 	.word	0x0000bdc0


	//   ....[27]....
        /*0120*/ 	.word	0x0000be60


	//   ....[28]....
        /*0124*/ 	.word	0x0000bee0


	//   ....[29]....
        /*0128*/ 	.word	0x0000bf40


	//   ....[30]....
        /*012c*/ 	.word	0x0000bfa0


	//----- nvinfo : EIATTR_VRC_CTA_INIT_COUNT
	.align		4
.L_473:
        /*0130*/ 	.byte	0x02, 0x4a
	.zero		1
	.zero		1


	//----- nvinfo : EIATTR_SYSCALL_OFFSETS
	.align		4
        /*0134*/ 	.byte	0x04, 0x46
        /*0136*/ 	.short	(.L_475 - .L_474)


	//   ....[0]....
.L_474:
        /*0138*/ 	.word	0x00001a80


	//----- nvinfo : EIATTR_EXIT_INSTR_OFFSETS
	.align		4
.L_475:
        /*013c*/ 	.byte	0x04, 0x1c
        /*013e*/ 	.short	(.L_477 - .L_476)


	//   ....[0]....
.L_476:
        /*0140*/ 	.word	0x000000b0


	//   ....[1]....
        /*0144*/ 	.word	0x0000b700


	//   ....[2]....
        /*0148*/ 	.word	0x0000bab0


	//   ....[3]....
        /*014c*/ 	.word	0x0000bb70


	//----- nvinfo : EIATTR_CRS_STACK_SIZE
	.align		4
.L_477:
        /*0150*/ 	.byte	0x04, 0x1e
        /*0152*/ 	.short	(.L_479 - .L_478)
.L_478:
        /*0154*/ 	.word	0x00000000


	//----- nvinfo : EIATTR_CBANK_PARAM_SIZE
	.align		4
.L_479:
        /*0158*/ 	.byte	0x03, 0x19
        /*015a*/ 	.short	0x0128


	//----- nvinfo : EIATTR_PARAM_CBANK
	.align		4
        /*015c*/ 	.byte	0x04, 0x0a
        /*015e*/ 	.short	(.L_481 - .L_480)
	.align		4
.L_480:
        /*0160*/ 	.word	index@(.nv.constant0._ZN4mmha33masked_multihead_attention_kernelItLi256ELi256ELi2ELi32ELi128ELb0ELb1EEEv26Multihead_attention_paramsIT_XT5_EE)
        /*0164*/ 	.short	0x0380
        /*0166*/ 	.short	0x0128


	//----- nvinfo : EIATTR_SW_WAR
	.align		4
.L_481:
        /*0168*/ 	.byte	0x04, 0x36
        /*016a*/ 	.short	(.L_483 - .L_482)
.L_482:
        /*016c*/ 	.word	0x00000008
.L_483:


//--------------------- .nv.info._ZN4mmha33masked_multihead_attention_kernelItLi256ELi256ELi4ELi32ELi64ELb0ELb1EEEv26Multihead_attention_paramsIT_XT5_EE --------------------------
	.section	.nv.info._ZN4mmha33masked_multihead_attention_kernelItLi256ELi256ELi4ELi32ELi64ELb0ELb1EEEv26Multihead_attention_paramsIT_XT5_EE,"",@"SHT_CUDA_INFO"
	.sectionflags	@""
	.align	4


	//----- nvinfo : EIATTR_CUDA_API_VERSION
	.align		4
        /*0000*/ 	.byte	0x04, 0x37
        /*0002*/ 	.short	(.L_485 - .L_484)
.L_484:
        /*0004*/ 	.word	0x00000082


	//----- nvinfo : EIATTR_KPARAM_INFO
	.align		4
.L_485:
        /*0008*/ 	.byte	0x04, 0x17
        /*000a*/ 	.short	(.L_487 - .L_486)
.L_486:
        /*000c*/ 	.word	0x00000000
        /*0010*/ 	.short	0x0000
        /*0012*/ 	.short	0x0000
        /*0014*/ 	.byte	0x00, 0xf0, 0xa1, 0x04


	//----- nvinfo : EIATTR_SPARSE_MMA_MASK
	.align		4
.L_487:
        /*0018*/ 	.byte	0x03, 0x50
        /*001a*/ 	.short	0x0000


	//----- nvinfo : EIATTR_MAXREG_COUNT
	.align		4
        /*001c*/ 	.byte	0x03, 0x1b
        /*001e*/ 	.short	0x00ff


	//----- nvinfo : EIATTR_NUM_BARRIERS
	.align		4
        /*0020*/ 	.byte	0x02, 0x4c
        /*0022*/ 	.byte	0x01
	.zero		1


	//----- nvinfo : EIATTR_EXTERNS
	.align		4
        /*0024*/ 	.byte	0x04, 0x0f
        /*0026*/ 	.short	(.L_489 - .L_488)


	//   ....[0]....
	.align		4
.L_488:
        /*0028*/ 	.word	index@(__assertfail)


	//----- nvinfo : EIATTR_MERCURY_ISA_VERSION
	.align		4
.L_489:
        /*002c*/ 	.byte	0x03, 0x5f
        /*002e*/ 	.short	0x0101


	//----- nvinfo : EIATTR_COOP_GROUP_MASK_REGIDS
	.align		4
        /*0030*/ 	.byte	0x04, 0x29
        /*0032*/ 	.short	(.L_491 - .L_490)


	//   ....[0]....
.L_490:
        /*0034*/ 	.word	0xffffffff


	//   ....[1]....
        /*0038*/ 	.word	0xffffffff


	//   ....[2]....
        /*003c*/ 	.word	0xffffffff


	//   ....[3]....
        /*0040*/ 	.word	0xffffffff


	//   ....[4]....
        /*0044*/ 	.word	0xffffffff


	//   ....[5]....
        /*0048*/ 	.word	0xffffffff


	//   ....[6]....
        /*004c*/ 	.word	0xffffffff


	//   ....[7]....
        /*0050*/ 	.word	0xffffffff


	//   ....[8]....
        /*0054*/ 	.word	0xffffffff


	//   ....[9]....
        /*0058*/ 	.word	0xffffffff


	//   ....[10]....
        /*005c*/ 	.word	0xffffffff


	//   ....[11]....
        /*0060*/ 	.word	0xffffffff


	//   ....[12]....
        /*0064*/ 	.word	0xffffffff


	//   ....[13]....
        /*0068*/ 	.word	0xffffffff


	//   ....[14]....
        /*006c*/ 	.word	0xffffffff


	//   ....[15]....
        /*0070*/ 	.word	0xffffffff


	//   ....[16]....
        /*0074*/ 	.word	0xffffffff


	//   ....[17]....
        /*0078*/ 	.word	0xffffffff


	//   ....[18]....
        /*007c*/ 	.word	0xffffffff


	//   ....[19]....
        /*0080*/ 	.word	0x0500000f


	//   ....[20]....
        /*0084*/ 	.word	0x0500000f


	//   ....[21]....
        /*0088*/ 	.word	0x0500000f


	//   ....[22]....
        /*008c*/ 	.word	0x0500000f


	//   ....[23]....
        /*0090*/ 	.word	0x0500000f


	//   ....[24]....
        /*0094*/ 	.word	0x0500000f


	//   ....[25]....
        /*0098*/ 	.word	0x0500000f


	//   ....[26]....
        /*009c*/ 	.word	0x0500000f


	//   ....[27]....
        /*00a0*/ 	.word	0x0500000f


	//   ....[28]....
        /*00a4*/ 	.word	0x0500000f


	//----- nvinfo : EIATTR_COOP_GROUP_INSTR_OFFSETS
	.align		4
.L_491:
        /*00a8*/ 	.byte	0x04, 0x28
        /*00aa*/ 	.short	(.L_493 - .L_492)


	//   ....[0]....
.L_492:
        /*00ac*/ 	.word	0x000027e0


	//   ....[1]....
        /*00b0*/ 	.word	0x00002800


	//   ....[2]....
        /*00b4*/ 	.word	0x00002820


	//   ....[3]....
        /*00b8*/ 	.word	0x00002840


	//   ....[4]....
        /*00bc*/ 	.word	0x00002860


	//   ....[5]....
        /*00c0*/ 	.word	0x000062b0


	//   ....[6]....
        /*00c4*/ 	.word	0x000062d0


	//   ....[7]....
        /*00c8*/ 	.word	0x00006590


	//   ....[8]....
        /*00cc*/ 	.word	0x000065b0


	//   ....[9]....
        /*00d0*/ 	.word	0x000065d0


	//   ....[10]....
        /*00d4*/ 	.word	0x00006740


	//   ....[11]....
        /*00d8*/ 	.word	0x00006770


	//   ....[12]....
        /*00dc*/ 	.word	0x00007dc0


	//   ....[13]....
        /*00e0*/ 	.word	0x00007e70


	//   ....[14]....
        /*00e4*/ 	.word	0x00007f00


	//   ....[15]....
        /*00e8*/ 	.word	0x00007f30


	//   ....[16]....
        /*00ec*/ 	.word	0x00007f50


	//   ....[17]....
        /*00f0*/ 	.word	0x00007fd0


	//   ....[18]....
        /*00f4*/ 	.word	0x00007ff0


	//   ....[19]....
        /*00f8*/ 	.word	0x0000b7f0


	//   ....[20]....
        /*00fc*/ 	.word	0x0000b850


	//   ....[21]....
        /*0100*/ 	.word	0x0000b8b0


	//   ....[22]....
        /*0104*/ 	.word	0x0000b910


	//   ....[23]....
        /*0108*/ 	.word	0x0000b970


	//   ....[24]....
        /*010c*/ 	.word	0x0000b9f0


	//   ....[25]....
        /*0110*/ 	.word	0x0000ba70


	//   ....[26]....
        /*0114*/ 	.word	0x0000bb00


	//   ....[27]....
        /*0118*/ 	.word	0x0000bb80


	//   ....[28]....
        /*011c*/ 	.word	0x0000bbe0


	//----- nvinfo : EIATTR_VRC_CTA_INIT_COUNT
	.align		4
.L_493:
        /*0120*/ 	.byte	0x02, 0x4a
	.zero		1
	.zero		1


	//----- nvinfo : EIATTR_SYSCALL_OFFSETS
	.align		4
        /*0124*/ 	.byte	0x04, 0x46
        /*0126*/ 	.short	(.L_495 - .L_494)


	//   ....[0]....
.L_494:
        /*0128*/ 	.word	0x00001a60


	//----- nvinfo : EIATTR_EXIT_INSTR_OFFSETS
	.align		4
.L_495:
        /*012c*/ 	.byte	0x04, 0x1c
        /*012e*/ 	.short	(.L_497 - .L_496)


	//   ....[0]....
.L_496:
        /*0130*/ 	.word	0x000000b0


	//   ....[1]....
        /*0134*/ 	.word	0x0000b330


	//   ....[2]....
        /*0138*/ 	.word	0x0000b6e0


	//   ....[3]....
        /*013c*/ 	.word	0x0000b7a0


	//----- nvinfo : EIATTR_CRS_STACK_SIZE
	.align		4
.L_497:
        /*0140*/ 	.byte	0x04, 0x1e
        /*0142*/ 	.short	(.L_499 - .L_498)
.L_498:
        /*0144*/ 	.word	0x00000000


	//----- nvinfo : EIATTR_CBANK_PARAM_SIZE
	.align		4
.L_499:
        /*0148*/ 	.byte	0x03, 0x19
        /*014a*/ 	.short	0x0128


	//----- nvinfo : EIATTR_PARAM_CBANK
	.align		4
        /*014c*/ 	.byte	0x04, 0x0a
        /*014e*/ 	.short	(.L_501 - .L_500)
	.align		4
.L_500:
        /*0150*/ 	.word	index@(.nv.constant0._ZN4mmha33masked_multihead_attention_kernelItLi256ELi256ELi4ELi32ELi64ELb0ELb1EEEv26Multihead_attention_paramsIT_XT5_EE)
        /*0154*/ 	.short	0x0380
        /*0156*/ 	.short	0x0128


	//----- nvinfo : EIATTR_SW_WAR
	.align		4
.L_501:
        /*0158*/ 	.byte	0x04, 0x36
        /*015a*/ 	.short	(.L_503 - .L_502)
.L_502:
        /*015c*/ 	.word	0x00000008
.L_503:


//--------------------- .nv.info._ZN4mmha33masked_multihead_attention_kernelItLi256ELi256ELi1ELi32ELi256ELb0ELb0EEEv26Multihead_attention_paramsIT_XT5_EE --------------------------
	.section	.nv.info._ZN4mmha33masked_multihead_attention_kernelItLi256ELi256ELi1ELi32ELi256ELb0ELb0EEEv26Multihead_attention_paramsIT_XT5_EE,"",@"SHT_CUDA_INFO"
	.sectionflags	@""
	.align	4


	//----- nvinfo : EIATTR_CUDA_API_VERSION
	.align		4
        /*0000*/ 	.byte	0x04, 0x37
        /*0002*/ 	.short	(.L_505 - .L_504)
.L_504:
        /*0004*/ 	.word	0x00000082


	//----- nvinfo : EIATTR_KPARAM_INFO
	.align		4
.L_505:
        /*0008*/ 	.byte	0x04, 0x17
        /*000a*/ 	.short	(.L_507 - .L_506)
.L_506:
        /*000c*/ 	.word	0x00000000
        /*0010*/ 	.short	0x0000
        /*0012*/ 	.short	0x0000
        /*0014*/ 	.byte	0x00, 0xf0, 0xa1, 0x04


	//----- nvinfo : EIATTR_SPARSE_MMA_MASK
	.align		4
.L_507:
        /*0018*/ 	.byte	0x03, 0x50
        /*001a*/ 	.short	0x0000


	//----- nvinfo : EIATTR_MAXREG_COUNT
	.align		4
        /*001c*/ 	.byte	0x03, 0x1b
        /*001e*/ 	.short	0x00ff


	//----- nvinfo : EIATTR_NUM_BARRIERS
	.align		4
        /*0020*/ 	.byte	0x02, 0x4c
        /*0022*/ 	.byte	0x01
	.zero		1


	//----- nvinfo : EIATTR_EXTERNS
	.align		4
        /*0024*/ 	.byte	0x04, 0x0f
        /*0026*/ 	.short	(.L_509 - .L_508)


	//   ....[0]....
	.align		4
.L_508:
        /*0028*/ 	.word	index@(__assertfail)


	//----- nvinfo : EIATTR_ANNOTATIONS
	.align		4
.L_509:
        /*002c*/ 	.byte	0x04, 0x55
        /*002e*/ 	.short	(.L_511 - .L_510)


	//   ....[0]....
.L_510:
        /* <DEDUP_REMOVED lines=29> */


	//----- nvinfo : EIATTR_MERCURY_ISA_VERSION
	.align		4
.L_511:
        /*01f0*/ 	.byte	0x03, 0x5f
        /*01f2*/ 	.short	0x0101


	//----- nvinfo : EIATTR_INT_WARP_WIDE_INSTR_OFFSETS
	.align		4
        /*01f4*/ 	.byte	0x04, 0x31
        /*01f6*/ 	.short	(.L_513 - .L_512)


	//   ....[0]....
.L_512:
        /*01f8*/ 	.word	0x00000fe0


	//----- nvinfo : EIATTR_COOP_GROUP_MASK_REGIDS
	.align		4
.L_513:
        /*01fc*/ 	.byte	0x04, 0x29
        /*01fe*/ 	.short	(.L_515 - .L_514)


	//   ....[0]....
.L_514:
        /*0200*/ 	.word	0xffffffff


	//   ....[1]....
        /*0204*/ 	.word	0xffffffff


	//   ....[2]....
        /*0208*/ 	.word	0xffffffff


	//   ....[3]....
        /*020c*/ 	.word	0xffffffff


	//   ....[4]....
        /*0210*/ 	.word	0xffffffff


	//   ....[5]....
        /*0214*/ 	.word	0xffffffff


	//   ....[6]....
        /*0218*/ 	.word	0xffffffff


	//   ....[7]....
        /*021c*/ 	.word	0xffffffff


	//   ....[8]....
        /*0220*/ 	.word	0xffffffff


	//   ....[9]....
        /*0224*/ 	.word	0xffffffff


	//   ....[10]....
        /*0228*/ 	.word	0xffffffff


	//   ....[11]....
        /*022c*/ 	.word	0xffffffff


	//   ....[12]....
        /*0230*/ 	.word	0xffffffff


	//   ....[13]....
        /*0234*/ 	.word	0xffffffff


	//   ....[14]....
        /*0238*/ 	.word	0xffffffff


	//   ....[15]....
        /*023c*/ 	.word	0xffffffff


	//   ....[16]....
        /*0240*/ 	.word	0xffffffff


	//   ....[17]....
        /*0244*/ 	.word	0xffffffff


	//   ....[18]....
        /*0248*/ 	.word	0xffffffff


	//   ....[19]....
        /*024c*/ 	.word	0xffffffff


	//   ....[20]....
        /*0250*/ 	.word	0xffffffff


	//   ....[21]....
        /*0254*/ 	.word	0xffffffff


	//   ....[22]....
        /*0258*/ 	.word	0xffffffff


	//   ....[23]....
        /*025c*/ 	.word	0x0500000f


	//   ....[24]....
        /*0260*/ 	.word	0x0500000f


	//   ....[25]....
        /*0264*/ 	.word	0x0500000f


	//   ....[26]....
        /*0268*/ 	.word	0x0500000f


	//   ....[27]....
        /*026c*/ 	.word	0x0500000f


	//----- nvinfo : EIATTR_COOP_GROUP_INSTR_OFFSETS
	.align		4
.L_515:
        /*0270*/ 	.byte	0x04, 0x28
        /*0272*/ 	.short	(.L_517 - .L_516)


	//   ....[0]....
.L_516:
        /*0274*/ 	.word	0x00002a00


	//   ....[1]....
        /*0278*/ 	.word	0x00002a20


	//   ....[2]....
        /*027c*/ 	.word	0x00002a40


	//   ....[3]....
        /*0280*/ 	.word	0x00002a60


	//   ....[4]....
        /*0284*/ 	.word	0x00002a80


	//   ....[5]....
        /*0288*/ 	.word	0x000054d0


	//   ....[6]....
        /*028c*/ 	.word	0x000054f0


	//   ....[7]....
        /*0290*/ 	.word	0x00005520


	//   ....[8]....
        /*0294*/ 	.word	0x00005540


	//   ....[9]....
        /*0298*/ 	.word	0x00005570


	//   ....[10]....
        /*029c*/ 	.word	0x00005620


	//   ....[11]....
        /*02a0*/ 	.word	0x00005640


	//   ....[12]....
        /*02a4*/ 	.word	0x00005660


	//   ....[13]....
        /*02a8*/ 	.word	0x00005690


	//   ....[14]....
        /*02ac*/ 	.word	0x00006d50


	//   ....[15]....
        /*02b0*/ 	.word	0x00006e00


	//   ....[16]....
        /*02b4*/ 	.word	0x00006e90


	//   ....[17]....
        /*02b8*/ 	.word	0x00006eb0


	//   ....[18]....
        /*02bc*/ 	.word	0x00006ee0


	//   ....[19]....
        /*02c0*/ 	.word	0x00006f60


	//   ....[20]....
        /*02c4*/ 	.word	0x00006f80


	//   ....[21]....
        /*02c8*/ 	.word	0x00006fa0


	//   ....[22]....
        /*02cc*/ 	.word	0x00006fd0


	//   ....[23]....
        /*02d0*/ 	.word	0x0000a790


	//   ....[24]....
        /*02d4*/ 	.word	0x0000a7f0


	//   ....[25]....
        /*02d8*/ 	.word	0x0000a850


	//   ....[26]....
        /*02dc*/ 	.word	0x0000a8b0


	//   ....[27]....
        /*02e0*/ 	.word	0x0000a910


	//----- nvinfo : EIATTR_VRC_CTA_INIT_COUNT
	.align		4
.L_517:
        /*02e4*/ 	.byte	0x02, 0x4a
	.zero		1
	.zero		1


	//----- nvinfo : EIATTR_SYSCALL_OFFSETS
	.align		4
        /*02e8*/ 	.byte	0x04, 0x46
        /*02ea*/ 	.short	(.L_519 - .L_518)


	//   ....[0]....
.L_518:
        /*02ec*/ 	.word	0x00001c50


	//----- nvinfo : EIATTR_EXIT_INSTR_OFFSETS
	.align		4
.L_519:
        /*02f0*/ 	.byte	0x04, 0x1c
        /*02f2*/ 	.short	(.L_521 - .L_520)


	//   ....[0]....
.L_520:
        /*02f4*/ 	.word	0x000000e0


	//   ....[1]....
        /*02f8*/ 	.word	0x0000a2d0


	//   ....[2]....
        /*02fc*/ 	.word	0x0000a680


	//   ....[3]....
        /*0300*/ 	.word	0x0000a740


	//----- nvinfo : EIATTR_CRS_STACK_SIZE
	.align		4
.L_521:
        /*0304*/ 	.byte	0x04, 0x1e
        /*0306*/ 	.short	(.L_523 - .L_522)
.L_522:
        /*0308*/ 	.word	0x00000000


	//----- nvinfo : EIATTR_CBANK_PARAM_SIZE
	.align		4
.L_523:
        /*030c*/ 	.byte	0x03, 0x19
        /*030e*/ 	.short	0x0128


	//----- nvinfo : EIATTR_PARAM_CBANK
	.align		4
        /*0310*/ 	.byte	0x04, 0x0a
        /*0312*/ 	.short	(.L_525 - .L_524)
	.align		4
.L_524:
        /*0314*/ 	.word	index@(.nv.constant0._ZN4mmha33masked_multihead_attention_kernelItLi256ELi256ELi1ELi32ELi256ELb0ELb0EEEv26Multihead_attention_paramsIT_XT5_EE)
        /*0318*/ 	.short	0x0380
        /*031a*/ 	.short	0x0128


	//----- nvinfo : EIATTR_SW_WAR
	.align		4
.L_525:
        /*031c*/ 	.byte	0x04, 0x36
        /*031e*/ 	.short	(.L_527 - .L_526)
.L_526:
        /*0320*/ 	.word	0x00000008
.L_527:


//--------------------- .nv.info._ZN4mmha33masked_multihead_attention_kernelItLi256ELi256ELi2ELi32ELi128ELb0ELb0EEEv26Multihead_attention_paramsIT_XT5_EE --------------------------
	.section	.nv.info._ZN4mmha33masked_multihead_attention_kernelItLi256ELi256ELi2ELi32ELi128ELb0ELb0EEEv26Multihead_attention_paramsIT_XT5_EE,"",@"SHT_CUDA_INFO"
	.sectionflags	@""
	.align	4


	//----- nvinfo : EIATTR_CUDA_API_VERSION
	.align		4
        /*0000*/ 	.byte	0x04, 0x37
        /*0002*/ 	.short	(.L_529 - .L_528)
.L_528:
        /*0004*/ 	.word	0x00000082


	//----- nvinfo : EIATTR_KPARAM_INFO
	.align		4
.L_529:
        /*0008*/ 	.byte	0x04, 0x17
        /*000a*/ 	.short	(.L_531 - .L_530)
.L_530:
        /*000c*/ 	.word	0x00000000
        /*0010*/ 	.short	0x0000
        /*0012*/ 	.short	0x0000
        /*0014*/ 	.byte	0x00, 0xf0, 0xa1, 0x04


	//----- nvinfo : EIATTR_SPARSE_MMA_MASK
	.align		4
.L_531:
        /*0018*/ 	.byte	0x03, 0x50
        /*001a*/ 	.short	0x0000


	//----- nvinfo : EIATTR_MAXREG_COUNT
	.align		4
        /*001c*/ 	.byte	0x03, 0x1b
        /*001e*/ 	.short	0x00ff


	//----- nvinfo : EIATTR_NUM_BARRIERS
	.align		4
        /*0020*/ 	.byte	0x02, 0x4c
        /*0022*/ 	.byte	0x01
	.zero		1


	//----- nvinfo : EIATTR_EXTERNS
	.align		4
        /*0024*/ 	.byte	0x04, 0x0f
        /*0026*/ 	.short	(.L_533 - .L_532)


	//   ....[0]....
	.align		4
.L_532:
        /*0028*/ 	.word	index@(__assertfail)


	//----- nvinfo : EIATTR_MERCURY_ISA_VERSION
	.align		4
.L_533:
        /*002c*/ 	.byte	0x03, 0x5f
        /*002e*/ 	.short	0x0101


	//----- nvinfo : EIATTR_COOP_GROUP_MASK_REGIDS
	.align		4
        /*0030*/ 	.byte	0x04, 0x29
        /*0032*/ 	.short	(.L_535 - .L_534)


	//   ....[0]....
.L_534:
        /*0034*/ 	.word	0xffffffff


	//   ....[1]....
        /*0038*/ 	.word	0xffffffff


	//   ....[2]....
        /*003c*/ 	.word	0xffffffff


	//   ....[3]....
        /*0040*/ 	.word	0xffffffff


	//   ....[4]....
        /*0044*/ 	.word	0xffffffff


	//   ....[5]....
        /*0048*/ 	.word	0xffffffff


	//   ....[6]....
        /*004c*/ 	.word	0xffffffff


	//   ....[7]....
        /*0050*/ 	.word	0xffffffff


	//   ....[8]....
        /*0054*/ 	.word	0xffffffff


	//   ....[9]....
        /*0058*/ 	.word	0xffffffff


	//   ....[10]....
        /*005c*/ 	.word	0xffffffff


	//   ....[11]....
        /*0060*/ 	.word	0xffffffff


	//   ....[12]....
        /*0064*/ 	.word	0xffffffff


	//   ....[13]....
        /*0068*/ 	.word	0xffffffff


	//   ....[14]....
        /*006c*/ 	.word	0xffffffff


	//   ....[15]....
        /*0070*/ 	.word	0xffffffff


	//   ....[16]....
        /*0074*/ 	.word	0xffffffff


	//   ....[17]....
        /*0078*/ 	.word	0xffffffff


	//   ....[18]....
        /*007c*/ 	.word	0xffffffff


	//   ....[19]....
        /*0080*/ 	.word	0xffffffff


	//   ....[20]....
        /*0084*/ 	.word	0xffffffff


	//   ....[21]....
        /*0088*/ 	.word	0x0500000f


	//   ....[22]....
        /*008c*/ 	.word	0x0500000f


	//   ....[23]....
        /*0090*/ 	.word	0x0500000f


	//   ....[24]....
        /*0094*/ 	.word	0x0500000f


	//   ....[25]....
        /*0098*/ 	.word	0x0500000f


	//   ....[26]....
        /*009c*/ 	.word	0x0500000f


	//   ....[27]....
        /*00a0*/ 	.word	0x0500000f


	//   ....[28]....
        /*00a4*/ 	.word	0x0500000f


	//   ....[29]....
        /*00a8*/ 	.word	0x0500000f


	//   ....[30]....
        /*00ac*/ 	.word	0x0500000f


	//----- nvinfo : EIATTR_COOP_GROUP_INSTR_OFFSETS
	.align		4
.L_535:
        /*00b0*/ 	.byte	0x04, 0x28
        /*00b2*/ 	.short	(.L_537 - .L_536)


	//   ....[0]....
.L_536:
        /*00b4*/ 	.word	0x00002800


	//   ....[1]....
        /*00b8*/ 	.word	0x00002820


	//   ....[2]....
        /*00bc*/ 	.word	0x00002840


	//   ....[3]....
        /*00c0*/ 	.word	0x00002860


	//   ....[4]....
        /*00c4*/ 	.word	0x00002880


	//   ....[5]....
        /*00c8*/ 	.word	0x00004d00


	//   ....[6]....
        /*00cc*/ 	.word	0x00004f90


	//   ....[7]....
        /*00d0*/ 	.word	0x00004fb0


	//   ....[8]....
        /*00d4*/ 	.word	0x00004fd0


	//   ....[9]....
        /*00d8*/ 	.word	0x00004ff0


	//   ....[10]....
        /*00dc*/ 	.word	0x00005110


	//   ....[11]....
        /*00e0*/ 	.word	0x00005140


	//   ....[12]....
        /*00e4*/ 	.word	0x00005170


	//   ....[13]....
        /*00e8*/ 	.word	0x000067f0


	//   ....[14]....
        /*00ec*/ 	.word	0x00006860


	//   ....[15]....
        /*00f0*/ 	.word	0x00006880


	//   ....[16]....
        /*00f4*/ 	.word	0x000068c0


	//   ....[17]....
        /*00f8*/ 	.word	0x00006900


	//   ....[18]....
        /*00fc*/ 	.word	0x00006990


	//   ....[19]....
        /*0100*/ 	.word	0x000069b0


	//   ....[20]....
        /*0104*/ 	.word	0x000069f0


	//   ....[21]....
        /*0108*/ 	.word	0x00009fa0


	//   ....[22]....
        /*010c*/ 	.word	0x0000a000


	//   ....[23]....
        /*0110*/ 	.word	0x0000a060


	//   ....[24]....
        /*0114*/ 	.word	0x0000a0c0


	//   ....[25]....
        /*0118*/ 	.word	0x0000a120


	//   ....[26]....
        /*011c*/ 	.word	0x0000a1a0


	//   ....[27]....
        /*0120*/ 	.word	0x0000a240


	//   ....[28]....
        /*0124*/ 	.word	0x0000a2c0


	//   ....[29]....
        /*0128*/ 	.word	0x0000a320


	//   ....[30]....
        /*012c*/ 	.word	0x0000a380


	//----- nvinfo : EIATTR_VRC_CTA_INIT_COUNT
	.align		4
.L_537:
        /*0130*/ 	.byte	0x02, 0x4a
	.zero		1
	.zero		1


	//----- nvinfo : EIATTR_SYSCALL_OFFSETS
	.align		4
        /*0134*/ 	.byte	0x04, 0x46
        /*0136*/ 	.short	(.L_539 - .L_538)


	//   ....[0]....
.L_538:
        /*0138*/ 	.word	0x00001a80


	//----- nvinfo : EIATTR_EXIT_INSTR_OFFSETS
	.align		4
.L_539:
        /*013c*/ 	.byte	0x04, 0x1c
        /*013e*/ 	.short	(.L_541 - .L_540)


	//   ....[0]....
.L_540:
        /*0140*/ 	.word	0x000000b0


	//   ....[1]....
        /*0144*/ 	.word	0x00009ae0


	//   ....[2]....
        /*0148*/ 	.word	0x00009e90


	//   ....[3]....
        /*014c*/ 	.word	0x00009f50


	//----- nvinfo : EIATTR_CRS_STACK_SIZE
	.align		4
.L_541:
        /*0150*/ 	.byte	0x04, 0x1e
        /*0152*/ 	.short	(.L_543 - .L_542)
.L_542:
        /*0154*/ 	.word	0x00000000


	//----- nvinfo : EIATTR_CBANK_PARAM_SIZE
	.align		4
.L_543:
        /*0158*/ 	.byte	0x03, 0x19
        /*015a*/ 	.short	0x0128


	//----- nvinfo : EIATTR_PARAM_CBANK
	.align		4
        /*015c*/ 	.byte	0x04, 0x0a
        /*015e*/ 	.short	(.L_545 - .L_544)
	.align		4
.L_544:
        /*0160*/ 	.word	index@(.nv.constant0._ZN4mmha33masked_multihead_attention_kernelItLi256ELi256ELi2ELi32ELi128ELb0ELb0EEEv26Multihead_attention_paramsIT_XT5_EE)
        /*0164*/ 	.short	0x0380
        /*0166*/ 	.short	0x0128


	//----- nvinfo : EIATTR_SW_WAR
	.align		4
.L_545:
        /*0168*/ 	.byte	0x04, 0x36
        /*016a*/ 	.short	(.L_547 - .L_546)
.L_546:
        /*016c*/ 	.word	0x00000008
.L_547:


//--------------------- .nv.info._ZN4mmha33masked_multihead_attention_kernelItLi256ELi256ELi4ELi32ELi64ELb0ELb0EEEv26Multihead_attention_paramsIT_XT5_EE --------------------------
	.section	.nv.info._ZN4mmha33masked_multihead_attention_kernelItLi256ELi256ELi4ELi32ELi64ELb0ELb0EEEv26Multihead_attention_paramsIT_XT5_EE,"",@"SHT_CUDA_INFO"
	.sectionflags	@""
	.align	4


	//----- nvinfo : EIATTR_CUDA_API_VERSION
	.align		4
        /*0000*/ 	.byte	0x04, 0x37
        /*0002*/ 	.short	(.L_549 - .L_548)
.L_548:
        /*0004*/ 	.word	0x00000082


	//----- nvinfo : EIATTR_KPARAM_INFO
	.align		4
.L_549:
        /*0008*/ 	.byte	0x04, 0x17
        /*000a*/ 	.short	(.L_551 - .L_550)
.L_550:
        /*000c*/ 	.word	0x00000000
        /*0010*/ 	.short	0x0000
        /*0012*/ 	.short	0x0000
        /*0014*/ 	.byte	0x00, 0xf0, 0xa1, 0x04


	//----- nvinfo : EIATTR_SPARSE_MMA_MASK
	.align		4
.L_551:
        /*0018*/ 	.byte	0x03, 0x50
        /*001a*/ 	.short	0x0000


	//----- nvinfo : EIATTR_MAXREG_COUNT
	.align		4
        /*001c*/ 	.byte	0x03, 0x1b
        /*001e*/ 	.short	0x00ff


	//----- nvinfo : EIATTR_NUM_BARRIERS
	.align		4
        /*0020*/ 	.byte	0x02, 0x4c
        /*0022*/ 	.byte	0x01
	.zero		1


	//----- nvinfo : EIATTR_EXTERNS
	.align		4
        /*0024*/ 	.byte	0x04, 0x0f
        /*0026*/ 	.short	(.L_553 - .L_552)


	//   ....[0]....
	.align		4
.L_552:
        /*0028*/ 	.word	index@(__assertfail)


	//----- nvinfo : EIATTR_MERCURY_ISA_VERSION
	.align		4
.L_553:
        /*002c*/ 	.byte	0x03, 0x5f
        /*002e*/ 	.short	0x0101


	//----- nvinfo : EIATTR_COOP_GROUP_MASK_REGIDS
	.align		4
        /*0030*/ 	.byte	0x04, 0x29
        /*0032*/ 	.short	(.L_555 - .L_554)


	//   ....[0]....
.L_554:
        /*0034*/ 	.word	0xffffffff


	//   ....[1]....
        /*0038*/ 	.word	0xffffffff


	//   ....[2]....
        /*003c*/ 	.word	0xffffffff


	//   ....[3]....
        /*0040*/ 	.word	0xffffffff


	//   ....[4]....
        /*0044*/ 	.word	0xffffffff


	//   ....[5]....
        /*0048*/ 	.word	0xffffffff


	//   ....[6]....
        /*004c*/ 	.word	0xffffffff


	//   ....[7]....
        /*0050*/ 	.word	0xffffffff


	//   ....[8]....
        /*0054*/ 	.word	0xffffffff


	//   ....[9]....
        /*0058*/ 	.word	0xffffffff


	//   ....[10]....
        /*005c*/ 	.word	0xffffffff


	//   ....[11]....
        /*0060*/ 	.word	0xffffffff


	//   ....[12]....
        /*0064*/ 	.word	0xffffffff


	//   ....[13]....
        /*0068*/ 	.word	0xffffffff


	//   ....[14]....
        /*006c*/ 	.word	0xffffffff


	//   ....[15]....
        /*0070*/ 	.word	0xffffffff


	//   ....[16]....
        /*0074*/ 	.word	0xffffffff


	//   ....[17]....
        /*0078*/ 	.word	0xffffffff


	//   ....[18]....
        /*007c*/ 	.word	0xffffffff


	//   ....[19]....
        /*0080*/ 	.word	0x0500000f


	//   ....[20]....
        /*0084*/ 	.word	0x0500000f


	//   ....[21]....
        /*0088*/ 	.word	0x0500000f


	//   ....[22]....
        /*008c*/ 	.word	0x0500000f


	//   ....[23]....
        /*0090*/ 	.word	0x0500000f


	//   ....[24]....
        /*0094*/ 	.word	0x0500000f


	//   ....[25]....
        /*0098*/ 	.word	0x0500000f


	//   ....[26]....
        /*009c*/ 	.word	0x0500000f


	//   ....[27]....
        /*00a0*/ 	.word	0x0500000f


	//   ....[28]....
        /*00a4*/ 	.word	0x0500000f


	//----- nvinfo : EIATTR_COOP_GROUP_INSTR_OFFSETS
	.align		4
.L_555:
        /*00a8*/ 	.byte	0x04, 0x28
        /*00aa*/ 	.short	(.L_557 - .L_556)


	//   ....[0]....
.L_556:
        /*00ac*/ 	.word	0x000027b0


	//   ....[1]....
        /*00b0*/ 	.word	0x000027d0


	//   ....[2]....
        /*00b4*/ 	.word	0x000027f0


	//   ....[3]....
        /*00b8*/ 	.word	0x00002810


	//   ....[4]....
        /*00bc*/ 	.word	0x00002830


	//   ....[5]....
        /*00c0*/ 	.word	0x00004ad0


	//   ....[6]....
        /*00c4*/ 	.word	0x00004af0


	//   ....[7]....
        /*00c8*/ 	.word	0x00004d80


	//   ....[8]....
        /*00cc*/ 	.word	0x00004da0


	//   ....[9]....
        /*00d0*/ 	.word	0x00004dc0


	//   ....[10]....
        /*00d4*/ 	.word	0x00004ef0


	//   ....[11]....
        /*00d8*/ 	.word	0x00004f20


	//   ....[12]....
        /*00dc*/ 	.word	0x000065b0


	//   ....[13]....
        /*00e0*/ 	.word	0x00006650


	//   ....[14]....
        /*00e4*/ 	.word	0x00006670


	//   ....[15]....
        /*00e8*/ 	.word	0x000066a0


	//   ....[16]....
        /*00ec*/ 	.word	0x000066d0


	//   ....[17]....
        /*00f0*/ 	.word	0x000067b0


	//   ....[18]....
        /*00f4*/ 	.word	0x000067d0


	//   ....[19]....
        /*00f8*/ 	.word	0x00009b40


	//   ....[20]....
        /*00fc*/ 	.word	0x00009ba0


	//   ....[21]....
        /*0100*/ 	.word	0x00009c00


	//   ....[22]....
        /*0104*/ 	.word	0x00009c60


	//   ....[23]....
        /*0108*/ 	.word	0x00009cc0


	//   ....[24]....
        /*010c*/ 	.word	0x00009d40


	//   ....[25]....
        /*0110*/ 	.word	0x00009dc0


	//   ....[26]....
        /*0114*/ 	.word	0x00009e50


	//   ....[27]....
        /*0118*/ 	.word	0x00009ed0


	//   ....[28]....
        /*011c*/ 	.word	0x00009f30


	//----- nvinfo : EIATTR_VRC_CTA_INIT_COUNT
	.align		4
.L_557:
        /*0120*/ 	.byte	0x02, 0x4a
	.zero		1
	.zero		1


	//----- nvinfo : EIATTR_SYSCALL_OFFSETS
	.align		4
        /*0124*/ 	.byte	0x04, 0x46
        /*0126*/ 	.short	(.L_559 - .L_558)


	//   ....[0]....
.L_558:
        /*0128*/ 	.word	0x00001a30


	//----- nvinfo : EIATTR_EXIT_INSTR_OFFSETS
	.align		4
.L_559:
        /*012c*/ 	.byte	0x04, 0x1c
        /*012e*/ 	.short	(.L_561 - .L_560)


	//   ....[0]....
.L_560:
        /*0130*/ 	.word	0x000000b0


	//   ....[1]....
        /*0134*/ 	.word	0x00009680


	//   ....[2]....
        /*0138*/ 	.word	0x00009a30


	//   ....[3]....
        /*013c*/ 	.word	0x00009af0


	//----- nvinfo : EIATTR_CRS_STACK_SIZE
	.align		4
.L_561:
        /*0140*/ 	.byte	0x04, 0x1e
        /*0142*/ 	.short	(.L_563 - .L_562)
.L_562:
        /*0144*/ 	.word	0x00000000


	//----- nvinfo : EIATTR_CBANK_PARAM_SIZE
	.align		4
.L_563:
        /*0148*/ 	.byte	0x03, 0x19
        /*014a*/ 	.short	0x0128


	//----- nvinfo : EIATTR_PARAM_CBANK
	.align		4
        /*014c*/ 	.byte	0x04, 0x0a
        /*014e*/ 	.short	(.L_565 - .L_564)
	.align		4
.L_564:
        /*0150*/ 	.word	index@(.nv.constant0._ZN4mmha33masked_multihead_attention_kernelItLi256ELi256ELi4ELi32ELi64ELb0ELb0EEEv26Multihead_attention_paramsIT_XT5_EE)
        /*0154*/ 	.short	0x0380
        /*0156*/ 	.short	0x0128


	//----- nvinfo : EIATTR_SW_WAR
	.align		4
.L_565:
        /*0158*/ 	.byte	0x04, 0x36
        /*015a*/ 	.short	(.L_567 - .L_566)
.L_566:
        /*015c*/ 	.word	0x00000008
.L_567:


//--------------------- .nv.info._ZN4mmha33masked_multihead_attention_kernelIfLi256ELi256ELi1ELi64ELi256ELb0ELb1EEEv26Multihead_attention_paramsIT_XT5_EE --------------------------
	.section	.nv.info._ZN4mmha33masked_multihead_attention_kernelIfLi256ELi256ELi1ELi64ELi256ELb0ELb1EEEv26Multihead_attention_paramsIT_XT5_EE,"",@"SHT_CUDA_INFO"
	.sectionflags	@""
	.align	4


	//----- nvinfo : EIATTR_CUDA_API_VERSION
	.align		4
        /*0000*/ 	.byte	0x04, 0x37
        /*0002*/ 	.short	(.L_569 - .L_568)
.L_568:
        /*0004*/ 	.word	0x00000082


	//----- nvinfo : EIATTR_KPARAM_INFO
	.align		4
.L_569:
        /*0008*/ 	.byte	0x04, 0x17
        /*000a*/ 	.short	(.L_571 - .L_570)
.L_570:
        /*000c*/ 	.word	0x00000000
        /*0010*/ 	.short	0x0000
        /*0012*/ 	.short	0x0000
        /*0014*/ 	.byte	0x00, 0xf0, 0xa1, 0x04


	//----- nvinfo : EIATTR_SPARSE_MMA_MASK
	.align		4
.L_571:
        /*0018*/ 	.byte	0x03, 0x50
        /*001a*/ 	.short	0x0000


	//----- nvinfo : EIATTR_MAXREG_COUNT
	.align		4
        /*001c*/ 	.byte	0x03, 0x1b
        /*001e*/ 	.short	0x00ff


	//----- nvinfo : EIATTR_NUM_BARRIERS
	.align		4
        /*0020*/ 	.byte	0x02, 0x4c
        /*0022*/ 	.byte	0x01
	.zero		1


	//----- nvinfo : EIATTR_EXTERNS
	.align		4
        /*0024*/ 	.byte	0x04, 0x0f
        /*0026*/ 	.short	(.L_573 - .L_572)


	//   ....[0]....
	.align		4
.L_572:
        /*0028*/ 	.word	index@(__assertfail)


	//----- nvinfo : EIATTR_ANNOTATIONS
	.align		4
.L_573:
        /*002c*/ 	.byte	0x04, 0x55
        /*002e*/ 	.short	(.L_575 - .L_574)


	//   ....[0]....
.L_574:
        /* <DEDUP_REMOVED lines=251> */


	//----- nvinfo : EIATTR_MERCURY_ISA_VERSION
	.align		4
.L_575:
        /*0fc8*/ 	.byte	0x03, 0x5f
        /*0fca*/ 	.short	0x0101


	//----- nvinfo : EIATTR_INT_WARP_WIDE_INSTR_OFFSETS
	.align		4
        /*0fcc*/ 	.byte	0x04, 0x31
        /*0fce*/ 	.short	(.L_577 - .L_576)


	//   ....[0]....
.L_576:
        /*0fd0*/ 	.word	0x00000aa0


	//----- nvinfo : EIATTR_COOP_GROUP_MASK_REGIDS
	.align		4
.L_577:
        /*0fd4*/ 	.byte	0x04, 0x29
        /*0fd6*/ 	.short	(.L_579 - .L_578)


	//   ....[0]....
.L_578:
        /*0fd8*/ 	.word	0xffffffff


	//   ....[1]....
        /*0fdc*/ 	.word	0xffffffff


	//   ....[2]....
        /*0fe0*/ 	.word	0xffffffff


	//   ....[3]....
        /*0fe4*/ 	.word	0xffffffff


	//   ....[4]....
        /*0fe8*/ 	.word	0xffffffff


	//   ....[5]....
        /*0fec*/ 	.word	0xffffffff


	//   ....[6]....
        /*0ff0*/ 	.word	0xffffffff


	//   ....[7]....
        /*0ff4*/ 	.word	0xffffffff


	//   ....[8]....
        /*0ff8*/ 	.word	0xffffffff


	//   ....[9]....
        /*0ffc*/ 	.word	0xffffffff


	//   ....[10]....
        /*1000*/ 	.word	0xffffffff


	//   ....[11]....
        /*1004*/ 	.word	0xffffffff


	//   ....[12]....
        /*1008*/ 	.word	0xffffffff


	//   ....[13]....
        /*100c*/ 	.word	0xffffffff


	//   ....[14]....
        /*1010*/ 	.word	0xffffffff


	//   ....[15]....
        /*1014*/ 	.word	0xffffffff


	//   ....[16]....
        /*1018*/ 	.word	0xffffffff


	//   ....[17]....
        /*101c*/ 	.word	0xffffffff


	//   ....[18]....
        /*1020*/ 	.word	0xffffffff


	//   ....[19]....
        /*1024*/ 	.word	0xffffffff


	//   ....[20]....
        /*1028*/ 	.word	0xffffffff


	//   ....[21]....
        /*102c*/ 	.word	0xffffffff


	//   ....[22]....
        /*1030*/ 	.word	0xffffffff


	//   ....[23]....
        /*1034*/ 	.word	0xffffffff


	//   ....[24]....
        /*1038*/ 	.word	0xffffffff


	//----- nvinfo : EIATTR_COOP_GROUP_INSTR_OFFSETS
	.align		4
.L_579:
        /*103c*/ 	.byte	0x04, 0x28
        /*103e*/ 	.short	(.L_581 - .L_580)


	//   ....[0]....
.L_580:
        /*1040*/ 	.word	0x00001b50


	//   ....[1]....
        /*1044*/ 	.word	0x00001bd0


	//   ....[2]....
        /*1048*/ 	.word	0x00001c10


	//   ....[3]....
        /*104c*/ 	.word	0x00001c30


	//   ....[4]....
        /*1050*/ 	.word	0x00001c70


	//   ....[5]....
        /*1054*/ 	.word	0x00001d20


	//   ....[6]....
        /*1058*/ 	.word	0x00001d40


	//   ....[7]....
        /*105c*/ 	.word	0x0000b910


	//   ....[8]....
        /*1060*/ 	.word	0x0000b930


	//   ....[9]....
        /*1064*/ 	.word	0x0000b960


	//   ....[10]....
        /*1068*/ 	.word	0x0000b990


	//   ....[11]....
        /*106c*/ 	.word	0x0000b9d0


	//   ....[12]....
        /*1070*/ 	.word	0x0000ba70


	//   ....[13]....
        /*1074*/ 	.word	0x0000baa0


	//   ....[14]....
        /*1078*/ 	.word	0x0000bac0


	//   ....[15]....
        /*107c*/ 	.word	0x0000bae0


	//   ....[16]....
        /*1080*/ 	.word	0x0000d150


	//   ....[17]....
        /*1084*/ 	.word	0x0000d1f0


	//   ....[18]....
        /*1088*/ 	.word	0x0000d220


	//   ....[19]....
        /*108c*/ 	.word	0x0000d240


	//   ....[20]....
        /*1090*/ 	.word	0x0000d260


	//   ....[21]....
        /*1094*/ 	.word	0x0000d2c0


	//   ....[22]....
        /*1098*/ 	.word	0x0000d2e0


	//   ....[23]....
        /*109c*/ 	.word	0x0000d310


	//   ....[24]....
        /*10a0*/ 	.word	0x0000d330


	//----- nvinfo : EIATTR_VRC_CTA_INIT_COUNT
	.align		4
.L_581:
        /*10a4*/ 	.byte	0x02, 0x4a
	.zero		1
	.zero		1


	//----- nvinfo : EIATTR_SYSCALL_OFFSETS
	.align		4
        /*10a8*/ 	.byte	0x04, 0x46
        /*10aa*/ 	.short	(.L_583 - .L_582)


	//   ....[0]....
.L_582:
        /*10ac*/ 	.word	0x000013a0


	//----- nvinfo : EIATTR_EXIT_INSTR_OFFSETS
	.align		4
.L_583:
        /*10b0*/ 	.byte	0x04, 0x1c
        /*10b2*/ 	.short	(.L_585 - .L_584)


	//   ....[0]....
.L_584:
        /*10b4*/ 	.word	0x000000e0


	//   ....[1]....
        /*10b8*/ 	.word	0x00010f70


	//   ....[2]....
        /*10bc*/ 	.word	0x000111d0


	//   ....[3]....
        /*10c0*/ 	.word	0x00011220


	//----- nvinfo : EIATTR_CRS_STACK_SIZE
	.align		4
.L_585:
        /*10c4*/ 	.byte	0x04, 0x1e
        /*10c6*/ 	.short	(.L_587 - .L_586)
.L_586:
        /*10c8*/ 	.word	0x00000000


	//----- nvinfo : EIATTR_CBANK_PARAM_SIZE
	.align		4
.L_587:
        /*10cc*/ 	.byte	0x03, 0x19
        /*10ce*/ 	.short	0x0128


	//----- nvinfo : EIATTR_PARAM_CBANK
	.align		4
        /*10d0*/ 	.byte	0x04, 0x0a
        /*10d2*/ 	.short	(.L_589 - .L_588)
	.align		4
.L_588:
        /*10d4*/ 	.word	index@(.nv.constant0._ZN4mmha33masked_multihead_attention_kernelIfLi256ELi256ELi1ELi64ELi256ELb0ELb1EEEv26Multihead_attention_paramsIT_XT5_EE)
        /*10d8*/ 	.short	0x0380
        /*10da*/ 	.short	0x0128


	//----- nvinfo : EIATTR_SW_WAR
	.align		4
.L_589:
        /*10dc*/ 	.byte	0x04, 0x36
        /*10de*/ 	.short	(.L_591 - .L_590)
.L_590:
        /*10e0*/ 	.word	0x00000008
.L_591:


//--------------------- .nv.info._ZN4mmha33masked_multihead_attention_kernelIfLi256ELi256ELi2ELi64ELi128ELb0ELb1EEEv26Multihead_attention_paramsIT_XT5_EE --------------------------
	.section	.nv.info._ZN4mmha33masked_multihead_attention_kernelIfLi256ELi256ELi2ELi64ELi128ELb0ELb1EEEv26Multihead_attention_paramsIT_XT5_EE,"",@"SHT_CUDA_INFO"
	.sectionflags	@""
	.align	4


	//----- nvinfo : EIATTR_CUDA_API_VERSION
	.align		4
        /*0000*/ 	.byte	0x04, 0x37
        /*0002*/ 	.short	(.L_593 - .L_592)
.L_592:
        /*0004*/ 	.word	0x00000082


	//----- nvinfo : EIATTR_KPARAM_INFO
	.align		4
.L_593:
        /*0008*/ 	.byte	0x04, 0x17
        /*000a*/ 	.short	(.L_595 - .L_594)
.L_594:
        /*000c*/ 	.word	0x00000000
        /*0010*/ 	.short	0x0000
        /*0012*/ 	.short	0x0000
        /*0014*/ 	.byte	0x00, 0xf0, 0xa1, 0x04


	//----- nvinfo : EIATTR_SPARSE_MMA_MASK
	.align		4
.L_595:
        /*0018*/ 	.byte	0x03, 0x50
        /*001a*/ 	.short	0x0000


	//----- nvinfo : EIATTR_MAXREG_COUNT
	.align		4
        /*001c*/ 	.byte	0x03, 0x1b
        /*001e*/ 	.short	0x00ff


	//----- nvinfo : EIATTR_NUM_BARRIERS
	.align		4
        /*0020*/ 	.byte	0x02, 0x4c
        /*0022*/ 	.byte	0x01
	.zero		1


	//----- nvinfo : EIATTR_EXTERNS
	.align		4
        /*0024*/ 	.byte	0x04, 0x0f
        /*0026*/ 	.short	(.L_597 - .L_596)


	//   ....[0]....
	.align		4
.L_596:
        /*0028*/ 	.word	index@(__assertfail)


	//----- nvinfo : EIATTR_ANNOTATIONS
	.align		4
.L_597:
        /*002c*/ 	.byte	0x04, 0x55
        /*002e*/ 	.short	(.L_599 - .L_598)


	//   ....[0]....
.L_598:
        /* <DEDUP_REMOVED lines=25> */


	//----- nvinfo : EIATTR_MERCURY_ISA_VERSION
	.align		4
.L_599:
        /*01b0*/ 	.byte	0x03, 0x5f
        /*01b2*/ 	.short	0x0101


	//----- nvinfo : EIATTR_INT_WARP_WIDE_INSTR_OFFSETS
	.align		4
        /*01b4*/ 	.byte	0x04, 0x31
        /*01b6*/ 	.short	(.L_601 - .L_600)


	//   ....[0]....
.L_600:
        /*01b8*/ 	.word	0x00000ab0


	//----- nvinfo : EIATTR_COOP_GROUP_MASK_REGIDS
	.align		4
.L_601:
        /*01bc*/ 	.byte	0x04, 0x29
        /*01be*/ 	.short	(.L_603 - .L_602)


	//   ....[0]....
.L_602:
        /*01c0*/ 	.word	0xffffffff


	//   ....[1]....
        /*01c4*/ 	.word	0xffffffff


	//   ....[2]....
        /*01c8*/ 	.word	0xffffffff


	//   ....[3]....
        /*01cc*/ 	.word	0xffffffff


	//   ....[4]....
        /*01d0*/ 	.word	0xffffffff


	//   ....[5]....
        /*01d4*/ 	.word	0xffffffff


	//   ....[6]....
        /*01d8*/ 	.word	0xffffffff


	//   ....[7]....
        /*01dc*/ 	.word	0xffffffff


	//   ....[8]....
        /*01e0*/ 	.word	0xffffffff


	//   ....[9]....
        /*01e4*/ 	.word	0xffffffff


	//   ....[10]....
        /*01e8*/ 	.word	0xffffffff


	//   ....[11]....
        /*01ec*/ 	.word	0xffffffff


	//   ....[12]....
        /*01f0*/ 	.word	0xffffffff


	//   ....[13]....
        /*01f4*/ 	.word	0xffffffff


	//   ....[14]....
        /*01f8*/ 	.word	0xffffffff


	//   ....[15]....
        /*01fc*/ 	.word	0xffffffff


	//   ....[16]....
        /*0200*/ 	.word	0xffffffff


	//   ....[17]....
        /*0204*/ 	.word	0xffffffff


	//   ....[18]....
        /*0208*/ 	.word	0xffffffff


	//   ....[19]....
        /*020c*/ 	.word	0xffffffff


	//   ....[20]....
        /*0210*/ 	.word	0xffffffff


	//   ....[21]....
        /*0214*/ 	.word	0xffffffff


	//   ....[22]....
        /*0218*/ 	.word	0xffffffff


	//   ....[23]....
        /*021c*/ 	.word	0x0500000f


	//   ....[24]....
        /*0220*/ 	.word	0x0500000f


	//   ....[25]....
        /*0224*/ 	.word	0x0500000f


	//   ....[26]....
        /*0228*/ 	.word	0x0500000f


	//   ....[27]....
        /*022c*/ 	.word	0x0500000f


	//----- nvinfo : EIATTR_COOP_GROUP_INSTR_OFFSETS
	.align		4
.L_603:
        /*0230*/ 	.byte	0x04, 0x28
        /*0232*/ 	.short	(.L_605 - .L_604)


	//   ....[0]....
.L_604:
        /*0234*/ 	.word	0x00001b70


	//   ....[1]....
        /*0238*/ 	.word	0x00001c10


	//   ....[2]....
        /*023c*/ 	.word	0x00001c40


	//   ....[3]....
        /*0240*/ 	.word	0x00001c60


	//   ....[4]....
        /*0244*/ 	.word	0x00001ca0


	//   ....[5]....
        /*0248*/ 	.word	0x00001d30


	//   ....[6]....
        /*024c*/ 	.word	0x00001d50


	//   ....[7]....
        /*0250*/ 	.word	0x00009cc0


	//   ....[8]....
        /*0254*/ 	.word	0x00009fb0


	//   ....[9]....
        /*0258*/ 	.word	0x00009fd0


	//   ....[10]....
        /*025c*/ 	.word	0x00009ff0


	//   ....[11]....
        /*0260*/ 	.word	0x0000a010


	//   ....[12]....
        /*0264*/ 	.word	0x0000a150


	//   ....[13]....
        /*0268*/ 	.word	0x0000a180


	//   ....[14]....
        /*026c*/ 	.word	0x0000a1b0


	//   ....[15]....
        /*0270*/ 	.word	0x0000b830


	//   ....[16]....
        /*0274*/ 	.word	0x0000b8d0


	//   ....[17]....
        /*0278*/ 	.word	0x0000b8f0


	//   ....[18]....
        /*027c*/ 	.word	0x0000b910


	//   ....[19]....
        /*0280*/ 	.word	0x0000b930


	//   ....[20]....
        /*0284*/ 	.word	0x0000b990


	//   ....[21]....
        /*0288*/ 	.word	0x0000b9c0


	//   ....[22]....
        /*028c*/ 	.word	0x0000ba00


	//   ....[23]....
        /*0290*/ 	.word	0x0000f880


	//   ....[24]....
        /*0294*/ 	.word	0x0000f920


	//   ....[25]....
        /*0298*/ 	.word	0x0000f9a0


	//   ....[26]....
        /*029c*/ 	.word	0x0000fa00


	//   ....[27]....
        /*02a0*/ 	.word	0x0000fa60


	//----- nvinfo : EIATTR_VRC_CTA_INIT_COUNT
	.align		4
.L_605:
        /*02a4*/ 	.byte	0x02, 0x4a
	.zero		1
	.zero		1


	//----- nvinfo : EIATTR_SYSCALL_OFFSETS
	.align		4
        /*02a8*/ 	.byte	0x04, 0x46
        /*02aa*/ 	.short	(.L_607 - .L_606)


	//   ....[0]....
.L_606:
        /*02ac*/ 	.word	0x000013c0


	//----- nvinfo : EIATTR_EXIT_INSTR_OFFSETS
	.align		4
.L_607:
        /*02b0*/ 	.byte	0x04, 0x1c
        /*02b2*/ 	.short	(.L_609 - .L_608)


	//   ....[0]....
.L_608:
        /*02b4*/ 	.word	0x000000e0


	//   ....[1]....
        /*02b8*/ 	.word	0x0000f560


	//   ....[2]....
        /*02bc*/ 	.word	0x0000f7c0


	//   ....[3]....
        /*02c0*/ 	.word	0x0000f810


	//----- nvinfo : EIATTR_CRS_STACK_SIZE
	.align		4
.L_609:
        /*02c4*/ 	.byte	0x04, 0x1e
        /*02c6*/ 	.short	(.L_611 - .L_610)
.L_610:
        /*02c8*/ 	.word	0x00000000


	//----- nvinfo : EIATTR_CBANK_PARAM_SIZE
	.align		4
.L_611:
        /*02cc*/ 	.byte	0x03, 0x19
        /*02ce*/ 	.short	0x0128


	//----- nvinfo : EIATTR_PARAM_CBANK
	.align		4
        /*02d0*/ 	.byte	0x04, 0x0a
        /*02d2*/ 	.short	(.L_613 - .L_612)
	.align		4
.L_612:
        /*02d4*/ 	.word	index@(.nv.constant0._ZN4mmha33masked_multihead_attention_kernelIfLi256ELi256ELi2ELi64ELi128ELb0ELb1EEEv26Multihead_attention_paramsIT_XT5_EE)
        /*02d8*/ 	.short	0x0380
        /*02da*/ 	.short	0x0128


	//----- nvinfo : EIATTR_SW_WAR
	.align		4
.L_613:
        /*02dc*/ 	.byte	0x04, 0x36
        /*02de*/ 	.short	(.L_615 - .L_614)
.L_614:
        /*02e0*/ 	.word	0x00000008
.L_615:


//--------------------- .nv.info._ZN4mmha33masked_multihead_attention_kernelIfLi256ELi256ELi4ELi64ELi64ELb0ELb1EEEv26Multihead_attention_paramsIT_XT5_EE --------------------------
	.section	.nv.info._ZN4mmha33masked_multihead_attention_kernelIfLi256ELi256ELi4ELi64ELi64ELb0ELb1EEEv26Multihead_attention_paramsIT_XT5_EE,"",@"SHT_CUDA_INFO"
	.sectionflags	@""
	.align	4


	//----- nvinfo : EIATTR_CUDA_API_VERSION
	.align		4
        /*0000*/ 	.byte	0x04, 0x37
        /*0002*/ 	.short	(.L_617 - .L_616)
.L_616:
        /*0004*/ 	.word	0x00000082


	//----- nvinfo : EIATTR_KPARAM_INFO
	.align		4
.L_617:
        /*0008*/ 	.byte	0x04, 0x17
        /*000a*/ 	.short	(.L_619 - .L_618)
.L_618:
        /*000c*/ 	.word	0x00000000
        /*0010*/ 	.short	0x0000
        /*0012*/ 	.short	0x0000
        /*0014*/ 	.byte	0x00, 0xf0, 0xa1, 0x04


	//----- nvinfo : EIATTR_SPARSE_MMA_MASK
	.align		4
.L_619:
        /*0018*/ 	.byte	0x03, 0x50
        /*001a*/ 	.short	0x0000


	//----- nvinfo : EIATTR_MAXREG_COUNT
	.align		4
        /*001c*/ 	.byte	0x03, 0x1b
        /*001e*/ 	.short	0x00ff


	//----- nvinfo : EIATTR_NUM_BARRIERS
	.align		4
        /*0020*/ 	.byte	0x02, 0x4c
        /*0022*/ 	.byte	0x01
	.zero		1


	//----- nvinfo : EIATTR_EXTERNS
	.align		4
        /*0024*/ 	.byte	0x04, 0x0f
        /*0026*/ 	.short	(.L_621 - .L_620)


	//   ....[0]....
	.align		4
.L_620:
        /*0028*/ 	.word	index@(__assertfail)


	//----- nvinfo : EIATTR_MERCURY_ISA_VERSION
	.align		4
.L_621:
        /*002c*/ 	.byte	0x03, 0x5f
        /*002e*/ 	.short	0x0101


	//----- nvinfo : EIATTR_COOP_GROUP_MASK_REGIDS
	.align		4
        /*0030*/ 	.byte	0x04, 0x29
        /*0032*/ 	.short	(.L_623 - .L_622)


	//   ....[0]....
.L_622:
        /*0034*/ 	.word	0xffffffff


	//   ....[1]....
        /*0038*/ 	.word	0xffffffff


	//   ....[2]....
        /*003c*/ 	.word	0xffffffff


	//   ....[3]....
        /*0040*/ 	.word	0xffffffff


	//   ....[4]....
        /*0044*/ 	.word	0xffffffff


	//   ....[5]....
        /*0048*/ 	.word	0xffffffff


	//   ....[6]....
        /*004c*/ 	.word	0xffffffff


	//   ....[7]....
        /*0050*/ 	.word	0xffffffff


	//   ....[8]....
        /*0054*/ 	.word	0xffffffff


	//   ....[9]....
        /*0058*/ 	.word	0xffffffff


	//   ....[10]....
        /*005c*/ 	.word	0xffffffff


	//   ....[11]....
        /*0060*/ 	.word	0xffffffff


	//   ....[12]....
        /*0064*/ 	.word	0xffffffff


	//   ....[13]....
        /*0068*/ 	.word	0xffffffff


	//   ....[14]....
        /*006c*/ 	.word	0xffffffff


	//   ....[15]....
        /*0070*/ 	.word	0xffffffff


	//   ....[16]....
        /*0074*/ 	.word	0xffffffff


	//   ....[17]....
        /*0078*/ 	.word	0xffffffff


	//   ....[18]....
        /*007c*/ 	.word	0xffffffff


	//   ....[19]....
        /*0080*/ 	.word	0xffffffff


	//   ....[20]....
        /*0084*/ 	.word	0xffffffff


	//   ....[21]....
        /*0088*/ 	.word	0x0500000f


	//   ....[22]....
        /*008c*/ 	.word	0x0500000f


	//   ....[23]....
        /*0090*/ 	.word	0x0500000f


	//   ....[24]....
        /*0094*/ 	.word	0x0500000f


	//   ....[25]....
        /*0098*/ 	.word	0x0500000f


	//----- nvinfo : EIATTR_COOP_GROUP_INSTR_OFFSETS
	.align		4
.L_623:
        /*009c*/ 	.byte	0x04, 0x28
        /*009e*/ 	.short	(.L_625 - .L_624)


	//   ....[0]....
.L_624:
        /*00a0*/ 	.word	0x000019a0


	//   ....[1]....
        /*00a4*/ 	.word	0x00001a10


	//   ....[2]....
        /*00a8*/ 	.word	0x00001a40


	//   ....[3]....
        /*00ac*/ 	.word	0x00001a60


	//   ....[4]....
        /*00b0*/ 	.word	0x00001a90


	//   ....[5]....
        /*00b4*/ 	.word	0x00001b50


	//   ....[6]....
        /*00b8*/ 	.word	0x00001b80


	//   ....[7]....
        /*00bc*/ 	.word	0x00008fe0


	//   ....[8]....
        /*00c0*/ 	.word	0x00009000


	//   ....[9]....
        /*00c4*/ 	.word	0x00009290


	//   ....[10]....
        /*00c8*/ 	.word	0x000092b0


	//   ....[11]....
        /*00cc*/ 	.word	0x000092d0


	//   ....[12]....
        /*00d0*/ 	.word	0x00009410


	//   ....[13]....
        /*00d4*/ 	.word	0x00009460


	//   ....[14]....
        /*00d8*/ 	.word	0x0000aaa0


	//   ....[15]....
        /*00dc*/ 	.word	0x0000ab50


	//   ....[16]....
        /*00e0*/ 	.word	0x0000ab80


	//   ....[17]....
        /*00e4*/ 	.word	0x0000aba0


	//   ....[18]....
        /*00e8*/ 	.word	0x0000abc0


	//   ....[19]....
        /*00ec*/ 	.word	0x0000ac30


	//   ....[20]....
        /*00f0*/ 	.word	0x0000ac50


	//   ....[21]....
        /*00f4*/ 	.word	0x0000e8f0


	//   ....[22]....
        /*00f8*/ 	.word	0x0000e970


	//   ....[23]....
        /*00fc*/ 	.word	0x0000ea00


	//   ....[24]....
        /*0100*/ 	.word	0x0000ea80


	//   ....[25]....
        /*0104*/ 	.word	0x0000eae0


	//----- nvinfo : EIATTR_VRC_CTA_INIT_COUNT
	.align		4
.L_625:
        /*0108*/ 	.byte	0x02, 0x4a
	.zero		1
	.zero		1


	//----- nvinfo : EIATTR_SYSCALL_OFFSETS
	.align		4
        /*010c*/ 	.byte	0x04, 0x46
        /*010e*/ 	.short	(.L_627 - .L_626)


	//   ....[0]....
.L_626:
        /*0110*/ 	.word	0x00001210


	//----- nvinfo : EIATTR_EXIT_INSTR_OFFSETS
	.align		4
.L_627:
        /*0114*/ 	.byte	0x04, 0x1c
        /*0116*/ 	.short	(.L_629 - .L_628)


	//   ....[0]....
.L_628:
        /*0118*/ 	.word	0x000000b0


	//   ....[1]....
        /*011c*/ 	.word	0x0000e620


	//   ....[2]....
        /*0120*/ 	.word	0x0000e840


	//   ....[3]....
        /*0124*/ 	.word	0x0000e890


	//----- nvinfo : EIATTR_CRS_STACK_SIZE
	.align		4
.L_629:
        /*0128*/ 	.byte	0x04, 0x1e
        /*012a*/ 	.short	(.L_631 - .L_630)
.L_630:
        /*012c*/ 	.word	0x00000000


	//----- nvinfo : EIATTR_CBANK_PARAM_SIZE
	.align		4
.L_631:
        /*0130*/ 	.byte	0x03, 0x19
        /*0132*/ 	.short	0x0128


	//----- nvinfo : EIATTR_PARAM_CBANK
	.align		4
        /*0134*/ 	.byte	0x04, 0x0a
        /*0136*/ 	.short	(.L_633 - .L_632)
	.align		4
.L_632:
        /*0138*/ 	.word	index@(.nv.constant0._ZN4mmha33masked_multihead_attention_kernelIfLi256ELi256ELi4ELi64ELi64ELb0ELb1EEEv26Multihead_attention_paramsIT_XT5_EE)
        /*013c*/ 	.short	0x0380
        /*013e*/ 	.short	0x0128


	//----- nvinfo : EIATTR_SW_WAR
	.align		4
.L_633:
        /*0140*/ 	.byte	0x04, 0x36
        /*0142*/ 	.short	(.L_635 - .L_634)
.L_634:
        /*0144*/ 	.word	0x00000008
.L_635:


//--------------------- .nv.info._ZN4mmha33masked_multihead_attention_kernelIfLi256ELi256ELi1ELi64ELi256ELb0ELb0EEEv26Multihead_attention_paramsIT_XT5_EE --------------------------
	.section	.nv.info._ZN4mmha33masked_multihead_attention_kernelIfLi256ELi256ELi1ELi64ELi256ELb0ELb0EEEv26Multihead_attention_paramsIT_XT5_EE,"",@"SHT_CUDA_INFO"
	.sectionflags	@""
	.align	4


	//----- nvinfo : EIATTR_CUDA_API_VERSION
	.align		4
        /*0000*/ 	.byte	0x04, 0x37
        /*0002*/ 	.short	(.L_637 - .L_636)
.L_636:
        /*0004*/ 	.word	0x00000082


	//----- nvinfo : EIATTR_KPARAM_INFO
	.align		4
.L_637:
        /*0008*/ 	.byte	0x04, 0x17
        /*000a*/ 	.short	(.L_639 - .L_638)
.L_638:
        /*000c*/ 	.word	0x00000000
        /*0010*/ 	.short	0x0000
        /*0012*/ 	.short	0x0000
        /*0014*/ 	.byte	0x00, 0xf0, 0xa1, 0x04


	//----- nvinfo : EIATTR_SPARSE_MMA_MASK
	.align		4
.L_639:
        /*0018*/ 	.byte	0x03, 0x50
        /*001a*/ 	.short	0x0000


	//----- nvinfo : EIATTR_MAXREG_COUNT
	.align		4
        /*001c*/ 	.byte	0x03, 0x1b
        /*001e*/ 	.short	0x00ff


	//----- nvinfo : EIATTR_NUM_BARRIERS
	.align		4
        /*0020*/ 	.byte	0x02, 0x4c
        /*0022*/ 	.byte	0x01
	.zero		1


	//----- nvinfo : EIATTR_EXTERNS
	.align		4
        /*0024*/ 	.byte	0x04, 0x0f
        /*0026*/ 	.short	(.L_641 - .L_640)


	//   ....[0]....
	.align		4
.L_640:
        /*0028*/ 	.word	index@(__assertfail)


	//----- nvinfo : EIATTR_ANNOTATIONS
	.align		4
.L_641:
        /*002c*/ 	.byte	0x04, 0x55
        /*002e*/ 	.short	(.L_643 - .L_642)


	//   ....[0]....
.L_642:
        /* <DEDUP_REMOVED lines=251> */


	//----- nvinfo : EIATTR_MERCURY_ISA_VERSION
	.align		4
.L_643:
        /*0fd0*/ 	.byte	0x03, 0x5f
        /*0fd2*/ 	.short	0x0101


	//----- nvinfo : EIATTR_INT_WARP_WIDE_INSTR_OFFSETS
	.align		4
        /*0fd4*/ 	.byte	0x04, 0x31
        /*0fd6*/ 	.short	(.L_645 - .L_644)


	//   ....[0]....
.L_644:
        /*0fd8*/ 	.word	0x00000aa0


	//----- nvinfo : EIATTR_COOP_GROUP_MASK_REGIDS
	.align		4
.L_645:
        /*0fdc*/ 	.byte	0x04, 0x29
        /*0fde*/ 	.short	(.L_647 - .L_646)


	//   ....[0]....
.L_646:
        /*0fe0*/ 	.word	0xffffffff


	//   ....[1]....
        /*0fe4*/ 	.word	0xffffffff


	//   ....[2]....
        /*0fe8*/ 	.word	0xffffffff


	//   ....[3]....
        /*0fec*/ 	.word	0xffffffff


	//   ....[4]....
        /*0ff0*/ 	.word	0xffffffff


	//   ....[5]....
        /*0ff4*/ 	.word	0xffffffff


	//   ....[6]....
        /*0ff8*/ 	.word	0xffffffff


	//   ....[7]....
        /*0ffc*/ 	.word	0xffffffff


	//   ....[8]....
        /*1000*/ 	.word	0xffffffff


	//   ....[9]....
        /*1004*/ 	.word	0xffffffff


	//   ....[10]....
        /*1008*/ 	.word	0xffffffff


	//   ....[11]....
        /*100c*/ 	.word	0xffffffff


	//   ....[12]....
        /*1010*/ 	.word	0xffffffff


	//   ....[13]....
        /*1014*/ 	.word	0xffffffff


	//   ....[14]....
        /*1018*/ 	.word	0xffffffff


	//   ....[15]....
        /*101c*/ 	.word	0xffffffff


	//   ....[16]....
        /*1020*/ 	.word	0xffffffff


	//   ....[17]....
        /*1024*/ 	.word	0xffffffff


	//   ....[18]....
        /*1028*/ 	.word	0xffffffff


	//   ....[19]....
        /*102c*/ 	.word	0xffffffff


	//   ....[20]....
        /*1030*/ 	.word	0xffffffff


	//   ....[21]....
        /*1034*/ 	.word	0xffffffff


	//   ....[22]....
        /*1038*/ 	.word	0xffffffff


	//   ....[23]....
        /*103c*/ 	.word	0xffffffff


	//   ....[24]....
        /*1040*/ 	.word	0xffffffff


	//----- nvinfo : EIATTR_COOP_GROUP_INSTR_OFFSETS
	.align		4
.L_647:
        /*1044*/ 	.byte	0x04, 0x28
        /*1046*/ 	.short	(.L_649 - .L_648)


	//   ....[0]....
.L_648:
        /*1048*/ 	.word	0x00001b50


	//   ....[1]....
        /*104c*/ 	.word	0x00001bd0


	//   ....[2]....
        /*1050*/ 	.word	0x00001c10


	//   ....[3]....
        /*1054*/ 	.word	0x00001c30


	//   ....[4]....
        /*1058*/ 	.word	0x00001c70


	//   ....[5]....
        /*105c*/ 	.word	0x00001d20


	//   ....[6]....
        /*1060*/ 	.word	0x00001d40


	//   ....[7]....
        /*1064*/ 	.word	0x00008d80


	//   ....[8]....
        /*1068*/ 	.word	0x00008da0


	//   ....[9]....
        /*106c*/ 	.word	0x00008dd0


	//   ....[10]....
        /*1070*/ 	.word	0x00008e00


	//   ....[11]....
        /*1074*/ 	.word	0x00008e40


	//   ....[12]....
        /*1078*/ 	.word	0x00008ee0


	//   ....[13]....
        /*107c*/ 	.word	0x00008f10


	//   ....[14]....
        /*1080*/ 	.word	0x00008f30


	//   ....[15]....
        /*1084*/ 	.word	0x00008f50


	//   ....[16]....
        /*1088*/ 	.word	0x0000a600


	//   ....[17]....
        /*108c*/ 	.word	0x0000a6a0


	//   ....[18]....
        /*1090*/ 	.word	0x0000a6c0


	//   ....[19]....
        /*1094*/ 	.word	0x0000a6e0


	//   ....[20]....
        /*1098*/ 	.word	0x0000a700


	//   ....[21]....
        /*109c*/ 	.word	0x0000a780


	//   ....[22]....
        /*10a0*/ 	.word	0x0000a7a0


	//   ....[23]....
        /*10a4*/ 	.word	0x0000a7d0


	//   ....[24]....
        /*10a8*/ 	.word	0x0000a7f0


	//----- nvinfo : EIATTR_VRC_CTA_INIT_COUNT
	.align		4
.L_649:
        /*10ac*/ 	.byte	0x02, 0x4a
	.zero		1
	.zero		1


	//----- nvinfo : EIATTR_SYSCALL_OFFSETS
	.align		4
        /*10b0*/ 	.byte	0x04, 0x46
        /*10b2*/ 	.short	(.L_651 - .L_650)


	//   ....[0]....
.L_650:
        /*10b4*/ 	.word	0x000013a0


	//----- nvinfo : EIATTR_EXIT_INSTR_OFFSETS
	.align		4
.L_651:
        /*10b8*/ 	.byte	0x04, 0x1c
        /*10ba*/ 	.short	(.L_653 - .L_652)


	//   ....[0]....
.L_652:
        /*10bc*/ 	.word	0x000000e0


	//   ....[1]....
        /*10c0*/ 	.word	0x0000e3d0


	//   ....[2]....
        /*10c4*/ 	.word	0x0000e630


	//   ....[3]....
        /*10c8*/ 	.word	0x0000e680


	//----- nvinfo : EIATTR_CRS_STACK_SIZE
	.align		4
.L_653:
        /*10cc*/ 	.byte	0x04, 0x1e
        /*10ce*/ 	.short	(.L_655 - .L_654)
.L_654:
        /*10d0*/ 	.word	0x00000000


	//----- nvinfo : EIATTR_CBANK_PARAM_SIZE
	.align		4
.L_655:
        /*10d4*/ 	.byte	0x03, 0x19
        /*10d6*/ 	.short	0x0128


	//----- nvinfo : EIATTR_PARAM_CBANK
	.align		4
        /*10d8*/ 	.byte	0x04, 0x0a
        /*10da*/ 	.short	(.L_657 - .L_656)
	.align		4
.L_656:
        /*10dc*/ 	.word	index@(.nv.constant0._ZN4mmha33masked_multihead_attention_kernelIfLi256ELi256ELi1ELi64ELi256ELb0ELb0EEEv26Multihead_attention_paramsIT_XT5_EE)
        /*10e0*/ 	.short	0x0380
        /*10e2*/ 	.short	0x0128


	//----- nvinfo : EIATTR_SW_WAR
	.align		4
.L_657:
        /*10e4*/ 	.byte	0x04, 0x36
        /*10e6*/ 	.short	(.L_659 - .L_658)
.L_658:
        /*10e8*/ 	.word	0x00000008
.L_659:


//--------------------- .nv.info._ZN4mmha33masked_multihead_attention_kernelIfLi256ELi256ELi2ELi64ELi128ELb0ELb0EEEv26Multihead_attention_paramsIT_XT5_EE --------------------------
	.section	.nv.info._ZN4mmha33masked_multihead_attention_kernelIfLi256ELi256ELi2ELi64ELi128ELb0ELb0EEEv26Multihead_attention_paramsIT_XT5_EE,"",@"SHT_CUDA_INFO"
	.sectionflags	@""
	.align	4


	//----- nvinfo : EIATTR_CUDA_API_VERSION
	.align		4
        /*0000*/ 	.byte	0x04, 0x37
        /*0002*/ 	.short	(.L_661 - .L_660)
.L_660:
        /*0004*/ 	.word	0x00000082


	//----- nvinfo : EIATTR_KPARAM_INFO
	.align		4
.L_661:
        /*0008*/ 	.byte	0x04, 0x17
        /*000a*/ 	.short	(.L_663 - .L_662)
.L_662:
        /*000c*/ 	.word	0x00000000
        /*0010*/ 	.short	0x0000
        /*0012*/ 	.short	0x0000
        /*0014*/ 	.byte	0x00, 0xf0, 0xa1, 0x04


	//----- nvinfo : EIATTR_SPARSE_MMA_MASK
	.align		4
.L_663:
        /*0018*/ 	.byte	0x03, 0x50
        /*001a*/ 	.short	0x0000


	//----- nvinfo : EIATTR_MAXREG_COUNT
	.align		4
        /*001c*/ 	.byte	0x03, 0x1b
        /*001e*/ 	.short	0x00ff


	//----- nvinfo : EIATTR_NUM_BARRIERS
	.align		4
        /*0020*/ 	.byte	0x02, 0x4c
        /*0022*/ 	.byte	0x01
	.zero		1


	//----- nvinfo : EIATTR_EXTERNS
	.align		4
        /*0024*/ 	.byte	0x04, 0x0f
        /*0026*/ 	.short	(.L_665 - .L_664)


	//   ....[0]....
	.align		4
.L_664:
        /*0028*/ 	.word	index@(__assertfail)


	//----- nvinfo : EIATTR_ANNOTATIONS
	.align		4
.L_665:
        /*002c*/ 	.byte	0x04, 0x55
        /*002e*/ 	.short	(.L_667 - .L_666)


	//   ....[0]....
.L_666:
        /* <DEDUP_REMOVED lines=30> */


	//----- nvinfo : EIATTR_MERCURY_ISA_VERSION
	.align		4
.L_667:
        /*01f8*/ 	.byte	0x03, 0x5f
        /*01fa*/ 	.short	0x0101


	//----- nvinfo : EIATTR_INT_WARP_WIDE_INSTR_OFFSETS
	.align		4
        /*01fc*/ 	.byte	0x04, 0x31
        /*01fe*/ 	.short	(.L_669 - .L_668)


	//   ....[0]....
.L_668:
        /*0200*/ 	.word	0x00000ab0


	//----- nvinfo : EIATTR_COOP_GROUP_MASK_REGIDS
	.align		4
.L_669:
        /*0204*/ 	.byte	0x04, 0x29
        /*0206*/ 	.short	(.L_671 - .L_670)


	//   ....[0]....
.L_670:
        /*0208*/ 	.word	0xffffffff


	//   ....[1]....
        /*020c*/ 	.word	0xffffffff


	//   ....[2]....
        /*0210*/ 	.word	0xffffffff


	//   ....[3]....
        /*0214*/ 	.word	0xffffffff


	//   ....[4]....
        /*0218*/ 	.word	0xffffffff


	//   ....[5]....
        /*021c*/ 	.word	0xffffffff


	//   ....[6]....
        /*0220*/ 	.word	0xffffffff


	//   ....[7]....
        /*0224*/ 	.word	0xffffffff


	//   ....[8]....
        /*0228*/ 	.word	0xffffffff


	//   ....[9]....
        /*022c*/ 	.word	0xffffffff


	//   ....[10]....
        /*0230*/ 	.word	0xffffffff


	//   ....[11]....
        /*0234*/ 	.word	0xffffffff


	//   ....[12]....
        /*0238*/ 	.word	0xffffffff


	//   ....[13]....
        /*023c*/ 	.word	0xffffffff


	//   ....[14]....
        /*0240*/ 	.word	0xffffffff


	//   ....[15]....
        /*0244*/ 	.word	0xffffffff


	//   ....[16]....
        /*0248*/ 	.word	0xffffffff


	//   ....[17]....
        /*024c*/ 	.word	0xffffffff


	//   ....[18]....
        /*0250*/ 	.word	0xffffffff


	//   ....[19]....
        /*0254*/ 	.word	0xffffffff


	//   ....[20]....
        /*0258*/ 	.word	0xffffffff


	//   ....[21]....
        /*025c*/ 	.word	0xffffffff


	//   ....[22]....
        /*0260*/ 	.word	0xffffffff


	//   ....[23]....
        /*0264*/ 	.word	0x0500000f


	//   ....[24]....
        /*0268*/ 	.word	0x0500000f


	//   ....[25]....
        /*026c*/ 	.word	0x0500000f


	//   ....[26]....
        /*0270*/ 	.word	0x0500000f


	//   ....[27]....
        /*0274*/ 	.word	0x0500000f


	//----- nvinfo : EIATTR_COOP_GROUP_INSTR_OFFSETS
	.align		4
.L_671:
        /*0278*/ 	.byte	0x04, 0x28
        /*027a*/ 	.short	(.L_673 - .L_672)


	//   ....[0]....
.L_672:
        /*027c*/ 	.word	0x00001b70


	//   ....[1]....
        /*0280*/ 	.word	0x00001bf0


	//   ....[2]....
        /*0284*/ 	.word	0x00001c20


	//   ....[3]....
        /*0288*/ 	.word	0x00001c40


	//   ....[4]....
        /*028c*/ 	.word	0x00001c80


	//   ....[5]....
        /*0290*/ 	.word	0x00001d30


	//   ....[6]....
        /*0294*/ 	.word	0x00001d50


	//   ....[7]....
        /*0298*/ 	.word	0x00007150


	//   ....[8]....
        /*029c*/ 	.word	0x00007420


	//   ....[9]....
        /*02a0*/ 	.word	0x00007440


	//   ....[10]....
        /*02a4*/ 	.word	0x00007460


	//   ....[11]....
        /*02a8*/ 	.word	0x00007480


	//   ....[12]....
        /*02ac*/ 	.word	0x000075a0


	//   ....[13]....
        /*02b0*/ 	.word	0x000075d0


	//   ....[14]....
        /*02b4*/ 	.word	0x000075f0


	//   ....[15]....
        /*02b8*/ 	.word	0x00008ca0


	//   ....[16]....
        /*02bc*/ 	.word	0x00008d30


	//   ....[17]....
        /*02c0*/ 	.word	0x00008d60


	//   ....[18]....
        /*02c4*/ 	.word	0x00008d80


	//   ....[19]....
        /*02c8*/ 	.word	0x00008da0


	//   ....[20]....
        /*02cc*/ 	.word	0x00008e10


	//   ....[21]....
        /*02d0*/ 	.word	0x00008e30


	//   ....[22]....
        /*02d4*/ 	.word	0x00008e70


	//   ....[23]....
        /*02d8*/ 	.word	0x0000cce0


	//   ....[24]....
        /*02dc*/ 	.word	0x0000cd80


	//   ....[25]....
        /*02e0*/ 	.word	0x0000ce00


	//   ....[26]....
        /*02e4*/ 	.word	0x0000ce60


	//   ....[27]....
        /*02e8*/ 	.word	0x0000cec0


	//----- nvinfo : EIATTR_VRC_CTA_INIT_COUNT
	.align		4
.L_673:
        /*02ec*/ 	.byte	0x02, 0x4a
	.zero		1
	.zero		1


	//----- nvinfo : EIATTR_SYSCALL_OFFSETS
	.align		4
        /*02f0*/ 	.byte	0x04, 0x46
        /*02f2*/ 	.short	(.L_675 - .L_674)


	//   ....[0]....
.L_674:
        /*02f4*/ 	.word	0x000013c0


	//----- nvinfo : EIATTR_EXIT_INSTR_OFFSETS
	.align		4
.L_675:
        /*02f8*/ 	.byte	0x04, 0x1c
        /*02fa*/ 	.short	(.L_677 - .L_676)


	//   ....[0]....
.L_676:
        /*02fc*/ 	.word	0x000000e0


	//   ....[1]....
        /*0300*/ 	.word	0x0000c9c0


	//   ....[2]....
        /*0304*/ 	.word	0x0000cc20


	//   ....[3]....
        /*0308*/ 	.word	0x0000cc70


	//----- nvinfo : EIATTR_CRS_STACK_SIZE
	.align		4
.L_677:
        /*030c*/ 	.byte	0x04, 0x1e
        /*030e*/ 	.short	(.L_679 - .L_678)
.L_678:
        /*0310*/ 	.word	0x00000000


	//----- nvinfo : EIATTR_CBANK_PARAM_SIZE
	.align		4
.L_679:
        /*0314*/ 	.byte	0x03, 0x19
        /*0316*/ 	.short	0x0128


	//----- nvinfo : EIATTR_PARAM_CBANK
	.align		4
        /*0318*/ 	.byte	0x04, 0x0a
        /*031a*/ 	.short	(.L_681 - .L_680)
	.align		4
.L_680:
        /*031c*/ 	.word	index@(.nv.constant0._ZN4mmha33masked_multihead_attention_kernelIfLi256ELi256ELi2ELi64ELi128ELb0ELb0EEEv26Multihead_attention_paramsIT_XT5_EE)
        /*0320*/ 	.short	0x0380
        /*0322*/ 	.short	0x0128


	//----- nvinfo : EIATTR_SW_WAR
	.align		4
.L_681:
        /*0324*/ 	.byte	0x04, 0x36
        /*0326*/ 	.short	(.L_683 - .L_682)
.L_682:
        /*0328*/ 	.word	0x00000008
.L_683:


//--------------------- .nv.info._ZN4mmha33masked_multihead_attention_kernelIfLi256ELi256ELi4ELi64ELi64ELb0ELb0EEEv26Multihead_attention_paramsIT_XT5_EE --------------------------
	.section	.nv.info._ZN4mmha33masked_multihead_attention_kernelIfLi256ELi256ELi4ELi64ELi64ELb0ELb0EEEv26Multihead_attention_paramsIT_XT5_EE,"",@"SHT_CUDA_INFO"
	.sectionflags	@""
	.align	4


	//----- nvinfo : EIATTR_CUDA_API_VERSION
	.align		4
        /*0000*/ 	.byte	0x04, 0x37
        /*0002*/ 	.short	(.L_685 - .L_684)
.L_684:
        /*0004*/ 	.word	0x00000082


	//----- nvinfo : EIATTR_KPARAM_INFO
	.align		4
.L_685:
        /*0008*/ 	.byte	0x04, 0x17
        /*000a*/ 	.short	(.L_687 - .L_686)
.L_686:
        /*000c*/ 	.word	0x00000000
        /*0010*/ 	.short	0x0000
        /*0012*/ 	.short	0x0000
        /*0014*/ 	.byte	0x00, 0xf0, 0xa1, 0x04


	//----- nvinfo : EIATTR_SPARSE_MMA_MASK
	.align		4
.L_687:
        /*0018*/ 	.byte	0x03, 0x50
        /*001a*/ 	.short	0x0000


	//----- nvinfo : EIATTR_MAXREG_COUNT
	.align		4
        /*001c*/ 	.byte	0x03, 0x1b
        /*001e*/ 	.short	0x00ff


	//----- nvinfo : EIATTR_NUM_BARRIERS
	.align		4
        /*0020*/ 	.byte	0x02, 0x4c
        /*0022*/ 	.byte	0x01
	.zero		1


	//----- nvinfo : EIATTR_EXTERNS
	.align		4
        /*0024*/ 	.byte	0x04, 0x0f
        /*0026*/ 	.short	(.L_689 - .L_688)


	//   ....[0]....
	.align		4
.L_688:
        /*0028*/ 	.word	index@(__assertfail)


	//----- nvinfo : EIATTR_MERCURY_ISA_VERSION
	.align		4
.L_689:
        /*002c*/ 	.byte	0x03, 0x5f
        /*002e*/ 	.short	0x0101


	//----- nvinfo : EIATTR_COOP_GROUP_MASK_REGIDS
	.align		4
        /*0030*/ 	.byte	0x04, 0x29
        /*0032*/ 	.short	(.L_691 - .L_690)


	//   ....[0]....
.L_690:
        /*0034*/ 	.word	0xffffffff


	//   ....[1]....
        /*0038*/ 	.word	0xffffffff


	//   ....[2]....
        /*003c*/ 	.word	0xffffffff


	//   ....[3]....
        /*0040*/ 	.word	0xffffffff


	//   ....[4]....
        /*0044*/ 	.word	0xffffffff


	//   ....[5]....
        /*0048*/ 	.word	0xffffffff


	//   ....[6]....
        /*004c*/ 	.word	0xffffffff


	//   ....[7]....
        /*0050*/ 	.word	0xffffffff


	//   ....[8]....
        /*0054*/ 	.word	0xffffffff


	//   ....[9]....
        /*0058*/ 	.word	0xffffffff


	//   ....[10]....
        /*005c*/ 	.word	0xffffffff


	//   ....[11]....
        /*0060*/ 	.word	0xffffffff


	//   ....[12]....
        /*0064*/ 	.word	0xffffffff


	//   ....[13]....
        /*0068*/ 	.word	0xffffffff


	//   ....[14]....
        /*006c*/ 	.word	0xffffffff


	//   ....[15]....
        /*0070*/ 	.word	0xffffffff


	//   ....[16]....
        /*0074*/ 	.word	0xffffffff


	//   ....[17]....
        /*0078*/ 	.word	0xffffffff


	//   ....[18]....
        /*007c*/ 	.word	0xffffffff


	//   ....[19]....
        /*0080*/ 	.word	0xffffffff


	//   ....[20]....
        /*0084*/ 	.word	0xffffffff


	//   ....[21]....
        /*0088*/ 	.word	0x0500000f


	//   ....[22]....
        /*008c*/ 	.word	0x0500000f


	//   ....[23]....
        /*0090*/ 	.word	0x0500000f


	//   ....[24]....
        /*0094*/ 	.word	0x0500000f


	//   ....[25]....
        /*0098*/ 	.word	0x0500000f


	//----- nvinfo : EIATTR_COOP_GROUP_INSTR_OFFSETS
	.align		4
.L_691:
        /*009c*/ 	.byte	0x04, 0x28
        /*009e*/ 	.short	(.L_693 - .L_692)


	//   ....[0]....
.L_692:
        /*00a0*/ 	.word	0x000019b0


	//   ....[1]....
        /*00a4*/ 	.word	0x00001a30


	//   ....[2]....
        /*00a8*/ 	.word	0x00001a60


	//   ....[3]....
        /*00ac*/ 	.word	0x00001a80


	//   ....[4]....
        /*00b0*/ 	.word	0x00001ab0


	//   ....[5]....
        /*00b4*/ 	.word	0x00001b70


	//   ....[6]....
        /*00b8*/ 	.word	0x00001b90


	//   ....[7]....
        /*00bc*/ 	.word	0x00006380


	//   ....[8]....
        /*00c0*/ 	.word	0x000063a0


	//   ....[9]....
        /*00c4*/ 	.word	0x00006630


	//   ....[10]....
        /*00c8*/ 	.word	0x00006650


	//   ....[11]....
        /*00cc*/ 	.word	0x00006670


	//   ....[12]....
        /*00d0*/ 	.word	0x00006790


	//   ....[13]....
        /*00d4*/ 	.word	0x000067c0


	//   ....[14]....
        /*00d8*/ 	.word	0x00007e20


	//   ....[15]....
        /*00dc*/ 	.word	0x00007ec0


	//   ....[16]....
        /*00e0*/ 	.word	0x00007ee0


	//   ....[17]....
        /*00e4*/ 	.word	0x00007f10


	//   ....[18]....
        /*00e8*/ 	.word	0x00007f30


	//   ....[19]....
        /*00ec*/ 	.word	0x00007fc0


	//   ....[20]....
        /*00f0*/ 	.word	0x00007fe0


	//   ....[21]....
        /*00f4*/ 	.word	0x0000bc40


	//   ....[22]....
        /*00f8*/ 	.word	0x0000bcc0


	//   ....[23]....
        /*00fc*/ 	.word	0x0000bd50


	//   ....[24]....
        /*0100*/ 	.word	0x0000bdd0


	//   ....[25]....
        /*0104*/ 	.word	0x0000be30


	//----- nvinfo : EIATTR_VRC_CTA_INIT_COUNT
	.align		4
.L_693:
        /*0108*/ 	.byte	0x02, 0x4a
	.zero		1
	.zero		1


	//----- nvinfo : EIATTR_SYSCALL_OFFSETS
	.align		4
        /*010c*/ 	.byte	0x04, 0x46
        /*010e*/ 	.short	(.L_695 - .L_694)


	//   ....[0]....
.L_694:
        /*0110*/ 	.word	0x00001220


	//----- nvinfo : EIATTR_EXIT_INSTR_OFFSETS
	.align		4
.L_695:
        /*0114*/ 	.byte	0x04, 0x1c
        /*0116*/ 	.short	(.L_697 - .L_696)


	//   ....[0]....
.L_696:
        /*0118*/ 	.word	0x000000b0


	//   ....[1]....
        /*011c*/ 	.word	0x0000b970


	//   ....[2]....
        /*0120*/ 	.word	0x0000bb90


	//   ....[3]....
        /*0124*/ 	.word	0x0000bbe0


	//----- nvinfo : EIATTR_CRS_STACK_SIZE
	.align		4
.L_697:
        /*0128*/ 	.byte	0x04, 0x1e
        /*012a*/ 	.short	(.L_699 - .L_698)
.L_698:
        /*012c*/ 	.word	0x00000000


	//----- nvinfo : EIATTR_CBANK_PARAM_SIZE
	.align		4
.L_699:
        /*0130*/ 	.byte	0x03, 0x19
        /*0132*/ 	.short	0x0128


	//----- nvinfo : EIATTR_PARAM_CBANK
	.align		4
        /*0134*/ 	.byte	0x04, 0x0a
        /*0136*/ 	.short	(.L_701 - .L_700)
	.align		4
.L_700:
        /*0138*/ 	.word	index@(.nv.constant0._ZN4mmha33masked_multihead_attention_kernelIfLi256ELi256ELi4ELi64ELi64ELb0ELb0EEEv26Multihead_attention_paramsIT_XT5_EE)
        /*013c*/ 	.short	0x0380
        /*013e*/ 	.short	0x0128


	//----- nvinfo : EIATTR_SW_WAR
	.align		4
.L_701:
        /*0140*/ 	.byte	0x04, 0x36
        /*0142*/ 	.short	(.L_703 - .L_702)
.L_702:
        /*0144*/ 	.word	0x00000008
.L_703:


//--------------------- .nv.callgraph             --------------------------
	.section	.nv.callgraph,"",@"SHT_CUDA_CALLGRAPH"
	.align	4
	.sectionentsize	8
	.align		4
        /*0000*/ 	.word	0x00000000
	.align		4
        /*0004*/ 	.word	0xffffffff
	.align		4
        /*0008*/ 	.word	index@(_ZN4mmha33masked_multihead_attention_kernelItLi256ELi256ELi1ELi32ELi256ELb1ELb1EEEv26Multihead_attention_paramsIT_XT5_EE)
	.align		4
        /*000c*/ 	.word	index@(__assertfail)
	.align		4
        /*0010*/ 	.word	index@(_ZN4mmha33masked_multihead_attention_kernelItLi256ELi256ELi2ELi32ELi128ELb1ELb1EEEv26Multihead_attention_paramsIT_XT5_EE)
	.align		4
        /*0014*/ 	.word	index@(__assertfail)
	.align		4
        /*0018*/ 	.word	index@(_ZN4mmha33masked_multihead_attention_kernelItLi256ELi256ELi4ELi32ELi64ELb1ELb1EEEv26Multihead_attention_paramsIT_XT5_EE)
	.align		4
        /*001c*/ 	.word	index@(__assertfail)
	.align		4
        /*0020*/ 	.word	index@(_ZN4mmha33masked_multihead_attention_kernelItLi256ELi256ELi1ELi32ELi256ELb1ELb0EEEv26Multihead_attention_paramsIT_XT5_EE)
	.align		4
        /*0024*/ 	.word	index@(__assertfail)
	.align		4
        /*0028*/ 	.word	index@(_ZN4mmha33masked_multihead_attention_kernelItLi256ELi256ELi2ELi32ELi128ELb1ELb0EEEv26Multihead_attention_paramsIT_XT5_EE)
	.align		4
        /*002c*/ 	.word	index@(__assertfail)
	.align		4
        /*0030*/ 	.word	index@(_ZN4mmha33masked_multihead_attention_kernelItLi256ELi256ELi4ELi32ELi64ELb1ELb0EEEv26Multihead_attention_paramsIT_XT5_EE)
	.align		4
        /*0034*/ 	.word	index@(__assertfail)
	.align		4
        /*0038*/ 	.word	index@(_ZN4mmha33masked_multihead_attention_kernelIfLi256ELi256ELi1ELi64ELi256ELb1ELb1EEEv26Multihead_attention_paramsIT_XT5_EE)
	.align		4
        /*003c*/ 	.word	index@(__assertfail)
	.align		4
        /*0040*/ 	.word	index@(_ZN4mmha33masked_multihead_attention_kernelIfLi256ELi256ELi2ELi64ELi128ELb1ELb1EEEv26Multihead_attention_paramsIT_XT5_EE)
	.align		4
        /*0044*/ 	.word	index@(__assertfail)
	.align		4
        /*0048*/ 	.word	index@(_ZN4mmha33masked_multihead_attention_kernelIfLi256ELi256ELi4ELi64ELi64ELb1ELb1EEEv26Multihead_attention_paramsIT_XT5_EE)
	.align		4
        /*004c*/ 	.word	index@(__assertfail)
	.align		4
        /*0050*/ 	.word	index@(_ZN4mmha33masked_multihead_attention_kernelIfLi256ELi256ELi1ELi64ELi256ELb1ELb0EEEv26Multihead_attention_paramsIT_XT5_EE)
	.align		4
        /*0054*/ 	.word	index@(__assertfail)
	.align		4
        /*0058*/ 	.word	index@(_ZN4mmha33masked_multihead_attention_kernelIfLi256ELi256ELi2ELi64ELi128ELb1ELb0EEEv26Multihead_attention_paramsIT_XT5_EE)
	.align		4
        /*005c*/ 	.word	index@(__assertfail)
	.align		4
        /*0060*/ 	.word	index@(_ZN4mmha33masked_multihead_attention_kernelIfLi256ELi256ELi4ELi64ELi64ELb1ELb0EEEv26Multihead_attention_paramsIT_XT5_EE)
	.align		4
        /*0064*/ 	.word	index@(__assertfail)
	.align		4
        /*0068*/ 	.word	index@(_ZN4mmha33masked_multihead_attention_kernelItLi256ELi256ELi1ELi32ELi256ELb0ELb1EEEv26Multihead_attention_paramsIT_XT5_EE)
	.align		4
        /*006c*/ 	.word	index@(__assertfail)
	.align		4
        /*0070*/ 	.word	index@(_ZN4mmha33masked_multihead_attention_kernelItLi256ELi256ELi2ELi32ELi128ELb0ELb1EEEv26Multihead_attention_paramsIT_XT5_EE)
	.align		4
        /*0074*/ 	.word	index@(__assertfail)
	.align		4
        /*0078*/ 	.word	index@(_ZN4mmha33masked_multihead_attention_kernelItLi256ELi256ELi4ELi32ELi64ELb0ELb1EEEv26Multihead_attention_paramsIT_XT5_EE)
	.align		4
        /*007c*/ 	.word	index@(__assertfail)
	.align		4
        /*0080*/ 	.word	index@(_ZN4mmha33masked_multihead_attention_kernelItLi256ELi256ELi1ELi32ELi256ELb0ELb0EEEv26Multihead_attention_paramsIT_XT5_EE)
	.align		4
        /*0084*/ 	.word	index@(__assertfail)
	.align		4
        /*0088*/ 	.word	index@(_ZN4mmha33masked_multihead_attention_kernelItLi256ELi256ELi2ELi32ELi128ELb0ELb0EEEv26Multihead_attention_paramsIT_XT5_EE)
	.align		4
        /*008c*/ 	.word	index@(__assertfail)
	.align		4
        /*0090*/ 	.word	index@(_ZN4mmha33masked_multihead_attention_kernelItLi256ELi256ELi4ELi32ELi64ELb0ELb0EEEv26Multihead_attention_paramsIT_XT5_EE)
	.align		4
        /*0094*/ 	.word	index@(__assertfail)
	.align		4
        /*0098*/ 	.word	index@(_ZN4mmha33masked_multihead_attention_kernelIfLi256ELi256ELi1ELi64ELi256ELb0ELb1EEEv26Multihead_attention_paramsIT_XT5_EE)
	.align		4
        /*009c*/ 	.word	index@(__assertfail)
	.align		4
        /*00a0*/ 	.word	index@(_ZN4mmha33masked_multihead_attention_kernelIfLi256ELi256ELi2ELi64ELi128ELb0ELb1EEEv26Multihead_attention_paramsIT_XT5_EE)
	.align		4
        /*00a4*/ 	.word	index@(__assertfail)
	.align		4
        /*00a8*/ 	.word	index@(_ZN4mmha33masked_multihead_attention_kernelIfLi256ELi256ELi4ELi64ELi64ELb0ELb1EEEv26Multihead_attention_paramsIT_XT5_EE)
	.align		4
        /*00ac*/ 	.word	index@(__assertfail)
	.align		4
        /*00b0*/ 	.word	index@(_ZN4mmha33masked_multihead_attention_kernelIfLi256ELi256ELi1ELi64ELi256ELb0ELb0EEEv26Multihead_attention_paramsIT_XT5_EE)
	.align		4
        /*00b4*/ 	.word	index@(__assertfail)
	.align		4
        /*00b8*/ 	.word	index@(_ZN4mmha33masked_multihead_attention_kernelIfLi256ELi256ELi2ELi64ELi128ELb0ELb0EEEv26Multihead_attention_paramsIT_XT5_EE)
	.align		4
        /*00bc*/ 	.word	index@(__assertfail)
	.align		4
        /*00c0*/ 	.word	index@(_ZN4mmha33masked_multihead_attention_kernelIfLi256ELi256ELi4ELi64ELi64ELb0ELb0EEEv26Multihead_attention_paramsIT_XT5_EE)
	.align		4
        /*00c4*/ 	.word	index@(__assertfail)
	.align		4
        /*00c8*/ 	.word	0x00000000
	.align		4
        /*00cc*/ 	.word	0xfffffffe
	.align		4
        /*00d0*/ 	.word	0x00000000
	.align		4
        /*00d4*/ 	.word	0xfffffffd
	.align		4
        /*00d8*/ 	.word	0x00000000
	.align		4
        /*00dc*/ 	.word	0xfffffffc


//--------------------- .nv.constant4             --------------------------
	.section	.nv.constant4,"a",@progbits
	.align	8
	.align		8
.nv.constant4:
        /*0000*/ 	.dword	__assertfail
	.align		8
        /*0008*/ 	.dword	__unnamed_1
	.align		8
        /*0010*/ 	.dword	__unnamed_2
	.align		8
        /*0018*/ 	.dword	__unnamed_3
	.align		8
        /*0020*/ 	.dword	__unnamed_4
	.align		8
        /*0028*/ 	.dword	__unnamed_5
	.align		8
        /*0030*/ 	.dword	__unnamed_6
	.align		8
        /*0038*/ 	.dword	__unnamed_7
	.align		8
        /*0040*/ 	.dword	__unnamed_8
	.align		8
        /*0048*/ 	.dword	__unnamed_9
	.align		8
        /*0050*/ 	.dword	__unnamed_10
	.align		8
        /*0058*/ 	.dword	__unnamed_11
	.align		8
        /*0060*/ 	.dword	__unnamed_12
	.align		8
        /*0068*/ 	.dword	__unnamed_13
	.align		8
        /*0070*/ 	.dword	__unnamed_14
	.align		8
        /*0078*/ 	.dword	__unnamed_15
	.align		8
        /*0080*/ 	.dword	__unnamed_16
	.align		8
        /*0088*/ 	.dword	__unnamed_17
	.align		8
        /*0090*/ 	.dword	__unnamed_18
	.align		8
        /*0098*/ 	.dword	__unnamed_19
	.align		8
        /*00a0*/ 	.dword	__unnamed_20
	.align		8
        /*00a8*/ 	.dword	__unnamed_21
	.align		8
        /*00b0*/ 	.dword	__unnamed_22
	.align		8
        /*00b8*/ 	.dword	__unnamed_23
	.align		8
        /*00c0*/ 	.dword	__unnamed_24
	.align		8
        /*00c8*/ 	.dword	$str
	.align		8
        /*00d0*/ 	.dword	$str$1


//--------------------- .text._ZN4mmha33masked_multihead_attention_kernelItLi256ELi256ELi1ELi32ELi256ELb1ELb1EEEv26Multihead_attention_paramsIT_XT5_EE --------------------------
	.section	.text._ZN4mmha33masked_multihead_attention_kernelItLi256ELi256ELi1ELi32ELi256ELb1ELb1EEEv26Multihead_attention_paramsIT_XT5_EE,"ax",@progbits
	.align	128
        .global         _ZN4mmha33masked_multihead_attention_kernelItLi256ELi256ELi1ELi32ELi256ELb1ELb1EEEv26Multihead_attention_paramsIT_XT5_EE
        .type           _ZN4mmha33masked_multihead_attention_kernelItLi256ELi256ELi1ELi32ELi256ELb1ELb1EEEv26Multihead_attention_paramsIT_XT5_EE,@function
        .size           _ZN4mmha33masked_multihead_attention_kernelItLi256ELi256ELi1ELi32ELi256ELb1ELb1EEEv26Multihead_attention_paramsIT_XT5_EE,(.L_x_4638 - _ZN4mmha33masked_multihead_attention_kernelItLi256ELi256ELi1ELi32ELi256ELb1ELb1EEEv26Multihead_attention_paramsIT_XT5_EE)
        .other          _ZN4mmha33masked_multihead_attention_kernelItLi256ELi256ELi1ELi32ELi256ELb1ELb1EEEv26Multihead_attention_paramsIT_XT5_EE,@"STO_CUDA_ENTRY STV_DEFAULT"
_ZN4mmha33masked_multihead_attention_kernelItLi256ELi256ELi1ELi32ELi256ELb1ELb1EEEv26Multihead_attention_paramsIT_XT5_EE:
.text._ZN4mmha33masked_multihead_attention_kernelItLi256ELi256ELi1ELi32ELi256ELb1ELb1EEEv26Multihead_attention_paramsIT_XT5_EE:
[----:B------:R-:W0:Y:S01]  /*0000*/  LDC R1, c[0x0][0x37c] ;  /* 0x0000df00ff017b82 */ /* 0x000e220000000800 */
[----:B------:R-:W1:Y:S01]  /*0010*/  LDCU.64 UR4, c[0x0][0x490] ;  /* 0x00009200ff0477ac */ /* 0x000e620008000a00 */
[----:B------:R-:W2:Y:S01]  /*0020*/  S2R R33, SR_CTAID.Y ;  /* 0x0000000000217919 */ /* 0x000ea20000002600 */
[----:B0-----:R-:W-:Y:S01]  /*0030*/  IADD3 R1, PT, PT, R1, -0x2c8, RZ ;  /* 0xfffffd3801017810 */ /* 0x001fe20007ffe0ff */
[----:B------:R-:W0:Y:S01]  /*0040*/  LDCU.64 UR36, c[0x0][0x358] ;  /* 0x00006b00ff2477ac */ /* 0x000e220008000a00 */
[----:B-1----:R-:W-:-:S04]  /*0050*/  UISETP.NE.U32.AND UP0, UPT, UR4, URZ, UPT ;  /* 0x000000ff0400728c */ /* 0x002fc8000bf05070 */
[----:B------:R-:W-:-:S09]  /*0060*/  UISETP.NE.AND.EX UP0, UPT, UR5, URZ, UPT, UP0 ;  /* 0x000000ff0500728c */ /* 0x000fd2000bf05300 */
[----:B--2---:R-:W-:Y:S05]  /*0070*/  BRA.U !UP0, `(.L_x_0) ;  /* 0x0000000108147547 */ /* 0x004fea000b800000 */
[----:B------:R-:W-:-:S05]  /*0080*/  IADD3 R2, P0, PT, R33, UR4, RZ ;  /* 0x0000000421027c10 */ /* 0x000fca000ff1e0ff */
[----:B------:R-:W-:-:S05]  /*0090*/  IMAD.X R3, RZ, RZ, UR5, P0 ;  /* 0x00000005ff037e24 */ /* 0x000fca00080e06ff */
[----:B0-----:R-:W2:Y:S02]  /*00a0*/  LDG.E.U8 R2, desc[UR36][R2.64] ;  /* 0x0000002402027981 */ /* 0x001ea4000c1e1100 */
[----:B--2---:R-:W-:-:S13]  /*00b0*/  ISETP.NE.AND P0, PT, R2, 0x1, PT ;  /* 0x000000010200780c */ /* 0x004fda0003f05270 */
[----:B------:R-:W-:Y:S05]  /*00c0*/  @!P0 EXIT ;  /* 0x000000000000894d */ /* 0x000fea0003800000 */
.L_x_0:
[----:B------:R-:W1:Y:S01]  /*00d0*/  LDCU UR7, c[0x0][0x3f0] ;  /* 0x00007e00ff0777ac */ /* 0x000e620008000800 */
[----:B------:R-:W2:Y:S01]  /*00e0*/  LDC.64 R2, c[0x0][0x498] ;  /* 0x00012600ff027b82 */ /* 0x000ea20000000a00 */
[----:B------:R-:W3:Y:S07]  /*00f0*/  LDCU UR9, c[0x0][0x3f4] ;  /* 0x00007e80ff0977ac */ /* 0x000eee0008000800 */
[----:B------:R-:W4:Y:S01]  /*0100*/  LDC R20, c[0x0][0x40c] ;  /* 0x00010300ff147b82 */ /* 0x000f220000000800 */
[----:B-1----:R-:W-:-:S04]  /*0110*/  MOV R0, UR7 ;  /* 0x0000000700007c02 */ /* 0x002fc80008000f00 */
[----:B------:R-:W-:Y:S01]  /*0120*/  IABS R7, R0 ;  /* 0x0000000000077213 */ /* 0x000fe20000000000 */
[----:B--2---:R-:W-:-:S03]  /*0130*/  IMAD.WIDE.U32 R2, R33, 0x4, R2 ;  /* 0x0000000421027825 */ /* 0x004fc600078e0002 */
[----:B------:R-:W1:Y:S02]  /*0140*/  I2F.RP R0, R7 ;  /* 0x0000000700007306 */ /* 0x000e640000209400 */
[----:B0-----:R0:W2:Y:S06]  /*0150*/  LDG.E R8, desc[UR36][R2.64] ;  /* 0x0000002402087981 */ /* 0x0010ac000c1e1900 */
[----:B-1----:R-:W1:Y:S02]  /*0160*/  MUFU.RCP R0, R0 ;  /* 0x0000000000007308 */ /* 0x002e640000001000 */
[----:B-1----:R-:W-:-:S06]  /*0170*/  VIADD R4, R0, 0xffffffe ;  /* 0x0ffffffe00047836 */ /* 0x002fcc0000000000 */
[----:B------:R1:W5:Y:S02]  /*0180*/  F2I.FTZ.U32.TRUNC.NTZ R5, R4 ;  /* 0x0000000400057305 */ /* 0x000364000021f000 */
[----:B-1----:R-:W-:Y:S01]  /*0190*/  IMAD.MOV.U32 R4, RZ, RZ, RZ ;  /* 0x000000ffff047224 */ /* 0x002fe200078e00ff */
[----:B-----5:R-:W-:-:S05]  /*01a0*/  IADD3 R6, PT, PT, RZ, -R5, RZ ;  /* 0x80000005ff067210 */ /* 0x020fca0007ffe0ff */
[----:B------:R-:W-:Y:S01]  /*01b0*/  IMAD R9, R6, R7, RZ ;  /* 0x0000000706097224 */ /* 0x000fe200078e02ff */
[----:B------:R-:W-:-:S03]  /*01c0*/  IABS R6, R33 ;  /* 0x0000002100067213 */ /* 0x000fc60000000000 */
[----:B------:R-:W-:-:S06]  /*01d0*/  IMAD.HI.U32 R5, R5, R9, R4 ;  /* 0x0000000905057227 */ /* 0x000fcc00078e0004 */
[----:B------:R-:W-:-:S05]  /*01e0*/  IMAD.HI.U32 R5, R5, R6, RZ ;  /* 0x0000000605057227 */ /* 0x000fca00078e00ff */
[----:B------:R-:W-:Y:S02]  /*01f0*/  R2UR UR6, R5 ;  /* 0x00000000050672ca */ /* 0x000fe400000e0000 */
[----:B------:R-:W1:Y:S11]  /*0200*/  LDC.64 R4, c[0x0][0x460] ;  /* 0x00011800ff047b82 */ /* 0x000e760000000a00 */
[----:B------:R-:W-:-:S05]  /*0210*/  IADD3 R0, PT, PT, RZ, -UR6, RZ ;  /* 0x80000006ff007c10 */ /* 0x000fca000fffe0ff */
[----:B------:R-:W-:-:S05]  /*0220*/  IMAD R0, R7, R0, R6 ;  /* 0x0000000007007224 */ /* 0x000fca00078e0206 */
[----:B------:R-:W-:Y:S01]  /*0230*/  ISETP.GT.U32.AND P0, PT, R7, R0, PT ;  /* 0x000000000700720c */ /* 0x000fe20003f04070 */
[----:B------:R-:W-:-:S12]  /*0240*/  IMAD.U32 R6, RZ, RZ, UR6 ;  /* 0x00000006ff067e24 */ /* 0x000fd8000f8e00ff */
[----:B------:R-:W-:Y:S01]  /*0250*/  @!P0 IADD3 R6, PT, PT, R6, 0x1, RZ ;  /* 0x0000000106068810 */ /* 0x000fe20007ffe0ff */
[----:B------:R-:W-:-:S03]  /*0260*/  @!P0 IMAD.IADD R0, R0, 0x1, -R7 ;  /* 0x0000000100008824 */ /* 0x000fc600078e0a07 */
[----:B------:R-:W-:Y:S02]  /*0270*/  @!P0 R2UR UR6, R6 ;  /* 0x00000000060682ca */ /* 0x000fe400000e0000 */
[----:B-1----:R-:W-:Y:S02]  /*0280*/  ISETP.NE.U32.AND P0, PT, R4, RZ, PT ;  /* 0x000000ff0400720c */ /* 0x002fe40003f05070 */
[----:B------:R-:W-:Y:S02]  /*0290*/  ISETP.GE.U32.AND P1, PT, R0, R7, PT ;  /* 0x000000070000720c */ /* 0x000fe40003f26070 */
[----:B------:R-:W-:-:S04]  /*02a0*/  ISETP.NE.AND.EX P0, PT, R5, RZ, PT, P0 ;  /* 0x000000ff0500720c */ /* 0x000fc80003f05300 */
[----:B----4-:R-:W-:-:S03]  /*02b0*/  ISETP.EQ.AND P3, PT, R20, RZ, P0 ;  /* 0x000000ff1400720c */ /* 0x010fc60000762270 */
[----:B------:R-:W-:Y:S02]  /*02c0*/  MOV R0, UR6 ;  /* 0x0000000600007c02 */ /* 0x000fe40008000f00 */
[----:B0-----:R-:W-:-:S03]  /*02d0*/  LOP3.LUT R3, R33, UR7, RZ, 0x3c, !PT ;  /* 0x0000000721037c12 */ /* 0x001fc6000f8e3cff */
[----:B------:R-:W-:Y:S01]  /*02e0*/  @P1 VIADD R0, R0, 0x1 ;  /* 0x0000000100001836 */ /* 0x000fe20000000000 */
[----:B------:R-:W-:-:S04]  /*02f0*/  ISETP.GE.AND P0, PT, R3, RZ, PT ;  /* 0x000000ff0300720c */ /* 0x000fc80003f06270 */
[----:B------:R-:W-:Y:S01]  /*0300*/  VOTEU.ANY UP3, P3 ;  /* 0x0000000000ff7886 */ /* 0x000fe20001860100 */
[----:B------:R-:W-:Y:S01]  /*0310*/  @P1 R2UR UR6, R0 ;  /* 0x00000000000612ca */ /* 0x000fe200000e0000 */
[----:B------:R-:W-:-:S03]  /*0320*/  UISETP.NE.AND UP0, UPT, UR7, URZ, UPT ;  /* 0x000000ff0700728c */ /* 0x000fc6000bf05270 */
[----:B------:R-:W0:Y:S04]  /*0330*/  @UP3 LDCU.64 UR4, c[0x0][0x460] ;  /* 0x00008c00ff0437ac */ /* 0x000e280008000a00 */
[----:B------:R-:W-:-:S05]  /*0340*/  VOTEU.ANY UP1, P0 ;  /* 0x0000000000ff7886 */ /* 0x000fca0000020100 */
[----:B------:R-:W-:Y:S02]  /*0350*/  UMOV UR41, UR6 ;  /* 0x0000000600297c82 */ /* 0x000fe40008000000 */
[----:B------:R-:W-:Y:S02]  /*0360*/  @!UP1 UIADD3 UR41, UPT, UPT, -UR41, URZ, URZ ;  /* 0x000000ff29299290 */ /* 0x000fe4000fffe1ff */
[----:B------:R-:W-:Y:S01]  /*0370*/  @!UP0 ULOP3.LUT UR41, URZ, UR7, URZ, 0x33, !UPT ;  /* 0x00000007ff298292 */ /* 0x000fe2000f8e33ff */
[----:B------:R-:W-:Y:S01]  /*0380*/  PLOP3.LUT P0, PT, PT, PT, UP3, 0x80, 0x8 ;  /* 0x000000000008781c */ /* 0x000fe20003f0f038 */
[----:B------:R-:W1:Y:S01]  /*0390*/  S2R R23, SR_TID.X ;  /* 0x0000000000177919 */ /* 0x000e620000002100 */
[----:B---3--:R-:W-:Y:S01]  /*03a0*/  MOV R25, UR9 ;  /* 0x0000000900197c02 */ /* 0x008fe20008000f00 */
[----:B------:R-:W3:Y:S01]  /*03b0*/  LDCU UR7, c[0x0][0x3e8] ;  /* 0x00007d00ff0777ac */ /* 0x000ee20008000800 */
[----:B0-----:R-:W-:-:S06]  /*03c0*/  @UP3 UIMAD.WIDE UR4, UR41, 0x4, UR4 ;  /* 0x00000004290438a5 */ /* 0x001fcc000f8e0204 */
[----:B------:R-:W-:Y:S01]  /*03d0*/  MOV R4, UR4 ;  /* 0x0000000400047c02 */ /* 0x000fe20008000f00 */
[----:B------:R-:W-:-:S05]  /*03e0*/  IMAD.U32 R5, RZ, RZ, UR5 ;  /* 0x00000005ff057e24 */ /* 0x000fca000f8e00ff */
[----:B------:R0:W4:Y:S01]  /*03f0*/  @P0 LDG.E R4, desc[UR36][R4.64] ;  /* 0x0000002404040981 */ /* 0x000122000c1e1900 */
[----:B------:R-:W-:-:S04]  /*0400*/  IABS R0, R25 ;  /* 0x0000001900007213 */ /* 0x000fc80000000000 */
[----:B------:R-:W-:-:S13]  /*0410*/  R2UR UR8, R0 ;  /* 0x00000000000872ca */ /* 0x000fda00000e0000 */
[----:B------:R-:W5:Y:S08]  /*0420*/  I2F.RP R0, UR8 ;  /* 0x0000000800007d06 */ /* 0x000f700008209400 */
[----:B-----5:R-:W5:Y:S02]  /*0430*/  MUFU.RCP R0, R0 ;  /* 0x0000000000007308 */ /* 0x020f640000001000 */
[----:B-----5:R-:W-:-:S06]  /*0440*/  VIADD R3, R0, 0xffffffe ;  /* 0x0ffffffe00037836 */ /* 0x020fcc0000000000 */
[----:B------:R-:W5:Y:S02]  /*0450*/  F2I.FTZ.U32.TRUNC.NTZ R3, R3 ;  /* 0x0000000300037305 */ /* 0x000f64000021f000 */
[----:B-----5:R-:W-:Y:S01]  /*0460*/  R2UR UR5, R3 ;  /* 0x00000000030572ca */ /* 0x020fe200000e0000 */
[----:B------:R-:W-:-:S12]  /*0470*/  UMOV UR4, URZ ;  /* 0x000000ff00047c82 */ /* 0x000fd80008000000 */
[----:B------:R-:W-:-:S04]  /*0480*/  UIADD3 UR6, UPT, UPT, URZ, -UR5, URZ ;  /* 0x80000005ff067290 */ /* 0x000fc8000fffe0ff */
[----:B------:R-:W-:-:S04]  /*0490*/  UIMAD UR6, UR6, UR8, URZ ;  /* 0x00000008060672a4 */ /* 0x000fc8000f8e02ff */
[----:B------:R-:W-:Y:S01]  /*04a0*/  UIMAD.WIDE.U32 UR4, UR5, UR6, UR4 ;  /* 0x00000006050472a5 */ /* 0x000fe2000f8e0004 */
[----:B--2---:R-:W-:-:S13]  /*04b0*/  R2UR UR44, R8 ;  /* 0x00000000082c72ca */ /* 0x004fda00000e0000 */
[----:B------:R-:W-:-:S06]  /*04c0*/  UIADD3 UR45, UPT, UPT, UR44, -0x1, URZ ;  /* 0xffffffff2c2d7890 */ /* 0x000fcc000fffe0ff */
[----:B------:R-:W-:-:S04]  /*04d0*/  MOV R16, UR45 ;  /* 0x0000002d00107c02 */ /* 0x000fc80008000f00 */
[----:B0-----:R-:W-:-:S04]  /*04e0*/  IABS R5, R16 ;  /* 0x0000001000057213 */ /* 0x001fc80000000000 */
[----:B------:R-:W-:-:S13]  /*04f0*/  R2UR UR40, R5 ;  /* 0x00000000052872ca */ /* 0x000fda00000e0000 */
[----:B------:R-:W-:-:S04]  /*0500*/  UIMAD.WIDE.U32 UR4, UR5, UR40, URZ ;  /* 0x00000028050472a5 */ /* 0x000fc8000f8e00ff */
[----:B------:R-:W-:-:S04]  /*0510*/  UIADD3 UR5, UPT, UPT, -UR5, URZ, URZ ;  /* 0x000000ff05057290 */ /* 0x000fc8000fffe1ff */
[----:B------:R-:W-:Y:S01]  /*0520*/  UIMAD UR40, UR8, UR5, UR40 ;  /* 0x00000005082872a4 */ /* 0x000fe2000f8e0228 */
[----:B------:R-:W0:Y:S01]  /*0530*/  S2UR UR46, SR_CTAID.X ;  /* 0x00000000002e79c3 */ /* 0x000e220000002500 */
[----:B------:R-:W2:Y:S01]  /*0540*/  S2R R0, SR_CTAID.X ;  /* 0x0000000000007919 */ /* 0x000ea20000002500 */
[----:B------:R-:W5:Y:S01]  /*0550*/  LDCU UR4, c[0x0][0x3f8] ;  /* 0x00007f00ff0477ac */ /* 0x000f620008000800 */
[----:B------:R-:W-:-:S05]  /*0560*/  UISETP.GT.U32.AND UP0, UPT, UR8, UR40, UPT ;  /* 0x000000280800728c */ /* 0x000fca000bf04070 */
[----:B------:R-:W5:Y:S01]  /*0570*/  S2UR UR10, SR_CTAID.Y ;  /* 0x00000000000a79c3 */ /* 0x000f620000002600 */
[----:B---3--:R-:W-:Y:S01]  /*0580*/  UISETP.NE.AND UP1, UPT, UR7, URZ, UPT ;  /* 0x000000ff0700728c */ /* 0x008fe2000bf25270 */
[----:B------:R-:W-:-:S04]  /*0590*/  PLOP3.LUT P0, PT, PT, PT, UP3, 0x80, 0x8 ;  /* 0x000000000008781c */ /* 0x000fc80003f0f038 */
[----:B------:R-:W-:-:S04]  /*05a0*/  @!UP0 UIADD3 UR40, UPT, UPT, UR40, -UR8, URZ ;  /* 0x8000000828288290 */ /* 0x000fc8000fffe0ff */
[----:B------:R-:W-:Y:S01]  /*05b0*/  UISETP.GT.U32.AND UP2, UPT, UR8, UR40, UPT ;  /* 0x000000280800728c */ /* 0x000fe2000bf44070 */
[----:B-1----:R-:W-:Y:S01]  /*05c0*/  ISETP.GT.U32.AND P4, PT, R23, 0x1f, PT ;  /* 0x0000001f1700780c */ /* 0x002fe20003f84070 */
[----:B------:R-:W-:Y:S02]  /*05d0*/  UP2UR UR43, UPR, URZ, 0x8 ;  /* 0x00000008ff2b7883 */ /* 0x000fe40008000000 */
[----:B------:R-:W-:Y:S02]  /*05e0*/  UISETP.GE.AND UP3, UPT, UR45, URZ, UPT ;  /* 0x000000ff2d00728c */ /* 0x000fe4000bf66270 */
[----:B------:R-:W-:Y:S02]  /*05f0*/  UISETP.NE.AND UP0, UPT, UR9, URZ, UPT ;  /* 0x000000ff0900728c */ /* 0x000fe4000bf05270 */
[----:B0-----:R-:W-:Y:S02]  /*0600*/  @UP1 USHF.L.U32 UR6, UR46, 0x8, URZ ;  /* 0x000000082e061899 */ /* 0x001fe400080006ff */
[----:B-----5:R-:W-:-:S02]  /*0610*/  UIMAD UR42, UR10, UR4, UR46 ;  /* 0x000000040a2a72a4 */ /* 0x020fc4000f8e022e */
[----:B------:R-:W-:Y:S01]  /*0620*/  @!UP2 UIADD3 UR40, UPT, UPT, UR40, -UR8, URZ ;  /* 0x800000082828a290 */ /* 0x000fe2000fffe0ff */
[----:B------:R-:W-:Y:S01]  /*0630*/  IMAD.SHL.U32 R3, R23, 0x8, RZ ;  /* 0x0000000817037824 */ /* 0x000fe200078e00ff */
[----:B------:R-:W-:Y:S01]  /*0640*/  @!UP1 USHF.L.U32 UR5, UR42, 0x8, URZ ;  /* 0x000000082a059899 */ /* 0x000fe200080006ff */
[----:B------:R-:W-:Y:S01]  /*0650*/  BSSY.RECONVERGENT B0, `(.L_x_1) ;  /* 0x0000048000007945 */ /* 0x000fe20003800200 */
[----:B------:R-:W-:Y:S01]  /*0660*/  UMOV UR38, URZ ;  /* 0x000000ff00267c82 */ /* 0x000fe20008000000 */
[----:B------:R-:W-:Y:S02]  /*0670*/  @!UP3 UIADD3 UR40, UPT, UPT, -UR40, URZ, URZ ;  /* 0x000000ff2828b290 */ /* 0x000fe4000fffe1ff */
[----:B------:R-:W-:Y:S02]  /*0680*/  @UP1 UIMAD UR5, UR10, UR7, UR6 ;  /* 0x000000070a0512a4 */ /* 0x000fe4000f8e0206 */
[----:B------:R-:W-:Y:S02]  /*0690*/  UIMAD UR41, UR41, UR4, URZ ;  /* 0x00000004292972a4 */ /* 0x000fe4000f8e02ff */
[----:B------:R-:W-:Y:S01]  /*06a0*/  @!UP0 ULOP3.LUT UR40, URZ, UR9, URZ, 0x33, !UPT ;  /* 0x00000009ff288292 */ /* 0x000fe2000f8e33ff */
[----:B------:R-:W-:-:S02]  /*06b0*/  P2R R2, PR, RZ, 0x8 ;  /* 0x00000008ff027803 */ /* 0x000fc40000000000 */
[----:B------:R-:W-:Y:S02]  /*06c0*/  CS2R R30, SRZ ;  /* 0x00000000001e7805 */ /* 0x000fe4000001ff00 */
[----:B------:R-:W-:Y:S02]  /*06d0*/  CS2R R28, SRZ ;  /* 0x00000000001c7805 */ /* 0x000fe4000001ff00 */
[----:B--2---:R-:W-:Y:S02]  /*06e0*/  LEA R15, R0, R3, 0x8 ;  /* 0x00000003000f7211 */ /* 0x004fe400078e40ff */
[----:B----4-:R-:W-:Y:S01]  /*06f0*/  @P0 R2UR UR38, R4 ;  /* 0x00000000042602ca */ /* 0x010fe200000e0000 */
[----:B------:R-:W-:-:S14]  /*0700*/  @P4 BRA `(.L_x_2) ;  /* 0x0000000000f04947 */ /* 0x000fdc0003800000 */
[----:B------:R-:W0:Y:S01]  /*0710*/  LDCU UR6, c[0x0][0x478] ;  /* 0x00008f00ff0677ac */ /* 0x000e220008000800 */
[----:B------:R-:W-:Y:S01]  /*0720*/  VIADD R7, R3, UR5 ;  /* 0x0000000503077c36 */ /* 0x000fe20008000000 */
[----:B0-----:R-:W-:-:S09]  /*0730*/  UISETP.NE.AND UP0, UPT, UR6, 0x2, UPT ;  /* 0x000000020600788c */ /* 0x001fd2000bf05270 */
[----:B------:R-:W-:Y:S05]  /*0740*/  BRA.U UP0, `(.L_x_3) ;  /* 0x0000000100d47547 */ /* 0x000fea000b800000 */
[----:B------:R-:W0:Y:S02]  /*0750*/  LDCU.64 UR6, c[0x0][0x388] ;  /* 0x00007100ff0677ac */ /* 0x000e240008000a00 */
[----:B0-----:R-:W-:-:S04]  /*0760*/  IADD3 R6, P0, PT, R7, UR6, RZ ;  /* 0x0000000607067c10 */ /* 0x001fc8000ff1e0ff */
[----:B------:R-:W-:-:S05]  /*0770*/  LEA.HI.X.SX32 R7, R7, UR7, 0x1, P0 ;  /* 0x0000000707077c11 */ /* 0x000fca00080f0eff */
[----:B------:R-:W2:Y:S01]  /*0780*/  LDG.E.64 R10, desc[UR36][R6.64] ;  /* 0x00000024060a7981 */ /* 0x000ea2000c1e1b00 */
[----:B------:R-:W0:Y:S03]  /*0790*/  LDC.64 R4, c[0x0][0x468] ;  /* 0x00011a00ff047b82 */ /* 0x000e260000000a00 */
[----:B0-----:R-:W3:Y:S01]  /*07a0*/  LDG.E R4, desc[UR36][R4.64] ;  /* 0x0000002404047981 */ /* 0x001ee2000c1e1900 */
[C-C-:B--2---:R-:W-:Y:S01]  /*07b0*/  SHF.R.S64 R14, R10.reuse, 0x10, R11.reuse ;  /* 0x000000100a0e7819 */ /* 0x144fe2000000100b */
[----:B------:R0:W3:Y:S01]  /*07c0*/  I2F.S8 R9, R10 ;  /* 0x0000000a00097306 */ /* 0x0000e20000001400 */
[----:B------:R-:W-:Y:S02]  /*07d0*/  PRMT R0, R10, 0x9910, RZ ;  /* 0x000099100a007816 */ /* 0x000fe400000000ff */
[----:B------:R-:W-:Y:S02]  /*07e0*/  LOP3.LUT R14, R14, 0xff, RZ, 0xc0, !PT ;  /* 0x000000ff0e0e7812 */ /* 0x000fe400078ec0ff */
[----:B------:R-:W-:-:S02]  /*07f0*/  SHF.R.U64 R7, R10, 0x10, R11 ;  /* 0x000000100a077819 */ /* 0x000fc4000000120b */
[----:B------:R-:W-:Y:S02]  /*0800*/  SHF.R.U64 R6, R14, 0x7, RZ ;  /* 0x000000070e067819 */ /* 0x000fe400000012ff */
[----:B0-----:R-:W-:Y:S02]  /*0810*/  SHF.R.S32.HI R10, RZ, 0x10, R11 ;  /* 0x00000010ff0a7819 */ /* 0x001fe4000001140b */
[----:B------:R-:W-:Y:S02]  /*0820*/  PRMT R7, R7, 0x9910, RZ ;  /* 0x0000991007077816 */ /* 0x000fe400000000ff */
[----:B------:R-:W-:Y:S02]  /*0830*/  LOP3.LUT R12, R11, 0xff, RZ, 0xc0, !PT ;  /* 0x000000ff0b0c7812 */ /* 0x000fe400078ec0ff */
[----:B------:R-:W-:Y:S02]  /*0840*/  LOP3.LUT R10, R10, 0xff, RZ, 0xc0, !PT ;  /* 0x000000ff0a0a7812 */ /* 0x000fe400078ec0ff */
[----:B------:R-:W-:-:S02]  /*0850*/  ISETP.NE.U32.AND P0, PT, R6, RZ, PT ;  /* 0x000000ff0600720c */ /* 0x000fc40003f05070 */
[----:B------:R-:W-:Y:S02]  /*0860*/  MOV R6, R7 ;  /* 0x0000000700067202 */ /* 0x000fe40000000f00 */
[----:B------:R-:W-:Y:S02]  /*0870*/  SHF.R.U64 R8, R12, 0x7, RZ ;  /* 0x000000070c087819 */ /* 0x000fe400000012ff */
[----:B------:R-:W-:Y:S01]  /*0880*/  SHF.R.U64 R7, R10, 0x7, RZ ;  /* 0x000000070a077819 */ /* 0x000fe200000012ff */
[----:B---3--:R-:W-:Y:S01]  /*0890*/  FMUL.FTZ R9, R4, R9 ;  /* 0x0000000904097220 */ /* 0x008fe20000410000 */
[----:B------:R-:W-:Y:S02]  /*08a0*/  ISETP.NE.U32.AND P1, PT, R8, RZ, PT ;  /* 0x000000ff0800720c */ /* 0x000fe40003f25070 */
[----:B------:R-:W-:Y:S02]  /*08b0*/  ISETP.NE.U32.AND P2, PT, R7, RZ, PT ;  /* 0x000000ff0700720c */ /* 0x000fe40003f45070 */
[----:B------:R-:W-:-:S02]  /*08c0*/  ISETP.NE.U32.AND.EX P1, PT, RZ, RZ, PT, P1 ;  /* 0x000000ffff00720c */ /* 0x000fc40003f25110 */
[----:B------:R-:W-:Y:S02]  /*08d0*/  ISETP.NE.U32.AND.EX P0, PT, RZ, RZ, PT, P0 ;  /* 0x000000ffff00720c */ /* 0x000fe40003f05100 */
[----:B------:R-:W-:Y:S02]  /*08e0*/  ISETP.NE.U32.AND.EX P2, PT, RZ, RZ, PT, P2 ;  /* 0x000000ffff00720c */ /* 0x000fe40003f45120 */
[----:B------:R-:W-:Y:S02]  /*08f0*/  PRMT R8, R11, 0x9910, RZ ;  /* 0x000099100b087816 */ /* 0x000fe400000000ff */
[----:B------:R-:W-:Y:S02]  /*0900*/  SHF.R.S32.HI R21, RZ, 0x18, R11 ;  /* 0x00000018ff157819 */ /* 0x000fe4000001140b */
[----:B------:R-:W-:Y:S02]  /*0910*/  SHF.R.S32.HI R0, RZ, 0x8, R0 ;  /* 0x00000008ff007819 */ /* 0x000fe40000011400 */
[----:B------:R-:W-:-:S02]  /*0920*/  SHF.R.S32.HI R8, RZ, 0x8, R8 ;  /* 0x00000008ff087819 */ /* 0x000fc40000011408 */
[----:B------:R-:W-:Y:S01]  /*0930*/  SHF.R.S32.HI R6, RZ, 0x8, R6 ;  /* 0x00000008ff067819 */ /* 0x000fe20000011406 */
[----:B------:R-:W-:Y:S01]  /*0940*/  I2F.S16 R21, R21 ;  /* 0x0000001500157306 */ /* 0x000fe20000101400 */
[----:B------:R-:W-:Y:S02]  /*0950*/  @P1 LOP3.LUT R12, R12, 0xffffff00, RZ, 0xfc, !PT ;  /* 0xffffff000c0c1812 */ /* 0x000fe400078efcff */
[----:B------:R-:W-:Y:S02]  /*0960*/  @P0 LOP3.LUT R14, R14, 0xffffff00, RZ, 0xfc, !PT ;  /* 0xffffff000e0e0812 */ /* 0x000fe400078efcff */
[----:B------:R-:W-:-:S03]  /*0970*/  @P2 LOP3.LUT R10, R10, 0xffffff00, RZ, 0xfc, !PT ;  /* 0xffffff000a0a2812 */ /* 0x000fc600078efcff */
[----:B------:R-:W0:Y:S08]  /*0980*/  I2F.S16 R5, R0 ;  /* 0x0000000000057306 */ /* 0x000e300000101400 */
[----:B------:R1:W2:Y:S01]  /*0990*/  I2F.S16 R17, R8 ;  /* 0x0000000800117306 */ /* 0x0002a20000101400 */
[----:B0-----:R-:W-:-:S07]  /*09a0*/  FMUL.FTZ R28, R4, R5 ;  /* 0x00000005041c7220 */ /* 0x001fce0000410000 */
[----:B------:R-:W0:Y:S01]  /*09b0*/  I2F.S16 R11, R6 ;  /* 0x00000006000b7306 */ /* 0x000e220000101400 */
[----:B-1----:R-:W-:Y:S01]  /*09c0*/  FMUL.FTZ R8, R4, R21 ;  /* 0x0000001504087220 */ /* 0x002fe20000410000 */
[----:B------:R-:W-:Y:S01]  /*09d0*/  F2FP.F16.F32.PACK_AB R28, R28, R9 ;  /* 0x000000091c1c723e */ /* 0x000fe200000000ff */
[----:B--2---:R-:W-:-:S05]  /*09e0*/  FMUL.FTZ R30, R4, R17 ;  /* 0x00000011041e7220 */ /* 0x004fca0000410000 */
[----:B------:R-:W1:Y:S01]  /*09f0*/  I2F.S8 R13, R12 ;  /* 0x0000000c000d7306 */ /* 0x000e620000001400 */
[----:B0-----:R-:W-:-:S07]  /*0a00*/  FMUL.FTZ R0, R4, R11 ;  /* 0x0000000b04007220 */ /* 0x001fce0000410000 */
[----:B------:R-:W0:Y:S01]  /*0a10*/  I2F.S8 R7, R14 ;  /* 0x0000000e00077306 */ /* 0x000e220000001400 */
[----:B-1----:R-:W-:-:S07]  /*0a20*/  FMUL.FTZ R13, R4, R13 ;  /* 0x0000000d040d7220 */ /* 0x002fce0000410000 */
[----:B------:R-:W1:Y:S01]  /*0a30*/  I2F.S8 R19, R10 ;  /* 0x0000000a00137306 */ /* 0x000e620000001400 */
[----:B------:R-:W-:Y:S01]  /*0a40*/  F2FP.F16.F32.PACK_AB R30, R30, R13 ;  /* 0x0000000d1e1e723e */ /* 0x000fe200000000ff */
[----:B0-----:R-:W-:-:S05]  /*0a50*/  FMUL.FTZ R7, R4, R7 ;  /* 0x0000000704077220 */ /* 0x001fca0000410000 */
[----:B------:R-:W-:Y:S01]  /*0a60*/  F2FP.F16.F32.PACK_AB R29, R0, R7 ;  /* 0x00000007001d723e */ /* 0x000fe200000000ff */
[----:B-1----:R-:W-:-:S05]  /*0a70*/  FMUL.FTZ R19, R4, R19 ;  /* 0x0000001304137220 */ /* 0x002fca0000410000 */
[----:B------:R-:W-:Y:S01]  /*0a80*/  F2FP.F16.F32.PACK_AB R31, R8, R19 ;  /* 0x00000013081f723e */ /* 0x000fe200000000ff */
[----:B------:R-:W-:Y:S06]  /*0a90*/  BRA `(.L_x_2) ;  /* 0x00000000000c7947 */ /* 0x000fec0003800000 */
.L_x_3:
[----:B------:R-:W0:Y:S02]  /*0aa0*/  LDC.64 R4, c[0x0][0x388] ;  /* 0x0000e200ff047b82 */ /* 0x000e240000000a00 */
[----:B0-----:R-:W-:-:S05]  /*0ab0*/  IMAD.WIDE R4, R7, 0x2, R4 ;  /* 0x0000000207047825 */ /* 0x001fca00078e0204 */
[----:B------:R0:W5:Y:S02]  /*0ac0*/  LDG.E.128 R28, desc[UR36][R4.64] ;  /* 0x00000024041c7981 */ /* 0x000164000c1e1d00 */
.L_x_2:
[----:B------:R-:W-:Y:S05]  /*0ad0*/  BSYNC.RECONVERGENT B0 ;  /* 0x0000000000007941 */ /* 0x000fea0003800200 */
.L_x_1:
[----:B------:R-:W1:Y:S01]  /*0ae0*/  LDCU.64 UR10, c[0x0][0x3a0] ;  /* 0x00007400ff0a77ac */ /* 0x000e620008000a00 */
[----:B------:R-:W2:Y:S01]  /*0af0*/  LDC.64 R6, c[0x0][0x418] ;  /* 0x00010600ff067b82 */ /* 0x000ea20000000a00 */
[----:B------:R-:W-:Y:S01]  /*0b00*/  @!P4 IMAD R0, R23, UR9, R16 ;  /* 0x000000091700cc24 */ /* 0x000fe2000f8e0210 */
[----:B------:R-:W-:Y:S01]  /*0b10*/  CS2R R26, SRZ ;  /* 0x00000000001a7805 */ /* 0x000fe2000001ff00 */
[----:B------:R-:W-:Y:S01]  /*0b20*/  USHF.L.U32 UR42, UR42, 0x8, URZ ;  /* 0x000000082a2a7899 */ /* 0x000fe200080006ff */
[----:B------:R-:W-:Y:S01]  /*0b30*/  CS2R R18, SRZ ;  /* 0x0000000000127805 */ /* 0x000fe2000001ff00 */
[----:B------:R-:W-:Y:S01]  /*0b40*/  @!P4 IMAD.SHL.U32 R0, R0, 0x8, RZ ;  /* 0x000000080000c824 */ /* 0x000fe200078e00ff */
[----:B------:R-:W3:Y:S01]  /*0b50*/  LDCU.64 UR6, c[0x0][0x390] ;  /* 0x00007200ff0677ac */ /* 0x000ee20008000a00 */
[----:B------:R-:W-:Y:S01]  /*0b60*/  ISETP.NE.AND P5, PT, R20, RZ, PT ;  /* 0x000000ff1400720c */ /* 0x000fe20003fa5270 */
[----:B0-----:R-:W0:Y:S01]  /*0b70*/  @!P4 LDC.64 R4, c[0x0][0x3b8] ;  /* 0x0000ee00ff04cb82 */ /* 0x001e220000000a00 */
[----:B------:R-:W-:Y:S01]  /*0b80*/  @!P4 IMAD R17, R25, UR42, R0 ;  /* 0x0000002a1911cc24 */ /* 0x000fe2000f8e0200 */
[----:B------:R-:W-:Y:S01]  /*0b90*/  CS2R R24, SRZ ;  /* 0x0000000000187805 */ /* 0x000fe2000001ff00 */
[----:B------:R-:W-:Y:S01]  /*0ba0*/  VOTEU.ANY UP0, P3 ;  /* 0x0000000000ff7886 */ /* 0x000fe20001800100 */
[----:B------:R-:W-:-:S04]  /*0bb0*/  PLOP3.LUT P2, PT, PT, PT, UP0, 0x40, 0x4 ;  /* 0x000000000004781c */ /* 0x000fc80003f4e808 */
[----:B------:R-:W-:Y:S02]  /*0bc0*/  ISETP.GT.U32.OR P2, PT, R23, 0x1f, P2 ;  /* 0x0000001f1700780c */ /* 0x000fe40001744470 */
[----:B-1----:R-:W-:-:S04]  /*0bd0*/  ISETP.NE.U32.AND P1, PT, RZ, UR10, PT ;  /* 0x0000000aff007c0c */ /* 0x002fc8000bf25070 */
[----:B------:R-:W-:Y:S02]  /*0be0*/  ISETP.NE.AND.EX P1, PT, RZ, UR11, PT, P1 ;  /* 0x0000000bff007c0c */ /* 0x000fe4000bf25310 */
[----:B--2---:R-:W-:Y:S02]  /*0bf0*/  ISETP.NE.U32.AND P0, PT, R6, RZ, PT ;  /* 0x000000ff0600720c */ /* 0x004fe40003f05070 */
[----:B------:R-:W-:Y:S02]  /*0c00*/  ISETP.GT.U32.OR P1, PT, R23, 0x1f, !P1 ;  /* 0x0000001f1700780c */ /* 0x000fe40004f24470 */
[----:B------:R-:W-:Y:S01]  /*0c10*/  ISETP.NE.AND.EX P0, PT, R7, RZ, PT, P0 ;  /* 0x000000ff0700720c */ /* 0x000fe20003f05300 */
[----:B------:R-:W1:Y:S01]  /*0c20*/  @!P2 LDC.64 R12, c[0x0][0x450] ;  /* 0x00011400ff0cab82 */ /* 0x000e620000000a00 */
[----:B------:R-:W-:Y:S01]  /*0c30*/  ISETP.NE.OR P1, PT, R20, RZ, P1 ;  /* 0x000000ff1400720c */ /* 0x000fe20000f25670 */
[----:B0-----:R-:W-:Y:S01]  /*0c40*/  @!P4 IMAD.WIDE R4, R17, 0x2, R4 ;  /* 0x000000021104c825 */ /* 0x001fe200078e0204 */
[----:B------:R-:W-:-:S02]  /*0c50*/  CS2R R16, SRZ ;  /* 0x0000000000107805 */ /* 0x000fc4000001ff00 */
[----:B---3--:R-:W-:Y:S02]  /*0c60*/  ISETP.NE.U32.AND P3, PT, RZ, UR6, PT ;  /* 0x00000006ff007c0c */ /* 0x008fe4000bf65070 */
[----:B------:R0:W5:Y:S02]  /*0c70*/  @!P4 LDG.E.128 R24, desc[UR36][R4.64] ;  /* 0x000000240418c981 */ /* 0x000164000c1e1d00 */
[----:B------:R-:W-:-:S03]  /*0c80*/  ISETP.NE.AND.EX P3, PT, RZ, UR7, PT, P3 ;  /* 0x00000007ff007c0c */ /* 0x000fc6000bf65330 */
[----:B------:R-:W2:Y:S01]  /*0c90*/  @P0 LDC.64 R8, c[0x0][0x418] ;  /* 0x00010600ff080b82 */ /* 0x000ea20000000a00 */
[----:B------:R-:W-:-:S07]  /*0ca0*/  ISETP.GT.U32.OR P3, PT, R23, 0x1f, !P3 ;  /* 0x0000001f1700780c */ /* 0x000fce0005f64470 */
[----:B------:R-:W3:Y:S08]  /*0cb0*/  @!P1 LDC.64 R6, c[0x0][0x3a0] ;  /* 0x0000e800ff069b82 */ /* 0x000ef00000000a00 */
[----:B------:R-:W4:Y:S01]  /*0cc0*/  @!P3 LDC.64 R10, c[0x0][0x390] ;  /* 0x0000e400ff0abb82 */ /* 0x000f220000000a00 */
[----:B---3--:R-:W-:-:S05]  /*0cd0*/  @!P1 IMAD.WIDE.U32 R6, R15, 0x2, R6 ;  /* 0x000000020f069825 */ /* 0x008fca00078e0006 */
[----:B------:R0:W5:Y:S01]  /*0ce0*/  @!P1 LDG.E.128 R16, desc[UR36][R6.64] ;  /* 0x0000002406109981 */ /* 0x000162000c1e1d00 */
[----:B-12---:R-:W-:Y:S05]  /*0cf0*/  @P5 BRA `(.L_x_4) ;  /* 0x0000000000105947 */ /* 0x006fea0003800000 */
[----:B-----5:R-:W-:Y:S02]  /*0d00*/  HFMA2 R24, R24, 1, 1, R16 ;  /* 0x3c003c0018187831 */ /* 0x020fe40000000010 */
[----:B------:R-:W-:Y:S02]  /*0d10*/  HADD2 R25, R25, R17 ;  /* 0x0000001119197230 */ /* 0x000fe40000000000 */
[----:B------:R-:W-:Y:S02]  /*0d20*/  HFMA2 R26, R26, 1, 1, R18 ;  /* 0x3c003c001a1a7831 */ /* 0x000fe40000000012 */
[----:B------:R-:W-:-:S07]  /*0d30*/  HADD2 R27, R27, R19 ;  /* 0x000000131b1b7230 */ /* 0x000fce0000000000 */
.L_x_4:
[----:B------:R-:W-:Y:S01]  /*0d40*/  VOTEU.ALL UP0, P2 ;  /* 0x0000000000ff7886 */ /* 0x000fe20001000000 */
[----:B------:R-:W-:Y:S01]  /*0d50*/  @P0 IMAD.WIDE.U32 R8, R33, 0x4, R8 ;  /* 0x0000000421080825 */ /* 0x000fe200078e0008 */
[----:B------:R-:W-:Y:S02]  /*0d60*/  CS2R R34, SRZ ;  /* 0x0000000000227805 */ /* 0x000fe4000001ff00 */
[----:B------:R-:W-:Y:S01]  /*0d70*/  CS2R R32, SRZ ;  /* 0x0000000000207805 */ /* 0x000fe2000001ff00 */
[----:B------:R-:W-:Y:S01]  /*0d80*/  @!UP0 UIMAD UR4, UR38, UR4, URZ ;  /* 0x00000004260482a4 */ /* 0x000fe2000f8e02ff */
[----:B0---4-:R-:W-:Y:S01]  /*0d90*/  @!P3 IMAD.WIDE.U32 R4, R15, 0x2, R10 ;  /* 0x000000020f04b825 */ /* 0x011fe200078e000a */
[----:B------:R-:W2:Y:S01]  /*0da0*/  @P0 LDG.E R8, desc[UR36][R8.64] ;  /* 0x0000002408080981 */ /* 0x000ea2000c1e1900 */
[----:B------:R-:W0:Y:S03]  /*0db0*/  LDC R10, c[0x0][0x400] ;  /* 0x00010000ff0a7b82 */ /* 0x000e260000000800 */
[----:B------:R-:W-:Y:S01]  /*0dc0*/  MOV R0, UR4 ;  /* 0x0000000400007c02 */ /* 0x000fe20008000f00 */
[----:B------:R-:W3:Y:S04]  /*0dd0*/  @!P3 LDG.E.128 R32, desc[UR36][R4.64] ;  /* 0x000000240420b981 */ /* 0x000ee8000c1e1d00 */
[----:B------:R-:W-:Y:S01]  /*0de0*/  @!P2 IMAD R7, R0, 0x100, R15 ;  /* 0x000001000007a824 */ /* 0x000fe200078e020f */
[----:B------:R-:W1:Y:S03]  /*0df0*/  LDCU.U8 UR4, c[0x0][0x404] ;  /* 0x00008080ff0477ac */ /* 0x000e660008000000 */
[----:B------:R-:W-:-:S05]  /*0e00*/  @!P2 IMAD.WIDE R6, R7, 0x2, R12 ;  /* 0x000000020706a825 */ /* 0x000fca00078e020c */
[----:B------:R-:W4:Y:S01]  /*0e10*/  @!P2 LDG.E.128 R12, desc[UR36][R6.64] ;  /* 0x00000024060ca981 */ /* 0x000f22000c1e1d00 */
[----:B-1----:R-:W-:-:S04]  /*0e20*/  ISETP.NE.AND P1, PT, RZ, UR4, PT ;  /* 0x00000004ff007c0c */ /* 0x002fc8000bf25270 */
[----:B0-----:R-:W-:Y:S01]  /*0e30*/  ISETP.LT.OR P1, PT, R10, 0x1, P1 ;  /* 0x000000010a00780c */ /* 0x001fe20000f21670 */
[----:B------:R-:W-:Y:S01]  /*0e40*/  UMOV UR39, URZ ;  /* 0x000000ff00277c82 */ /* 0x000fe20008000000 */
[----:B------:R-:W-:Y:S01]  /*0e50*/  BSSY.RECONVERGENT B6, `(.L_x_5) ;  /* 0x00001fc000067945 */ /* 0x000fe20003800200 */
[----:B--2---:R-:W-:Y:S01]  /*0e60*/  @P0 R2UR UR39, R8 ;  /* 0x00000000082702ca */ /* 0x004fe200000e0000 */
[----:B---3-5:R-:W-:Y:S02]  /*0e70*/  HFMA2 R28, R28, 1, 1, R32 ;  /* 0x3c003c001c1c7831 */ /* 0x028fe40000000020 */
[----:B------:R-:W-:Y:S02]  /*0e80*/  HFMA2 R30, R30, 1, 1, R34 ;  /* 0x3c003c001e1e7831 */ /* 0x000fe40000000022 */
[----:B------:R-:W-:Y:S02]  /*0e90*/  HADD2 R29, R29, R33 ;  /* 0x000000211d1d7230 */ /* 0x000fe40000000000 */
[----:B------:R-:W-:-:S02]  /*0ea0*/  HADD2 R31, R31, R35 ;  /* 0x000000231f1f7230 */ /* 0x000fc40000000000 */
[----:B----4-:R-:W-:Y:S02]  /*0eb0*/  @!P2 HFMA2 R25, R25, R13, -RZ ;  /* 0x0000000d1919a231 */ /* 0x010fe400001000ff */
[----:B------:R-:W-:Y:S02]  /*0ec0*/  @!P2 HFMA2 R27, R27, R15, -RZ ;  /* 0x0000000f1b1ba231 */ /* 0x000fe400001000ff */
[----:B------:R-:W-:Y:S02]  /*0ed0*/  @!P2 HMUL2 R24, R24, R12 ;  /* 0x0000000c1818a232 */ /* 0x000fe40000000000 */
[----:B------:R-:W-:Y:S01]  /*0ee0*/  @!P2 HMUL2 R26, R26, R14 ;  /* 0x0000000e1a1aa232 */ /* 0x000fe20000000000 */
[----:B------:R-:W-:Y:S06]  /*0ef0*/  @P1 BRA `(.L_x_6) ;  /* 0x0000000800a41947 */ /* 0x000fec0003800000 */
[----:B------:R-:W-:Y:S05]  /*0f00*/  @P5 BRA `(.L_x_7) ;  /* 0x0000000400885947 */ /* 0x000fea0003800000 */
[----:B------:R-:W-:-:S13]  /*0f10*/  ISETP.GE.AND P0, PT, R3, R10, PT ;  /* 0x0000000a0300720c */ /* 0x000fda0003f06270 */
[----:B------:R-:W-:Y:S05]  /*0f20*/  @P0 BRA `(.L_x_8) ;  /* 0x0000001c00b80947 */ /* 0x000fea0003800000 */
[----:B------:R-:W-:Y:S01]  /*0f30*/  I2FP.F32.U32 R4, R10 ;  /* 0x0000000a00047245 */ /* 0x000fe20000201000 */
[--C-:B------:R-:W-:Y:S01]  /*0f40*/  HADD2.F32 R21, -RZ, R30.reuse.H1_H1 ;  /* 0x3000001eff157230 */ /* 0x100fe20000004100 */
[----:B------:R-:W-:Y:S01]  /*0f50*/  I2FP.F32.U32 R0, R3 ;  /* 0x0000000300007245 */ /* 0x000fe20000201000 */
[----:B------:R-:W-:Y:S01]  /*0f60*/  HADD2.F32 R15, -RZ, R30.H0_H0 ;  /* 0x2000001eff0f7230 */ /* 0x000fe20000004100 */
[----:B------:R-:W0:Y:S01]  /*0f70*/  MUFU.RCP R9, R4 ;  /* 0x0000000400097308 */ /* 0x000e220000001000 */
[----:B------:R-:W-:Y:S01]  /*0f80*/  IADD3 R5, PT, PT, R3, 0x2, RZ ;  /* 0x0000000203057810 */ /* 0x000fe20007ffe0ff */
[----:B------:R-:W-:Y:S02]  /*0f90*/  HADD2.F32 R33, -RZ, R26.H1_H1 ;  /* 0x3000001aff217230 */ /* 0x000fe40000004100 */
[--C-:B------:R-:W-:Y:S01]  /*0fa0*/  HADD2.F32 R37, -RZ, R31.reuse.H1_H1 ;  /* 0x3000001fff257230 */ /* 0x100fe20000004100 */
[----:B------:R-:W-:Y:S01]  /*0fb0*/  I2FP.F32.U32 R6, R5 ;  /* 0x0000000500067245 */ /* 0x000fe20000201000 */
[----:B------:R-:W-:-:S02]  /*0fc0*/  HADD2.F32 R35, -RZ, R31.H0_H0 ;  /* 0x2000001fff237230 */ /* 0x000fc40000004100 */
[----:B------:R-:W-:Y:S02]  /*0fd0*/  HADD2.F32 R31, -RZ, R26.H0_H0 ;  /* 0x2000001aff1f7230 */ /* 0x000fe40000004100 */
[--C-:B------:R-:W-:Y:S02]  /*0fe0*/  HADD2.F32 R39, -RZ, R27.reuse.H1_H1 ;  /* 0x3000001bff277230 */ /* 0x100fe40000004100 */
[----:B------:R-:W-:Y:S02]  /*0ff0*/  HADD2.F32 R27, -RZ, R27.H0_H0 ;  /* 0x2000001bff1b7230 */ /* 0x000fe40000004100 */
[-C--:B0-----:R-:W-:Y:S01]  /*1000*/  FMUL.FTZ R0, R0, R9.reuse ;  /* 0x0000000900007220 */ /* 0x081fe20000410000 */
[----:B------:R-:W-:-:S03]  /*1010*/  FMUL.FTZ R6, R6, R9 ;  /* 0x0000000906067220 */ /* 0x000fc60000410000 */
[----:B------:R-:W-:Y:S01]  /*1020*/  FMUL.FTZ R5, R0, 13.28771209716796875 ;  /* 0x41549a7800057820 */ /* 0x000fe20000410000 */
[C---:B------:R-:W-:Y:S01]  /*1030*/  VIADD R0, R3.reuse, 0x4 ;  /* 0x0000000403007836 */ /* 0x040fe20000000000 */
[----:B------:R-:W-:Y:S01]  /*1040*/  IADD3 R3, PT, PT, R3, 0x6, RZ ;  /* 0x0000000603037810 */ /* 0x000fe20007ffe0ff */
[----:B------:R-:W-:-:S03]  /*1050*/  FMUL.FTZ R6, R6, 13.28771209716796875 ;  /* 0x41549a7806067820 */ /* 0x000fc60000410000 */
[----:B------:R-:W-:Y:S01]  /*1060*/  I2FP.F32.U32 R0, R0 ;  /* 0x0000000000007245 */ /* 0x000fe20000201000 */
[----:B------:R-:W0:Y:S01]  /*1070*/  MUFU.EX2 R5, -R5 ;  /* 0x8000000500057308 */ /* 0x000e220000000800 */
[----:B------:R-:W-:-:S03]  /*1080*/  I2FP.F32.U32 R3, R3 ;  /* 0x0000000300037245 */ /* 0x000fc60000201000 */
[-C--:B------:R-:W-:Y:S02]  /*1090*/  FMUL.FTZ R0, R0, R9.reuse ;  /* 0x0000000900007220 */ /* 0x080fe40000410000 */
[----:B------:R-:W-:Y:S02]  /*10a0*/  FMUL.FTZ R3, R3, R9 ;  /* 0x0000000903037220 */ /* 0x000fe40000410000 */
[----:B------:R-:W-:Y:S01]  /*10b0*/  FMUL.FTZ R7, R0, 13.28771209716796875 ;  /* 0x41549a7800077820 */ /* 0x000fe20000410000 */
[----:B------:R-:W1:Y:S01]  /*10c0*/  MUFU.EX2 R11, -R6 ;  /* 0x80000006000b7308 */ /* 0x000e620000000800 */
[----:B------:R-:W-:Y:S02]  /*10d0*/  VIADD R0, R20, -UR39 ;  /* 0x8000002714007c36 */ /* 0x000fe40008000000 */
[----:B------:R-:W-:-:S03]  /*10e0*/  FMUL.FTZ R9, R3, 13.28771209716796875 ;  /* 0x41549a7803097820 */ /* 0x000fc60000410000 */
[----:B------:R-:W-:Y:S02]  /*10f0*/  I2FP.F32.S32 R0, R0 ;  /* 0x0000000000007245 */ /* 0x000fe40000201400 */
[----:B------:R-:W2:Y:S03]  /*1100*/  MUFU.EX2 R7, -R7 ;  /* 0x8000000700077308 */ /* 0x000ea60000000800 */
[----:B0-----:R-:W-:-:S04]  /*1110*/  FMUL.FTZ R3, R0, R5 ;  /* 0x0000000500037220 */ /* 0x001fc80000410000 */
[----:B------:R-:W-:Y:S01]  /*1120*/  FMUL.RZ R13, R3, 0.15915493667125701904 ;  /* 0x3e22f983030d7820 */ /* 0x000fe2000040c000 */
[----:B------:R-:W0:Y:S01]  /*1130*/  MUFU.EX2 R9, -R9 ;  /* 0x8000000900097308 */ /* 0x000e220000000800 */
[C---:B-1----:R-:W-:Y:S01]  /*1140*/  FMUL.FTZ R5, R0.reuse, R11 ;  /* 0x0000000b00057220 */ /* 0x042fe20000410000 */
[--C-:B------:R-:W-:Y:S02]  /*1150*/  HADD2.F32 R11, -RZ, R29.reuse.H1_H1 ;  /* 0x3000001dff0b7230 */ /* 0x100fe40000004100 */
[----:B------:R-:W-:Y:S02]  /*1160*/  HADD2.F32 R29, -RZ, R29.H0_H0 ;  /* 0x2000001dff1d7230 */ /* 0x000fe40000004100 */
[----:B------:R-:W-:Y:S01]  /*1170*/  FMUL.RZ R14, R5, 0.15915493667125701904 ;  /* 0x3e22f983050e7820 */ /* 0x000fe2000040c000 */
[--C-:B------:R-:W-:Y:S01]  /*1180*/  HADD2.F32 R5, -RZ, R28.reuse.H1_H1 ;  /* 0x3000001cff057230 */ /* 0x100fe20000004100 */
[----:B------:R-:W1:Y:S01]  /*1190*/  MUFU.SIN R4, R13 ;  /* 0x0000000d00047308 */ /* 0x000e620000000400 */
[----:B--2---:R-:W-:Y:S01]  /*11a0*/  FMUL.FTZ R6, R0, R7 ;  /* 0x0000000700067220 */ /* 0x004fe20000410000 */
[----:B------:R-:W-:-:S03]  /*11b0*/  HADD2.F32 R28, -RZ, R28.H0_H0 ;  /* 0x2000001cff1c7230 */ /* 0x000fc60000004100 */
[----:B------:R-:W-:Y:S01]  /*11c0*/  FMUL.RZ R7, R6, 0.15915493667125701904 ;  /* 0x3e22f98306077820 */ /* 0x000fe2000040c000 */
[--C-:B------:R-:W-:Y:S02]  /*11d0*/  HADD2.F32 R6, -RZ, R24.reuse.H1_H1 ;  /* 0x30000018ff067230 */ /* 0x100fe40000004100 */
[----:B------:R2:W3:Y:S01]  /*11e0*/  MUFU.COS R3, R13 ;  /* 0x0000000d00037308 */ /* 0x0004e20000000000 */
[----:B0-----:R-:W-:Y:S01]  /*11f0*/  FMUL.FTZ R0, R0, R9 ;  /* 0x0000000900007220 */ /* 0x001fe20000410000 */
[----:B------:R-:W-:-:S03]  /*1200*/  HADD2.F32 R24, -RZ, R24.H0_H0 ;  /* 0x20000018ff187230 */ /* 0x000fc60000004100 */
[----:B------:R-:W-:-:S03]  /*1210*/  FMUL.RZ R30, R0, 0.15915493667125701904 ;  /* 0x3e22f983001e7820 */ /* 0x000fc6000040c000 */
[----:B------:R-:W0:Y:S01]  /*1220*/  MUFU.SIN R10, R14 ;  /* 0x0000000e000a7308 */ /* 0x000e220000000400 */
[--C-:B--2---:R-:W-:Y:S02]  /*1230*/  HADD2.F32 R13, -RZ, R25.reuse.H1_H1 ;  /* 0x30000019ff0d7230 */ /* 0x104fe40000004100 */
[----:B-1----:R-:W-:Y:S01]  /*1240*/  FMUL.FTZ R0, R4, R5 ;  /* 0x0000000504007220 */ /* 0x002fe20000410000 */
[----:B------:R-:W-:-:S04]  /*1250*/  HADD2.F32 R25, -RZ, R25.H0_H0 ;  /* 0x20000019ff197230 */ /* 0x000fc80000004100 */
[----:B------:R-:W1:Y:S01]  /*1260*/  MUFU.COS R8, R14 ;  /* 0x0000000e00087308 */ /* 0x000e620000000000 */
[C---:B---3--:R-:W-:Y:S01]  /*1270*/  FMUL.FTZ R5, R3.reuse, R5 ;  /* 0x0000000503057220 */ /* 0x048fe20000410000 */
[C---:B------:R-:W-:Y:S01]  /*1280*/  FMUL.FTZ R9, R3.reuse, R6 ;  /* 0x0000000603097220 */ /* 0x040fe20000410000 */
[-C--:B------:R-:W-:Y:S02]  /*1290*/  FFMA.FTZ R0, R3, R28.reuse, -R0 ;  /* 0x0000001c03007223 */ /* 0x080fe40000010800 */
[----:B------:R-:W-:-:S03]  /*12a0*/  FFMA.FTZ R5, R4, R28, R5 ;  /* 0x0000001c04057223 */ /* 0x000fc60000010005 */
[----:B------:R-:W2:Y:S02]  /*12b0*/  MUFU.SIN R14, R7 ;  /* 0x00000007000e7308 */ /* 0x000ea40000000400 */
[----:B------:R-:W-:-:S06]  /*12c0*/  F2FP.F16.F32.PACK_AB R28, R5, R0 ;  /* 0x00000000051c723e */ /* 0x000fcc00000000ff */
[----:B------:R3:W4:Y:S08]  /*12d0*/  MUFU.COS R12, R7 ;  /* 0x00000007000c7308 */ /* 0x0007300000000000 */
[----:B------:R-:W5:Y:S01]  /*12e0*/  MUFU.SIN R22, R30 ;  /* 0x0000001e00167308 */ /* 0x000f620000000400 */
[----:B---3--:R-:W-:Y:S01]  /*12f0*/  FMUL.FTZ R7, R4, R6 ;  /* 0x0000000604077220 */ /* 0x008fe20000410000 */
[-C--:B0-----:R-:W-:Y:S01]  /*1300*/  FMUL.FTZ R6, R10, R13.reuse ;  /* 0x0000000d0a067220 */ /* 0x081fe20000410000 */
[----:B-1----:R-:W-:-:S02]  /*1310*/  FMUL.FTZ R13, R8, R13 ;  /* 0x0000000d080d7220 */ /* 0x002fc40000410000 */
[-C--:B------:R-:W-:Y:S01]  /*1320*/  FFMA.FTZ R7, R3, R24.reuse, -R7 ;  /* 0x0000001803077223 */ /* 0x080fe20000010807 */
[-C--:B------:R-:W-:Y:S01]  /*1330*/  FMUL.FTZ R3, R10, R11.reuse ;  /* 0x0000000b0a037220 */ /* 0x080fe20000410000 */
[----:B------:R-:W-:Y:S01]  /*1340*/  FFMA.FTZ R24, R4, R24, R9 ;  /* 0x0000001804187223 */ /* 0x000fe20000010009 */
[----:B------:R0:W1:Y:S01]  /*1350*/  MUFU.COS R20, R30 ;  /* 0x0000001e00147308 */ /* 0x0000620000000000 */
[C---:B------:R-:W-:Y:S01]  /*1360*/  FMUL.FTZ R11, R8.reuse, R11 ;  /* 0x0000000b080b7220 */ /* 0x040fe20000410000 */
[C---:B------:R-:W-:Y:S01]  /*1370*/  FFMA.FTZ R3, R8.reuse, R29, -R3 ;  /* 0x0000001d08037223 */ /* 0x040fe20000010803 */
[----:B------:R-:W-:Y:S01]  /*1380*/  FFMA.FTZ R6, R8, R25, -R6 ;  /* 0x0000001908067223 */ /* 0x000fe20000010806 */
[C---:B--2---:R-:W-:Y:S01]  /*1390*/  FMUL.FTZ R9, R14.reuse, R21 ;  /* 0x000000150e097220 */ /* 0x044fe20000410000 */
[----:B------:R-:W-:Y:S01]  /*13a0*/  FMUL.FTZ R8, R14, R33 ;  /* 0x000000210e087220 */ /* 0x000fe20000410000 */
[----:B------:R-:W-:Y:S01]  /*13b0*/  FFMA.FTZ R4, R10, R29, R11 ;  /* 0x0000001d0a047223 */ /* 0x000fe2000001000b */
[C---:B----4-:R-:W-:Y:S01]  /*13c0*/  FMUL.FTZ R21, R12.reuse, R21 ;  /* 0x000000150c157220 */ /* 0x050fe20000410000 */
[C---:B------:R-:W-:Y:S01]  /*13d0*/  FMUL.FTZ R33, R12.reuse, R33 ;  /* 0x000000210c217220 */ /* 0x040fe20000410000 */
[C---:B------:R-:W-:Y:S01]  /*13e0*/  FFMA.FTZ R9, R12.reuse, R15, -R9 ;  /* 0x0000000f0c097223 */ /* 0x040fe20000010809 */
[----:B------:R-:W-:Y:S01]  /*13f0*/  FFMA.FTZ R8, R12, R31, -R8 ;  /* 0x0000001f0c087223 */ /* 0x000fe20000010808 */
[C---:B-----5:R-:W-:Y:S01]  /*1400*/  FMUL.FTZ R11, R22.reuse, R37 ;  /* 0x00000025160b7220 */ /* 0x060fe20000410000 */
[----:B------:R-:W-:Y:S01]  /*1410*/  FMUL.FTZ R12, R22, R39 ;  /* 0x00000027160c7220 */ /* 0x000fe20000410000 */
[----:B------:R-:W-:Y:S01]  /*1420*/  FFMA.FTZ R25, R10, R25, R13 ;  /* 0x000000190a197223 */ /* 0x000fe2000001000d */
[C---:B0-----:R-:W-:Y:S01]  /*1430*/  FFMA.FTZ R30, R14.reuse, R15, R21 ;  /* 0x0000000f0e1e7223 */ /* 0x041fe20000010015 */
[----:B------:R-:W-:Y:S01]  /*1440*/  FFMA.FTZ R33, R14, R31, R33 ;  /* 0x0000001f0e217223 */ /* 0x000fe20000010021 */
[----:B------:R-:W-:Y:S01]  /*1450*/  F2FP.F16.F32.PACK_AB R24, R24, R7 ;  /* 0x000000071818723e */ /* 0x000fe200000000ff */
[C---:B-1----:R-:W-:Y:S01]  /*1460*/  FMUL.FTZ R37, R20.reuse, R37 ;  /* 0x0000002514257220 */ /* 0x042fe20000410000 */
[C---:B------:R-:W-:Y:S01]  /*1470*/  FMUL.FTZ R39, R20.reuse, R39 ;  /* 0x0000002714277220 */ /* 0x040fe20000410000 */
[C---:B------:R-:W-:Y:S01]  /*1480*/  FFMA.FTZ R12, R20.reuse, R27, -R12 ;  /* 0x0000001b140c7223 */ /* 0x040fe2000001080c */
[-C--:B------:R-:W-:Y:S01]  /*1490*/  FFMA.FTZ R11, R20, R35.reuse, -R11 ;  /* 0x00000023140b7223 */ /* 0x080fe2000001080b */
[C---:B------:R-:W-:Y:S01]  /*14a0*/  FFMA.FTZ R10, R22.reuse, R35, R37 ;  /* 0x00000023160a7223 */ /* 0x040fe20000010025 */
[----:B------:R-:W-:Y:S01]  /*14b0*/  FFMA.FTZ R27, R22, R27, R39 ;  /* 0x0000001b161b7223 */ /* 0x000fe20000010027 */
[----:B------:R-:W-:-:S02]  /*14c0*/  F2FP.F16.F32.PACK_AB R29, R4, R3 ;  /* 0x00000003041d723e */ /* 0x000fc400000000ff */
[----:B------:R-:W-:Y:S02]  /*14d0*/  F2FP.F16.F32.PACK_AB R25, R25, R6 ;  /* 0x000000061919723e */ /* 0x000fe400000000ff */
[----:B------:R-:W-:Y:S02]  /*14e0*/  F2FP.F16.F32.PACK_AB R30, R30, R9 ;  /* 0x000000091e1e723e */ /* 0x000fe400000000ff */
[----:B------:R-:W-:Y:S02]  /*14f0*/  F2FP.F16.F32.PACK_AB R26, R33, R8 ;  /* 0x00000008211a723e */ /* 0x000fe400000000ff */
[----:B------:R-:W-:Y:S02]  /*1500*/  F2FP.F16.F32.PACK_AB R31, R10, R11 ;  /* 0x0000000b0a1f723e */ /* 0x000fe400000000ff */
[----:B------:R-:W-:Y:S01]  /*1510*/  F2FP.F16.F32.PACK_AB R27, R27, R12 ;  /* 0x0000000c1b1b723e */ /* 0x000fe200000000ff */
[----:B------:R-:W-:Y:S06]  /*1520*/  BRA `(.L_x_8) ;  /* 0x0000001800387947 */ /* 0x000fec0003800000 */
.L_x_7:
[----:B------:R-:W-:-:S13]  /*1530*/  ISETP.GE.AND P0, PT, R3, R10, PT ;  /* 0x0000000a0300720c */ /* 0x000fda0003f06270 */
[----:B------:R-:W-:Y:S05]  /*1540*/  @P0 BRA `(.L_x_8) ;  /* 0x0000001800300947 */ /* 0x000fea0003800000 */
[----:B------:R-:W-:Y:S01]  /*1550*/  I2FP.F32.U32 R10, R10 ;  /* 0x0000000a000a7245 */ /* 0x000fe20000201000 */
[C---:B------:R-:W-:Y:S01]  /*1560*/  VIADD R6, R3.reuse, 0x4 ;  /* 0x0000000403067836 */ /* 0x040fe20000000000 */
[----:B------:R-:W-:Y:S01]  /*1570*/  I2FP.F32.U32 R0, R3 ;  /* 0x0000000300007245 */ /* 0x000fe20000201000 */
[----:B------:R-:W-:Y:S01]  /*1580*/  VIADD R20, R20, -UR39 ;  /* 0x8000002714147c36 */ /* 0x000fe20008000000 */
[----:B------:R0:W1:Y:S01]  /*1590*/  MUFU.RCP R5, R10 ;  /* 0x0000000a00057308 */ /* 0x0000620000001000 */
[C---:B------:R-:W-:Y:S01]  /*15a0*/  IADD3 R4, PT, PT, R3.reuse, 0x2, RZ ;  /* 0x0000000203047810 */ /* 0x040fe20007ffe0ff */
[--C-:B------:R-:W-:Y:S01]  /*15b0*/  HADD2.F32 R12, -RZ, R30.reuse.H1_H1 ;  /* 0x3000001eff0c7230 */ /* 0x100fe20000004100 */
[----:B------:R-:W-:Y:S01]  /*15c0*/  IADD3 R8, PT, PT, R3, 0x6, RZ ;  /* 0x0000000603087810 */ /* 0x000fe20007ffe0ff */
[--C-:B------:R-:W-:Y:S01]  /*15d0*/  HADD2.F32 R15, -RZ, R31.reuse.H1_H1 ;  /* 0x3000001fff0f7230 */ /* 0x100fe20000004100 */
[----:B------:R-:W-:Y:S01]  /*15e0*/  I2FP.F32.U32 R4, R4 ;  /* 0x0000000400047245 */ /* 0x000fe20000201000 */
[----:B------:R-:W-:Y:S01]  /*15f0*/  HADD2.F32 R30, -RZ, R30.H0_H0 ;  /* 0x2000001eff1e7230 */ /* 0x000fe20000004100 */
[----:B------:R-:W-:Y:S01]  /*1600*/  I2FP.F32.U32 R6, R6 ;  /* 0x0000000600067245 */ /* 0x000fe20000201000 */
[----:B------:R-:W-:Y:S01]  /*1610*/  HADD2.F32 R31, -RZ, R31.H0_H0 ;  /* 0x2000001fff1f7230 */ /* 0x000fe20000004100 */
[----:B0-----:R-:W-:-:S02]  /*1620*/  I2FP.F32.U32 R10, R8 ;  /* 0x00000008000a7245 */ /* 0x001fc40000201000 */
[----:B------:R-:W-:Y:S01]  /*1630*/  I2FP.F32.S32 R20, R20 ;  /* 0x0000001400147245 */ /* 0x000fe20000201400 */
[-C--:B-1----:R-:W-:Y:S01]  /*1640*/  FMUL.FTZ R0, R0, R5.reuse ;  /* 0x0000000500007220 */ /* 0x082fe20000410000 */
[-C--:B------:R-:W-:Y:S01]  /*1650*/  FMUL.FTZ R4, R4, R5.reuse ;  /* 0x0000000504047220 */ /* 0x080fe20000410000 */
[-C--:B------:R-:W-:Y:S01]  /*1660*/  FMUL.FTZ R6, R6, R5.reuse ;  /* 0x0000000506067220 */ /* 0x080fe20000410000 */
[----:B------:R-:W-:Y:S01]  /*1670*/  FMUL.FTZ R10, R10, R5 ;  /* 0x000000050a0a7220 */ /* 0x000fe20000410000 */
[----:B------:R-:W-:Y:S01]  /*1680*/  FMUL.FTZ R0, R0, 13.28771209716796875 ;  /* 0x41549a7800007820 */ /* 0x000fe20000410000 */
[----:B------:R-:W-:Y:S01]  /*1690*/  FMUL.FTZ R4, R4, 13.28771209716796875 ;  /* 0x41549a7804047820 */ /* 0x000fe20000410000 */
[----:B------:R-:W-:Y:S01]  /*16a0*/  FMUL.FTZ R8, R6, 13.28771209716796875 ;  /* 0x41549a7806087820 */ /* 0x000fe20000410000 */
[----:B------:R-:W-:Y:S01]  /*16b0*/  FMUL.FTZ R10, R10, 13.28771209716796875 ;  /* 0x41549a780a0a7820 */ /* 0x000fe20000410000 */
[----:B------:R-:W0:Y:S08]  /*16c0*/  MUFU.EX2 R7, -R0 ;  /* 0x8000000000077308 */ /* 0x000e300000000800 */
[----:B------:R-:W1:Y:S08]  /*16d0*/  MUFU.EX2 R3, -R4 ;  /* 0x8000000400037308 */ /* 0x000e700000000800 */
[----:B------:R-:W2:Y:S01]  /*16e0*/  MUFU.EX2 R9, -R8 ;  /* 0x8000000800097308 */ /* 0x000ea20000000800 */
[----:B0-----:R-:W-:-:S04]  /*16f0*/  FMUL.FTZ R7, R20, R7 ;  /* 0x0000000714077220 */ /* 0x001fc80000410000 */
[----:B------:R-:W-:-:S03]  /*1700*/  FMUL.RZ R7, R7, 0.15915493667125701904 ;  /* 0x3e22f98307077820 */ /* 0x000fc6000040c000 */
[----:B------:R-:W0:Y:S01]  /*1710*/  MUFU.EX2 R11, -R10 ;  /* 0x8000000a000b7308 */ /* 0x000e220000000800 */
[----:B-1----:R-:W-:-:S04]  /*1720*/  FMUL.FTZ R4, R20, R3 ;  /* 0x0000000314047220 */ /* 0x002fc80000410000 */
[----:B------:R-:W-:Y:S01]  /*1730*/  FMUL.RZ R5, R4, 0.15915493667125701904 ;  /* 0x3e22f98304057820 */ /* 0x000fe2000040c000 */
[--C-:B------:R-:W-:Y:S02]  /*1740*/  HADD2.F32 R4, -RZ, R28.reuse.H1_H1 ;  /* 0x3000001cff047230 */ /* 0x100fe40000004100 */
[----:B------:R-:W1:Y:S01]  /*1750*/  MUFU.SIN R3, R7 ;  /* 0x0000000700037308 */ /* 0x000e620000000400 */
[----:B--2---:R-:W-:Y:S01]  /*1760*/  FMUL.FTZ R9, R20, R9 ;  /* 0x0000000914097220 */ /* 0x004fe20000410000 */
[----:B------:R-:W-:-:S03]  /*1770*/  HADD2.F32 R28, -RZ, R28.H0_H0 ;  /* 0x2000001cff1c7230 */ /* 0x000fc60000004100 */
[----:B------:R-:W-:-:S03]  /*1780*/  FMUL.RZ R9, R9, 0.15915493667125701904 ;  /* 0x3e22f98309097820 */ /* 0x000fc6000040c000 */
[----:B------:R2:W3:Y:S01]  /*1790*/  MUFU.COS R0, R7 ;  /* 0x0000000700007308 */ /* 0x0004e20000000000 */
[----:B0-----:R-:W-:-:S04]  /*17a0*/  FMUL.FTZ R20, R20, R11 ;  /* 0x0000000b14147220 */ /* 0x001fc80000410000 */
[----:B------:R-:W-:-:S03]  /*17b0*/  FMUL.RZ R20, R20, 0.15915493667125701904 ;  /* 0x3e22f98314147820 */ /* 0x000fc6000040c000 */
[----:B------:R-:W-:Y:S01]  /*17c0*/  MUFU.SIN R8, R5 ;  /* 0x0000000500087308 */ /* 0x000fe20000000400 */
[--C-:B--2---:R-:W-:Y:S02]  /*17d0*/  HADD2.F32 R7, -RZ, R29.reuse.H1_H1 ;  /* 0x3000001dff077230 */ /* 0x104fe40000004100 */
[----:B------:R-:W-:-:S05]  /*17e0*/  HADD2.F32 R29, -RZ, R29.H0_H0 ;  /* 0x2000001dff1d7230 */ /* 0x000fca0000004100 */
[----:B------:R-:W0:Y:S08]  /*17f0*/  MUFU.SIN R11, R9 ;  /* 0x00000009000b7308 */ /* 0x000e300000000400 */
[----:B------:R-:W2:Y:S08]  /*1800*/  MUFU.SIN R14, R20 ;  /* 0x00000014000e7308 */ /* 0x000eb00000000400 */
[----:B------:R1:W4:Y:S08]  /*1810*/  MUFU.COS R6, R5 ;  /* 0x0000000500067308 */ /* 0x0003300000000000 */
[----:B------:R5:W4:Y:S01]  /*1820*/  MUFU.COS R10, R9 ;  /* 0x00000009000a7308 */ /* 0x000b220000000000 */
[-C--:B-1----:R-:W-:Y:S01]  /*1830*/  FMUL.FTZ R5, R3, R4.reuse ;  /* 0x0000000403057220 */ /* 0x082fe20000410000 */
[----:B---3--:R-:W-:-:S03]  /*1840*/  FMUL.FTZ R4, R0, R4 ;  /* 0x0000000400047220 */ /* 0x008fc60000410000 */
[-C--:B------:R-:W-:Y:S01]  /*1850*/  FFMA.FTZ R5, R0, R28.reuse, -R5 ;  /* 0x0000001c00057223 */ /* 0x080fe20000010805 */
[----:B------:R-:W-:Y:S01]  /*1860*/  FFMA.FTZ R28, R3, R28, R4 ;  /* 0x0000001c031c7223 */ /* 0x000fe20000010004 */
[-C--:B0-----:R-:W-:Y:S01]  /*1870*/  FMUL.FTZ R3, R11, R12.reuse ;  /* 0x0000000c0b037220 */ /* 0x081fe20000410000 */
[----:B------:R-:W0:Y:S01]  /*1880*/  MUFU.COS R13, R20 ;  /* 0x00000014000d7308 */ /* 0x000e220000000000 */
[----:B-----5:R-:W-:Y:S01]  /*1890*/  FMUL.FTZ R9, R8, R7 ;  /* 0x0000000708097220 */ /* 0x020fe20000410000 */
[----:B--2---:R-:W-:Y:S01]  /*18a0*/  FMUL.FTZ R0, R14, R15 ;  /* 0x0000000f0e007220 */ /* 0x004fe20000410000 */
[----:B----4-:R-:W-:Y:S01]  /*18b0*/  FMUL.FTZ R7, R6, R7 ;  /* 0x0000000706077220 */ /* 0x010fe20000410000 */
[----:B------:R-:W-:Y:S01]  /*18c0*/  F2FP.F16.F32.PACK_AB R28, R28, R5 ;  /* 0x000000051c1c723e */ /* 0x000fe200000000ff */
[-C--:B------:R-:W-:Y:S02]  /*18d0*/  FFMA.FTZ R9, R6, R29.reuse, -R9 ;  /* 0x0000001d06097223 */ /* 0x080fe40000010809 */
[----:B------:R-:W-:Y:S01]  /*18e0*/  FFMA.FTZ R8, R8, R29, R7 ;  /* 0x0000001d08087223 */ /* 0x000fe20000010007 */
[C---:B------:R-:W-:Y:S01]  /*18f0*/  FMUL.FTZ R12, R10.reuse, R12 ;  /* 0x0000000c0a0c7220 */ /* 0x040fe20000410000 */
[----:B------:R-:W-:-:S03]  /*1900*/  FFMA.FTZ R3, R10, R30, -R3 ;  /* 0x0000001e0a037223 */ /* 0x000fc60000010803 */
[----:B------:R-:W-:Y:S01]  /*1910*/  F2FP.F16.F32.PACK_AB R29, R8, R9 ;  /* 0x00000009081d723e */ /* 0x000fe200000000ff */
[----:B------:R-:W-:Y:S01]  /*1920*/  FFMA.FTZ R30, R11, R30, R12 ;  /* 0x0000001e0b1e7223 */ /* 0x000fe2000001000c */
[C---:B0-----:R-:W-:Y:S01]  /*1930*/  FMUL.FTZ R15, R13.reuse, R15 ;  /* 0x0000000f0d0f7220 */ /* 0x041fe20000410000 */
[----:B------:R-:W-:-:S03]  /*1940*/  FFMA.FTZ R0, R13, R31, -R0 ;  /* 0x0000001f0d007223 */ /* 0x000fc60000010800 */
[----:B------:R-:W-:Y:S01]  /*1950*/  F2FP.F16.F32.PACK_AB R30, R30, R3 ;  /* 0x000000031e1e723e */ /* 0x000fe200000000ff */
[----:B------:R-:W-:-:S05]  /*1960*/  FFMA.FTZ R31, R14, R31, R15 ;  /* 0x0000001f0e1f7223 */ /* 0x000fca000001000f */
[----:B------:R-:W-:Y:S01]  /*1970*/  F2FP.F16.F32.PACK_AB R31, R31, R0 ;  /* 0x000000001f1f723e */ /* 0x000fe200000000ff */
[----:B------:R-:W-:Y:S06]  /*1980*/  BRA `(.L_x_8) ;  /* 0x0000001400207947 */ /* 0x000fec0003800000 */
.L_x_6:
[----:B------:R-:W-:-:S04]  /*1990*/  ISETP.NE.AND P0, PT, RZ, UR4, PT ;  /* 0x00000004ff007c0c */ /* 0x000fc8000bf05270 */
[----:B------:R-:W-:-:S13]  /*19a0*/  ISETP.LT.OR P0, PT, R10, 0x1, !P0 ;  /* 0x000000010a00780c */ /* 0x000fda0004701670 */
[----:B------:R-:W-:Y:S05]  /*19b0*/  @P0 BRA `(.L_x_8) ;  /* 0x0000001400140947 */ /* 0x000fea0003800000 */
[----:B------:R-:W-:Y:S02]  /*19c0*/  LEA.HI R22, R10, R10, RZ, 0x1 ;  /* 0x0000000a0a167211 */ /* 0x000fe400078f08ff */
[----:B------:R-:W-:Y:S02]  /*19d0*/  IABS R8, R3 ;  /* 0x0000000300087213 */ /* 0x000fe40000000000 */
[----:B------:R-:W-:-:S04]  /*19e0*/  SHF.R.S32.HI R22, RZ, 0x1, R22 ;  /* 0x00000001ff167819 */ /* 0x000fc80000011416 */
[-C--:B------:R-:W-:Y:S02]  /*19f0*/  IABS R7, R22.reuse ;  /* 0x0000001600077213 */ /* 0x080fe40000000000 */
[----:B------:R-:W-:Y:S02]  /*1a00*/  IABS R11, R22 ;  /* 0x00000016000b7213 */ /* 0x000fe40000000000 */
[----:B------:R-:W0:Y:S08]  /*1a10*/  I2F.RP R0, R7 ;  /* 0x0000000700007306 */ /* 0x000e300000209400 */
[----:B0-----:R-:W0:Y:S02]  /*1a20*/  MUFU.RCP R0, R0 ;  /* 0x0000000000007308 */ /* 0x001e240000001000 */
[----:B0-----:R-:W-:-:S02]  /*1a30*/  IADD3 R4, PT, PT, R0, 0xffffffe, RZ ;  /* 0x0ffffffe00047810 */ /* 0x001fc40007ffe0ff */
[----:B------:R-:W-:-:S04]  /*1a40*/  IADD3 R0, PT, PT, RZ, -R11, RZ ;  /* 0x8000000bff007210 */ /* 0x000fc80007ffe0ff */
[----:B------:R0:W1:Y:S02]  /*1a50*/  F2I.FTZ.U32.TRUNC.NTZ R5, R4 ;  /* 0x0000000400057305 */ /* 0x000064000021f000 */
[----:B0-----:R-:W-:Y:S02]  /*1a60*/  IMAD.MOV.U32 R4, RZ, RZ, RZ ;  /* 0x000000ffff047224 */ /* 0x001fe400078e00ff */
[----:B-1----:R-:W-:-:S04]  /*1a70*/  IMAD.MOV R6, RZ, RZ, -R5 ;  /* 0x000000ffff067224 */ /* 0x002fc800078e0a05 */
[----:B------:R-:W-:Y:S01]  /*1a80*/  IMAD R9, R6, R7, RZ ;  /* 0x0000000706097224 */ /* 0x000fe200078e02ff */
[----:B------:R-:W-:-:S03]  /*1a90*/  MOV R6, R8 ;  /* 0x0000000800067202 */ /* 0x000fc60000000f00 */
[----:B------:R-:W-:-:S06]  /*1aa0*/  IMAD.HI.U32 R5, R5, R9, R4 ;  /* 0x0000000905057227 */ /* 0x000fcc00078e0004 */
[----:B------:R-:W-:-:S04]  /*1ab0*/  IMAD.HI.U32 R33, R5, R6, RZ ;  /* 0x0000000605217227 */ /* 0x000fc800078e00ff */
[----:B------:R-:W-:-:S05]  /*1ac0*/  IMAD R0, R33, R0, R6 ;  /* 0x0000000021007224 */ /* 0x000fca00078e0206 */
[----:B------:R-:W-:-:S13]  /*1ad0*/  ISETP.GT.U32.AND P1, PT, R7, R0, PT ;  /* 0x000000000700720c */ /* 0x000fda0003f24070 */
[----:B------:R-:W-:Y:S01]  /*1ae0*/  @!P1 IMAD.IADD R0, R0, 0x1, -R7 ;  /* 0x0000000100009824 */ /* 0x000fe200078e0a07 */
[----:B------:R-:W-:Y:S02]  /*1af0*/  @!P1 IADD3 R33, PT, PT, R33, 0x1, RZ ;  /* 0x0000000121219810 */ /* 0x000fe40007ffe0ff */
[----:B------:R-:W-:Y:S02]  /*1b00*/  ISETP.NE.AND P1, PT, R22, RZ, PT ;  /* 0x000000ff1600720c */ /* 0x000fe40003f25270 */
[----:B------:R-:W-:Y:S02]  /*1b10*/  ISETP.GE.U32.AND P0, PT, R0, R7, PT ;  /* 0x000000070000720c */ /* 0x000fe40003f06070 */
[----:B------:R-:W-:-:S04]  /*1b20*/  LOP3.LUT R0, R3, R22, RZ, 0x3c, !PT ;  /* 0x0000001603007212 */ /* 0x000fc800078e3cff */
[----:B------:R-:W-:-:S07]  /*1b30*/  ISETP.GE.AND P2, PT, R0, RZ, PT ;  /* 0x000000ff0000720c */ /* 0x000fce0003f46270 */
[----:B------:R-:W-:Y:S01]  /*1b40*/  @P0 VIADD R33, R33, 0x1 ;  /* 0x0000000121210836 */ /* 0x000fe20000000000 */
[----:B------:R-:W-:-:S05]  /*1b50*/  ISETP.GE.AND P0, PT, R3, R10, PT ;  /* 0x0000000a0300720c */ /* 0x000fca0003f06270 */
[----:B------:R-:W-:Y:S02]  /*1b60*/  @!P2 IADD3 R33, PT, PT, -R33, RZ, RZ ;  /* 0x000000ff2121a210 */ /* 0x000fe40007ffe1ff */
[----:B------:R-:W-:Y:S02]  /*1b70*/  @!P1 LOP3.LUT R33, RZ, R22, RZ, 0x33, !PT ;  /* 0x00000016ff219212 */ /* 0x000fe400078e33ff */
[----:B------:R-:W-:Y:S02]  /*1b80*/  ISETP.GT.U32.OR P1, PT, R23, 0x1f, P0 ;  /* 0x0000001f1700780c */ /* 0x000fe40000724470 */
[----:B------:R-:W-:Y:S01]  /*1b90*/  LOP3.LUT P0, RZ, R22, 0x7, RZ, 0xc0, !PT ;  /* 0x0000000716ff7812 */ /* 0x000fe2000780c0ff */
[----:B------:R-:W-:Y:S01]  /*1ba0*/  IMAD.MOV R32, RZ, RZ, -R33 ;  /* 0x000000ffff207224 */ /* 0x000fe200078e0a21 */
[----:B------:R-:W-:-:S03]  /*1bb0*/  P2R R34, PR, RZ, 0x2 ;  /* 0x00000002ff227803 */ /* 0x000fc60000000000 */
[----:B------:R-:W-:-:S08]  /*1bc0*/  IMAD R32, R22, R32, R3 ;  /* 0x0000002016207224 */ /* 0x000fd000078e0203 */
[----:B------:R-:W-:Y:S05]  /*1bd0*/  @!P0 BRA `(.L_x_9) ;  /* 0x0000000000408947 */ /* 0x000fea0003800000 */
[----:B------:R-:W-:Y:S01]  /*1be0*/  MOV R0, 0x0 ;  /* 0x0000000000007802 */ /* 0x000fe20000000f00 */
[----:B------:R-:W0:Y:S01]  /*1bf0*/  LDCU.64 UR4, c[0x4][0xc8] ;  /* 0x01001900ff0477ac */ /* 0x000e220008000a00 */
[----:B------:R-:W-:Y:S02]  /*1c00*/  HFMA2 R8, -RZ, RZ, 0, 8.0049037933349609375e-05 ;  /* 0x0000053fff087431 */ /* 0x000fe400000001ff */
[----:B------:R-:W-:Y:S01]  /*1c10*/  IMAD.MOV.U32 R12, RZ, RZ, 0x1 ;  /* 0x00000001ff0c7424 */ /* 0x000fe200078e00ff */
[----:B------:R1:W2:Y:S01]  /*1c20*/  LDC.64 R14, c[0x4][R0] ;  /* 0x01000000000e7b82 */ /* 0x0002a20000000a00 */
[----:B------:R-:W3:Y:S01]  /*1c30*/  LDCU.64 UR6, c[0x4][0xd0] ;  /* 0x01001a00ff0677ac */ /* 0x000ee20008000a00 */
[----:B------:R-:W-:Y:S01]  /*1c40*/  MOV R13, RZ ;  /* 0x000000ff000d7202 */ /* 0x000fe20000000f00 */
[----:B------:R-:W4:Y:S01]  /*1c50*/  LDCU.64 UR8, c[0x4][0xc0] ;  /* 0x01001800ff0877ac */ /* 0x000f220008000a00 */
[----:B0-----:R-:W-:Y:S01]  /*1c60*/  MOV R4, UR4 ;  /* 0x0000000400047c02 */ /* 0x001fe20008000f00 */
[----:B------:R-:W-:Y:S01]  /*1c70*/  IMAD.U32 R5, RZ, RZ, UR5 ;  /* 0x00000005ff057e24 */ /* 0x000fe2000f8e00ff */
[----:B---3--:R-:W-:Y:S01]  /*1c80*/  MOV R6, UR6 ;  /* 0x0000000600067c02 */ /* 0x008fe20008000f00 */
[----:B------:R-:W-:Y:S01]  /*1c90*/  IMAD.U32 R7, RZ, RZ, UR7 ;  /* 0x00000007ff077e24 */ /* 0x000fe2000f8e00ff */
[----:B----4-:R-:W-:Y:S01]  /*1ca0*/  MOV R10, UR8 ;  /* 0x00000008000a7c02 */ /* 0x010fe20008000f00 */
[----:B-1----:R-:W-:-:S07]  /*1cb0*/  IMAD.U32 R11, RZ, RZ, UR9 ;  /* 0x00000009ff0b7e24 */ /* 0x002fce000f8e00ff */
[----:B------:R-:W-:-:S07]  /*1cc0*/  LEPC R20, `(.L_x_9) ;  /* 0x000000001014794e */ /* 0x000fce0000000000 */
[----:B--2---:R-:W-:Y:S05]  /*1cd0*/  CALL.ABS.NOINC R14 ;  /* 0x000000000e007343 */ /* 0x004fea0003c00000 */
.L_x_9:
[----:B------:R-:W0:Y:S01]  /*1ce0*/  S2R R3, SR_CgaCtaId ;  /* 0x0000000000037919 */ /* 0x000e220000008800 */
[----:B------:R-:W1:Y:S01]  /*1cf0*/  LDC R7, c[0x0][0x400] ;  /* 0x00010000ff077b82 */ /* 0x000e620000000800 */
[----:B------:R-:W-:Y:S02]  /*1d00*/  ISETP.NE.AND P6, PT, R34, RZ, PT ;  /* 0x000000ff2200720c */ /* 0x000fe40003fc5270 */
[----:B------:R-:W-:-:S05]  /*1d10*/  MOV R0, 0x400 ;  /* 0x0000040000007802 */ /* 0x000fca0000000f00 */
[----:B------:R-:W-:-:S05]  /*1d20*/  VIADD R0, R0, 0x440 ;  /* 0x0000044000007836 */ /* 0x000fca0000000000 */
[----:B0-----:R-:W-:-:S04]  /*1d30*/  LEA R0, R3, R0, 0x18 ;  /* 0x0000000003007211 */ /* 0x001fc800078ec0ff */
[----:B-1----:R-:W-:Y:S01]  /*1d40*/  LEA R3, R7, R0, 0x1 ;  /* 0x0000000007037211 */ /* 0x002fe200078e08ff */
[----:B------:R-:W-:Y:S06]  /*1d50*/  @P6 BRA `(.L_x_10) ;  /* 0x00000000001c6947 */ /* 0x000fec0003800000 */
[----:B------:R-:W0:Y:S01]  /*1d60*/  LDCU UR4, c[0x0][0x40c] ;  /* 0x00008180ff0477ac */ /* 0x000e220008000800 */
[----:B------:R-:W-:-:S04]  /*1d70*/  IMAD R5, R22, R33, R32 ;  /* 0x0000002116057224 */ /* 0x000fc800078e0220 */
[----:B------:R-:W-:-:S05]  /*1d80*/  IMAD R4, R5, 0x2, R0 ;  /* 0x0000000205047824 */ /* 0x000fca00078e0200 */
[----:B------:R1:W-:Y:S01]  /*1d90*/  STS.128 [R4], R28 ;  /* 0x0000001c04007388 */ /* 0x0003e20000000c00 */
[----:B0-----:R-:W-:-:S13]  /*1da0*/  ISETP.NE.AND P0, PT, RZ, UR4, PT ;  /* 0x00000004ff007c0c */ /* 0x001fda000bf05270 */
[----:B------:R-:W-:-:S05]  /*1db0*/  @!P0 LEA R5, R5, R3, 0x1 ;  /* 0x0000000305058211 */ /* 0x000fca00078e08ff */
[----:B------:R1:W-:Y:S02]  /*1dc0*/  @!P0 STS.128 [R5], R24 ;  /* 0x0000001805008388 */ /* 0x0003e40000000c00 */
.L_x_10:
[----:B------:R-:W-:Y:S05]  /*1dd0*/  WARPSYNC.ALL ;  /* 0x0000000000007948 */ /* 0x000fea0003800000 */
[----:B------:R-:W-:Y:S06]  /*1de0*/  BAR.SYNC.DEFER_BLOCKING 0x0 ;  /* 0x0000000000007b1d */ /* 0x000fec0000010000 */
[----:B------:R-:W-:Y:S05]  /*1df0*/  @P6 BRA.U `(.L_x_11) ;  /* 0x0000000d00d46947 */ /* 0x000fea0003800000 */
[----:B-1----:R-:W-:Y:S01]  /*1e00*/  SHF.R.S32.HI R4, RZ, 0x1f, R7 ;  /* 0x0000001fff047819 */ /* 0x002fe20000011407 */
[----:B------:R-:W-:Y:S01]  /*1e10*/  BSSY.RECONVERGENT B0, `(.L_x_11) ;  /* 0x00000f3000007945 */ /* 0x000fe20003800200 */
[----:B------:R-:W-:Y:S02]  /*1e20*/  SHF.R.U32.HI R5, RZ, 0x1, R32 ;  /* 0x00000001ff057819 */ /* 0x000fe40000011620 */
[----:B------:R-:W-:-:S04]  /*1e30*/  LEA.HI R4, R4, R7, RZ, 0x2 ;  /* 0x0000000704047211 */ /* 0x000fc800078f10ff */
[----:B------:R-:W-:-:S05]  /*1e40*/  SHF.R.S32.HI R4, RZ, 0x2, R4 ;  /* 0x00000002ff047819 */ /* 0x000fca0000011404 */
[----:B------:R-:W-:Y:S01]  /*1e50*/  IMAD R5, R33, R4, R5 ;  /* 0x0000000421057224 */ /* 0x000fe200078e0205 */
[----:B------:R-:W-:Y:S06]  /*1e60*/  @P6 BRA `(.L_x_12) ;  /* 0x0000000c00b46947 */ /* 0x000fec0003800000 */
[----:B------:R-:W-:Y:S01]  /*1e70*/  IMAD R35, R5, 0x2, R0 ;  /* 0x0000000205237824 */ /* 0x000fe200078e0200 */
[----:B------:R-:W0:Y:S01]  /*1e80*/  LDC R10, c[0x0][0x40c] ;  /* 0x00010300ff0a7b82 */ /* 0x000e220000000800 */
[----:B------:R-:W-:Y:S03]  /*1e90*/  BSSY.RECONVERGENT B1, `(.L_x_13) ;  /* 0x00000da000017945 */ /* 0x000fe60003800200 */
[----:B------:R-:W-:Y:S01]  /*1ea0*/  LEA R37, R22, R35, 0x1 ;  /* 0x0000002316257211 */ /* 0x000fe200078e08ff */
[----:B------:R-:W1:Y:S04]  /*1eb0*/  LDS.64 R8, [R35] ;  /* 0x0000000023087984 */ /* 0x000e680000000a00 */
[----:B------:R-:W2:Y:S01]  /*1ec0*/  LDS.64 R12, [R37] ;  /* 0x00000000250c7984 */ /* 0x000ea20000000a00 */
[----:B0-----:R-:W-:-:S02]  /*1ed0*/  ISETP.NE.AND P0, PT, R10, RZ, PT ;  /* 0x000000ff0a00720c */ /* 0x001fc40003f05270 */
[--C-:B-1----:R-:W-:Y:S02]  /*1ee0*/  SHF.R.U64 R6, R8, 0x10, R9.reuse ;  /* 0x0000001008067819 */ /* 0x102fe40000001209 */
[----:B------:R-:W-:Y:S02]  /*1ef0*/  SHF.R.U32.HI R4, RZ, 0x10, R9 ;  /* 0x00000010ff047819 */ /* 0x000fe40000011609 */
[--C-:B--2---:R-:W-:Y:S02]  /*1f00*/  SHF.R.U64 R29, R12, 0x10, R13.reuse ;  /* 0x000000100c1d7819 */ /* 0x104fe4000000120d */
[--C-:B------:R-:W-:Y:S02]  /*1f10*/  SHF.R.U32.HI R31, RZ, 0x10, R13.reuse ;  /* 0x00000010ff1f7819 */ /* 0x100fe4000001160d */
[----:B------:R-:W-:Y:S02]  /*1f20*/  PRMT R28, R8, 0x5410, R12 ;  /* 0x00005410081c7816 */ /* 0x000fe4000000000c */
[----:B------:R-:W-:-:S02]  /*1f30*/  PRMT R30, R9, 0x5410, R13 ;  /* 0x00005410091e7816 */ /* 0x000fc4000000000d */
[----:B------:R-:W-:Y:S02]  /*1f40*/  PRMT R29, R6, 0x5410, R29 ;  /* 0x00005410061d7816 */ /* 0x000fe4000000001d */
[----:B------:R-:W-:Y:S01]  /*1f50*/  PRMT R31, R4, 0x5410, R31 ;  /* 0x00005410041f7816 */ /* 0x000fe2000000001f */
[----:B------:R-:W-:Y:S06]  /*1f60*/  @P0 BRA `(.L_x_14) ;  /* 0x0000000800100947 */ /* 0x000fec0003800000 */
[----:B------:R-:W-:Y:S01]  /*1f70*/  IMAD R39, R5, 0x2, R3 ;  /* 0x0000000205277824 */ /* 0x000fe200078e0203 */
[----:B------:R-:W-:Y:S01]  /*1f80*/  SHF.R.S32.HI R4, RZ, 0x1f, R5 ;  /* 0x0000001fff047819 */ /* 0x000fe20000011405 */
[----:B------:R-:W-:Y:S03]  /*1f90*/  BSSY.RECONVERGENT B2, `(.L_x_15) ;  /* 0x0000070000027945 */ /* 0x000fe60003800200 */
[----:B------:R-:W-:Y:S01]  /*1fa0*/  LEA R41, R22, R39, 0x1 ;  /* 0x0000002716297211 */ /* 0x000fe200078e08ff */
[----:B------:R-:W0:Y:S01]  /*1fb0*/  LDS.64 R12, [R39] ;  /* 0x00000000270c7984 */ /* 0x000e220000000a00 */
[----:B------:R-:W-:-:S03]  /*1fc0*/  LEA.HI R4, R4, R5, RZ, 0x2 ;  /* 0x0000000504047211 */ /* 0x000fc600078f10ff */
[----:B------:R-:W1:Y:S02]  /*1fd0*/  LDS.64 R14, [R41] ;  /* 0x00000000290e7984 */ /* 0x000e640000000a00 */
[----:B------:R-:W-:-:S05]  /*1fe0*/  IMAD.SHL.U32 R4, R4, 0x2, RZ ;  /* 0x0000000204047824 */ /* 0x000fca00078e00ff */
[----:B------:R-:W-:-:S04]  /*1ff0*/  LOP3.LUT R9, R4, 0xfffffff8, RZ, 0xc0, !PT ;  /* 0xfffffff804097812 */ /* 0x000fc800078ec0ff */
[----:B------:R-:W-:Y:S02]  /*2000*/  ISETP.GE.AND P0, PT, R9, R7, PT ;  /* 0x000000070900720c */ /* 0x000fe40003f06270 */
[--C-:B0-----:R-:W-:Y:S02]  /*2010*/  SHF.R.U64 R6, R12, 0x10, R13.reuse ;  /* 0x000000100c067819 */ /* 0x101fe4000000120d */
[----:B------:R-:W-:Y:S02]  /*2020*/  SHF.R.U32.HI R4, RZ, 0x10, R13 ;  /* 0x00000010ff047819 */ /* 0x000fe4000001160d */
[--C-:B-1----:R-:W-:Y:S02]  /*2030*/  SHF.R.U64 R25, R14, 0x10, R15.reuse ;  /* 0x000000100e197819 */ /* 0x102fe4000000120f */
[----:B------:R-:W-:Y:S02]  /*2040*/  SHF.R.U32.HI R27, RZ, 0x10, R15 ;  /* 0x00000010ff1b7819 */ /* 0x000fe4000001160f */
[----:B------:R-:W-:-:S02]  /*2050*/  PRMT R24, R12, 0x5410, R14 ;  /* 0x000054100c187816 */ /* 0x000fc4000000000e */
[----:B------:R-:W-:Y:S02]  /*2060*/  PRMT R26, R13, 0x5410, R15 ;  /* 0x000054100d1a7816 */ /* 0x000fe4000000000f */
[----:B------:R-:W-:Y:S02]  /*2070*/  PRMT R25, R6, 0x5410, R25 ;  /* 0x0000541006197816 */ /* 0x000fe40000000019 */
[----:B------:R-:W-:Y:S01]  /*2080*/  PRMT R27, R4, 0x5410, R27 ;  /* 0x00005410041b7816 */ /* 0x000fe2000000001b */
[----:B------:R-:W-:Y:S06]  /*2090*/  @P0 BRA `(.L_x_16) ;  /* 0x00000004007c0947 */ /* 0x000fec0003800000 */
[----:B------:R-:W-:Y:S01]  /*20a0*/  I2FP.F32.S32 R5, R7 ;  /* 0x0000000700057245 */ /* 0x000fe20000201400 */
[C---:B------:R-:W-:Y:S01]  /*20b0*/  VIADD R7, R9.reuse, 0x4 ;  /* 0x0000000409077836 */ /* 0x040fe20000000000 */
[----:B------:R-:W-:Y:S01]  /*20c0*/  I2FP.F32.S32 R4, R9 ;  /* 0x0000000900047245 */ /* 0x000fe20000201400 */
[----:B------:R-:W-:Y:S01]  /*20d0*/  VIADD R10, R10, -UR39 ;  /* 0x800000270a0a7c36 */ /* 0x000fe20008000000 */
[----:B------:R0:W1:Y:S01]  /*20e0*/  MUFU.RCP R8, R5 ;  /* 0x0000000500087308 */ /* 0x0000620000001000 */
[C---:B------:R-:W-:Y:S01]  /*20f0*/  IADD3 R6, PT, PT, R9.reuse, 0x2, RZ ;  /* 0x0000000209067810 */ /* 0x040fe20007ffe0ff */
[----:B------:R-:W-:Y:S01]  /*2100*/  HADD2.F32 R21, -RZ, R28.H1_H1 ;  /* 0x3000001cff157230 */ /* 0x000fe20000004100 */
[----:B------:R-:W-:Y:S01]  /*2110*/  I2FP.F32.S32 R7, R7 ;  /* 0x0000000700077245 */ /* 0x000fe20000201400 */
[--C-:B------:R-:W-:Y:S01]  /*2120*/  HADD2.F32 R36, -RZ, R29.reuse.H1_H1 ;  /* 0x3000001dff247230 */ /* 0x100fe20000004100 */
[----:B------:R-:W-:Y:S01]  /*2130*/  I2FP.F32.S32 R6, R6 ;  /* 0x0000000600067245 */ /* 0x000fe20000201400 */
[----:B------:R-:W-:Y:S01]  /*2140*/  HADD2.F32 R34, -RZ, R29.H0_H0 ;  /* 0x2000001dff227230 */ /* 0x000fe20000004100 */
[----:B------:R-:W-:Y:S01]  /*2150*/  I2FP.F32.S32 R15, R10 ;  /* 0x0000000a000f7245 */ /* 0x000fe20000201400 */
[--C-:B------:R-:W-:Y:S01]  /*2160*/  HADD2.F32 R40, -RZ, R30.reuse.H1_H1 ;  /* 0x3000001eff287230 */ /* 0x100fe20000004100 */
[----:B0-----:R-:W-:Y:S01]  /*2170*/  IADD3 R5, PT, PT, R9, 0x6, RZ ;  /* 0x0000000609057810 */ /* 0x001fe20007ffe0ff */
[----:B------:R-:W-:-:S02]  /*2180*/  HADD2.F32 R38, -RZ, R30.H0_H0 ;  /* 0x2000001eff267230 */ /* 0x000fc40000004100 */
[--C-:B------:R-:W-:Y:S01]  /*2190*/  HADD2.F32 R29, -RZ, R25.reuse.H1_H1 ;  /* 0x30000019ff1d7230 */ /* 0x100fe20000004100 */
[----:B------:R-:W-:Y:S01]  /*21a0*/  I2FP.F32.S32 R5, R5 ;  /* 0x0000000500057245 */ /* 0x000fe20000201400 */
[----:B------:R-:W-:Y:S02]  /*21b0*/  HADD2.F32 R30, -RZ, R25.H0_H0 ;  /* 0x20000019ff1e7230 */ /* 0x000fe40000004100 */
[----:B------:R-:W-:Y:S02]  /*21c0*/  HADD2.F32 R28, -RZ, R28.H0_H0 ;  /* 0x2000001cff1c7230 */ /* 0x000fe40000004100 */
        /* <DEDUP_REMOVED lines=8> */
[----:B------:R-:W-:-:S02]  /*2250*/  HADD2.F32 R43, -RZ, R31.H1_H1 ;  /* 0x3000001fff2b7230 */ /* 0x000fc40000004100 */
[----:B------:R-:W0:Y:S01]  /*2260*/  MUFU.EX2 R4, -R4 ;  /* 0x8000000400047308 */ /* 0x000e220000000800 */
[----:B------:R-:W-:Y:S02]  /*2270*/  HADD2.F32 R42, -RZ, R31.H0_H0 ;  /* 0x2000001fff2a7230 */ /* 0x000fe40000004100 */
[--C-:B------:R-:W-:Y:S02]  /*2280*/  HADD2.F32 R31, -RZ, R26.reuse.H1_H1 ;  /* 0x3000001aff1f7230 */ /* 0x100fe40000004100 */
[----:B------:R-:W-:Y:S02]  /*2290*/  HADD2.F32 R26, -RZ, R26.H0_H0 ;  /* 0x2000001aff1a7230 */ /* 0x000fe40000004100 */
[--C-:B------:R-:W-:Y:S01]  /*22a0*/  HADD2.F32 R45, -RZ, R27.reuse.H1_H1 ;  /* 0x3000001bff2d7230 */ /* 0x100fe20000004100 */
[----:B------:R-:W1:Y:S01]  /*22b0*/  MUFU.EX2 R6, -R6 ;  /* 0x8000000600067308 */ /* 0x000e620000000800 */
[----:B------:R-:W-:-:S07]  /*22c0*/  HADD2.F32 R44, -RZ, R27.H0_H0 ;  /* 0x2000001bff2c7230 */ /* 0x000fce0000004100 */
[----:B------:R-:W2:Y:S01]  /*22d0*/  MUFU.EX2 R7, -R7 ;  /* 0x8000000700077308 */ /* 0x000ea20000000800 */
[----:B0-----:R-:W-:-:S04]  /*22e0*/  FMUL.FTZ R4, R15, R4 ;  /* 0x000000040f047220 */ /* 0x001fc80000410000 */
[----:B------:R-:W-:-:S03]  /*22f0*/  FMUL.RZ R9, R4, 0.15915493667125701904 ;  /* 0x3e22f98304097820 */ /* 0x000fc6000040c000 */
[----:B------:R-:W0:Y:S01]  /*2300*/  MUFU.EX2 R8, -R8 ;  /* 0x8000000800087308 */ /* 0x000e220000000800 */
[----:B-1----:R-:W-:-:S04]  /*2310*/  FMUL.FTZ R6, R15, R6 ;  /* 0x000000060f067220 */ /* 0x002fc80000410000 */
[----:B------:R-:W-:-:S03]  /*2320*/  FMUL.RZ R12, R6, 0.15915493667125701904 ;  /* 0x3e22f983060c7820 */ /* 0x000fc6000040c000 */
[----:B------:R-:W1:Y:S01]  /*2330*/  MUFU.SIN R5, R9 ;  /* 0x0000000900057308 */ /* 0x000e620000000400 */
[----:B--2---:R-:W-:-:S04]  /*2340*/  FMUL.FTZ R6, R15, R7 ;  /* 0x000000070f067220 */ /* 0x004fc80000410000 */
[----:B------:R-:W-:-:S03]  /*2350*/  FMUL.RZ R13, R6, 0.15915493667125701904 ;  /* 0x3e22f983060d7820 */ /* 0x000fc6000040c000 */
[----:B------:R1:W2:Y:S01]  /*2360*/  MUFU.COS R4, R9 ;  /* 0x0000000900047308 */ /* 0x0002a20000000000 */
[----:B0-----:R-:W-:Y:S01]  /*2370*/  FMUL.FTZ R6, R15, R8 ;  /* 0x000000080f067220 */ /* 0x001fe20000410000 */
[----:B------:R-:W-:-:S03]  /*2380*/  HADD2.F32 R8, -RZ, R24.H1_H1 ;  /* 0x30000018ff087230 */ /* 0x000fc60000004100 */
[----:B------:R-:W-:-:S03]  /*2390*/  FMUL.RZ R20, R6, 0.15915493667125701904 ;  /* 0x3e22f98306147820 */ /* 0x000fc6000040c000 */
[----:B------:R-:W-:Y:S01]  /*23a0*/  MUFU.COS R10, R12 ;  /* 0x0000000c000a7308 */ /* 0x000fe20000000000 */
[-C--:B-1----:R-:W-:Y:S01]  /*23b0*/  FMUL.FTZ R9, R8, R5.reuse ;  /* 0x0000000508097220 */ /* 0x082fe20000410000 */
[----:B------:R-:W-:-:S06]  /*23c0*/  FMUL.FTZ R7, R21, R5 ;  /* 0x0000000515077220 */ /* 0x000fcc0000410000 */
[----:B------:R0:W1:Y:S01]  /*23d0*/  MUFU.SIN R11, R12 ;  /* 0x0000000c000b7308 */ /* 0x0000620000000400 */
[-C--:B--2---:R-:W-:Y:S01]  /*23e0*/  FMUL.FTZ R6, R21, R4.reuse ;  /* 0x0000000415067220 */ /* 0x084fe20000410000 */
[-C--:B------:R-:W-:Y:S01]  /*23f0*/  FMUL.FTZ R8, R8, R4.reuse ;  /* 0x0000000408087220 */ /* 0x080fe20000410000 */
[C---:B------:R-:W-:Y:S02]  /*2400*/  FFMA.FTZ R7, R28.reuse, R4, -R7 ;  /* 0x000000041c077223 */ /* 0x040fe40000010807 */
[----:B------:R-:W-:-:S03]  /*2410*/  FFMA.FTZ R6, R28, R5, R6 ;  /* 0x000000051c067223 */ /* 0x000fc60000010006 */
[----:B------:R-:W2:Y:S01]  /*2420*/  MUFU.COS R14, R13 ;  /* 0x0000000d000e7308 */ /* 0x000ea20000000000 */
[----:B0-----:R-:W-:Y:S01]  /*2430*/  HADD2.F32 R12, -RZ, R24.H0_H0 ;  /* 0x20000018ff0c7230 */ /* 0x001fe20000004100 */
[----:B------:R-:W-:-:S04]  /*2440*/  F2FP.F16.F32.PACK_AB R28, R6, R7 ;  /* 0x00000007061c723e */ /* 0x000fc800000000ff */
[C---:B------:R-:W-:Y:S01]  /*2450*/  FFMA.FTZ R9, R12.reuse, R4, -R9 ;  /* 0x000000040c097223 */ /* 0x040fe20000010809 */
[----:B------:R-:W-:Y:S01]  /*2460*/  FFMA.FTZ R8, R12, R5, R8 ;  /* 0x000000050c087223 */ /* 0x000fe20000010008 */
[----:B------:R0:W3:Y:S01]  /*2470*/  MUFU.SIN R15, R13 ;  /* 0x0000000d000f7308 */ /* 0x0000e20000000400 */
[CC--:B-1----:R-:W-:Y:S01]  /*2480*/  FMUL.FTZ R5, R36.reuse, R11.reuse ;  /* 0x0000000b24057220 */ /* 0x0c2fe20000410000 */
[-C--:B------:R-:W-:Y:S01]  /*2490*/  FMUL.FTZ R4, R36, R10.reuse ;  /* 0x0000000a24047220 */ /* 0x080fe20000410000 */
[CC--:B------:R-:W-:Y:S02]  /*24a0*/  FMUL.FTZ R12, R29.reuse, R10.reuse ;  /* 0x0000000a1d0c7220 */ /* 0x0c0fe40000410000 */
[C---:B------:R-:W-:Y:S01]  /*24b0*/  FFMA.FTZ R5, R34.reuse, R10, -R5 ;  /* 0x0000000a22057223 */ /* 0x040fe20000010805 */
[-C--:B------:R-:W-:Y:S01]  /*24c0*/  FFMA.FTZ R4, R34, R11.reuse, R4 ;  /* 0x0000000b22047223 */ /* 0x080fe20000010004 */
[-C--:B------:R-:W-:Y:S01]  /*24d0*/  FFMA.FTZ R12, R30, R11.reuse, R12 ;  /* 0x0000000b1e0c7223 */ /* 0x080fe2000001000c */
[----:B------:R-:W1:Y:S01]  /*24e0*/  MUFU.COS R24, R20 ;  /* 0x0000001400187308 */ /* 0x000e620000000000 */
[----:B0-----:R-:W-:-:S02]  /*24f0*/  FMUL.FTZ R13, R29, R11 ;  /* 0x0000000b1d0d7220 */ /* 0x001fc40000410000 */
[----:B------:R-:W-:Y:S02]  /*2500*/  F2FP.F16.F32.PACK_AB R29, R4, R5 ;  /* 0x00000005041d723e */ /* 0x000fe400000000ff */
[----:B------:R-:W-:Y:S01]  /*2510*/  FFMA.FTZ R13, R30, R10, -R13 ;  /* 0x0000000a1e0d7223 */ /* 0x000fe2000001080d */
[CC--:B--2---:R-:W-:Y:S02]  /*2520*/  FMUL.FTZ R10, R40.reuse, R14.reuse ;  /* 0x0000000e280a7220 */ /* 0x0c4fe40000410000 */
[----:B------:R0:W2:Y:S01]  /*2530*/  MUFU.SIN R25, R20 ;  /* 0x0000001400197308 */ /* 0x0000a20000000400 */
[-C--:B---3--:R-:W-:Y:S01]  /*2540*/  FMUL.FTZ R11, R40, R15.reuse ;  /* 0x0000000f280b7220 */ /* 0x088fe20000410000 */
[CC--:B------:R-:W-:Y:S01]  /*2550*/  FMUL.FTZ R21, R31.reuse, R15.reuse ;  /* 0x0000000f1f157220 */ /* 0x0c0fe20000410000 */
[C---:B------:R-:W-:Y:S02]  /*2560*/  FFMA.FTZ R10, R38.reuse, R15, R10 ;  /* 0x0000000f260a7223 */ /* 0x040fe4000001000a */
[-C--:B------:R-:W-:Y:S01]  /*2570*/  FFMA.FTZ R11, R38, R14.reuse, -R11 ;  /* 0x0000000e260b7223 */ /* 0x080fe2000001080b */
[-C--:B------:R-:W-:Y:S01]  /*2580*/  FFMA.FTZ R21, R26, R14.reuse, -R21 ;  /* 0x0000000e1a157223 */ /* 0x080fe20000010815 */
[----:B0-----:R-:W-:Y:S01]  /*2590*/  FMUL.FTZ R20, R31, R14 ;  /* 0x0000000e1f147220 */ /* 0x001fe20000410000 */
[----:B-1----:R-:W-:-:S02]  /*25a0*/  FMUL.FTZ R14, R43, R24 ;  /* 0x000000182b0e7220 */ /* 0x002fc40000410000 */
[----:B------:R-:W-:Y:S01]  /*25b0*/  F2FP.F16.F32.PACK_AB R30, R10, R11 ;  /* 0x0000000b0a1e723e */ /* 0x000fe200000000ff */
[----:B------:R-:W-:Y:S01]  /*25c0*/  FFMA.FTZ R20, R26, R15, R20 ;  /* 0x0000000f1a147223 */ /* 0x000fe20000010014 */
[-C--:B------:R-:W-:Y:S01]  /*25d0*/  FMUL.FTZ R26, R45, R24.reuse ;  /* 0x000000182d1a7220 */ /* 0x080fe20000410000 */
[-C--:B--2---:R-:W-:Y:S01]  /*25e0*/  FMUL.FTZ R15, R43, R25.reuse ;  /* 0x000000192b0f7220 */ /* 0x084fe20000410000 */
[-C--:B------:R-:W-:Y:S01]  /*25f0*/  FMUL.FTZ R27, R45, R25.reuse ;  /* 0x000000192d1b7220 */ /* 0x080fe20000410000 */
[-C--:B------:R-:W-:Y:S01]  /*2600*/  FFMA.FTZ R14, R42, R25.reuse, R14 ;  /* 0x000000192a0e7223 */ /* 0x080fe2000001000e */
[----:B------:R-:W-:Y:S01]  /*2610*/  FFMA.FTZ R34, R44, R25, R26 ;  /* 0x000000192c227223 */ /* 0x000fe2000001001a */
[-C--:B------:R-:W-:Y:S01]  /*2620*/  FFMA.FTZ R15, R42, R24.reuse, -R15 ;  /* 0x000000182a0f7223 */ /* 0x080fe2000001080f */
[----:B------:R-:W-:Y:S01]  /*2630*/  FFMA.FTZ R27, R44, R24, -R27 ;  /* 0x000000182c1b7223 */ /* 0x000fe2000001081b */
[----:B------:R-:W-:Y:S02]  /*2640*/  F2FP.F16.F32.PACK_AB R24, R8, R9 ;  /* 0x000000090818723e */ /* 0x000fe400000000ff */
[----:B------:R-:W-:-:S02]  /*2650*/  F2FP.F16.F32.PACK_AB R25, R12, R13 ;  /* 0x0000000d0c19723e */ /* 0x000fc400000000ff */
[----:B------:R-:W-:Y:S02]  /*2660*/  F2FP.F16.F32.PACK_AB R26, R20, R21 ;  /* 0x00000015141a723e */ /* 0x000fe400000000ff */
[----:B------:R-:W-:Y:S02]  /*2670*/  F2FP.F16.F32.PACK_AB R31, R14, R15 ;  /* 0x0000000f0e1f723e */ /* 0x000fe400000000ff */
[----:B------:R-:W-:-:S07]  /*2680*/  F2FP.F16.F32.PACK_AB R27, R34, R27 ;  /* 0x0000001b221b723e */ /* 0x000fce00000000ff */
.L_x_16:
[----:B------:R-:W-:Y:S05]  /*2690*/  BSYNC.RECONVERGENT B2 ;  /* 0x0000000000027941 */ /* 0x000fea0003800200 */
.L_x_15:
[C---:B------:R-:W-:Y:S02]  /*26a0*/  LOP3.LUT R4, R25.reuse, 0xffff, RZ, 0xc0, !PT ;  /* 0x0000ffff19047812 */ /* 0x040fe400078ec0ff */
[----:B------:R-:W-:Y:S02]  /*26b0*/  PRMT R6, R25, 0x7732, RZ ;  /* 0x0000773219067816 */ /* 0x000fe400000000ff */
[----:B------:R-:W-:Y:S01]  /*26c0*/  PRMT R8, R27, 0x7732, RZ ;  /* 0x000077321b087816 */ /* 0x000fe200000000ff */
[----:B------:R-:W-:Y:S01]  /*26d0*/  IMAD.WIDE.U32 R4, R4, 0x10000, RZ ;  /* 0x0001000004047825 */ /* 0x000fe200078e00ff */
[----:B------:R-:W-:Y:S02]  /*26e0*/  PRMT R9, R26, 0x7732, RZ ;  /* 0x000077321a097816 */ /* 0x000fe400000000ff */
[----:B------:R-:W-:Y:S01]  /*26f0*/  PRMT R10, R24, 0x7732, RZ ;  /* 0x00007732180a7816 */ /* 0x000fe200000000ff */
[----:B------:R-:W-:Y:S01]  /*2700*/  IMAD.WIDE.U32 R6, R6, 0x10000, RZ ;  /* 0x0001000006067825 */ /* 0x000fe200078e00ff */
[----:B------:R-:W-:-:S02]  /*2710*/  PRMT R13, R26, 0x5410, R27 ;  /* 0x000054101a0d7816 */ /* 0x000fc4000000001b */
[----:B------:R-:W-:Y:S02]  /*2720*/  PRMT R11, R9, 0x5410, R8 ;  /* 0x00005410090b7816 */ /* 0x000fe40000000008 */
[----:B------:R-:W-:Y:S02]  /*2730*/  MOV R9, R10 ;  /* 0x0000000a00097202 */ /* 0x000fe40000000f00 */
[----:B------:R-:W-:Y:S02]  /*2740*/  LOP3.LUT R5, R13, R5, RZ, 0xfc, !PT ;  /* 0x000000050d057212 */ /* 0x000fe400078efcff */
[----:B------:R-:W-:Y:S02]  /*2750*/  LOP3.LUT R4, R4, 0xffff, R24, 0xf8, !PT ;  /* 0x0000ffff04047812 */ /* 0x000fe400078ef818 */
[----:B------:R-:W-:Y:S02]  /*2760*/  LOP3.LUT R7, R11, R7, RZ, 0xfc, !PT ;  /* 0x000000070b077212 */ /* 0x000fe400078efcff */
[----:B------:R-:W-:Y:S01]  /*2770*/  LOP3.LUT R6, R6, R9, RZ, 0xfc, !PT ;  /* 0x0000000906067212 */ /* 0x000fe200078efcff */
[----:B------:R0:W-:Y:S04]  /*2780*/  STS.64 [R39], R4 ;  /* 0x0000000427007388 */ /* 0x0001e80000000a00 */
[----:B------:R0:W-:Y:S01]  /*2790*/  STS.64 [R41], R6 ;  /* 0x0000000629007388 */ /* 0x0001e20000000a00 */
[----:B------:R-:W-:Y:S05]  /*27a0*/  BRA `(.L_x_17) ;  /* 0x0000000400207947 */ /* 0x000fea0003800000 */
.L_x_14:
[----:B------:R-:W-:-:S04]  /*27b0*/  SHF.R.S32.HI R4, RZ, 0x1f, R5 ;  /* 0x0000001fff047819 */ /* 0x000fc80000011405 */
[----:B------:R-:W-:-:S05]  /*27c0*/  LEA.HI R4, R4, R5, RZ, 0x2 ;  /* 0x0000000504047211 */ /* 0x000fca00078f10ff */
[----:B------:R-:W-:-:S05]  /*27d0*/  IMAD.SHL.U32 R4, R4, 0x2, RZ ;  /* 0x0000000204047824 */ /* 0x000fca00078e00ff */
[----:B------:R-:W-:-:S04]  /*27e0*/  LOP3.LUT R8, R4, 0xfffffff8, RZ, 0xc0, !PT ;  /* 0xfffffff804087812 */ /* 0x000fc800078ec0ff */
[----:B------:R-:W-:-:S13]  /*27f0*/  ISETP.GE.AND P0, PT, R8, R7, PT ;  /* 0x000000070800720c */ /* 0x000fda0003f06270 */
[----:B------:R-:W-:Y:S05]  /*2800*/  @P0 BRA `(.L_x_17) ;  /* 0x0000000400080947 */ /* 0x000fea0003800000 */
[----:B------:R-:W-:Y:S01]  /*2810*/  I2FP.F32.S32 R7, R7 ;  /* 0x0000000700077245 */ /* 0x000fe20000201400 */
[----:B------:R-:W-:Y:S01]  /*2820*/  HADD2.F32 R34, -RZ, R29.H1_H1 ;  /* 0x3000001dff227230 */ /* 0x000fe20000004100 */
[----:B------:R-:W-:Y:S01]  /*2830*/  I2FP.F32.S32 R4, R8 ;  /* 0x0000000800047245 */ /* 0x000fe20000201400 */
[----:B------:R-:W-:Y:S01]  /*2840*/  HADD2.F32 R21, -RZ, R28.H0_H0 ;  /* 0x2000001cff157230 */ /* 0x000fe20000004100 */
[----:B------:R0:W1:Y:S01]  /*2850*/  MUFU.RCP R13, R7 ;  /* 0x00000007000d7308 */ /* 0x0000620000001000 */
[C---:B------:R-:W-:Y:S01]  /*2860*/  IADD3 R5, PT, PT, R8.reuse, 0x2, RZ ;  /* 0x0000000208057810 */ /* 0x040fe20007ffe0ff */
[--C-:B------:R-:W-:Y:S02]  /*2870*/  HADD2.F32 R38, -RZ, R31.reuse.H1_H1 ;  /* 0x3000001fff267230 */ /* 0x100fe40000004100 */
[----:B------:R-:W-:Y:S01]  /*2880*/  HADD2.F32 R36, -RZ, R31.H0_H0 ;  /* 0x2000001fff247230 */ /* 0x000fe20000004100 */
[----:B------:R-:W-:Y:S02]  /*2890*/  I2FP.F32.S32 R6, R5 ;  /* 0x0000000500067245 */ /* 0x000fe40000201400 */
[----:B0-----:R-:W-:-:S04]  /*28a0*/  IADD3 R7, PT, PT, R8, 0x6, RZ ;  /* 0x0000000608077810 */ /* 0x001fc80007ffe0ff */
[----:B------:R-:W-:Y:S01]  /*28b0*/  I2FP.F32.S32 R7, R7 ;  /* 0x0000000700077245 */ /* 0x000fe20000201400 */
[-C--:B-1----:R-:W-:Y:S01]  /*28c0*/  FMUL.FTZ R4, R4, R13.reuse ;  /* 0x0000000d04047220 */ /* 0x082fe20000410000 */
[----:B------:R-:W-:-:S03]  /*28d0*/  FMUL.FTZ R6, R6, R13 ;  /* 0x0000000d06067220 */ /* 0x000fc60000410000 */
[----:B------:R-:W-:Y:S01]  /*28e0*/  FMUL.FTZ R7, R7, R13 ;  /* 0x0000000d07077220 */ /* 0x000fe20000410000 */
[----:B------:R-:W-:Y:S01]  /*28f0*/  FMUL.FTZ R5, R4, 13.28771209716796875 ;  /* 0x41549a7804057820 */ /* 0x000fe20000410000 */
[----:B------:R-:W-:Y:S02]  /*2900*/  VIADD R4, R8, 0x4 ;  /* 0x0000000408047836 */ /* 0x000fe40000000000 */
[----:B------:R-:W-:-:S03]  /*2910*/  FMUL.FTZ R6, R6, 13.28771209716796875 ;  /* 0x41549a7806067820 */ /* 0x000fc60000410000 */
[----:B------:R-:W-:Y:S01]  /*2920*/  I2FP.F32.S32 R4, R4 ;  /* 0x0000000400047245 */ /* 0x000fe20000201400 */
[----:B------:R-:W0:Y:S04]  /*2930*/  MUFU.EX2 R5, -R5 ;  /* 0x8000000500057308 */ /* 0x000e280000000800 */
[----:B------:R-:W-:-:S04]  /*2940*/  FMUL.FTZ R4, R4, R13 ;  /* 0x0000000d04047220 */ /* 0x000fc80000410000 */
[----:B------:R-:W-:Y:S01]  /*2950*/  FMUL.FTZ R9, R4, 13.28771209716796875 ;  /* 0x41549a7804097820 */ /* 0x000fe20000410000 */
[----:B------:R-:W1:Y:S01]  /*2960*/  MUFU.EX2 R11, -R6 ;  /* 0x80000006000b7308 */ /* 0x000e620000000800 */
[----:B------:R-:W-:Y:S01]  /*2970*/  I2FP.F32.S32 R4, R10 ;  /* 0x0000000a00047245 */ /* 0x000fe20000201400 */
[----:B------:R-:W-:-:S06]  /*2980*/  FMUL.FTZ R10, R7, 13.28771209716796875 ;  /* 0x41549a78070a7820 */ /* 0x000fcc0000410000 */
[----:B------:R-:W2:Y:S01]  /*2990*/  MUFU.EX2 R9, -R9 ;  /* 0x8000000900097308 */ /* 0x000ea20000000800 */
[----:B0-----:R-:W-:-:S04]  /*29a0*/  FMUL.FTZ R5, R4, R5 ;  /* 0x0000000504057220 */ /* 0x001fc80000410000 */
[----:B------:R-:W-:-:S03]  /*29b0*/  FMUL.RZ R14, R5, 0.15915493667125701904 ;  /* 0x3e22f983050e7820 */ /* 0x000fc6000040c000 */
[----:B------:R0:W3:Y:S01]  /*29c0*/  MUFU.EX2 R13, -R10 ;  /* 0x8000000a000d7308 */ /* 0x0000e20000000800 */
[----:B-1----:R-:W-:-:S04]  /*29d0*/  FMUL.FTZ R7, R4, R11 ;  /* 0x0000000b04077220 */ /* 0x002fc80000410000 */
[----:B------:R-:W-:-:S03]  /*29e0*/  FMUL.RZ R11, R7, 0.15915493667125701904 ;  /* 0x3e22f983070b7820 */ /* 0x000fc6000040c000 */
[----:B------:R-:W-:Y:S01]  /*29f0*/  MUFU.COS R5, R14 ;  /* 0x0000000e00057308 */ /* 0x000fe20000000000 */
[C---:B--2---:R-:W-:Y:S01]  /*2a00*/  FMUL.FTZ R7, R4.reuse, R9 ;  /* 0x0000000904077220 */ /* 0x044fe20000410000 */
[----:B0-----:R-:W-:Y:S02]  /*2a10*/  HADD2.F32 R10, -RZ, R28.H1_H1 ;  /* 0x3000001cff0a7230 */ /* 0x001fe40000004100 */
[----:B------:R-:W-:Y:S02]  /*2a20*/  HADD2.F32 R28, -RZ, R29.H0_H0 ;  /* 0x2000001dff1c7230 */ /* 0x000fe40000004100 */
[----:B------:R-:W-:Y:S01]  /*2a30*/  FMUL.RZ R7, R7, 0.15915493667125701904 ;  /* 0x3e22f98307077820 */ /* 0x000fe2000040c000 */
[--C-:B------:R-:W-:Y:S01]  /*2a40*/  HADD2.F32 R29, -RZ, R30.reuse.H1_H1 ;  /* 0x3000001eff1d7230 */ /* 0x100fe20000004100 */
[----:B------:R-:W0:Y:S01]  /*2a50*/  MUFU.SIN R6, R14 ;  /* 0x0000000e00067308 */ /* 0x000e220000000400 */
[----:B---3--:R-:W-:Y:S01]  /*2a60*/  FMUL.FTZ R4, R4, R13 ;  /* 0x0000000d04047220 */ /* 0x008fe20000410000 */
[----:B------:R-:W-:-:S03]  /*2a70*/  HADD2.F32 R30, -RZ, R30.H0_H0 ;  /* 0x2000001eff1e7230 */ /* 0x000fc60000004100 */
[----:B------:R-:W-:-:S03]  /*2a80*/  FMUL.RZ R20, R4, 0.15915493667125701904 ;  /* 0x3e22f98304147820 */ /* 0x000fc6000040c000 */
[----:B------:R-:W-:Y:S08]  /*2a90*/  MUFU.COS R8, R11 ;  /* 0x0000000b00087308 */ /* 0x000ff00000000000 */
[----:B------:R-:W1:Y:S01]  /*2aa0*/  MUFU.SIN R9, R11 ;  /* 0x0000000b00097308 */ /* 0x000e620000000400 */
[----:B0-----:R-:W-:-:S04]  /*2ab0*/  FMUL.FTZ R4, R10, R6 ;  /* 0x000000060a047220 */ /* 0x001fc80000410000 */
[----:B------:R-:W-:-:S03]  /*2ac0*/  FFMA.FTZ R4, R21, R5, -R4 ;  /* 0x0000000515047223 */ /* 0x000fc60000010804 */
[----:B------:R-:W0:Y:S08]  /*2ad0*/  MUFU.COS R12, R7 ;  /* 0x00000007000c7308 */ /* 0x000e300000000000 */
[----:B------:R2:W3:Y:S01]  /*2ae0*/  MUFU.SIN R13, R7 ;  /* 0x00000007000d7308 */ /* 0x0004e20000000400 */
[----:B-1----:R-:W-:-:S04]  /*2af0*/  FMUL.FTZ R11, R34, R9 ;  /* 0x00000009220b7220 */ /* 0x002fc80000410000 */
[----:B------:R-:W-:-:S03]  /*2b00*/  FFMA.FTZ R11, R28, R8, -R11 ;  /* 0x000000081c0b7223 */ /* 0x000fc6000001080b */
[----:B------:R-:W1:Y:S01]  /*2b10*/  MUFU.SIN R15, R20 ;  /* 0x00000014000f7308 */ /* 0x000e620000000400 */
[----:B--2---:R-:W-:Y:S01]  /*2b20*/  FMUL.FTZ R7, R10, R5 ;  /* 0x000000050a077220 */ /* 0x004fe20000410000 */
[----:B------:R-:W-:-:S03]  /*2b30*/  FMUL.FTZ R10, R34, R8 ;  /* 0x00000008220a7220 */ /* 0x000fc60000410000 */
[----:B------:R-:W-:Y:S01]  /*2b40*/  FFMA.FTZ R7, R21, R6, R7 ;  /* 0x0000000615077223 */ /* 0x000fe20000010007 */
[----:B------:R-:W-:Y:S01]  /*2b50*/  FFMA.FTZ R10, R28, R9, R10 ;  /* 0x000000091c0a7223 */ /* 0x000fe2000001000a */
[C---:B0-----:R-:W-:Y:S01]  /*2b60*/  FMUL.FTZ R6, R29.reuse, R12 ;  /* 0x0000000c1d067220 */ /* 0x041fe20000410000 */
[----:B------:R-:W0:Y:S01]  /*2b70*/  MUFU.COS R14, R20 ;  /* 0x00000014000e7308 */ /* 0x000e220000000000 */
[-C--:B---3--:R-:W-:Y:S01]  /*2b80*/  FMUL.FTZ R5, R29, R13.reuse ;  /* 0x0000000d1d057220 */ /* 0x088fe20000410000 */
[----:B------:R-:W-:Y:S01]  /*2b90*/  F2FP.F16.F32.PACK_AB R28, R7, R4 ;  /* 0x00000004071c723e */ /* 0x000fe200000000ff */
[----:B------:R-:W-:Y:S01]  /*2ba0*/  FFMA.FTZ R6, R30, R13, R6 ;  /* 0x0000000d1e067223 */ /* 0x000fe20000010006 */
[----:B------:R-:W-:Y:S01]  /*2bb0*/  F2FP.F16.F32.PACK_AB R29, R10, R11 ;  /* 0x0000000b0a1d723e */ /* 0x000fe200000000ff */
[----:B------:R-:W-:Y:S01]  /*2bc0*/  FFMA.FTZ R5, R30, R12, -R5 ;  /* 0x0000000c1e057223 */ /* 0x000fe20000010805 */
[----:B-1----:R-:W-:-:S04]  /*2bd0*/  FMUL.FTZ R9, R38, R15 ;  /* 0x0000000f26097220 */ /* 0x002fc80000410000 */
[----:B------:R-:W-:Y:S01]  /*2be0*/  F2FP.F16.F32.PACK_AB R30, R6, R5 ;  /* 0x00000005061e723e */ /* 0x000fe200000000ff */
[-C--:B0-----:R-:W-:Y:S01]  /*2bf0*/  FMUL.FTZ R8, R38, R14.reuse ;  /* 0x0000000e26087220 */ /* 0x081fe20000410000 */
[----:B------:R-:W-:-:S03]  /*2c00*/  FFMA.FTZ R9, R36, R14, -R9 ;  /* 0x0000000e24097223 */ /* 0x000fc60000010809 */
[----:B------:R-:W-:-:S05]  /*2c10*/  FFMA.FTZ R8, R36, R15, R8 ;  /* 0x0000000f24087223 */ /* 0x000fca0000010008 */
[----:B------:R-:W-:-:S07]  /*2c20*/  F2FP.F16.F32.PACK_AB R31, R8, R9 ;  /* 0x00000009081f723e */ /* 0x000fce00000000ff */
.L_x_17:
[----:B------:R-:W-:Y:S05]  /*2c30*/  BSYNC.RECONVERGENT B1 ;  /* 0x0000000000017941 */ /* 0x000fea0003800200 */
.L_x_13:
[C---:B0-----:R-:W-:Y:S02]  /*2c40*/  LOP3.LUT R4, R29.reuse, 0xffff, RZ, 0xc0, !PT ;  /* 0x0000ffff1d047812 */ /* 0x041fe400078ec0ff */
[----:B------:R-:W-:Y:S02]  /*2c50*/  PRMT R6, R29, 0x7732, RZ ;  /* 0x000077321d067816 */ /* 0x000fe400000000ff */
[----:B------:R-:W-:Y:S01]  /*2c60*/  PRMT R8, R31, 0x7732, RZ ;  /* 0x000077321f087816 */ /* 0x000fe200000000ff */
[----:B------:R-:W-:Y:S01]  /*2c70*/  IMAD.WIDE.U32 R4, R4, 0x10000, RZ ;  /* 0x0001000004047825 */ /* 0x000fe200078e00ff */
[----:B------:R-:W-:Y:S02]  /*2c80*/  PRMT R9, R30, 0x7732, RZ ;  /* 0x000077321e097816 */ /* 0x000fe400000000ff */
[----:B------:R-:W-:Y:S01]  /*2c90*/  PRMT R10, R28, 0x7732, RZ ;  /* 0x000077321c0a7816 */ /* 0x000fe200000000ff */
[----:B------:R-:W-:Y:S01]  /*2ca0*/  IMAD.WIDE.U32 R6, R6, 0x10000, RZ ;  /* 0x0001000006067825 */ /* 0x000fe200078e00ff */
[----:B------:R-:W-:-:S02]  /*2cb0*/  PRMT R11, R9, 0x5410, R8 ;  /* 0x00005410090b7816 */ /* 0x000fc40000000008 */
[----:B------:R-:W-:Y:S01]  /*2cc0*/  PRMT R13, R30, 0x5410, R31 ;  /* 0x000054101e0d7816 */ /* 0x000fe2000000001f */
[----:B------:R-:W-:Y:S01]  /*2cd0*/  IMAD.MOV.U32 R9, RZ, RZ, R10 ;  /* 0x000000ffff097224 */ /* 0x000fe200078e000a */
[----:B------:R-:W-:Y:S02]  /*2ce0*/  LOP3.LUT R4, R4, 0xffff, R28, 0xf8, !PT ;  /* 0x0000ffff04047812 */ /* 0x000fe400078ef81c */
[----:B------:R-:W-:Y:S02]  /*2cf0*/  LOP3.LUT R5, R13, R5, RZ, 0xfc, !PT ;  /* 0x000000050d057212 */ /* 0x000fe400078efcff */
[----:B------:R-:W-:Y:S02]  /*2d00*/  LOP3.LUT R7, R11, R7, RZ, 0xfc, !PT ;  /* 0x000000070b077212 */ /* 0x000fe400078efcff */
[----:B------:R-:W-:Y:S01]  /*2d10*/  LOP3.LUT R6, R6, R9, RZ, 0xfc, !PT ;  /* 0x0000000906067212 */ /* 0x000fe200078efcff */
[----:B------:R0:W-:Y:S04]  /*2d20*/  STS.64 [R35], R4 ;  /* 0x0000000423007388 */ /* 0x0001e80000000a00 */
[----:B------:R0:W-:Y:S02]  /*2d30*/  STS.64 [R37], R6 ;  /* 0x0000000625007388 */ /* 0x0001e40000000a00 */
.L_x_12:
[----:B------:R-:W-:Y:S05]  /*2d40*/  BSYNC.RECONVERGENT B0 ;  /* 0x0000000000007941 */ /* 0x000fea0003800200 */
.L_x_11:
[----:B------:R-:W-:Y:S06]  /*2d50*/  BAR.SYNC.DEFER_BLOCKING 0x0 ;  /* 0x0000000000007b1d */ /* 0x000fec0000010000 */
[----:B------:R-:W-:Y:S04]  /*2d60*/  BSSY.RECONVERGENT B0, `(.L_x_18) ;  /* 0x0000009000007945 */ /* 0x000fe80003800200 */
[----:B------:R-:W-:Y:S05]  /*2d70*/  @P6 BRA `(.L_x_19) ;  /* 0x00000000001c6947 */ /* 0x000fea0003800000 */
[----:B------:R-:W2:Y:S01]  /*2d80*/  LDCU UR4, c[0x0][0x40c] ;  /* 0x00008180ff0477ac */ /* 0x000ea20008000800 */
[----:B------:R-:W-:-:S05]  /*2d90*/  IMAD R22, R22, R33, R32 ;  /* 0x0000002116167224 */ /* 0x000fca00078e0220 */
[----:B------:R-:W-:-:S05]  /*2da0*/  LEA R0, R22, R0, 0x1 ;  /* 0x0000000016007211 */ /* 0x000fca00078e08ff */
[----:B-1----:R3:W4:Y:S01]  /*2db0*/  LDS.128 R28, [R0] ;  /* 0x00000000001c7984 */ /* 0x0027220000000c00 */
[----:B--2---:R-:W-:-:S13]  /*2dc0*/  ISETP.NE.AND P0, PT, RZ, UR4, PT ;  /* 0x00000004ff007c0c */ /* 0x004fda000bf05270 */
[----:B------:R-:W-:-:S05]  /*2dd0*/  @!P0 IMAD R3, R22, 0x2, R3 ;  /* 0x0000000216038824 */ /* 0x000fca00078e0203 */
[----:B------:R3:W2:Y:S02]  /*2de0*/  @!P0 LDS.128 R24, [R3] ;  /* 0x0000000003188984 */ /* 0x0006a40000000c00 */
.L_x_19:
[----:B------:R-:W-:Y:S05]  /*2df0*/  BSYNC.RECONVERGENT B0 ;  /* 0x0000000000007941 */ /* 0x000fea0003800200 */
.L_x_18:
[----:B------:R-:W-:Y:S06]  /*2e00*/  BAR.SYNC.DEFER_BLOCKING 0x0 ;  /* 0x0000000000007b1d */ /* 0x000fec0000010000 */
.L_x_8:
[----:B------:R-:W-:Y:S05]  /*2e10*/  BSYNC.RECONVERGENT B6 ;  /* 0x0000000000067941 */ /* 0x000fea0003800200 */
.L_x_5:
[----:B------:R-:W3:Y:S01]  /*2e20*/  LDCU UR4, c[0x0][0x3f4] ;  /* 0x00007e80ff0477ac */ /* 0x000ee20008000800 */
[----:B------:R-:W-:Y:S02]  /*2e30*/  ISETP.GT.U32.AND P0, PT, R23, 0x1f, PT ;  /* 0x0000001f1700780c */ /* 0x000fe40003f04070 */
[----:B---3--:R-:W-:-:S05]  /*2e40*/  MOV R0, UR4 ;  /* 0x0000000400007c02 */ /* 0x008fca0008000f00 */
[----:B------:R-:W-:-:S05]  /*2e50*/  IMAD.MOV R3, RZ, RZ, -R0 ;  /* 0x000000ffff037224 */ /* 0x000fca00078e0a00 */
[----:B------:R-:W-:-:S04]  /*2e60*/  VIADDMNMX R3, R3, UR44, RZ, !PT ;  /* 0x0000002c03037c46 */ /* 0x000fc8000f8001ff */
[----:B------:R-:W-:Y:S02]  /*2e70*/  R2UR UR11, R3 ;  /* 0x00000000030b72ca */ /* 0x000fe400000e0000 */
[----:B------:R-:W-:-:S05]  /*2e80*/  MOV R3, 0xff7fffff ;  /* 0xff7fffff00037802 */ /* 0x000fca0000000f00 */
[----:B------:R3:W-:Y:S01]  /*2e90*/  STL [R1+0x250], R3 ;  /* 0x0002500301007387 */ /* 0x0007e20000100800 */
[----:B------:R-:W-:Y:S07]  /*2ea0*/  @P0 BRA `(.L_x_20) ;  /* 0x0000000400040947 */ /* 0x000fee0003800000 */
[----:B------:R-:W0:Y:S01]  /*2eb0*/  S2R R10, SR_CgaCtaId ;  /* 0x00000000000a7919 */ /* 0x000e220000008800 */
[----:B------:R-:W-:Y:S01]  /*2ec0*/  MOV R9, 0x400 ;  /* 0x0000040000097802 */ /* 0x000fe20000000f00 */
[----:B--2-4-:R-:W-:Y:S01]  /*2ed0*/  HMUL2 R12, R29, R25 ;  /* 0x000000191d0c7232 */ /* 0x014fe20000000000 */
[----:B------:R-:W2:Y:S03]  /*2ee0*/  LDCU UR4, c[0x0][0x40c] ;  /* 0x00008180ff0477ac */ /* 0x000ea60008000800 */
[----:B---3--:R-:W-:Y:S02]  /*2ef0*/  VIADD R3, R9, 0x40 ;  /* 0x0000004009037836 */ /* 0x008fe40000000000 */
[----:B------:R-:W-:-:S04]  /*2f00*/  HFMA2 R13, R28, R24, R12 ;  /* 0x000000181c0d7231 */ /* 0x000fc8000000000c */
[----:B------:R-:W-:Y:S01]  /*2f10*/  HFMA2 R13, R30, R26, R13 ;  /* 0x0000001a1e0d7231 */ /* 0x000fe2000000000d */
[----:B--2---:R-:W-:-:S03]  /*2f20*/  UISETP.NE.AND UP0, UPT, UR4, URZ, UPT ;  /* 0x000000ff0400728c */ /* 0x004fc6000bf05270 */
[----:B------:R-:W-:Y:S01]  /*2f30*/  HFMA2 R13, R31, R27, R13 ;  /* 0x0000001b1f0d7231 */ /* 0x000fe2000000000d */
[----:B01----:R-:W-:-:S04]  /*2f40*/  LEA R4, R10, R3, 0x18 ;  /* 0x000000030a047211 */ /* 0x003fc800078ec0ff */
[--C-:B------:R-:W-:Y:S01]  /*2f50*/  HADD2.F32 R8, -RZ, R13.reuse.H0_H0 ;  /* 0x2000000dff087230 */ /* 0x100fe20000004100 */
[----:B------:R-:W-:Y:S01]  /*2f60*/  LEA R4, R23, R4, 0x4 ;  /* 0x0000000417047211 */ /* 0x000fe200078e20ff */
[----:B------:R-:W-:-:S04]  /*2f70*/  HADD2.F32 R13, -RZ, R13.H1_H1 ;  /* 0x3000000dff0d7230 */ /* 0x000fc80000004100 */
[----:B------:R0:W-:Y:S01]  /*2f80*/  STS.128 [R4], R28 ;  /* 0x0000001c04007388 */ /* 0x0001e20000000c00 */
[----:B------:R-:W-:Y:S05]  /*2f90*/  BRA.U UP0, `(.L_x_21) ;  /* 0x0000000100287547 */ /* 0x000fea000b800000 */
[----:B0-----:R-:W0:Y:S01]  /*2fa0*/  LDC.64 R4, c[0x0][0x3b8] ;  /* 0x0000ee00ff047b82 */ /* 0x001e220000000a00 */
[----:B------:R-:W-:Y:S02]  /*2fb0*/  IMAD R6, R23, R0, UR40 ;  /* 0x0000002817067e24 */ /* 0x000fe4000f8e0200 */
[----:B------:R-:W-:-:S03]  /*2fc0*/  VIADD R3, R9, 0x240 ;  /* 0x0000024009037836 */ /* 0x000fc60000000000 */
[----:B------:R-:W-:Y:S02]  /*2fd0*/  SHF.L.U32 R7, R6, 0x3, RZ ;  /* 0x0000000306077819 */ /* 0x000fe400000006ff */
[----:B------:R-:W-:-:S03]  /*2fe0*/  LEA R6, R10, R3, 0x18 ;  /* 0x000000030a067211 */ /* 0x000fc600078ec0ff */
[----:B------:R-:W-:Y:S02]  /*2ff0*/  IMAD R7, R0, UR42, R7 ;  /* 0x0000002a00077c24 */ /* 0x000fe4000f8e0207 */
[----:B------:R-:W-:-:S05]  /*3000*/  IMAD R6, R23, 0x10, R6 ;  /* 0x0000001017067824 */ /* 0x000fca00078e0206 */
[----:B------:R1:W-:Y:S01]  /*3010*/  STS.128 [R6], R16 ;  /* 0x0000001006007388 */ /* 0x0003e20000000c00 */
[----:B0-----:R-:W-:-:S05]  /*3020*/  IMAD.WIDE R4, R7, 0x2, R4 ;  /* 0x0000000207047825 */ /* 0x001fca00078e0204 */
[----:B------:R1:W-:Y:S02]  /*3030*/  STG.E.128 desc[UR36][R4.64], R24 ;  /* 0x0000001804007986 */ /* 0x0003e4000c101d24 */
.L_x_21:
[----:B------:R-:W-:Y:S01]  /*3040*/  UMOV UR4, 0xffffffff ;  /* 0xffffffff00047882 */ /* 0x000fe20000000000 */
[----:B------:R-:W-:Y:S02]  /*3050*/  FADD.FTZ R13, R8, R13 ;  /* 0x0000000d080d7221 */ /* 0x000fe40000010000 */
[----:B------:R-:W-:Y:S05]  /*3060*/  BRA.DIV UR4, `(.L_x_22) ;  /* 0x000000f204447947 */ /* 0x000fea000b800000 */
[----:B------:R-:W2:Y:S02]  /*3070*/  SHFL.BFLY PT, R14, R13, 0x10, 0x1f ;  /* 0x0e001f000d0e7f89 */ /* 0x000ea400000e0000 */
[----:B--2---:R-:W-:-:S05]  /*3080*/  FADD.FTZ R3, R13, R14 ;  /* 0x0000000e0d037221 */ /* 0x004fca0000010000 */
[----:B------:R-:W0:Y:S02]  /*3090*/  SHFL.BFLY PT, R14, R3, 0x8, 0x1f ;  /* 0x0d001f00030e7f89 */ /* 0x000e2400000e0000 */
[----:B01----:R-:W-:-:S05]  /*30a0*/  FADD.FTZ R4, R3, R14 ;  /* 0x0000000e03047221 */ /* 0x003fca0000010000 */
[----:B------:R-:W0:Y:S02]  /*30b0*/  SHFL.BFLY PT, R14, R4, 0x4, 0x1f ;  /* 0x0c801f00040e7f89 */ /* 0x000e2400000e0000 */
[----:B0-----:R-:W-:-:S05]  /*30c0*/  FADD.FTZ R5, R4, R14 ;  /* 0x0000000e04057221 */ /* 0x001fca0000010000 */
[----:B------:R-:W0:Y:S02]  /*30d0*/  SHFL.BFLY PT, R14, R5, 0x2, 0x1f ;  /* 0x0c401f00050e7f89 */ /* 0x000e2400000e0000 */
[----:B0-----:R-:W-:-:S05]  /*30e0*/  FADD.FTZ R6, R5, R14 ;  /* 0x0000000e05067221 */ /* 0x001fca0000010000 */
[----:B------:R0:W1:Y:S02]  /*30f0*/  SHFL.BFLY PT, R14, R6, 0x1, 0x1f ;  /* 0x0c201f00060e7f89 */ /* 0x00006400000e0000 */
.L_x_147:
[----:B------:R-:W-:Y:S01]  /*3100*/  ISETP.NE.AND P0, PT, R23, RZ, PT ;  /* 0x000000ff1700720c */ /* 0x000fe20003f05270 */
[----:B-1----:R-:W-:-:S12]  /*3110*/  FADD.FTZ R14, R6, R14 ;  /* 0x0000000e060e7221 */ /* 0x002fd80000010000 */
[----:B------:R-:W-:Y:S05]  /*3120*/  @P0 BRA `(.L_x_20) ;  /* 0x0000000000640947 */ /* 0x000fea0003800000 */
[----:B------:R-:W1:Y:S02]  /*3130*/  LDCU.64 UR4, c[0x0][0x438] ;  /* 0x00008700ff0477ac */ /* 0x000e640008000a00 */
[----:B-1----:R-:W-:-:S04]  /*3140*/  UISETP.NE.U32.AND UP0, UPT, UR4, URZ, UPT ;  /* 0x000000ff0400728c */ /* 0x002fc8000bf05070 */
[----:B------:R-:W-:-:S06]  /*3150*/  UISETP.NE.AND.EX UP0, UPT, UR5, URZ, UPT, UP0 ;  /* 0x000000ff0500728c */ /* 0x000fcc000bf05300 */
[----:B------:R-:W-:-:S05]  /*3160*/  PLOP3.LUT P0, PT, PT, PT, UP0, 0x80, 0x8 ;  /* 0x000000000008781c */ /* 0x000fca0003f0f008 */
[----:B------:R-:W1:Y:S01]  /*3170*/  @UP0 LDCU UR8, c[0x0][0x440] ;  /* 0x00008800ff0807ac */ /* 0x000e620008000800 */
[----:B------:R-:W2:Y:S01]  /*3180*/  @UP0 LDCU.64 UR4, c[0x0][0x438] ;  /* 0x00008700ff0407ac */ /* 0x000ea20008000a00 */
[----:B------:R-:W-:-:S04]  /*3190*/  @UP0 UIADD3 UR6, UPT, UPT, UR45, -UR39, URZ ;  /* 0x800000272d060290 */ /* 0x000fc8000fffe0ff */
[----:B-1----:R-:W-:-:S04]  /*31a0*/  @UP0 UIMAD UR7, UR46, UR8, UR6 ;  /* 0x000000082e0702a4 */ /* 0x002fc8000f8e0206 */
[----:B------:R-:W-:-:S04]  /*31b0*/  @UP0 UIMAD UR7, UR7, UR8, UR6 ;  /* 0x00000008070702a4 */ /* 0x000fc8000f8e0206 */
[----:B--2---:R-:W-:-:S06]  /*31c0*/  @UP0 UIMAD.WIDE UR4, UR7, 0x2, UR4 ;  /* 0x00000002070408a5 */ /* 0x004fcc000f8e0204 */
[----:B------:R-:W-:Y:S01]  /*31d0*/  MOV R4, UR4 ;  /* 0x0000000400047c02 */ /* 0x000fe20008000f00 */
[----:B------:R-:W-:Y:S01]  /*31e0*/  IMAD.U32 R5, RZ, RZ, UR5 ;  /* 0x00000005ff057e24 */ /* 0x000fe2000f8e00ff */
[----:B------:R-:W1:Y:S01]  /*31f0*/  S2UR UR6, SR_CgaCtaId ;  /* 0x00000000000679c3 */ /* 0x000e620000008800 */
[----:B------:R-:W0:Y:S03]  /*3200*/  LDCU UR7, c[0x0][0x410] ;  /* 0x00008200ff0777ac */ /* 0x000e260008000800 */
[----:B------:R-:W2:Y:S01]  /*3210*/  @P0 LDG.E.U16 R4, desc[UR36][R4.64] ;  /* 0x0000002404040981 */ /* 0x000ea2000c1e1500 */
[----:B------:R-:W-:Y:S01]  /*3220*/  R2UR UR5, R9 ;  /* 0x00000000090572ca */ /* 0x000fe200000e0000 */
[----:B------:R-:W-:-:S12]  /*3230*/  UIADD3 UR4, UPT, UPT, UR44, -UR11, URZ ;  /* 0x8000000b2c047290 */ /* 0x000fd8000fffe0ff */
[----:B------:R-:W-:Y:S01]  /*3240*/  UIADD3 UR5, UPT, UPT, UR5, 0x440, URZ ;  /* 0x0000044005057890 */ /* 0x000fe2000fffe0ff */
[----:B0-----:R-:W-:-:S03]  /*3250*/  FMUL.FTZ R6, R14, UR7 ;  /* 0x000000070e067c20 */ /* 0x001fc60008410000 */
[----:B-1----:R-:W-:-:S04]  /*3260*/  ULEA UR5, UR6, UR5, 0x18 ;  /* 0x0000000506057291 */ /* 0x002fc8000f8ec0ff */
[----:B------:R-:W-:Y:S01]  /*3270*/  ULEA UR4, UR4, UR5, 0x2 ;  /* 0x0000000504047291 */ /* 0x000fe2000f8e10ff */
[----:B--2---:R-:W-:-:S05]  /*3280*/  @P0 HADD2.F32 R3, -RZ, R4.H0_H0 ;  /* 0x20000004ff030230 */ /* 0x004fca0000004100 */
[----:B------:R-:W-:-:S05]  /*3290*/  @P0 FADD.FTZ R6, R6, R3 ;  /* 0x0000000306060221 */ /* 0x000fca0000010000 */
[----:B------:R0:W-:Y:S04]  /*32a0*/  STL [R1+0x250], R6 ;  /* 0x0002500601007387 */ /* 0x0001e80000100800 */
[----:B------:R0:W-:Y:S02]  /*32b0*/  STS [UR4+-0x4], R6 ;  /* 0xfffffc06ff007988 */ /* 0x0001e40008000804 */
.L_x_20:
[----:B------:R-:W-:Y:S05]  /*32c0*/  WARPSYNC.ALL ;  /* 0x0000000000007948 */ /* 0x000fea0003800000 */
[----:B------:R-:W5:Y:S08]  /*32d0*/  S2UR UR18, SR_CgaCtaId ;  /* 0x00000000001279c3 */ /* 0x000f700000008800 */
[----:B------:R-:W-:Y:S01]  /*32e0*/  BAR.SYNC.DEFER_BLOCKING 0x0 ;  /* 0x0000000000007b1d */ /* 0x000fe20000010000 */
[----:B------:R-:W-:-:S05]  /*32f0*/  ULOP3.LUT UR4, URZ, UR11, URZ, 0x33, !UPT ;  /* 0x0000000bff047292 */ /* 0x000fca000f8e33ff */
[----:B------:R-:W-:Y:S01]  /*3300*/  UMOV UR10, 0x400 ;  /* 0x00000400000a7882 */ /* 0x000fe20000000000 */
[----:B------:R-:W1:Y:S01]  /*3310*/  LDCU UR7, c[0x0][0x40c] ;  /* 0x00008180ff0777ac */ /* 0x000e620008000800 */
[----:B------:R-:W0:Y:S01]  /*3320*/  S2UR UR19, SR_CTAID.X ;  /* 0x00000000001379c3 */ /* 0x000e220000002500 */
[----:B------:R-:W0:Y:S01]  /*3330*/  LDCU UR6, c[0x0][0x3f0] ;  /* 0x00007e00ff0677ac */ /* 0x000e220008000800 */
[----:B------:R-:W0:Y:S01]  /*3340*/  LDCU UR21, c[0x0][0x40c] ;  /* 0x00008180ff1577ac */ /* 0x000e220008000800 */
[----:B------:R-:W0:Y:S01]  /*3350*/  LDCU UR23, c[0x0][0x3f4] ;  /* 0x00007e80ff1777ac */ /* 0x000e220008000800 */
[----:B-----5:R-:W-:Y:S02]  /*3360*/  ULEA UR5, UR18, UR10, 0x18 ;  /* 0x0000000a12057291 */ /* 0x020fe4000f8ec0ff */
[----:B-1----:R-:W-:Y:S01]  /*3370*/  UISETP.NE.AND UP0, UPT, UR7, URZ, UPT ;  /* 0x000000ff0700728c */ /* 0x002fe2000bf05270 */
[----:B------:R-:W1:Y:S06]  /*3380*/  LDCU UR22, c[0x0][0x410] ;  /* 0x00008200ff1677ac */ /* 0x000e6c0008000800 */
[----:B------:R-:W5:Y:S04]  /*3390*/  LDS.128 R12, [UR5+0x40] ;  /* 0x00004005ff0c7984 */ /* 0x000f680008000c00 */
[----:B------:R-:W2:Y:S04]  /*33a0*/  LDS.128 R8, [UR5+0x50] ;  /* 0x00005005ff087984 */ /* 0x000ea80008000c00 */
[----:B0-----:R-:W0:Y:S04]  /*33b0*/  LDS.128 R4, [UR5+0x60] ;  /* 0x00006005ff047984 */ /* 0x001e280008000c00 */
[----:B-----5:R-:W-:Y:S04]  /*33c0*/  STL.64 [R1+0x240], R12 ;  /* 0x0002400c01007387 */ /* 0x020fe80000100a00 */
[----:B------:R-:W-:Y:S04]  /*33d0*/  STL.64 [R1+0x248], R14 ;  /* 0x0002480e01007387 */ /* 0x000fe80000100a00 */
[----:B------:R-:W5:Y:S04]  /*33e0*/  LDS.128 R12, [UR5+0x70] ;  /* 0x00007005ff0c7984 */ /* 0x000f680008000c00 */
[----:B--2---:R-:W-:Y:S04]  /*33f0*/  STL.64 [R1+0x230], R8 ;  /* 0x0002300801007387 */ /* 0x004fe80000100a00 */
[----:B------:R-:W-:Y:S04]  /*3400*/  STL.64 [R1+0x238], R10 ;  /* 0x0002380a01007387 */ /* 0x000fe80000100a00 */
[----:B------:R-:W2:Y:S04]  /*3410*/  LDS.128 R8, [UR5+0x80] ;  /* 0x00008005ff087984 */ /* 0x000ea80008000c00 */
[----:B0-----:R-:W-:Y:S04]  /*3420*/  STL.64 [R1+0x220], R4 ;  /* 0x0002200401007387 */ /* 0x001fe80000100a00 */
[----:B------:R-:W-:Y:S04]  /*3430*/  STL.64 [R1+0x228], R6 ;  /* 0x0002280601007387 */ /* 0x000fe80000100a00 */
[----:B------:R-:W0:Y:S04]  /*3440*/  LDS.128 R4, [UR5+0x90] ;  /* 0x00009005ff047984 */ /* 0x000e280008000c00 */
        /* <DEDUP_REMOVED lines=61> */
[----:B------:R0:W-:Y:S02]  /*3820*/  STL.64 [R1+0xd8], R6 ;  /* 0x0000d80601007387 */ /* 0x0001e40000100a00 */
[----:B0-----:R-:W0:Y:S02]  /*3830*/  S2R R6, SR_TID.X ;  /* 0x0000000000067919 */ /* 0x001e240000002100 */
[----:B-----5:R0:W-:Y:S04]  /*3840*/  STL.64 [R1+0xc0], R12 ;  /* 0x0000c00c01007387 */ /* 0x0201e80000100a00 */
[----:B------:R0:W-:Y:S04]  /*3850*/  STL.64 [R1+0xc8], R14 ;  /* 0x0000c80e01007387 */ /* 0x0001e80000100a00 */
[----:B--2---:R2:W-:Y:S04]  /*3860*/  STL.64 [R1+0xb0], R8 ;  /* 0x0000b00801007387 */ /* 0x0045e80000100a00 */
[----:B------:R2:W-:Y:S01]  /*3870*/  STL.64 [R1+0xb8], R10 ;  /* 0x0000b80a01007387 */ /* 0x0005e20000100a00 */
[----:B-1----:R-:W-:Y:S05]  /*3880*/  BRA.U UP0, `(.L_x_23) ;  /* 0x0000000100a07547 */ /* 0x002fea000b800000 */
[----:B--2---:R-:W1:Y:S04]  /*3890*/  LDS.128 R8, [UR5+0x240] ;  /* 0x00024005ff087984 */ /* 0x004e680008000c00 */
[----:B------:R-:W2:Y:S04]  /*38a0*/  LDS.128 R16, [UR5+0x250] ;  /* 0x00025005ff107984 */ /* 0x000ea80008000c00 */
[----:B0-----:R-:W0:Y:S04]  /*38b0*/  LDS.128 R12, [UR5+0x260] ;  /* 0x00026005ff0c7984 */ /* 0x001e280008000c00 */
[----:B------:R-:W-:Y:S04]  /*38c0*/  LDS.128 R244, [UR5+0x280] ;  /* 0x00028005fff47984 */ /* 0x000fe80008000c00 */
[----:B------:R-:W-:Y:S04]  /*38d0*/  LDS.128 R240, [UR5+0x290] ;  /* 0x00029005fff07984 */ /* 0x000fe80008000c00 */
[----:B------:R-:W-:Y:S04]  /*38e0*/  LDS.128 R20, [UR5+0x2d0] ;  /* 0x0002d005ff147984 */ /* 0x000fe80008000c00 */
[----:B------:R-:W-:Y:S04]  /*38f0*/  LDS.128 R24, [UR5+0x2e0] ;  /* 0x0002e005ff187984 */ /* 0x000fe80008000c00 */
[----:B----4-:R-:W-:Y:S04]  /*3900*/  LDS.128 R28, [UR5+0x2f0] ;  /* 0x0002f005ff1c7984 */ /* 0x010fe80008000c00 */
[----:B------:R-:W-:Y:S04]  /*3910*/  LDS.128 R32, [UR5+0x300] ;  /* 0x00030005ff207984 */ /* 0x000fe80008000c00 */
[----:B------:R-:W-:Y:S04]  /*3920*/  LDS.128 R36, [UR5+0x310] ;  /* 0x00031005ff247984 */ /* 0x000fe80008000c00 */
[----:B-1----:R-:W-:Y:S04]  /*3930*/  STL.64 [R1+0x40], R8 ;  /* 0x0000400801007387 */ /* 0x002fe80000100a00 */
[----:B------:R-:W-:Y:S04]  /*3940*/  STL.64 [R1+0x48], R10 ;  /* 0x0000480a01007387 */ /* 0x000fe80000100a00 */
[----:B------:R-:W1:Y:S04]  /*3950*/  LDS.128 R8, [UR5+0x270] ;  /* 0x00027005ff087984 */ /* 0x000e680008000c00 */
[----:B--2---:R2:W-:Y:S04]  /*3960*/  STL.64 [R1+0x30], R16 ;  /* 0x0000301001007387 */ /* 0x0045e80000100a00 */
[----:B------:R2:W-:Y:S04]  /*3970*/  STL.64 [R1+0x38], R18 ;  /* 0x0000381201007387 */ /* 0x0005e80000100a00 */
[----:B0-----:R2:W-:Y:S04]  /*3980*/  STL.64 [R1+0x20], R12 ;  /* 0x0000200c01007387 */ /* 0x0015e80000100a00 */
[----:B------:R2:W-:Y:S04]  /*3990*/  STL.64 [R1+0x28], R14 ;  /* 0x0000280e01007387 */ /* 0x0005e80000100a00 */
[----:B------:R-:W0:Y:S04]  /*39a0*/  LDS.128 R12, [UR5+0x2b0] ;  /* 0x0002b005ff0c7984 */ /* 0x000e280008000c00 */
[----:B------:R-:W4:Y:S04]  /*39b0*/  LDS.128 R16, [UR5+0x2c0] ;  /* 0x0002c005ff107984 */ /* 0x000f280008000c00 */
[----:B------:R-:W0:Y:S04]  /*39c0*/  LDS.128 R40, [UR5+0x320] ;  /* 0x00032005ff287984 */ /* 0x000e280008000c00 */
[----:B------:R-:W0:Y:S04]  /*39d0*/  LDS.128 R44, [UR5+0x330] ;  /* 0x00033005ff2c7984 */ /* 0x000e280008000c00 */
[----:B------:R-:W0:Y:S04]  /*39e0*/  LDS.128 R48, [UR5+0x340] ;  /* 0x00034005ff307984 */ /* 0x000e280008000c00 */
[----:B-1----:R2:W-:Y:S04]  /*39f0*/  STL.64 [R1], R8 ;  /* 0x0000000801007387 */ /* 0x0025e80000100a00 */
[----:B------:R2:W-:Y:S04]  /*3a00*/  STL.64 [R1+0x8], R10 ;  /* 0x0000080a01007387 */ /* 0x0005e80000100a00 */
[----:B------:R-:W1:Y:S04]  /*3a10*/  LDS.128 R8, [UR5+0x2a0] ;  /* 0x0002a005ff087984 */ /* 0x000e680008000c00 */
[----:B------:R-:W0:Y:S04]  /*3a20*/  LDS.128 R52, [UR5+0x350] ;  /* 0x00035005ff347984 */ /* 0x000e280008000c00 */
        /* <DEDUP_REMOVED lines=13> */
[----:B-12-4-:R-:W0:Y:S02]  /*3b00*/  LDS.128 R108, [UR5+0x430] ;  /* 0x00043005ff6c7984 */ /* 0x016e240008000c00 */
.L_x_23:
[----:B------:R-:W1:Y:S01]  /*3b10*/  LDS.128 R120, [UR5+0x1e0] ;  /* 0x0001e005ff787984 */ /* 0x000e620008000c00 */
[----:B------:R-:W-:Y:S01]  /*3b20*/  UIADD3 UR4, UPT, UPT, UR4, 0x1f, UR44 ;  /* 0x0000001f04047890 */ /* 0x000fe2000fffe02c */
[----:B------:R-:W-:Y:S01]  /*3b30*/  BSSY.RECONVERGENT B0, `(.L_x_24) ;  /* 0x000097b000007945 */ /* 0x000fe20003800200 */
[----:B------:R-:W-:Y:S01]  /*3b40*/  UIMAD UR6, UR41, UR6, UR19 ;  /* 0x00000006290672a4 */ /* 0x000fe2000f8e0213 */
[----:B------:R-:W5:Y:S01]  /*3b50*/  LDS.128 R116, [UR5+0x1f0] ;  /* 0x0001f005ff747984 */ /* 0x000f620008000c00 */
[----:B------:R-:W0:Y:S03]  /*3b60*/  LDCU.64 UR12, c[0x0][0x3c8] ;  /* 0x00007900ff0c77ac */ /* 0x000e260008000a00 */
[----:B------:R-:W3:Y:S01]  /*3b70*/  LDS.128 R112, [UR5+0x200] ;  /* 0x00020005ff707984 */ /* 0x000ee20008000c00 */
[----:B------:R-:W0:Y:S01]  /*3b80*/  LDCU.64 UR14, c[0x0][0x3b8] ;  /* 0x00007700ff0e77ac */ /* 0x000e220008000a00 */
[----:B------:R-:W0:Y:S01]  /*3b90*/  LDCU.64 UR24, c[0x0][0x438] ;  /* 0x00008700ff1877ac */ /* 0x000e220008000a00 */
[----:B------:R-:W0:Y:S01]  /*3ba0*/  LDCU.64 UR16, c[0x0][0x448] ;  /* 0x00008900ff1077ac */ /* 0x000e220008000a00 */
[----:B------:R-:W-:Y:S01]  /*3bb0*/  USHF.L.U32 UR6, UR6, 0x8, URZ ;  /* 0x0000000806067899 */ /* 0x000fe200080006ff */
[----:B-1----:R-:W-:Y:S04]  /*3bc0*/  STL.64 [R1+0xa0], R120 ;  /* 0x0000a07801007387 */ /* 0x002fe80000100a00 */
[----:B------:R-:W-:Y:S04]  /*3bd0*/  STL.64 [R1+0xa8], R122 ;  /* 0x0000a87a01007387 */ /* 0x000fe80000100a00 */
[----:B------:R-:W1:Y:S04]  /*3be0*/  LDS.128 R120, [UR5+0x210] ;  /* 0x00021005ff787984 */ /* 0x000e680008000c00 */
[----:B-----5:R-:W-:Y:S04]  /*3bf0*/  STL.64 [R1+0x90], R116 ;  /* 0x0000907401007387 */ /* 0x020fe80000100a00 */
[----:B------:R-:W-:Y:S04]  /*3c00*/  STL.64 [R1+0x98], R118 ;  /* 0x0000987601007387 */ /* 0x000fe80000100a00 */
[----:B------:R-:W5:Y:S04]  /*3c10*/  LDS.128 R116, [UR5+0x220] ;  /* 0x00022005ff747984 */ /* 0x000f680008000c00 */
[----:B---3--:R-:W-:Y:S04]  /*3c20*/  STL.64 [R1+0x80], R112 ;  /* 0x0000807001007387 */ /* 0x008fe80000100a00 */
[----:B------:R-:W-:Y:S04]  /*3c30*/  STL.64 [R1+0x88], R114 ;  /* 0x0000887201007387 */ /* 0x000fe80000100a00 */
[----:B------:R-:W3:Y:S01]  /*3c40*/  LDS.128 R112, [UR5+0x230] ;  /* 0x00023005ff707984 */ /* 0x000ee20008000c00 */
[----:B------:R-:W-:-:S04]  /*3c50*/  USHF.R.S32.HI UR5, URZ, 0x1f, UR4 ;  /* 0x0000001fff057899 */ /* 0x000fc80008011404 */
[----:B------:R-:W-:-:S04]  /*3c60*/  ULEA.HI UR5, UR5, UR4, URZ, 0x5 ;  /* 0x0000000405057291 */ /* 0x000fc8000f8f28ff */
[----:B------:R-:W-:-:S06]  /*3c70*/  ULOP3.LUT UR5, UR5, 0xffffffe0, URZ, 0xc0, !UPT ;  /* 0xffffffe005057892 */ /* 0x000fcc000f8ec0ff */
[----:B0-----:R-:W-:Y:S01]  /*3c80*/  ISETP.GE.AND P0, PT, R6, UR5, PT ;  /* 0x0000000506007c0c */ /* 0x001fe2000bf06270 */
[----:B-1----:R0:W-:Y:S04]  /*3c90*/  STL.64 [R1+0x70], R120 ;  /* 0x0000707801007387 */ /* 0x0021e80000100a00 */
[----:B------:R0:W-:Y:S04]  /*3ca0*/  STL.64 [R1+0x78], R122 ;  /* 0x0000787a01007387 */ /* 0x0001e80000100a00 */
[----:B-----5:R0:W-:Y:S04]  /*3cb0*/  STL.64 [R1+0x60], R116 ;  /* 0x0000607401007387 */ /* 0x0201e80000100a00 */
[----:B------:R0:W-:Y:S04]  /*3cc0*/  STL.64 [R1+0x68], R118 ;  /* 0x0000687601007387 */ /* 0x0001e80000100a00 */
[----:B---3--:R0:W-:Y:S04]  /*3cd0*/  STL.64 [R1+0x50], R112 ;  /* 0x0000507001007387 */ /* 0x0081e80000100a00 */
[----:B------:R0:W-:Y:S01]  /*3ce0*/  STL.64 [R1+0x58], R114 ;  /* 0x0000587201007387 */ /* 0x0001e20000100a00 */
[----:B------:R-:W-:Y:S05]  /*3cf0*/  @P0 BRA `(.L_x_25) ;  /* 0x0000009400780947 */ /* 0x000fea0003800000 */
[----:B------:R-:W-:Y:S01]  /*3d00*/  IABS R3, R0 ;  /* 0x0000000000037213 */ /* 0x000fe20000000000 */
[----:B------:R-:W1:Y:S01]  /*3d10*/  S2UR UR4, SR_CTAID.Y ;  /* 0x00000000000479c3 */ /* 0x000e620000002600 */
[----:B------:R-:W3:Y:S01]  /*3d20*/  LDCU.64 UR8, c[0x0][0x420] ;  /* 0x00008400ff0877ac */ /* 0x000ee20008000a00 */
[----:B------:R-:W-:Y:S02]  /*3d30*/  IADD3 R252, PT, PT, R6, UR11, RZ ;  /* 0x0000000b06fc7c10 */ /* 0x000fe4000fffe0ff */
[----:B------:R-:W-:Y:S01]  /*3d40*/  MOV R7, R3 ;  /* 0x0000000300077202 */ /* 0x000fe20000000f00 */
[----:B------:R-:W5:Y:S03]  /*3d50*/  LDCU UR20, c[0x0][0x440] ;  /* 0x00008800ff1477ac */ /* 0x000f660008000800 */
[----:B------:R-:W2:Y:S01]  /*3d60*/  I2F.RP R4, R7 ;  /* 0x0000000700047306 */ /* 0x000ea20000209400 */
[----:B------:R-:W-:Y:S01]  /*3d70*/  STL [R1+0x254], R7 ;  /* 0x0002540701007387 */ /* 0x000fe20000100800 */
[----:B------:R-:W-:-:S04]  /*3d80*/  UIADD3 UR7, UPT, UPT, UR10, 0x440, URZ ;  /* 0x000004400a077890 */ /* 0x000fc8000fffe0ff */
[----:B------:R-:W-:Y:S01]  /*3d90*/  ULEA UR7, UR18, UR7, 0x18 ;  /* 0x0000000712077291 */ /* 0x000fe2000f8ec0ff */
[----:B---3--:R-:W-:Y:S01]  /*3da0*/  ISETP.NE.U32.AND P0, PT, RZ, UR8, PT ;  /* 0x00000008ff007c0c */ /* 0x008fe2000bf05070 */
[----:B--2---:R-:W2:Y:S01]  /*3db0*/  MUFU.RCP R4, R4 ;  /* 0x0000000400047308 */ /* 0x004ea20000001000 */
[----:B-1----:R-:W-:Y:S01]  /*3dc0*/  IMAD R0, R0, UR4, RZ ;  /* 0x0000000400007c24 */ /* 0x002fe2000f8e02ff */
[----:B-----5:R-:W-:Y:S01]  /*3dd0*/  UIMAD UR4, UR19, UR20, UR44 ;  /* 0x00000014130472a4 */ /* 0x020fe2000f8e022c */
[----:B------:R-:W-:-:S03]  /*3de0*/  ISETP.NE.AND.EX P0, PT, RZ, UR9, PT, P0 ;  /* 0x00000009ff007c0c */ /* 0x000fc6000bf05300 */
[----:B------:R-:W-:Y:S01]  /*3df0*/  UIADD3 UR4, UPT, UPT, UR4, -0x1, URZ ;  /* 0xffffffff04047890 */ /* 0x000fe2000fffe0ff */
[----:B--2---:R-:W-:-:S04]  /*3e00*/  VIADD R4, R4, 0xffffffe ;  /* 0x0ffffffe04047836 */ /* 0x004fc80000000000 */
[----:B------:R1:W2:Y:S02]  /*3e10*/  F2I.FTZ.U32.TRUNC.NTZ R5, R4 ;  /* 0x0000000400057305 */ /* 0x0002a4000021f000 */
[----:B-1----:R-:W-:Y:S01]  /*3e20*/  IMAD.MOV.U32 R4, RZ, RZ, RZ ;  /* 0x000000ffff047224 */ /* 0x002fe200078e00ff */
[----:B--2---:R-:W-:-:S05]  /*3e30*/  IADD3 R3, PT, PT, RZ, -R5, RZ ;  /* 0x80000005ff037210 */ /* 0x004fca0007ffe0ff */
[----:B------:R-:W-:-:S04]  /*3e40*/  IMAD R3, R3, R7, RZ ;  /* 0x0000000703037224 */ /* 0x000fc800078e02ff */
[----:B------:R-:W-:-:S05]  /*3e50*/  IMAD.HI.U32 R3, R5, R3, R4 ;  /* 0x0000000305037227 */ /* 0x000fca00078e0004 */
[----:B------:R1:W-:Y:S02]  /*3e60*/  STL [R1+0x25c], R3 ;  /* 0x00025c0301007387 */ /* 0x0003e40000100800 */
[----:B-1----:R-:W-:Y:S02]  /*3e70*/  SHF.R.S32.HI R3, RZ, 0x1f, R0 ;  /* 0x0000001fff037819 */ /* 0x002fe40000011400 */
[----:B------:R-:W-:-:S05]  /*3e80*/  IADD3 R0, P1, P2, R0, UR8, R252 ;  /* 0x0000000800007c10 */ /* 0x000fca000fa3e0fc */
[----:B------:R1:W-:Y:S02]  /*3e90*/  STL [R1+0x14], R0 ;  /* 0x0000140001007387 */ /* 0x0003e40000100800 */
[----:B-1----:R-:W-:Y:S01]  /*3ea0*/  IADD3.X R0, PT, PT, R3, UR9, RZ, P1, P2 ;  /* 0x0000000903007c10 */ /* 0x002fe20008fe44ff */
[----:B------:R-:W-:-:S04]  /*3eb0*/  IMAD.U32 R3, RZ, RZ, UR20 ;  /* 0x00000014ff037e24 */ /* 0x000fc8000f8e00ff */
[----:B------:R1:W-:Y:S01]  /*3ec0*/  STL [R1+0x10], R0 ;  /* 0x0000100001007387 */ /* 0x0003e20000100800 */
[----:B------:R-:W-:Y:S02]  /*3ed0*/  IMAD R4, R3, UR4, R252 ;  /* 0x0000000403047c24 */ /* 0x000fe4000f8e02fc */
[----:B------:R-:W-:-:S03]  /*3ee0*/  VIADD R252, R252, 0x1 ;  /* 0x00000001fcfc7836 */ /* 0x000fc60000000000 */
[----:B------:R2:W-:Y:S01]  /*3ef0*/  STL [R1+0x18], R4 ;  /* 0x0000180401007387 */ /* 0x0005e20000100800 */
[----:B-1----:R-:W-:-:S04]  /*3f00*/  MOV R0, UR5 ;  /* 0x0000000500007c02 */ /* 0x002fc80008000f00 */
[----:B------:R-:W-:Y:S02]  /*3f10*/  IADD3 R3, PT, PT, R0, UR11, RZ ;  /* 0x0000000b00037c10 */ /* 0x000fe4000fffe0ff */
[----:B------:R-:W-:-:S05]  /*3f20*/  LEA R0, R6, UR7, 0x2 ;  /* 0x0000000706007c11 */ /* 0x000fca000f8e10ff */
[----:B------:R2:W-:Y:S04]  /*3f30*/  STL [R1+0x1c], R0 ;  /* 0x00001c0001007387 */ /* 0x0005e80000100800 */
[----:B------:R2:W-:Y:S02]  /*3f40*/  STL [R1+0x258], R3 ;  /* 0x0002580301007387 */ /* 0x0005e40000100800 */
.L_x_78:
[----:B-1----:R-:W3:Y:S04]  /*3f50*/  LDL R237, [R1+0x25c] ;  /* 0x00025c0001ed7983 */ /* 0x002ee80000100800 */
[----:B-----5:R-:W5:Y:S04]  /*3f60*/  LDL R248, [R1+0x254] ;  /* 0x0002540001f87983 */ /* 0x020f680000100800 */
[----:B------:R-:W4:Y:S04]  /*3f70*/  LDL R238, [R1+0x14] ;  /* 0x0000140001ee7983 */ /* 0x000f280000100800 */
[----:B------:R-:W4:Y:S01]  /*3f80*/  LDL R239, [R1+0x10] ;  /* 0x0000100001ef7983 */ /* 0x000f220000100800 */
[----:B------:R-:W-:Y:S01]  /*3f90*/  VIADD R251, R252, 0xffffffff ;  /* 0xfffffffffcfb7836 */ /* 0x000fe20000000000 */
[----:B--2---:R-:W-:-:S04]  /*3fa0*/  MOV R0, UR23 ;  /* 0x0000001700007c02 */ /* 0x004fc80008000f00 */
[----:B------:R-:W-:Y:S02]  /*3fb0*/  IABS R3, R251 ;  /* 0x000000fb00037213 */ /* 0x000fe40000000000 */
[----:B------:R-:W-:-:S03]  /*3fc0*/  IABS R236, R0 ;  /* 0x0000000000ec7213 */ /* 0x000fc60000000000 */
[----:B---3--:R-:W-:-:S04]  /*3fd0*/  IMAD.HI.U32 R237, R237, R3, RZ ;  /* 0x00000003eded7227 */ /* 0x008fc800078e00ff */
[----:B------:R-:W-:-:S04]  /*3fe0*/  IMAD.MOV R237, RZ, RZ, -R237 ;  /* 0x000000ffffed7224 */ /* 0x000fc800078e0aed */
[----:B------:R-:W-:-:S05]  /*3ff0*/  IMAD R3, R236, R237, R3 ;  /* 0x000000edec037224 */ /* 0x000fca00078e0203 */
[----:B-----5:R-:W-:-:S13]  /*4000*/  ISETP.GT.U32.AND P1, PT, R248, R3, PT ;  /* 0x00000003f800720c */ /* 0x020fda0003f24070 */
[----:B------:R-:W-:-:S04]  /*4010*/  @!P1 IADD3 R3, PT, PT, R3, -R236, RZ ;  /* 0x800000ec03039210 */ /* 0x000fc80007ffe0ff */
[----:B------:R-:W-:Y:S01]  /*4020*/  ISETP.GT.U32.AND P1, PT, R248, R3, PT ;  /* 0x00000003f800720c */ /* 0x000fe20003f24070 */
[----:B----4-:R-:W-:-:S12]  /*4030*/  @P0 IMAD.MOV.U32 R237, RZ, RZ, R239 ;  /* 0x000000ffffed0224 */ /* 0x010fd800078e00ef */
[----:B------:R-:W-:Y:S01]  /*4040*/  @!P1 IMAD.IADD R3, R3, 0x1, -R236 ;  /* 0x0000000103039824 */ /* 0x000fe200078e0aec */
[----:B------:R-:W-:-:S06]  /*4050*/  @P0 MOV R236, R238 ;  /* 0x000000ee00ec0202 */ /* 0x000fcc0000000f00 */
[----:B------:R-:W2:Y:S01]  /*4060*/  @P0 LDG.E.U8 R236, desc[UR36][R236.64] ;  /* 0x00000024ecec0981 */ /* 0x000ea2000c1e1100 */
[----:B------:R-:W-:Y:S01]  /*4070*/  UIADD3 UR4, UPT, UPT, UR44, -0x1, URZ ;  /* 0xffffffff2c047890 */ /* 0x000fe2000fffe0ff */
[----:B------:R-:W-:Y:S02]  /*4080*/  ISETP.GE.AND P2, PT, R251, RZ, PT ;  /* 0x000000fffb00720c */ /* 0x000fe40003f46270 */
[----:B------:R-:W-:-:S03]  /*4090*/  ISETP.NE.AND P4, PT, R0, RZ, PT ;  /* 0x000000ff0000720c */ /* 0x000fc60003f85270 */
[----:B------:R-:W-:Y:S01]  /*40a0*/  ISETP.GE.AND P1, PT, R251, UR4, PT ;  /* 0x00000004fb007c0c */ /* 0x000fe2000bf26270 */
[----:B------:R-:W-:Y:S07]  /*40b0*/  BSSY.RECONVERGENT B1, `(.L_x_26) ;  /* 0x00000ba000017945 */ /* 0x000fee0003800200 */
[----:B------:R-:W-:Y:S02]  /*40c0*/  @!P2 IADD3 R3, PT, PT, -R3, RZ, RZ ;  /* 0x000000ff0303a210 */ /* 0x000fe40007ffe1ff */
[----:B------:R-:W-:-:S02]  /*40d0*/  @!P4 LOP3.LUT R3, RZ, R0, RZ, 0x33, !PT ;  /* 0x00000000ff03c212 */ /* 0x000fc400078e33ff */
[----:B--2---:R-:W-:Y:S01]  /*40e0*/  ISETP.NE.AND P3, PT, R236, RZ, P0 ;  /* 0x000000ffec00720c */ /* 0x004fe20000765270 */
[----:B------:R-:W-:-:S12]  /*40f0*/  @P1 BRA `(.L_x_27) ;  /* 0x0000000800d41947 */ /* 0x000fd80003800000 */
[----:B0-----:R-:W0:Y:S01]  /*4100*/  S2R R121, SR_CTAID.Y ;  /* 0x0000000000797919 */ /* 0x001e220000002600 */
[----:B------:R-:W1:Y:S01]  /*4110*/  LDC R120, c[0x0][0x3f8] ;  /* 0x0000fe00ff787b82 */ /* 0x000e620000000800 */
[----:B------:R-:W-:Y:S01]  /*4120*/  ISETP.NE.AND P6, PT, R2, RZ, PT ;  /* 0x000000ff0200720c */ /* 0x000fe20003fc5270 */
[----:B0-----:R-:W-:-:S05]  /*4130*/  IMAD R114, R121, R0, RZ ;  /* 0x0000000079727224 */ /* 0x001fca00078e02ff */
[----:B------:R-:W-:-:S04]  /*4140*/  IADD3 R113, P2, PT, R114, R3, RZ ;  /* 0x0000000372717210 */ /* 0x000fc80007f5e0ff */
[----:B------:R-:W-:Y:S02]  /*4150*/  LEA.HI.X.SX32 R114, R114, RZ, 0x1, P2 ;  /* 0x000000ff72727211 */ /* 0x000fe400010f0eff */
[----:B------:R-:W-:-:S04]  /*4160*/  LEA R112, P2, R113, UR12, 0x2 ;  /* 0x0000000c71707c11 */ /* 0x000fc8000f8410ff */
[----:B------:R-:W-:-:S05]  /*4170*/  LEA.HI.X R113, R113, UR13, R114, 0x2, P2 ;  /* 0x0000000d71717c11 */ /* 0x000fca00090f1472 */
[----:B------:R1:W2:Y:S01]  /*4180*/  LDG.E R112, desc[UR36][R112.64] ;  /* 0x0000002470707981 */ /* 0x0002a2000c1e1900 */
[----:B------:R-:W-:Y:S01]  /*4190*/  UISETP.NE.AND UP0, UPT, UR21, URZ, UPT ;  /* 0x000000ff1500728c */ /* 0x000fe2000bf05270 */
[----:B------:R-:W0:Y:S01]  /*41a0*/  S2R R115, SR_CTAID.Y ;  /* 0x0000000000737919 */ /* 0x000e220000002600 */
[-C--:B-1----:R-:W-:Y:S02]  /*41b0*/  IMAD R113, R120, R0.reuse, RZ ;  /* 0x0000000078717224 */ /* 0x082fe400078e02ff */
[----:B0-----:R-:W-:Y:S02]  /*41c0*/  IMAD R115, R115, R0, RZ ;  /* 0x0000000073737224 */ /* 0x001fe400078e02ff */
[----:B--2---:R-:W-:Y:S02]  /*41d0*/  IMAD R112, R112, R113, RZ ;  /* 0x0000007170707224 */ /* 0x004fe400078e02ff */
[----:B------:R-:W-:Y:S02]  /*41e0*/  IMAD R113, R0, UR6, RZ ;  /* 0x0000000600717c24 */ /* 0x000fe4000f8e02ff */
[----:B------:R-:W-:-:S03]  /*41f0*/  IMAD R114, R112, 0x20, R3 ;  /* 0x0000002070727824 */ /* 0x000fc600078e0203 */
[----:B------:R-:W-:Y:S02]  /*4200*/  SHF.R.S32.HI R112, RZ, 0x1f, R113 ;  /* 0x0000001fff707819 */ /* 0x000fe40000011471 */
[----:B------:R-:W-:-:S04]  /*4210*/  SHF.L.U32 R114, R114, 0x3, RZ ;  /* 0x0000000372727819 */ /* 0x000fc800000006ff */
[----:B------:R-:W-:-:S04]  /*4220*/  IADD3 R113, P2, PT, R114, R113, RZ ;  /* 0x0000007172717210 */ /* 0x000fc80007f5e0ff */
[----:B------:R-:W-:Y:S02]  /*4230*/  LEA.HI.X.SX32 R114, R114, R112, 0x1, P2 ;  /* 0x0000007072727211 */ /* 0x000fe400010f0eff */
[----:B------:R-:W-:-:S04]  /*4240*/  LEA R112, P2, R113, UR14, 0x1 ;  /* 0x0000000e71707c11 */ /* 0x000fc8000f8408ff */
[----:B------:R-:W-:Y:S02]  /*4250*/  LEA.HI.X R113, R113, UR15, R114, 0x1, P2 ;  /* 0x0000000f71717c11 */ /* 0x000fe400090f0c72 */
[----:B------:R-:W-:-:S04]  /*4260*/  IADD3 R114, P2, PT, R115, R3, RZ ;  /* 0x0000000373727210 */ /* 0x000fc80007f5e0ff */
[----:B------:R-:W-:Y:S02]  /*4270*/  LEA.HI.X.SX32 R115, R115, RZ, 0x1, P2 ;  /* 0x000000ff73737211 */ /* 0x000fe400010f0eff */
[----:B------:R-:W-:-:S04]  /*4280*/  LEA R236, P2, R114, UR12, 0x2 ;  /* 0x0000000c72ec7c11 */ /* 0x000fc8000f8410ff */
[----:B------:R-:W-:Y:S02]  /*4290*/  LEA.HI.X R237, R114, UR13, R115, 0x2, P2 ;  /* 0x0000000d72ed7c11 */ /* 0x000fe400090f1473 */
[----:B------:R-:W5:Y:S01]  /*42a0*/  LDG.E.128 R112, desc[UR36][R112.64] ;  /* 0x0000002470707981 */ /* 0x000f62000c1e1d00 */
[----:B------:R-:W-:Y:S06]  /*42b0*/  BRA.U UP0, `(.L_x_28) ;  /* 0x0000000100907547 */ /* 0x000fec000b800000 */
[----:B------:R-:W0:Y:S01]  /*42c0*/  S2R R122, SR_CTAID.X ;  /* 0x00000000007a7919 */ /* 0x000e220000002500 */
[----:B------:R-:W-:Y:S01]  /*42d0*/  VOTEU.ANY UP0, P6 ;  /* 0x0000000000ff7886 */ /* 0x000fe20003000100 */
[----:B------:R-:W-:Y:S02]  /*42e0*/  PLOP3.LUT P4, PT, PT, PT, UP0, 0x80, 0x8 ;  /* 0x000000000008781c */ /* 0x000fe40003f8f008 */
[----:B------:R-:W-:Y:S01]  /*42f0*/  PLOP3.LUT P2, PT, PT, PT, UP0, 0x80, 0x8 ;  /* 0x000000000008781c */ /* 0x000fe20003f4f008 */
[----:B------:R-:W2:Y:S01]  /*4300*/  LDL R248, [R1+0x44] ;  /* 0x0000440001f87983 */ /* 0x000ea20000100800 */
[----:B------:R-:W-:-:S03]  /*4310*/  PLOP3.LUT P5, PT, PT, PT, UP0, 0x80, 0x8 ;  /* 0x000000000008781c */ /* 0x000fc60003faf008 */
[----:B------:R-:W3:Y:S04]  /*4320*/  LDL R238, [R1+0x4c] ;  /* 0x00004c0001ee7983 */ /* 0x000ee80000100800 */
[----:B------:R-:W4:Y:S02]  /*4330*/  LDL R239, [R1+0x48] ;  /* 0x0000480001ef7983 */ /* 0x000f240000100800 */
[----:B------:R-:W1:Y:S01]  /*4340*/  @P4 LDC.64 R116, c[0x0][0x450] ;  /* 0x00011400ff744b82 */ /* 0x000e620000000a00 */
[----:B------:R-:W-:Y:S01]  /*4350*/  PLOP3.LUT P4, PT, PT, PT, UP0, 0x80, 0x8 ;  /* 0x000000000008781c */ /* 0x000fe20003f8f008 */
[----:B------:R-:W4:Y:S01]  /*4360*/  LDL R123, [R1+0x40] ;  /* 0x00004000017b7983 */ /* 0x000f220000100800 */
[----:B0-----:R-:W-:Y:S01]  /*4370*/  @P2 IMAD R118, R120, UR38, R122 ;  /* 0x0000002678762c24 */ /* 0x001fe2000f8e027a */
[----:B------:R-:W-:-:S03]  /*4380*/  PLOP3.LUT P2, PT, PT, PT, UP0, 0x80, 0x8 ;  /* 0x000000000008781c */ /* 0x000fc60003f4f008 */
[----:B------:R-:W-:-:S07]  /*4390*/  @P5 IMAD.SHL.U32 R118, R118, 0x100, RZ ;  /* 0x0000010076765824 */ /* 0x000fce00078e00ff */
[----:B-1----:R-:W-:-:S06]  /*43a0*/  @P4 IMAD.WIDE R116, R118, 0x2, R116 ;  /* 0x0000000276744825 */ /* 0x002fcc00078e0274 */
[----:B------:R-:W4:Y:S01]  /*43b0*/  @P2 LDG.E.128 R116, desc[UR36][R116.64] ;  /* 0x0000002474742981 */ /* 0x000f22000c1e1d00 */
[----:B------:R-:W-:Y:S02]  /*43c0*/  PLOP3.LUT P2, PT, PT, PT, UP0, 0x80, 0x8 ;  /* 0x000000000008781c */ /* 0x000fe40003f4f008 */
[----:B------:R-:W-:Y:S01]  /*43d0*/  PLOP3.LUT P4, PT, PT, PT, UP0, 0x80, 0x8 ;  /* 0x000000000008781c */ /* 0x000fe20003f8f008 */
[----:B--2--5:R-:W-:Y:S02]  /*43e0*/  HFMA2 R113, R113, 1, 1, R248 ;  /* 0x3c003c0071717831 */ /* 0x024fe400000000f8 */
[----:B---3--:R-:W-:Y:S02]  /*43f0*/  HFMA2 R115, R115, 1, 1, R238 ;  /* 0x3c003c0073737831 */ /* 0x008fe400000000ee */
[----:B----4-:R-:W-:Y:S02]  /*4400*/  HADD2 R114, R114, R239 ;  /* 0x000000ef72727230 */ /* 0x010fe40000000000 */
[----:B------:R-:W-:-:S04]  /*4410*/  HADD2 R112, R112, R123 ;  /* 0x0000007b70707230 */ /* 0x000fc80000000000 */
[----:B------:R-:W-:Y:S01]  /*4420*/  @P2 HMUL2 R113, R113, R117 ;  /* 0x0000007571712232 */ /* 0x000fe20000000000 */
[----:B------:R-:W-:Y:S01]  /*4430*/  PLOP3.LUT P2, PT, PT, PT, UP0, 0x80, 0x8 ;  /* 0x000000000008781c */ /* 0x000fe20003f4f008 */
[----:B------:R-:W-:-:S04]  /*4440*/  IMAD R117, R121, R120, R122 ;  /* 0x0000007879757224 */ /* 0x000fc800078e027a */
[----:B------:R-:W-:Y:S02]  /*4450*/  IMAD R117, R117, R0, RZ ;  /* 0x0000000075757224 */ /* 0x000fe400078e02ff */
[----:B------:R-:W-:Y:S01]  /*4460*/  @P4 HFMA2 R115, R115, R119, -RZ ;  /* 0x0000007773734231 */ /* 0x000fe200001000ff */
[----:B------:R-:W-:Y:S02]  /*4470*/  PLOP3.LUT P4, PT, PT, PT, UP0, 0x80, 0x8 ;  /* 0x000000000008781c */ /* 0x000fe40003f8f008 */
[----:B------:R-:W-:-:S03]  /*4480*/  SHF.L.U32 R119, R117, 0x8, RZ ;  /* 0x0000000875777819 */ /* 0x000fc600000006ff */
[----:B------:R-:W-:Y:S01]  /*4490*/  @P2 HMUL2 R114, R114, R118 ;  /* 0x0000007672722232 */ /* 0x000fe20000000000 */
[----:B------:R-:W-:-:S04]  /*44a0*/  LEA R117, P2, R3, R119, 0x3 ;  /* 0x0000007703757211 */ /* 0x000fc800078418ff */
[----:B------:R-:W-:Y:S02]  /*44b0*/  LEA.HI.X.SX32 R119, R119, RZ, 0x1, P2 ;  /* 0x000000ff77777211 */ /* 0x000fe400010f0eff */
[----:B------:R-:W-:Y:S01]  /*44c0*/  LEA R118, P2, R117, UR14, 0x1 ;  /* 0x0000000e75767c11 */ /* 0x000fe2000f8408ff */
[----:B------:R-:W-:-:S03]  /*44d0*/  @P4 HMUL2 R112, R112, R116 ;  /* 0x0000007470704232 */ /* 0x000fc60000000000 */
[----:B------:R-:W-:-:S05]  /*44e0*/  LEA.HI.X R119, R117, UR15, R119, 0x1, P2 ;  /* 0x0000000f75777c11 */ /* 0x000fca00090f0c77 */
[----:B------:R0:W-:Y:S04]  /*44f0*/  STG.E.128 desc[UR36][R118.64], R112 ;  /* 0x0000007076007986 */ /* 0x0001e8000c101d24 */
.L_x_28:
[----:B------:R-:W0:Y:S01]  /*4500*/  LDG.E R120, desc[UR36][R236.64] ;  /* 0x00000024ec787981 */ /* 0x000e22000c1e1900 */
[----:B------:R-:W1:Y:S01]  /*4510*/  LDC R250, c[0x0][0x3f8] ;  /* 0x0000fe00fffa7b82 */ /* 0x000e620000000800 */
[----:B------:R-:W-:Y:S01]  /*4520*/  IMAD.IADD R248, R3, 0x1, R0 ;  /* 0x0000000103f87824 */ /* 0x000fe200078e0200 */
[----:B------:R-:W-:Y:S01]  /*4530*/  UISETP.NE.AND UP0, UPT, UR21, URZ, UPT ;  /* 0x000000ff1500728c */ /* 0x000fe2000bf05270 */
[----:B------:R-:W-:-:S05]  /*4540*/  IMAD R239, R0, UR6, RZ ;  /* 0x0000000600ef7c24 */ /* 0x000fca000f8e02ff */
[----:B------:R-:W-:Y:S01]  /*4550*/  SHF.R.S32.HI R249, RZ, 0x1f, R239 ;  /* 0x0000001ffff97819 */ /* 0x000fe200000114ef */
[----:B-1----:R-:W-:-:S04]  /*4560*/  IMAD R238, R250, R0, RZ ;  /* 0x00000000faee7224 */ /* 0x002fc800078e02ff */
[----:B0-----:R-:W-:-:S05]  /*4570*/  IMAD R118, R238, R120, RZ ;  /* 0x00000078ee767224 */ /* 0x001fca00078e02ff */
[----:B------:R-:W-:-:S05]  /*4580*/  LEA R118, R118, R248, 0x5 ;  /* 0x000000f876767211 */ /* 0x000fca00078e28ff */
[----:B------:R-:W-:-:S05]  /*4590*/  IMAD.SHL.U32 R118, R118, 0x8, RZ ;  /* 0x0000000876767824 */ /* 0x000fca00078e00ff */
[----:B------:R-:W-:-:S04]  /*45a0*/  IADD3 R117, P2, PT, R239, R118, RZ ;  /* 0x00000076ef757210 */ /* 0x000fc80007f5e0ff */
[----:B------:R-:W-:Y:S02]  /*45b0*/  LEA.HI.X.SX32 R118, R118, R249, 0x1, P2 ;  /* 0x000000f976767211 */ /* 0x000fe400010f0eff */
[----:B------:R-:W-:-:S04]  /*45c0*/  LEA R116, P2, R117, UR14, 0x1 ;  /* 0x0000000e75747c11 */ /* 0x000fc8000f8408ff */
[----:B------:R-:W-:-:S06]  /*45d0*/  LEA.HI.X R117, R117, UR15, R118, 0x1, P2 ;  /* 0x0000000f75757c11 */ /* 0x000fcc00090f0c76 */
[----:B------:R-:W5:Y:S01]  /*45e0*/  LDG.E.128 R116, desc[UR36][R116.64] ;  /* 0x0000002474747981 */ /* 0x000f62000c1e1d00 */
[----:B------:R-:W-:Y:S05]  /*45f0*/  BRA.U UP0, `(.L_x_29) ;  /* 0x0000000100b87547 */ /* 0x000fea000b800000 */
[----:B------:R0:W-:Y:S01]  /*4600*/  STL [R1+0x264], R3 ;  /* 0x0002640301007387 */ /* 0x0001e20000100800 */
[----:B------:R-:W-:Y:S01]  /*4610*/  VOTEU.ANY UP1, P6 ;  /* 0x0000000000ff7886 */ /* 0x000fe20003020100 */
[----:B------:R-:W-:Y:S02]  /*4620*/  PLOP3.LUT P4, PT, PT, PT, UP1, 0x80, 0x8 ;  /* 0x000000000008781c */ /* 0x000fe40003f8f018 */
[----:B0-----:R-:W2:Y:S01]  /*4630*/  LDL R3, [R1+0x34] ;  /* 0x0000340001037983 */ /* 0x001ea20000100800 */
[----:B------:R-:W-:Y:S02]  /*4640*/  PLOP3.LUT P2, PT, PT, PT, UP1, 0x80, 0x8 ;  /* 0x000000000008781c */ /* 0x000fe40003f4f018 */
[----:B------:R-:W-:Y:S01]  /*4650*/  PLOP3.LUT P5, PT, PT, PT, UP1, 0x80, 0x8 ;  /* 0x000000000008781c */ /* 0x000fe20003faf018 */
[----:B------:R0:W-:Y:S07]  /*4660*/  STL [R1+0x260], R2 ;  /* 0x0002600201007387 */ /* 0x0001ee0000100800 */
[----:B------:R-:W1:Y:S01]  /*4670*/  @P4 LDC.64 R120, c[0x0][0x450] ;  /* 0x00011400ff784b82 */ /* 0x000e620000000a00 */
[----:B------:R-:W-:Y:S01]  /*4680*/  PLOP3.LUT P4, PT, PT, PT, UP1, 0x80, 0x8 ;  /* 0x000000000008781c */ /* 0x000fe20003f8f018 */
[----:B0-----:R-:W0:Y:S02]  /*4690*/  S2R R2, SR_CTAID.X ;  /* 0x0000000000027919 */ /* 0x001e240000002500 */
[----:B0-----:R-:W-:Y:S01]  /*46a0*/  @P2 IMAD R122, R250, UR38, R2 ;  /* 0x00000026fa7a2c24 */ /* 0x001fe2000f8e0202 */
[----:B------:R-:W-:Y:S01]  /*46b0*/  PLOP3.LUT P2, PT, PT, PT, UP1, 0x80, 0x8 ;  /* 0x000000000008781c */ /* 0x000fe20003f4f018 */
[----:B------:R-:W3:Y:S03]  /*46c0*/  LDL R250, [R1+0x38] ;  /* 0x0000380001fa7983 */ /* 0x000ee60000100800 */
[----:B------:R-:W-:-:S05]  /*46d0*/  @P5 SHF.L.U32 R122, R122, 0x8, RZ ;  /* 0x000000087a7a5819 */ /* 0x000fca00000006ff */
[----:B-1----:R-:W-:-:S06]  /*46e0*/  @P4 IMAD.WIDE R120, R122, 0x2, R120 ;  /* 0x000000027a784825 */ /* 0x002fcc00078e0278 */
[----:B------:R-:W4:Y:S01]  /*46f0*/  @P2 LDG.E.128 R120, desc[UR36][R120.64+0x10] ;  /* 0x0000102478782981 */ /* 0x000f22000c1e1d00 */
[----:B------:R-:W-:Y:S01]  /*4700*/  PLOP3.LUT P2, PT, PT, PT, UP1, 0x80, 0x8 ;  /* 0x000000000008781c */ /* 0x000fe20003f4f018 */
[----:B--2--5:R-:W-:Y:S02]  /*4710*/  HFMA2 R117, R117, 1, 1, R3 ;  /* 0x3c003c0075757831 */ /* 0x024fe40000000003 */
[----:B------:R0:W5:Y:S01]  /*4720*/  LDL.LU R3, [R1+0x264] ;  /* 0x0002640001037983 */ /* 0x0001620000300800 */
[----:B---3--:R-:W-:Y:S02]  /*4730*/  HADD2 R118, R118, R250 ;  /* 0x000000fa76767230 */ /* 0x008fe40000000000 */
[----:B------:R-:W1:Y:S07]  /*4740*/  LDC R250, c[0x0][0x3f8] ;  /* 0x0000fe00fffa7b82 */ /* 0x000e6e0000000800 */
[----:B----4-:R-:W-:Y:S01]  /*4750*/  @P2 HMUL2 R117, R117, R121 ;  /* 0x0000007975752232 */ /* 0x010fe20000000000 */
[----:B------:R-:W-:Y:S01]  /*4760*/  PLOP3.LUT P2, PT, PT, PT, UP1, 0x80, 0x8 ;  /* 0x000000000008781c */ /* 0x000fe20003f4f018 */
[----:B------:R-:W1:-:S12]  /*4770*/  S2R R121, SR_CTAID.Y ;  /* 0x0000000000797919 */ /* 0x000e580000002600 */
[----:B------:R-:W-:Y:S02]  /*4780*/  @P2 HFMA2 R118, R118, R122, -RZ ;  /* 0x0000007a76762231 */ /* 0x000fe400001000ff */
[----:B-1----:R-:W-:Y:S02]  /*4790*/  IMAD R121, R121, R250, R2 ;  /* 0x000000fa79797224 */ /* 0x002fe400078e0202 */
[----:B------:R0:W5:Y:S02]  /*47a0*/  LDL.LU R2, [R1+0x260] ;  /* 0x0002600001027983 */ /* 0x0001640000300800 */
[----:B------:R-:W-:Y:S02]  /*47b0*/  IMAD R122, R121, R0, RZ ;  /* 0x00000000797a7224 */ /* 0x000fe400078e02ff */
[----:B------:R-:W-:Y:S01]  /*47c0*/  IMAD.SHL.U32 R121, R248, 0x8, RZ ;  /* 0x00000008f8797824 */ /* 0x000fe200078e00ff */
[----:B------:R-:W2:Y:S01]  /*47d0*/  LDL R250, [R1+0x3c] ;  /* 0x00003c0001fa7983 */ /* 0x000ea20000100800 */
[----:B------:R-:W-:-:S02]  /*47e0*/  PLOP3.LUT P5, PT, PT, PT, UP1, 0x80, 0x8 ;  /* 0x000000000008781c */ /* 0x000fc40003faf018 */
[----:B------:R-:W-:Y:S02]  /*47f0*/  SHF.L.U32 R122, R122, 0x8, RZ ;  /* 0x000000087a7a7819 */ /* 0x000fe400000006ff */
[----:B------:R-:W-:Y:S02]  /*4800*/  SHF.R.S32.HI R248, RZ, 0x1f, R121 ;  /* 0x0000001ffff87819 */ /* 0x000fe40000011479 */
[C---:B------:R-:W-:Y:S02]  /*4810*/  IADD3 R121, P4, PT, R122.reuse, R121, RZ ;  /* 0x000000797a797210 */ /* 0x040fe40007f9e0ff */
[----:B------:R-:W-:Y:S02]  /*4820*/  PLOP3.LUT P2, PT, PT, PT, UP1, 0x80, 0x8 ;  /* 0x000000000008781c */ /* 0x000fe40003f4f018 */
[----:B------:R-:W-:Y:S02]  /*4830*/  LEA.HI.X.SX32 R248, R122, R248, 0x1, P4 ;  /* 0x000000f87af87211 */ /* 0x000fe400020f0eff */
[----:B------:R-:W3:Y:S01]  /*4840*/  LDL R122, [R1+0x30] ;  /* 0x00003000017a7983 */ /* 0x000ee20000100800 */
[----:B--2---:R-:W-:-:S02]  /*4850*/  HADD2 R119, R119, R250 ;  /* 0x000000fa77777230 */ /* 0x004fc40000000000 */
[----:B------:R-:W1:Y:S02]  /*4860*/  LDC R250, c[0x0][0x3f8] ;  /* 0x0000fe00fffa7b82 */ /* 0x000e640000000800 */
[----:B------:R-:W-:Y:S02]  /*4870*/  @P5 HMUL2 R119, R119, R123 ;  /* 0x0000007b77775232 */ /* 0x000fe40000000000 */
[----:B---3--:R-:W-:Y:S01]  /*4880*/  HFMA2 R116, R116, 1, 1, R122 ;  /* 0x3c003c0074747831 */ /* 0x008fe2000000007a */
[----:B------:R-:W-:-:S04]  /*4890*/  LEA R122, P4, R121, UR14, 0x1 ;  /* 0x0000000e797a7c11 */ /* 0x000fc8000f8808ff */
[----:B------:R-:W-:Y:S01]  /*48a0*/  LEA.HI.X R123, R121, UR15, R248, 0x1, P4 ;  /* 0x0000000f797b7c11 */ /* 0x000fe2000a0f0cf8 */
[----:B------:R-:W-:-:S05]  /*48b0*/  @P2 HMUL2 R116, R116, R120 ;  /* 0x0000007874742232 */ /* 0x000fca0000000000 */
[----:B------:R0:W-:Y:S04]  /*48c0*/  STG.E.128 desc[UR36][R122.64], R116 ;  /* 0x000000747a007986 */ /* 0x0001e8000c101d24 */
[----:B------:R0:W5:Y:S02]  /*48d0*/  LDG.E R120, desc[UR36][R236.64] ;  /* 0x00000024ec787981 */ /* 0x000164000c1e1900 */
.L_x_29:
[----:B-----5:R-:W-:Y:S02]  /*48e0*/  IMAD R120, R238, R120, RZ ;  /* 0x00000078ee787224 */ /* 0x020fe400078e02ff */
[----:B------:R-:W-:-:S05]  /*48f0*/  IMAD R248, R0, 0x2, R3 ;  /* 0x0000000200f87824 */ /* 0x000fca00078e0203 */
[----:B------:R-:W-:-:S05]  /*4900*/  LEA R120, R120, R248, 0x5 ;  /* 0x000000f878787211 */ /* 0x000fca00078e28ff */
[----:B------:R-:W-:-:S05]  /*4910*/  IMAD.SHL.U32 R120, R120, 0x8, RZ ;  /* 0x0000000878787824 */ /* 0x000fca00078e00ff */
[----:B------:R-:W-:-:S04]  /*4920*/  IADD3 R121, P2, PT, R239, R120, RZ ;  /* 0x00000078ef797210 */ /* 0x000fc80007f5e0ff */
[----:B0-----:R-:W-:Y:S02]  /*4930*/  LEA.HI.X.SX32 R122, R120, R249, 0x1, P2 ;  /* 0x000000f9787a7211 */ /* 0x001fe400010f0eff */
[----:B------:R-:W-:-:S04]  /*4940*/  LEA R120, P2, R121, UR14, 0x1 ;  /* 0x0000000e79787c11 */ /* 0x000fc8000f8408ff */
[----:B------:R-:W-:-:S06]  /*4950*/  LEA.HI.X R121, R121, UR15, R122, 0x1, P2 ;  /* 0x0000000f79797c11 */ /* 0x000fcc00090f0c7a */
[----:B------:R-:W5:Y:S01]  /*4960*/  LDG.E.128 R120, desc[UR36][R120.64] ;  /* 0x0000002478787981 */ /* 0x000f62000c1e1d00 */
[----:B------:R-:W-:Y:S05]  /*4970*/  BRA.U UP0, `(.L_x_27) ;  /* 0x0000000100b47547 */ /* 0x000fea000b800000 */
[----:B------:R-:W1:Y:S01]  /*4980*/  S2R R249, SR_CTAID.X ;  /* 0x0000000000f97919 */ /* 0x000e620000002500 */
[----:B------:R-:W-:Y:S01]  /*4990*/  VOTEU.ANY UP0, P6 ;  /* 0x0000000000ff7886 */ /* 0x000fe20003000100 */
[----:B------:R-:W-:Y:S02]  /*49a0*/  PLOP3.LUT P4, PT, PT, PT, UP0, 0x80, 0x8 ;  /* 0x000000000008781c */ /* 0x000fe40003f8f008 */
[----:B------:R-:W-:Y:S01]  /*49b0*/  PLOP3.LUT P2, PT, PT, PT, UP0, 0x80, 0x8 ;  /* 0x000000000008781c */ /* 0x000fe20003f4f008 */
[----:B------:R-:W-:Y:S01]  /*49c0*/  STL [R1+0x268], R4 ;  /* 0x0002680401007387 */ /* 0x000fe20000100800 */
[----:B------:R-:W-:-:S03]  /*49d0*/  PLOP3.LUT P5, PT, PT, PT, UP0, 0x80, 0x8 ;  /* 0x000000000008781c */ /* 0x000fc60003faf008 */
[----:B------:R0:W-:Y:S06]  /*49e0*/  STL [R1+0x264], R3 ;  /* 0x0002640301007387 */ /* 0x0001ec0000100800 */
[----:B------:R-:W2:Y:S01]  /*49f0*/  @P4 LDC.64 R236, c[0x0][0x450] ;  /* 0x00011400ffec4b82 */ /* 0x000ea20000000a00 */
[----:B------:R-:W-:Y:S01]  /*4a00*/  PLOP3.LUT P4, PT, PT, PT, UP0, 0x80, 0x8 ;  /* 0x000000000008781c */ /* 0x000fe20003f8f008 */
[----:B0-----:R-:W3:Y:S04]  /*4a10*/  LDL R3, [R1+0x24] ;  /* 0x0000240001037983 */ /* 0x001ee80000100800 */
[----:B------:R0:W-:Y:S01]  /*4a20*/  STL [R1+0x260], R2 ;  /* 0x0002600201007387 */ /* 0x0001e20000100800 */
[----:B-1----:R-:W-:Y:S01]  /*4a30*/  @P2 IMAD R238, R250, UR38, R249 ;  /* 0x00000026faee2c24 */ /* 0x002fe2000f8e02f9 */
[----:B------:R-:W-:-:S02]  /*4a40*/  PLOP3.LUT P2, PT, PT, PT, UP0, 0x80, 0x8 ;  /* 0x000000000008781c */ /* 0x000fc40003f4f008 */
[----:B0-----:R-:W4:Y:S02]  /*4a50*/  LDL R2, [R1+0x28] ;  /* 0x0000280001027983 */ /* 0x001f240000100800 */
[----:B------:R-:W-:Y:S01]  /*4a60*/  @P5 SHF.L.U32 R238, R238, 0x8, RZ ;  /* 0x00000008eeee5819 */ /* 0x000fe200000006ff */
[----:B------:R-:W0:Y:S04]  /*4a70*/  S2R R4, SR_CTAID.Y ;  /* 0x0000000000047919 */ /* 0x000e280000002600 */
[----:B--2---:R-:W-:-:S06]  /*4a80*/  @P4 IMAD.WIDE R236, R238, 0x2, R236 ;  /* 0x00000002eeec4825 */ /* 0x004fcc00078e02ec */
[----:B------:R-:W2:Y:S01]  /*4a90*/  @P2 LDG.E.128 R236, desc[UR36][R236.64+0x20] ;  /* 0x00002024ecec2981 */ /* 0x000ea2000c1e1d00 */
[----:B------:R-:W-:Y:S01]  /*4aa0*/  PLOP3.LUT P2, PT, PT, PT, UP0, 0x80, 0x8 ;  /* 0x000000000008781c */ /* 0x000fe20003f4f008 */
[----:B0-----:R-:W-:Y:S02]  /*4ab0*/  IMAD R249, R4, R250, R249 ;  /* 0x000000fa04f97224 */ /* 0x001fe400078e02f9 */
[----:B------:R0:W5:Y:S02]  /*4ac0*/  LDL.LU R4, [R1+0x268] ;  /* 0x0002680001047983 */ /* 0x0001640000300800 */
[----:B------:R-:W-:Y:S02]  /*4ad0*/  IMAD R249, R249, R0, RZ ;  /* 0x00000000f9f97224 */ /* 0x000fe400078e02ff */
[----:B------:R-:W4:Y:S03]  /*4ae0*/  LDL R250, [R1+0x20] ;  /* 0x0000200001fa7983 */ /* 0x000f260000100800 */
[----:B------:R-:W-:Y:S01]  /*4af0*/  SHF.L.U32 R249, R249, 0x8, RZ ;  /* 0x00000008f9f97819 */ /* 0x000fe200000006ff */
[----:B---3-5:R-:W-:-:S02]  /*4b00*/  HADD2 R121, R121, R3 ;  /* 0x0000000379797230 */ /* 0x028fc40000000000 */
[----:B------:R0:W5:Y:S01]  /*4b10*/  LDL.LU R3, [R1+0x264] ;  /* 0x0002640001037983 */ /* 0x0001620000300800 */
[----:B------:R-:W-:Y:S01]  /*4b20*/  PLOP3.LUT P4, PT, PT, PT, UP0, 0x80, 0x8 ;  /* 0x000000000008781c */ /* 0x000fe20003f8f008 */
[----:B--2---:R-:W-:Y:S02]  /*4b30*/  @P2 HFMA2 R121, R121, R237, -RZ ;  /* 0x000000ed79792231 */ /* 0x004fe400001000ff */
[----:B------:R-:W-:Y:S02]  /*4b40*/  IMAD.SHL.U32 R237, R248, 0x8, RZ ;  /* 0x00000008f8ed7824 */ /* 0x000fe400078e00ff */
[----:B----4-:R-:W-:Y:S01]  /*4b50*/  HADD2 R122, R122, R2 ;  /* 0x000000027a7a7230 */ /* 0x010fe20000000000 */
[----:B------:R-:W-:Y:S02]  /*4b60*/  PLOP3.LUT P2, PT, PT, PT, UP0, 0x80, 0x8 ;  /* 0x000000000008781c */ /* 0x000fe40003f4f008 */
[----:B------:R-:W-:Y:S02]  /*4b70*/  SHF.R.S32.HI R248, RZ, 0x1f, R237 ;  /* 0x0000001ffff87819 */ /* 0x000fe400000114ed */
[----:B------:R-:W-:-:S04]  /*4b80*/  IADD3 R237, P5, PT, R249, R237, RZ ;  /* 0x000000edf9ed7210 */ /* 0x000fc80007fbe0ff */
[----:B------:R-:W-:Y:S02]  /*4b90*/  LEA.HI.X.SX32 R248, R249, R248, 0x1, P5 ;  /* 0x000000f8f9f87211 */ /* 0x000fe400028f0eff */
[----:B------:R-:W2:Y:S01]  /*4ba0*/  LDL R249, [R1+0x2c] ;  /* 0x00002c0001f97983 */ /* 0x000ea20000100800 */
[----:B------:R-:W-:-:S03]  /*4bb0*/  PLOP3.LUT P5, PT, PT, PT, UP0, 0x80, 0x8 ;  /* 0x000000000008781c */ /* 0x000fc60003faf008 */
[----:B------:R0:W5:Y:S01]  /*4bc0*/  LDL.LU R2, [R1+0x260] ;  /* 0x0002600001027983 */ /* 0x0001620000300800 */
[----:B------:R-:W-:Y:S01]  /*4bd0*/  @P2 HMUL2 R122, R122, R238 ;  /* 0x000000ee7a7a2232 */ /* 0x000fe20000000000 */
[----:B------:R-:W-:Y:S01]  /*4be0*/  LEA R238, P2, R237, UR14, 0x1 ;  /* 0x0000000eedee7c11 */ /* 0x000fe2000f8408ff */
[----:B------:R-:W-:-:S07]  /*4bf0*/  HADD2 R120, R120, R250 ;  /* 0x000000fa78787230 */ /* 0x000fce0000000000 */
[----:B------:R-:W-:Y:S02]  /*4c00*/  @P5 HMUL2 R120, R120, R236 ;  /* 0x000000ec78785232 */ /* 0x000fe40000000000 */
[----:B--2---:R-:W-:-:S04]  /*4c10*/  HFMA2 R123, R123, 1, 1, R249 ;  /* 0x3c003c007b7b7831 */ /* 0x004fc800000000f9 */
[----:B------:R-:W-:Y:S01]  /*4c20*/  @P4 HFMA2 R123, R123, R239, -RZ ;  /* 0x000000ef7b7b4231 */ /* 0x000fe200001000ff */
[----:B------:R-:W-:-:S05]  /*4c30*/  LEA.HI.X R239, R237, UR15, R248, 0x1, P2 ;  /* 0x0000000fedef7c11 */ /* 0x000fca00090f0cf8 */
[----:B------:R0:W-:Y:S02]  /*4c40*/  STG.E.128 desc[UR36][R238.64], R120 ;  /* 0x00000078ee007986 */ /* 0x0001e4000c101d24 */
.L_x_27:
[----:B------:R-:W-:Y:S05]  /*4c50*/  BSYNC.RECONVERGENT B1 ;  /* 0x0000000000017941 */ /* 0x000fea0003800200 */
.L_x_26:
[----:B------:R-:W-:Y:S04]  /*4c60*/  BSSY.RECONVERGENT B1, `(.L_x_30) ;  /* 0x00002e7000017945 */ /* 0x000fe80003800200 */
[----:B------:R-:W-:Y:S04]  /*4c70*/  BSSY.RELIABLE B2, `(.L_x_31) ;  /* 0x00002a4000027945 */ /* 0x000fe80003800100 */
[----:B------:R-:W-:Y:S05]  /*4c80*/  @P1 BRA `(.L_x_32) ;  /* 0x0000000800c41947 */ /* 0x000fea0003800000 */
[----:B------:R-:W2:Y:S01]  /*4c90*/  S2R R4, SR_CTAID.Y ;  /* 0x0000000000047919 */ /* 0x000ea20000002600 */
[----:B-1----:R-:W1:Y:S01]  /*4ca0*/  LDC R250, c[0x0][0x3f8] ;  /* 0x0000fe00fffa7b82 */ /* 0x002e620000000800 */
[----:B-----5:R-:W-:Y:S01]  /*4cb0*/  ISETP.NE.AND P6, PT, R2, RZ, PT ;  /* 0x000000ff0200720c */ /* 0x020fe20003fc5270 */
[----:B--2---:R-:W-:-:S05]  /*4cc0*/  IMAD R5, R4, R0, RZ ;  /* 0x0000000004057224 */ /* 0x004fca00078e02ff */
[----:B------:R-:W-:-:S04]  /*4cd0*/  IADD3 R4, P2, PT, R5, R3, RZ ;  /* 0x0000000305047210 */ /* 0x000fc80007f5e0ff */
[----:B------:R-:W-:Y:S02]  /*4ce0*/  LEA.HI.X.SX32 R5, R5, RZ, 0x1, P2 ;  /* 0x000000ff05057211 */ /* 0x000fe400010f0eff */
[----:B0-----:R-:W-:-:S04]  /*4cf0*/  LEA R238, P2, R4, UR12, 0x2 ;  /* 0x0000000c04ee7c11 */ /* 0x001fc8000f8410ff */
[----:B------:R-:W-:-:S05]  /*4d00*/  LEA.HI.X R239, R4, UR13, R5, 0x2, P2 ;  /* 0x0000000d04ef7c11 */ /* 0x000fca00090f1405 */
[----:B------:R-:W2:Y:S01]  /*4d10*/  LDG.E R6, desc[UR36][R238.64] ;  /* 0x00000024ee067981 */ /* 0x000ea2000c1e1900 */
[----:B------:R-:W-:Y:S01]  /*4d20*/  IMAD.IADD R4, R3, 0x1, R0 ;  /* 0x0000000103047824 */ /* 0x000fe200078e0200 */
[----:B------:R-:W-:Y:S01]  /*4d30*/  UISETP.NE.AND UP0, UPT, UR21, URZ, UPT ;  /* 0x000000ff1500728c */ /* 0x000fe2000bf05270 */
[----:B-1----:R-:W-:Y:S02]  /*4d40*/  IMAD R236, R250, R0, RZ ;  /* 0x00000000faec7224 */ /* 0x002fe400078e02ff */
[C---:B------:R-:W-:Y:S01]  /*4d50*/  IMAD R237, R0.reuse, UR6, RZ ;  /* 0x0000000600ed7c24 */ /* 0x040fe2000f8e02ff */
[----:B------:R-:W-:-:S04]  /*4d60*/  LEA R248, R0, R4, 0x1 ;  /* 0x0000000400f87211 */ /* 0x000fc800078e08ff */
[----:B------:R-:W-:Y:S01]  /*4d70*/  SHF.R.S32.HI R249, RZ, 0x1f, R237 ;  /* 0x0000001ffff97819 */ /* 0x000fe200000114ed */
[----:B--2---:R-:W-:-:S04]  /*4d80*/  IMAD R7, R236, R6, RZ ;  /* 0x00000006ec077224 */ /* 0x004fc800078e02ff */
[----:B------:R-:W-:-:S05]  /*4d90*/  IMAD R7, R7, 0x20, R248 ;  /* 0x0000002007077824 */ /* 0x000fca00078e02f8 */
[----:B------:R-:W-:-:S04]  /*4da0*/  SHF.L.U32 R7, R7, 0x3, RZ ;  /* 0x0000000307077819 */ /* 0x000fc800000006ff */
[----:B------:R-:W-:-:S04]  /*4db0*/  IADD3 R5, P2, PT, R237, R7, RZ ;  /* 0x00000007ed057210 */ /* 0x000fc80007f5e0ff */
[----:B------:R-:W-:Y:S02]  /*4dc0*/  LEA.HI.X.SX32 R7, R7, R249, 0x1, P2 ;  /* 0x000000f907077211 */ /* 0x000fe400010f0eff */
[----:B------:R-:W-:-:S04]  /*4dd0*/  LEA R4, P2, R5, UR14, 0x1 ;  /* 0x0000000e05047c11 */ /* 0x000fc8000f8408ff */
[----:B------:R-:W-:-:S05]  /*4de0*/  LEA.HI.X R5, R5, UR15, R7, 0x1, P2 ;  /* 0x0000000f05057c11 */ /* 0x000fca00090f0c07 */
[----:B------:R0:W5:Y:S01]  /*4df0*/  LDG.E.128 R124, desc[UR36][R4.64] ;  /* 0x00000024047c7981 */ /* 0x000162000c1e1d00 */
[----:B------:R-:W-:Y:S05]  /*4e00*/  BRA.U UP0, `(.L_x_33) ;  /* 0x0000000100b87547 */ /* 0x000fea000b800000 */
[----:B------:R1:W-:Y:S01]  /*4e10*/  STL [R1+0x264], R3 ;  /* 0x0002640301007387 */ /* 0x0003e20000100800 */
[----:B------:R-:W-:Y:S01]  /*4e20*/  VOTEU.ANY UP1, P6 ;  /* 0x0000000000ff7886 */ /* 0x000fe20003020100 */
[----:B------:R-:W-:Y:S02]  /*4e30*/  PLOP3.LUT P4, PT, PT, PT, UP1, 0x80, 0x8 ;  /* 0x000000000008781c */ /* 0x000fe40003f8f018 */
[----:B-1----:R-:W2:Y:S01]  /*4e40*/  LDL R3, [R1+0x4] ;  /* 0x0000040001037983 */ /* 0x002ea20000100800 */
[----:B------:R-:W-:Y:S02]  /*4e50*/  PLOP3.LUT P2, PT, PT, PT, UP1, 0x80, 0x8 ;  /* 0x000000000008781c */ /* 0x000fe40003f4f018 */
[----:B------:R-:W-:Y:S01]  /*4e60*/  PLOP3.LUT P5, PT, PT, PT, UP1, 0x80, 0x8 ;  /* 0x000000000008781c */ /* 0x000fe20003faf018 */
[----:B------:R1:W-:Y:S07]  /*4e70*/  STL [R1+0x260], R2 ;  /* 0x0002600201007387 */ /* 0x0003ee0000100800 */
[----:B0-----:R-:W0:Y:S01]  /*4e80*/  @P4 LDC.64 R4, c[0x0][0x450] ;  /* 0x00011400ff044b82 */ /* 0x001e220000000a00 */
[----:B------:R-:W-:Y:S01]  /*4e90*/  PLOP3.LUT P4, PT, PT, PT, UP1, 0x80, 0x8 ;  /* 0x000000000008781c */ /* 0x000fe20003f8f018 */
[----:B-1----:R-:W1:Y:S02]  /*4ea0*/  S2R R2, SR_CTAID.X ;  /* 0x0000000000027919 */ /* 0x002e640000002500 */
[----:B-1----:R-:W-:Y:S01]  /*4eb0*/  @P2 IMAD R6, R250, UR38, R2 ;  /* 0x00000026fa062c24 */ /* 0x002fe2000f8e0202 */
[----:B------:R-:W-:Y:S01]  /*4ec0*/  PLOP3.LUT P2, PT, PT, PT, UP1, 0x80, 0x8 ;  /* 0x000000000008781c */ /* 0x000fe20003f4f018 */
[----:B------:R-:W3:Y:S02]  /*4ed0*/  LDL R250, [R1+0x8] ;  /* 0x0000080001fa7983 */ /* 0x000ee40000100800 */
[----:B------:R-:W-:-:S06]  /*4ee0*/  @P5 IMAD.SHL.U32 R6, R6, 0x100, RZ ;  /* 0x0000010006065824 */ /* 0x000fcc00078e00ff */
[----:B0-----:R-:W-:-:S06]  /*4ef0*/  @P4 IMAD.WIDE R4, R6, 0x2, R4 ;  /* 0x0000000206044825 */ /* 0x001fcc00078e0204 */
[----:B------:R-:W4:Y:S01]  /*4f00*/  @P2 LDG.E.128 R4, desc[UR36][R4.64+0x30] ;  /* 0x0000302404042981 */ /* 0x000f22000c1e1d00 */
[----:B------:R-:W-:Y:S01]  /*4f10*/  PLOP3.LUT P2, PT, PT, PT, UP1, 0x80, 0x8 ;  /* 0x000000000008781c */ /* 0x000fe20003f4f018 */
[----:B--2--5:R-:W-:Y:S02]  /*4f20*/  HFMA2 R125, R125, 1, 1, R3 ;  /* 0x3c003c007d7d7831 */ /* 0x024fe40000000003 */
[----:B------:R1:W5:Y:S01]  /*4f30*/  LDL.LU R3, [R1+0x264] ;  /* 0x0002640001037983 */ /* 0x0003620000300800 */
[----:B---3--:R-:W-:Y:S02]  /*4f40*/  HADD2 R126, R126, R250 ;  /* 0x000000fa7e7e7230 */ /* 0x008fe40000000000 */
[----:B------:R-:W0:Y:S07]  /*4f50*/  LDC R250, c[0x0][0x3f8] ;  /* 0x0000fe00fffa7b82 */ /* 0x000e2e0000000800 */
[----:B----4-:R-:W-:Y:S01]  /*4f60*/  @P2 HMUL2 R125, R125, R5 ;  /* 0x000000057d7d2232 */ /* 0x010fe20000000000 */
[----:B------:R-:W-:Y:S01]  /*4f70*/  PLOP3.LUT P2, PT, PT, PT, UP1, 0x80, 0x8 ;  /* 0x000000000008781c */ /* 0x000fe20003f4f018 */
[----:B------:R-:W0:-:S12]  /*4f80*/  S2R R5, SR_CTAID.Y ;  /* 0x0000000000057919 */ /* 0x000e180000002600 */
[----:B------:R-:W-:Y:S02]  /*4f90*/  @P2 HFMA2 R126, R126, R6, -RZ ;  /* 0x000000067e7e2231 */ /* 0x000fe400001000ff */
[----:B0-----:R-:W-:Y:S02]  /*4fa0*/  IMAD R5, R5, R250, R2 ;  /* 0x000000fa05057224 */ /* 0x001fe400078e0202 */
[----:B------:R1:W5:Y:S02]  /*4fb0*/  LDL.LU R2, [R1+0x260] ;  /* 0x0002600001027983 */ /* 0x0003640000300800 */
[----:B------:R-:W-:Y:S01]  /*4fc0*/  IMAD R6, R5, R0, RZ ;  /* 0x0000000005067224 */ /* 0x000fe200078e02ff */
[----:B------:R-:W-:Y:S01]  /*4fd0*/  SHF.L.U32 R5, R248, 0x3, RZ ;  /* 0x00000003f8057819 */ /* 0x000fe200000006ff */
[----:B------:R-:W2:Y:S01]  /*4fe0*/  LDL R250, [R1+0xc] ;  /* 0x00000c0001fa7983 */ /* 0x000ea20000100800 */
[----:B------:R-:W-:Y:S01]  /*4ff0*/  PLOP3.LUT P5, PT, PT, PT, UP1, 0x80, 0x8 ;  /* 0x000000000008781c */ /* 0x000fe20003faf018 */
[----:B------:R-:W-:Y:S01]  /*5000*/  IMAD.SHL.U32 R6, R6, 0x100, RZ ;  /* 0x0000010006067824 */ /* 0x000fe200078e00ff */
[----:B------:R-:W-:-:S02]  /*5010*/  SHF.R.S32.HI R248, RZ, 0x1f, R5 ;  /* 0x0000001ffff87819 */ /* 0x000fc40000011405 */
[----:B------:R-:W-:Y:S02]  /*5020*/  PLOP3.LUT P2, PT, PT, PT, UP1, 0x80, 0x8 ;  /* 0x000000000008781c */ /* 0x000fe40003f4f018 */
[----:B------:R-:W-:-:S04]  /*5030*/  IADD3 R5, P4, PT, R6, R5, RZ ;  /* 0x0000000506057210 */ /* 0x000fc80007f9e0ff */
[----:B------:R-:W-:Y:S02]  /*5040*/  LEA.HI.X.SX32 R248, R6, R248, 0x1, P4 ;  /* 0x000000f806f87211 */ /* 0x000fe400020f0eff */
[----:B------:R-:W3:Y:S01]  /*5050*/  LDL R6, [R1] ;  /* 0x0000000001067983 */ /* 0x000ee20000100800 */
[----:B--2---:R-:W-:Y:S02]  /*5060*/  HADD2 R127, R127, R250 ;  /* 0x000000fa7f7f7230 */ /* 0x004fe40000000000 */
[----:B------:R-:W2:Y:S02]  /*5070*/  LDC R250, c[0x0][0x3f8] ;  /* 0x0000fe00fffa7b82 */ /* 0x000ea40000000800 */
[----:B------:R-:W-:Y:S02]  /*5080*/  @P5 HMUL2 R127, R127, R7 ;  /* 0x000000077f7f5232 */ /* 0x000fe40000000000 */
[----:B---3--:R-:W-:Y:S01]  /*5090*/  HFMA2 R124, R124, 1, 1, R6 ;  /* 0x3c003c007c7c7831 */ /* 0x008fe20000000006 */
[----:B------:R-:W-:-:S04]  /*50a0*/  LEA R6, P4, R5, UR14, 0x1 ;  /* 0x0000000e05067c11 */ /* 0x000fc8000f8808ff */
[----:B------:R-:W-:Y:S01]  /*50b0*/  LEA.HI.X R7, R5, UR15, R248, 0x1, P4 ;  /* 0x0000000f05077c11 */ /* 0x000fe2000a0f0cf8 */
[----:B------:R-:W-:-:S05]  /*50c0*/  @P2 HMUL2 R124, R124, R4 ;  /* 0x000000047c7c2232 */ /* 0x000fca0000000000 */
[----:B------:R0:W-:Y:S04]  /*50d0*/  STG.E.128 desc[UR36][R6.64], R124 ;  /* 0x0000007c06007986 */ /* 0x0001e8000c101d24 */
[----:B0-----:R1:W5:Y:S02]  /*50e0*/  LDG.E R6, desc[UR36][R238.64] ;  /* 0x00000024ee067981 */ /* 0x001364000c1e1900 */
.L_x_33:
[----:B-----5:R-:W-:Y:S01]  /*50f0*/  LEA R248, R0, R3, 0x2 ;  /* 0x0000000300f87211 */ /* 0x020fe200078e10ff */
[----:B------:R-:W-:-:S04]  /*5100*/  IMAD R6, R236, R6, RZ ;  /* 0x00000006ec067224 */ /* 0x000fc800078e02ff */
[----:B0-----:R-:W-:-:S05]  /*5110*/  IMAD R4, R6, 0x20, R248 ;  /* 0x0000002006047824 */ /* 0x001fca00078e02f8 */
[----:B------:R-:W-:-:S04]  /*5120*/  SHF.L.U32 R4, R4, 0x3, RZ ;  /* 0x0000000304047819 */ /* 0x000fc800000006ff */
[----:B------:R-:W-:-:S04]  /*5130*/  IADD3 R5, P2, PT, R237, R4, RZ ;  /* 0x00000004ed057210 */ /* 0x000fc80007f5e0ff */
[----:B------:R-:W-:Y:S02]  /*5140*/  LEA.HI.X.SX32 R6, R4, R249, 0x1, P2 ;  /* 0x000000f904067211 */ /* 0x000fe400010f0eff */
        /* <DEDUP_REMOVED lines=8> */
[----:B------:R0:W-:Y:S01]  /*51d0*/  STL [R1+0x260], R2 ;  /* 0x0002600201007387 */ /* 0x0001e20000100800 */
[----:B------:R-:W-:-:S09]  /*51e0*/  PLOP3.LUT P5, PT, PT, PT, UP0, 0x80, 0x8 ;  /* 0x000000000008781c */ /* 0x000fd20003faf008 */
[----:B------:R-:W3:Y:S01]  /*51f0*/  @P4 LDC.64 R236, c[0x0][0x450] ;  /* 0x00011400ffec4b82 */ /* 0x000ee20000000a00 */
[----:B------:R-:W-:Y:S01]  /*5200*/  PLOP3.LUT P4, PT, PT, PT, UP0, 0x80, 0x8 ;  /* 0x000000000008781c */ /* 0x000fe20003f8f008 */
[----:B0-----:R-:W0:Y:S01]  /*5210*/  S2R R2, SR_CTAID.Y ;  /* 0x0000000000027919 */ /* 0x001e220000002600 */
[----:B-12---:R-:W-:Y:S01]  /*5220*/  @P2 IMAD R238, R250, UR38, R249 ;  /* 0x00000026faee2c24 */ /* 0x006fe2000f8e02f9 */
[----:B------:R-:W-:-:S03]  /*5230*/  PLOP3.LUT P2, PT, PT, PT, UP0, 0x80, 0x8 ;  /* 0x000000000008781c */ /* 0x000fc60003f4f008 */
[----:B------:R-:W-:-:S07]  /*5240*/  @P5 IMAD.SHL.U32 R238, R238, 0x100, RZ ;  /* 0x00000100eeee5824 */ /* 0x000fce00078e00ff */
[----:B---3--:R-:W-:-:S06]  /*5250*/  @P4 IMAD.WIDE R236, R238, 0x2, R236 ;  /* 0x00000002eeec4825 */ /* 0x008fcc00078e02ec */
[----:B------:R-:W2:Y:S01]  /*5260*/  @P2 LDG.E.128 R236, desc[UR36][R236.64+0x40] ;  /* 0x00004024ecec2981 */ /* 0x000ea2000c1e1d00 */
[----:B------:R-:W-:Y:S01]  /*5270*/  PLOP3.LUT P2, PT, PT, PT, UP0, 0x80, 0x8 ;  /* 0x000000000008781c */ /* 0x000fe20003f4f008 */
[----:B0-----:R-:W-:Y:S02]  /*5280*/  IMAD R249, R2, R250, R249 ;  /* 0x000000fa02f97224 */ /* 0x001fe400078e02f9 */
[----:B------:R0:W5:Y:S02]  /*5290*/  LDL.LU R2, [R1+0x260] ;  /* 0x0002600001027983 */ /* 0x0001640000300800 */
[----:B-----5:R-:W-:Y:S02]  /*52a0*/  HADD2 R5, R5, R245 ;  /* 0x000000f505057230 */ /* 0x020fe40000000000 */
[----:B------:R-:W-:Y:S01]  /*52b0*/  IMAD R249, R249, R0, RZ ;  /* 0x00000000f9f97224 */ /* 0x000fe200078e02ff */
[----:B------:R-:W-:Y:S01]  /*52c0*/  PLOP3.LUT P4, PT, PT, PT, UP0, 0x80, 0x8 ;  /* 0x000000000008781c */ /* 0x000fe20003f8f008 */
[----:B------:R-:W-:-:S02]  /*52d0*/  HFMA2 R7, R7, 1, 1, R247 ;  /* 0x3c003c0007077831 */ /* 0x000fc400000000f7 */
[----:B------:R-:W-:Y:S02]  /*52e0*/  HADD2 R6, R6, R246 ;  /* 0x000000f606067230 */ /* 0x000fe40000000000 */
[----:B------:R-:W-:Y:S02]  /*52f0*/  IMAD.SHL.U32 R249, R249, 0x100, RZ ;  /* 0x00000100f9f97824 */ /* 0x000fe400078e00ff */
[----:B------:R-:W-:Y:S02]  /*5300*/  HADD2 R4, R4, R244 ;  /* 0x000000f404047230 */ /* 0x000fe40000000000 */
[----:B--2---:R-:W-:Y:S01]  /*5310*/  @P2 HFMA2 R5, R5, R237, -RZ ;  /* 0x000000ed05052231 */ /* 0x004fe200001000ff */
[----:B------:R-:W-:-:S03]  /*5320*/  SHF.L.U32 R237, R248, 0x3, RZ ;  /* 0x00000003f8ed7819 */ /* 0x000fc600000006ff */
[----:B------:R-:W-:Y:S01]  /*5330*/  @P4 HFMA2 R7, R7, R239, -RZ ;  /* 0x000000ef07074231 */ /* 0x000fe200001000ff */
[----:B------:R-:W-:Y:S02]  /*5340*/  PLOP3.LUT P2, PT, PT, PT, UP0, 0x80, 0x8 ;  /* 0x000000000008781c */ /* 0x000fe40003f4f008 */
[----:B------:R-:W-:Y:S02]  /*5350*/  SHF.R.S32.HI R248, RZ, 0x1f, R237 ;  /* 0x0000001ffff87819 */ /* 0x000fe400000114ed */
[----:B------:R-:W-:-:S04]  /*5360*/  IADD3 R237, P5, PT, R249, R237, RZ ;  /* 0x000000edf9ed7210 */ /* 0x000fc80007fbe0ff */
[----:B------:R-:W-:Y:S02]  /*5370*/  LEA.HI.X.SX32 R248, R249, R248, 0x1, P5 ;  /* 0x000000f8f9f87211 */ /* 0x000fe400028f0eff */
[----:B------:R-:W-:-:S03]  /*5380*/  PLOP3.LUT P5, PT, PT, PT, UP0, 0x80, 0x8 ;  /* 0x000000000008781c */ /* 0x000fc60003faf008 */
[----:B------:R-:W-:Y:S01]  /*5390*/  @P2 HMUL2 R6, R6, R238 ;  /* 0x000000ee06062232 */ /* 0x000fe20000000000 */
[----:B------:R-:W-:-:S04]  /*53a0*/  LEA R238, P2, R237, UR14, 0x1 ;  /* 0x0000000eedee7c11 */ /* 0x000fc8000f8408ff */
[----:B------:R-:W-:-:S05]  /*53b0*/  LEA.HI.X R239, R237, UR15, R248, 0x1, P2 ;  /* 0x0000000fedef7c11 */ /* 0x000fca00090f0cf8 */
[----:B------:R-:W-:-:S05]  /*53c0*/  @P5 HMUL2 R4, R4, R236 ;  /* 0x000000ec04045232 */ /* 0x000fca0000000000 */
[----:B------:R0:W-:Y:S02]  /*53d0*/  STG.E.128 desc[UR36][R238.64], R4 ;  /* 0x00000004ee007986 */ /* 0x0001e4000c101d24 */
.L_x_34:
[----:B------:R-:W-:Y:S05]  /*53e0*/  @P1 BRA `(.L_x_35) ;  /* 0x0000000400e41947 */ /* 0x000fea0003800000 */
[----:B--2---:R-:W2:Y:S01]  /*53f0*/  S2R R250, SR_CTAID.Y ;  /* 0x0000000000fa7919 */ /* 0x004ea20000002600 */
[----:B------:R-:W3:Y:S01]  /*5400*/  LDC R249, c[0x0][0x3f8] ;  /* 0x0000fe00fff97b82 */ /* 0x000ee20000000800 */
[----:B--2---:R-:W-:-:S05]  /*5410*/  IMAD R130, R250, R0, RZ ;  /* 0x00000000fa827224 */ /* 0x004fca00078e02ff */
[----:B------:R-:W-:-:S04]  /*5420*/  IADD3 R129, P2, PT, R130, R3, RZ ;  /* 0x0000000382817210 */ /* 0x000fc80007f5e0ff */
[----:B------:R-:W-:Y:S02]  /*5430*/  LEA.HI.X.SX32 R130, R130, RZ, 0x1, P2 ;  /* 0x000000ff82827211 */ /* 0x000fe400010f0eff */
[----:B------:R-:W-:-:S04]  /*5440*/  LEA R128, P2, R129, UR12, 0x2 ;  /* 0x0000000c81807c11 */ /* 0x000fc8000f8410ff */
[----:B------:R-:W-:-:S05]  /*5450*/  LEA.HI.X R129, R129, UR13, R130, 0x2, P2 ;  /* 0x0000000d81817c11 */ /* 0x000fca00090f1482 */
[----:B------:R3:W2:Y:S01]  /*5460*/  LDG.E R128, desc[UR36][R128.64] ;  /* 0x0000002480807981 */ /* 0x0006a2000c1e1900 */
[----:B------:R-:W-:Y:S02]  /*5470*/  IMAD R130, R0, UR6, RZ ;  /* 0x0000000600827c24 */ /* 0x000fe4000f8e02ff */
[----:B---3--:R-:W-:-:S04]  /*5480*/  IMAD R129, R249, R0, RZ ;  /* 0x00000000f9817224 */ /* 0x008fc800078e02ff */
[----:B--2---:R-:W-:Y:S01]  /*5490*/  IMAD R128, R129, R128, RZ ;  /* 0x0000008081807224 */ /* 0x004fe200078e02ff */
[----:B------:R-:W-:-:S05]  /*54a0*/  IADD3 R129, PT, PT, R3, R0, RZ ;  /* 0x0000000003817210 */ /* 0x000fca0007ffe0ff */
[----:B------:R-:W-:-:S05]  /*54b0*/  IMAD R248, R0, 0x4, R129 ;  /* 0x0000000400f87824 */ /* 0x000fca00078e0281 */
[----:B------:R-:W-:-:S05]  /*54c0*/  LEA R128, R128, R248, 0x5 ;  /* 0x000000f880807211 */ /* 0x000fca00078e28ff */
[----:B------:R-:W-:-:S05]  /*54d0*/  IMAD.SHL.U32 R129, R128, 0x8, RZ ;  /* 0x0000000880817824 */ /* 0x000fca00078e00ff */
[----:B------:R-:W-:Y:S02]  /*54e0*/  SHF.R.S32.HI R128, RZ, 0x1f, R129 ;  /* 0x0000001fff807819 */ /* 0x000fe40000011481 */
[----:B------:R-:W-:-:S04]  /*54f0*/  IADD3 R129, P2, PT, R130, R129, RZ ;  /* 0x0000008182817210 */ /* 0x000fc80007f5e0ff */
[----:B------:R-:W-:Y:S02]  /*5500*/  LEA.HI.X.SX32 R130, R130, R128, 0x1, P2 ;  /* 0x0000008082827211 */ /* 0x000fe400010f0eff */
[----:B------:R-:W-:-:S04]  /*5510*/  LEA R128, P2, R129, UR14, 0x1 ;  /* 0x0000000e81807c11 */ /* 0x000fc8000f8408ff */
[----:B------:R-:W-:-:S06]  /*5520*/  LEA.HI.X R129, R129, UR15, R130, 0x1, P2 ;  /* 0x0000000f81817c11 */ /* 0x000fcc00090f0c82 */
[----:B------:R-:W5:Y:S01]  /*5530*/  LDG.E.128 R128, desc[UR36][R128.64] ;  /* 0x0000002480807981 */ /* 0x000f62000c1e1d00 */
[----:B------:R-:W-:-:S09]  /*5540*/  UISETP.NE.AND UP0, UPT, UR21, URZ, UPT ;  /* 0x000000ff1500728c */ /* 0x000fd2000bf05270 */
[----:B------:R-:W-:Y:S05]  /*5550*/  BRA.U UP0, `(.L_x_32) ;  /* 0x0000000100907547 */ /* 0x000fea000b800000 */
[----:B------:R2:W-:Y:S01]  /*5560*/  STL [R1+0x260], R2 ;  /* 0x0002600201007387 */ /* 0x0005e20000100800 */
[----:B------:R-:W-:Y:S01]  /*5570*/  VOTEU.ANY UP0, P6 ;  /* 0x0000000000ff7886 */ /* 0x000fe20003000100 */
[----:B------:R-:W-:Y:S02]  /*5580*/  PLOP3.LUT P4, PT, PT, PT, UP0, 0x80, 0x8 ;  /* 0x000000000008781c */ /* 0x000fe40003f8f008 */
[----:B------:R-:W-:Y:S02]  /*5590*/  PLOP3.LUT P2, PT, PT, PT, UP0, 0x80, 0x8 ;  /* 0x000000000008781c */ /* 0x000fe40003f4f008 */
[----:B------:R-:W-:Y:S01]  /*55a0*/  PLOP3.LUT P5, PT, PT, PT, UP0, 0x80, 0x8 ;  /* 0x000000000008781c */ /* 0x000fe20003faf008 */
[----:B--2---:R-:W0:Y:S08]  /*55b0*/  S2R R2, SR_CTAID.X ;  /* 0x0000000000027919 */ /* 0x004e300000002500 */
[----:B------:R-:W2:Y:S01]  /*55c0*/  @P4 LDC.64 R236, c[0x0][0x450] ;  /* 0x00011400ffec4b82 */ /* 0x000ea20000000a00 */
[----:B------:R-:W-:Y:S01]  /*55d0*/  PLOP3.LUT P4, PT, PT, PT, UP0, 0x80, 0x8 ;  /* 0x000000000008781c */ /* 0x000fe20003f8f008 */
[----:B01----:R-:W-:Y:S01]  /*55e0*/  @P2 IMAD R238, R249, UR38, R2 ;  /* 0x00000026f9ee2c24 */ /* 0x003fe2000f8e0202 */
[----:B------:R-:W-:-:S04]  /*55f0*/  PLOP3.LUT P2, PT, PT, PT, UP0, 0x80, 0x8 ;  /* 0x000000000008781c */ /* 0x000fc80003f4f008 */
[----:B------:R-:W-:-:S07]  /*5600*/  @P5 SHF.L.U32 R238, R238, 0x8, RZ ;  /* 0x00000008eeee5819 */ /* 0x000fce00000006ff */
[----:B--2---:R-:W-:-:S06]  /*5610*/  @P4 IMAD.WIDE R236, R238, 0x2, R236 ;  /* 0x00000002eeec4825 */ /* 0x004fcc00078e02ec */
[----:B------:R-:W2:Y:S01]  /*5620*/  @P2 LDG.E.128 R236, desc[UR36][R236.64+0x50] ;  /* 0x00005024ecec2981 */ /* 0x000ea2000c1e1d00 */
[----:B------:R-:W-:Y:S01]  /*5630*/  IMAD R249, R250, R249, R2 ;  /* 0x000000f9faf97224 */ /* 0x000fe200078e0202 */
[----:B------:R-:W-:Y:S02]  /*5640*/  PLOP3.LUT P2, PT, PT, PT, UP0, 0x80, 0x8 ;  /* 0x000000000008781c */ /* 0x000fe40003f4f008 */
[----:B------:R3:W5:Y:S02]  /*5650*/  LDL.LU R2, [R1+0x260] ;  /* 0x0002600001027983 */ /* 0x0007640000300800 */
[----:B-----5:R-:W-:Y:S02]  /*5660*/  HFMA2 R129, R129, 1, 1, R241 ;  /* 0x3c003c0081817831 */ /* 0x020fe400000000f1 */
[----:B------:R-:W-:Y:S01]  /*5670*/  IMAD R249, R249, R0, RZ ;  /* 0x00000000f9f97224 */ /* 0x000fe200078e02ff */
[----:B------:R-:W-:Y:S01]  /*5680*/  PLOP3.LUT P4, PT, PT, PT, UP0, 0x80, 0x8 ;  /* 0x000000000008781c */ /* 0x000fe20003f8f008 */
[----:B------:R-:W-:-:S02]  /*5690*/  HFMA2 R131, R131, 1, 1, R243 ;  /* 0x3c003c0083837831 */ /* 0x000fc400000000f3 */
[----:B------:R-:W-:Y:S01]  /*56a0*/  HADD2 R130, R130, R242 ;  /* 0x000000f282827230 */ /* 0x000fe20000000000 */
[----:B------:R-:W-:Y:S01]  /*56b0*/  SHF.L.U32 R249, R249, 0x8, RZ ;  /* 0x00000008f9f97819 */ /* 0x000fe200000006ff */
[----:B------:R-:W-:Y:S02]  /*56c0*/  HADD2 R128, R128, R240 ;  /* 0x000000f080807230 */ /* 0x000fe40000000000 */
[----:B--2---:R-:W-:Y:S02]  /*56d0*/  @P2 HMUL2 R129, R129, R237 ;  /* 0x000000ed81812232 */ /* 0x004fe40000000000 */
[----:B------:R-:W-:Y:S01]  /*56e0*/  IMAD.SHL.U32 R237, R248, 0x8, RZ ;  /* 0x00000008f8ed7824 */ /* 0x000fe200078e00ff */
[----:B------:R-:W-:-:S03]  /*56f0*/  PLOP3.LUT P2, PT, PT, PT, UP0, 0x80, 0x8 ;  /* 0x000000000008781c */ /* 0x000fc60003f4f008 */
[----:B------:R-:W-:Y:S01]  /*5700*/  @P4 HFMA2 R131, R131, R239, -RZ ;  /* 0x000000ef83834231 */ /* 0x000fe200001000ff */
[----:B------:R-:W-:Y:S02]  /*5710*/  SHF.R.S32.HI R248, RZ, 0x1f, R237 ;  /* 0x0000001ffff87819 */ /* 0x000fe400000114ed */
[----:B------:R-:W-:-:S04]  /*5720*/  IADD3 R237, P5, PT, R249, R237, RZ ;  /* 0x000000edf9ed7210 */ /* 0x000fc80007fbe0ff */
[----:B------:R-:W-:Y:S02]  /*5730*/  LEA.HI.X.SX32 R248, R249, R248, 0x1, P5 ;  /* 0x000000f8f9f87211 */ /* 0x000fe400028f0eff */
[----:B------:R-:W-:Y:S01]  /*5740*/  PLOP3.LUT P5, PT, PT, PT, UP0, 0x80, 0x8 ;  /* 0x000000000008781c */ /* 0x000fe20003faf008 */
[----:B------:R-:W-:Y:S01]  /*5750*/  @P2 HMUL2 R130, R130, R238 ;  /* 0x000000ee82822232 */ /* 0x000fe20000000000 */
[----:B------:R-:W-:-:S04]  /*5760*/  LEA R238, P2, R237, UR14, 0x1 ;  /* 0x0000000eedee7c11 */ /* 0x000fc8000f8408ff */
[----:B------:R-:W-:-:S07]  /*5770*/  LEA.HI.X R239, R237, UR15, R248, 0x1, P2 ;  /* 0x0000000fedef7c11 */ /* 0x000fce00090f0cf8 */
[----:B------:R-:W-:-:S05]  /*5780*/  @P5 HMUL2 R128, R128, R236 ;  /* 0x000000ec80805232 */ /* 0x000fca0000000000 */
[----:B------:R3:W-:Y:S02]  /*5790*/  STG.E.128 desc[UR36][R238.64], R128 ;  /* 0x00000080ee007986 */ /* 0x0007e4000c101d24 */
.L_x_32:
[----:B------:R-:W-:Y:S05]  /*57a0*/  @P1 BRA `(.L_x_36) ;  /* 0x0000000800b01947 */ /* 0x000fea0003800000 */
[----:B-1----:R-:W1:Y:S01]  /*57b0*/  S2R R250, SR_CTAID.Y ;  /* 0x0000000000fa7919 */ /* 0x002e620000002600 */
[----:B------:R-:W2:Y:S01]  /*57c0*/  LDC R249, c[0x0][0x3f8] ;  /* 0x0000fe00fff97b82 */ /* 0x000ea20000000800 */
[----:B-1----:R-:W-:-:S05]  /*57d0*/  IMAD R134, R250, R0, RZ ;  /* 0x00000000fa867224 */ /* 0x002fca00078e02ff */
[----:B-----5:R-:W-:-:S04]  /*57e0*/  IADD3 R133, P2, PT, R134, R3, RZ ;  /* 0x0000000386857210 */ /* 0x020fc80007f5e0ff */
[----:B------:R-:W-:Y:S02]  /*57f0*/  LEA.HI.X.SX32 R134, R134, RZ, 0x1, P2 ;  /* 0x000000ff86867211 */ /* 0x000fe400010f0eff */
[----:B------:R-:W-:-:S04]  /*5800*/  LEA R132, P2, R133, UR12, 0x2 ;  /* 0x0000000c85847c11 */ /* 0x000fc8000f8410ff */
[----:B------:R-:W-:-:S05]  /*5810*/  LEA.HI.X R133, R133, UR13, R134, 0x2, P2 ;  /* 0x0000000d85857c11 */ /* 0x000fca00090f1486 */
[----:B------:R1:W4:Y:S01]  /*5820*/  LDG.E R132, desc[UR36][R132.64] ;  /* 0x0000002484847981 */ /* 0x000322000c1e1900 */
[----:B--2---:R-:W-:Y:S02]  /*5830*/  IMAD R134, R249, R0, RZ ;  /* 0x00000000f9867224 */ /* 0x004fe400078e02ff */
[----:B-1----:R-:W-:-:S05]  /*5840*/  IMAD.IADD R133, R3, 0x1, R0 ;  /* 0x0000000103857824 */ /* 0x002fca00078e0200 */
[----:B------:R-:W-:-:S05]  /*5850*/  LEA R133, R0, R133, 0x2 ;  /* 0x0000008500857211 */ /* 0x000fca00078e10ff */
[----:B------:R-:W-:Y:S02]  /*5860*/  IMAD.IADD R248, R133, 0x1, R0 ;  /* 0x0000000185f87824 */ /* 0x000fe400078e0200 */
[----:B----4-:R-:W-:Y:S02]  /*5870*/  IMAD R132, R134, R132, RZ ;  /* 0x0000008486847224 */ /* 0x010fe400078e02ff */
[----:B------:R-:W-:-:S03]  /*5880*/  IMAD R134, R0, UR6, RZ ;  /* 0x0000000600867c24 */ /* 0x000fc6000f8e02ff */
        /* <DEDUP_REMOVED lines=10> */
[----:B------:R-:W-:Y:S01]  /*5930*/  ISETP.NE.AND P4, PT, R2, RZ, PT ;  /* 0x000000ff0200720c */ /* 0x000fe20003f85270 */
[----:B------:R1:W-:Y:S02]  /*5940*/  STL [R1+0x260], R3 ;  /* 0x0002600301007387 */ /* 0x0003e40000100800 */
[----:B-1----:R-:W0:Y:S10]  /*5950*/  S2R R3, SR_CTAID.X ;  /* 0x0000000000037919 */ /* 0x002e340000002500 */
[----:B------:R-:W-:Y:S01]  /*5960*/  VOTEU.ANY UP0, P4 ;  /* 0x0000000000ff7886 */ /* 0x000fe20002000100 */
[----:B------:R-:W-:-:S02]  /*5970*/  PLOP3.LUT P4, PT, PT, PT, UP0, 0x80, 0x8 ;  /* 0x000000000008781c */ /* 0x000fc40003f8f008 */
[----:B------:R-:W-:Y:S02]  /*5980*/  PLOP3.LUT P2, PT, PT, PT, UP0, 0x80, 0x8 ;  /* 0x000000000008781c */ /* 0x000fe40003f4f008 */
[----:B------:R-:W-:-:S09]  /*5990*/  PLOP3.LUT P5, PT, PT, PT, UP0, 0x80, 0x8 ;  /* 0x000000000008781c */ /* 0x000fd20003faf008 */
[----:B------:R-:W1:Y:S01]  /*59a0*/  @P4 LDC.64 R236, c[0x0][0x450] ;  /* 0x00011400ffec4b82 */ /* 0x000e620000000a00 */
[----:B------:R-:W-:Y:S01]  /*59b0*/  PLOP3.LUT P4, PT, PT, PT, UP0, 0x80, 0x8 ;  /* 0x000000000008781c */ /* 0x000fe20003f8f008 */
[----:B0--3--:R-:W-:Y:S01]  /*59c0*/  @P2 IMAD R238, R249, UR38, R3 ;  /* 0x00000026f9ee2c24 */ /* 0x009fe2000f8e0203 */
[----:B------:R-:W-:-:S04]  /*59d0*/  PLOP3.LUT P2, PT, PT, PT, UP0, 0x80, 0x8 ;  /* 0x000000000008781c */ /* 0x000fc80003f4f008 */
[----:B------:R-:W-:-:S07]  /*59e0*/  @P5 SHF.L.U32 R238, R238, 0x8, RZ ;  /* 0x00000008eeee5819 */ /* 0x000fce00000006ff */
[----:B-1----:R-:W-:-:S06]  /*59f0*/  @P4 IMAD.WIDE R236, R238, 0x2, R236 ;  /* 0x00000002eeec4825 */ /* 0x002fcc00078e02ec */
        /* <DEDUP_REMOVED lines=24> */
.L_x_35:
[----:B------:R-:W-:Y:S05]  /*5b80*/  @P1 BRA `(.L_x_37) ;  /* 0x0000000800b41947 */ /* 0x000fea0003800000 */
[----:B------:R-:W1:Y:S01]  /*5b90*/  S2R R136, SR_CTAID.Y ;  /* 0x0000000000887919 */ /* 0x000e620000002600 */
[----:B--2---:R-:W2:Y:S01]  /*5ba0*/  LDC R250, c[0x0][0x3f8] ;  /* 0x0000fe00fffa7b82 */ /* 0x004ea20000000800 */
[----:B------:R-:W-:Y:S01]  /*5bb0*/  ISETP.NE.AND P6, PT, R2, RZ, PT ;  /* 0x000000ff0200720c */ /* 0x000fe20003fc5270 */
[----:B-1----:R-:W-:-:S05]  /*5bc0*/  IMAD R137, R136, R0, RZ ;  /* 0x0000000088897224 */ /* 0x002fca00078e02ff */
[----:B------:R-:W-:-:S04]  /*5bd0*/  IADD3 R136, P2, PT, R137, R3, RZ ;  /* 0x0000000389887210 */ /* 0x000fc80007f5e0ff */
[----:B------:R-:W-:Y:S02]  /*5be0*/  LEA.HI.X.SX32 R137, R137, RZ, 0x1, P2 ;  /* 0x000000ff89897211 */ /* 0x000fe400010f0eff */
[----:B0--34-:R-:W-:-:S04]  /*5bf0*/  LEA R238, P2, R136, UR12, 0x2 ;  /* 0x0000000c88ee7c11 */ /* 0x019fc8000f8410ff */
[----:B------:R-:W-:-:S05]  /*5c00*/  LEA.HI.X R239, R136, UR13, R137, 0x2, P2 ;  /* 0x0000000d88ef7c11 */ /* 0x000fca00090f1489 */
[----:B------:R-:W3:Y:S01]  /*5c10*/  LDG.E R140, desc[UR36][R238.64] ;  /* 0x00000024ee8c7981 */ /* 0x000ee2000c1e1900 */
[----:B------:R-:W-:Y:S01]  /*5c20*/  IMAD.IADD R136, R3, 0x1, R0 ;  /* 0x0000000103887824 */ /* 0x000fe200078e0200 */
[----:B------:R-:W-:Y:S01]  /*5c30*/  UISETP.NE.AND UP0, UPT, UR21, URZ, UPT ;  /* 0x000000ff1500728c */ /* 0x000fe2000bf05270 */
[----:B--2---:R-:W-:Y:S02]  /*5c40*/  IMAD R236, R250, R0, RZ ;  /* 0x00000000faec7224 */ /* 0x004fe400078e02ff */
[C---:B------:R-:W-:Y:S01]  /*5c50*/  IMAD R237, R0.reuse, UR6, RZ ;  /* 0x0000000600ed7c24 */ /* 0x040fe2000f8e02ff */
[----:B------:R-:W-:-:S04]  /*5c60*/  LEA R136, R0, R136, 0x2 ;  /* 0x0000008800887211 */ /* 0x000fc800078e10ff */
[----:B------:R-:W-:Y:S01]  /*5c70*/  SHF.R.S32.HI R249, RZ, 0x1f, R237 ;  /* 0x0000001ffff97819 */ /* 0x000fe200000114ed */
[----:B------:R-:W-:Y:S02]  /*5c80*/  IMAD R248, R0, 0x2, R136 ;  /* 0x0000000200f87824 */ /* 0x000fe400078e0288 */
[----:B---3--:R-:W-:-:S05]  /*5c90*/  IMAD R138, R236, R140, RZ ;  /* 0x0000008cec8a7224 */ /* 0x008fca00078e02ff */
        /* <DEDUP_REMOVED lines=11> */
[----:B------:R-:W-:Y:S02]  /*5d50*/  PLOP3.LUT P2, PT, PT, PT, UP1, 0x80, 0x8 ;  /* 0x000000000008781c */ /* 0x000fe40003f4f018 */
[----:B------:R-:W-:Y:S01]  /*5d60*/  PLOP3.LUT P5, PT, PT, PT, UP1, 0x80, 0x8 ;  /* 0x000000000008781c */ /* 0x000fe20003faf018 */
[----:B0-----:R-:W0:Y:S08]  /*5d70*/  S2R R2, SR_CTAID.X ;  /* 0x0000000000027919 */ /* 0x001e300000002500 */
[----:B------:R-:W1:Y:S01]  /*5d80*/  @P4 LDC.64 R140, c[0x0][0x450] ;  /* 0x00011400ff8c4b82 */ /* 0x000e620000000a00 */
[----:B------:R-:W-:Y:S01]  /*5d90*/  PLOP3.LUT P4, PT, PT, PT, UP1, 0x80, 0x8 ;  /* 0x000000000008781c */ /* 0x000fe20003f8f018 */
[----:B0-----:R-:W-:Y:S01]  /*5da0*/  @P2 IMAD R142, R250, UR38, R2 ;  /* 0x00000026fa8e2c24 */ /* 0x001fe2000f8e0202 */
[----:B------:R-:W-:-:S04]  /*5db0*/  PLOP3.LUT P2, PT, PT, PT, UP1, 0x80, 0x8 ;  /* 0x000000000008781c */ /* 0x000fc80003f4f018 */
[----:B------:R-:W-:-:S07]  /*5dc0*/  @P5 SHF.L.U32 R142, R142, 0x8, RZ ;  /* 0x000000088e8e5819 */ /* 0x000fce00000006ff */
[----:B-1----:R-:W-:-:S06]  /*5dd0*/  @P4 IMAD.WIDE R140, R142, 0x2, R140 ;  /* 0x000000028e8c4825 */ /* 0x002fcc00078e028c */
[----:B------:R-:W2:Y:S01]  /*5de0*/  @P2 LDG.E.128 R140, desc[UR36][R140.64+0x70] ;  /* 0x000070248c8c2981 */ /* 0x000ea2000c1e1d00 */
[----:B------:R-:W-:Y:S01]  /*5df0*/  PLOP3.LUT P2, PT, PT, PT, UP1, 0x80, 0x8 ;  /* 0x000000000008781c */ /* 0x000fe20003f4f018 */
[----:B-----5:R-:W-:Y:S02]  /*5e00*/  HFMA2 R137, R137, 1, 1, R13 ;  /* 0x3c003c0089897831 */ /* 0x020fe4000000000d */
[----:B------:R-:W-:Y:S01]  /*5e10*/  HADD2 R138, R138, R14 ;  /* 0x0000000e8a8a7230 */ /* 0x000fe20000000000 */
[----:B------:R-:W-:Y:S01]  /*5e20*/  PLOP3.LUT P5, PT, PT, PT, UP1, 0x80, 0x8 ;  /* 0x000000000008781c */ /* 0x000fe20003faf018 */
[----:B------:R-:W-:Y:S02]  /*5e30*/  HFMA2 R136, R136, 1, 1, R12 ;  /* 0x3c003c0088887831 */ /* 0x000fe4000000000c */
[----:B------:R-:W-:-:S06]  /*5e40*/  HADD2 R139, R139, R15 ;  /* 0x0000000f8b8b7230 */ /* 0x000fcc0000000000 */
[----:B--2---:R-:W-:Y:S01]  /*5e50*/  @P2 HMUL2 R137, R137, R141 ;  /* 0x0000008d89892232 */ /* 0x004fe20000000000 */
[----:B------:R-:W-:Y:S01]  /*5e60*/  PLOP3.LUT P2, PT, PT, PT, UP1, 0x80, 0x8 ;  /* 0x000000000008781c */ /* 0x000fe20003f4f018 */
[----:B------:R-:W0:-:S12]  /*5e70*/  S2R R141, SR_CTAID.Y ;  /* 0x00000000008d7919 */ /* 0x000e180000002600 */
[----:B------:R-:W-:Y:S01]  /*5e80*/  @P2 HFMA2 R138, R138, R142, -RZ ;  /* 0x0000008e8a8a2231 */ /* 0x000fe200001000ff */
[----:B------:R-:W-:Y:S01]  /*5e90*/  PLOP3.LUT P2, PT, PT, PT, UP1, 0x80, 0x8 ;  /* 0x000000000008781c */ /* 0x000fe20003f4f018 */
[----:B0-----:R-:W-:Y:S02]  /*5ea0*/  IMAD R141, R141, R250, R2 ;  /* 0x000000fa8d8d7224 */ /* 0x001fe400078e0202 */
[----:B------:R-:W-:Y:S01]  /*5eb0*/  @P5 HMUL2 R139, R139, R143 ;  /* 0x0000008f8b8b5232 */ /* 0x000fe20000000000 */
[----:B------:R0:W5:Y:S09]  /*5ec0*/  LDL.LU R2, [R1+0x260] ;  /* 0x0002600001027983 */ /* 0x0001720000300800 */
[----:B------:R-:W-:-:S02]  /*5ed0*/  @P2 HMUL2 R136, R136, R140 ;  /* 0x0000008c88882232 */ /* 0x000fc40000000000 */
[----:B------:R-:W-:Y:S02]  /*5ee0*/  IMAD R142, R141, R0, RZ ;  /* 0x000000008d8e7224 */ /* 0x000fe400078e02ff */
[----:B------:R-:W-:-:S03]  /*5ef0*/  IMAD.SHL.U32 R141, R248, 0x8, RZ ;  /* 0x00000008f88d7824 */ /* 0x000fc600078e00ff */
[----:B------:R-:W-:Y:S02]  /*5f00*/  SHF.L.U32 R142, R142, 0x8, RZ ;  /* 0x000000088e8e7819 */ /* 0x000fe400000006ff */
[----:B------:R-:W-:Y:S02]  /*5f10*/  SHF.R.S32.HI R248, RZ, 0x1f, R141 ;  /* 0x0000001ffff87819 */ /* 0x000fe4000001148d */
[----:B------:R-:W-:-:S04]  /*5f20*/  IADD3 R141, P4, PT, R142, R141, RZ ;  /* 0x0000008d8e8d7210 */ /* 0x000fc80007f9e0ff */
[----:B------:R-:W-:Y:S02]  /*5f30*/  LEA.HI.X.SX32 R248, R142, R248, 0x1, P4 ;  /* 0x000000f88ef87211 */ /* 0x000fe400020f0eff */
[----:B------:R-:W-:-:S04]  /*5f40*/  LEA R142, P4, R141, UR14, 0x1 ;  /* 0x0000000e8d8e7c11 */ /* 0x000fc8000f8808ff */
[----:B------:R-:W-:-:S05]  /*5f50*/  LEA.HI.X R143, R141, UR15, R248, 0x1, P4 ;  /* 0x0000000f8d8f7c11 */ /* 0x000fca000a0f0cf8 */
[----:B------:R0:W-:Y:S04]  /*5f60*/  STG.E.128 desc[UR36][R142.64], R136 ;  /* 0x000000888e007986 */ /* 0x0001e8000c101d24 */
[----:B------:R0:W5:Y:S02]  /*5f70*/  LDG.E R140, desc[UR36][R238.64] ;  /* 0x00000024ee8c7981 */ /* 0x000164000c1e1900 */
.L_x_38:
        /* <DEDUP_REMOVED lines=10> */
[----:B------:R-:W0:Y:S01]  /*6020*/  S2R R249, SR_CTAID.X ;  /* 0x0000000000f97919 */ /* 0x000e220000002500 */
[----:B------:R-:W-:Y:S01]  /*6030*/  VOTEU.ANY UP0, P6 ;  /* 0x0000000000ff7886 */ /* 0x000fe20003000100 */
[----:B------:R-:W-:Y:S02]  /*6040*/  PLOP3.LUT P4, PT, PT, PT, UP0, 0x80, 0x8 ;  /* 0x000000000008781c */ /* 0x000fe40003f8f008 */
[----:B------:R-:W-:Y:S01]  /*6050*/  PLOP3.LUT P2, PT, PT, PT, UP0, 0x80, 0x8 ;  /* 0x000000000008781c */ /* 0x000fe20003f4f008 */
[----:B------:R1:W-:Y:S01]  /*6060*/  STL [R1+0x260], R2 ;  /* 0x0002600201007387 */ /* 0x0003e20000100800 */
[----:B------:R-:W-:-:S09]  /*6070*/  PLOP3.LUT P5, PT, PT, PT, UP0, 0x80, 0x8 ;  /* 0x000000000008781c */ /* 0x000fd20003faf008 */
[----:B------:R-:W2:Y:S01]  /*6080*/  @P4 LDC.64 R236, c[0x0][0x450] ;  /* 0x00011400ffec4b82 */ /* 0x000ea20000000a00 */
[----:B------:R-:W-:Y:S01]  /*6090*/  PLOP3.LUT P4, PT, PT, PT, UP0, 0x80, 0x8 ;  /* 0x000000000008781c */ /* 0x000fe20003f8f008 */
[----:B-1----:R-:W1:Y:S01]  /*60a0*/  S2R R2, SR_CTAID.Y ;  /* 0x0000000000027919 */ /* 0x002e620000002600 */
[----:B0-----:R-:W-:Y:S01]  /*60b0*/  @P2 IMAD R238, R250, UR38, R249 ;  /* 0x00000026faee2c24 */ /* 0x001fe2000f8e02f9 */
[----:B------:R-:W-:-:S04]  /*60c0*/  PLOP3.LUT P2, PT, PT, PT, UP0, 0x80, 0x8 ;  /* 0x000000000008781c */ /* 0x000fc80003f4f008 */
[----:B------:R-:W-:-:S06]  /*60d0*/  @P5 SHF.L.U32 R238, R238, 0x8, RZ ;  /* 0x00000008eeee5819 */ /* 0x000fcc00000006ff */
[----:B--2---:R-:W-:-:S06]  /*60e0*/  @P4 IMAD.WIDE R236, R238, 0x2, R236 ;  /* 0x00000002eeec4825 */ /* 0x004fcc00078e02ec */
[----:B------:R-:W2:Y:S01]  /*60f0*/  @P2 LDG.E.128 R236, desc[UR36][R236.64+0x80] ;  /* 0x00008024ecec2981 */ /* 0x000ea2000c1e1d00 */
[----:B-1----:R-:W-:Y:S01]  /*6100*/  IMAD R249, R2, R250, R249 ;  /* 0x000000fa02f97224 */ /* 0x002fe200078e02f9 */
[----:B------:R-:W-:Y:S02]  /*6110*/  PLOP3.LUT P2, PT, PT, PT, UP0, 0x80, 0x8 ;  /* 0x000000000008781c */ /* 0x000fe40003f4f008 */
[----:B------:R4:W5:Y:S02]  /*6120*/  LDL.LU R2, [R1+0x260] ;  /* 0x0002600001027983 */ /* 0x0009640000300800 */
[----:B-----5:R-:W-:Y:S02]  /*6130*/  HADD2 R141, R141, R17 ;  /* 0x000000118d8d7230 */ /* 0x020fe40000000000 */
[----:B------:R-:W-:Y:S01]  /*6140*/  IMAD R249, R249, R0, RZ ;  /* 0x00000000f9f97224 */ /* 0x000fe200078e02ff */
[----:B------:R-:W-:Y:S01]  /*6150*/  PLOP3.LUT P4, PT, PT, PT, UP0, 0x80, 0x8 ;  /* 0x000000000008781c */ /* 0x000fe20003f8f008 */
[----:B------:R-:W-:-:S02]  /*6160*/  HFMA2 R143, R143, 1, 1, R19 ;  /* 0x3c003c008f8f7831 */ /* 0x000fc40000000013 */
[----:B------:R-:W-:Y:S01]  /*6170*/  HADD2 R142, R142, R18 ;  /* 0x000000128e8e7230 */ /* 0x000fe20000000000 */
[----:B------:R-:W-:Y:S01]  /*6180*/  SHF.L.U32 R249, R249, 0x8, RZ ;  /* 0x00000008f9f97819 */ /* 0x000fe200000006ff */
[----:B------:R-:W-:Y:S02]  /*6190*/  HADD2 R140, R140, R16 ;  /* 0x000000108c8c7230 */ /* 0x000fe40000000000 */
[----:B--2---:R-:W-:Y:S02]  /*61a0*/  @P2 HFMA2 R141, R141, R237, -RZ ;  /* 0x000000ed8d8d2231 */ /* 0x004fe400001000ff */
        /* <DEDUP_REMOVED lines=12> */
.L_x_36:
        /* <DEDUP_REMOVED lines=8> */
[----:B------:R1:W3:Y:S01]  /*62f0*/  LDG.E R144, desc[UR36][R144.64] ;  /* 0x0000002490907981 */ /* 0x0002e2000c1e1900 */
[----:B--2---:R-:W-:Y:S02]  /*6300*/  IMAD R146, R249, R0, RZ ;  /* 0x00000000f9927224 */ /* 0x004fe400078e02ff */
[----:B-1----:R-:W-:-:S05]  /*6310*/  IMAD.IADD R145, R3, 0x1, R0 ;  /* 0x0000000103917824 */ /* 0x002fca00078e0200 */
[----:B------:R-:W-:-:S05]  /*6320*/  LEA R145, R0, R145, 0x2 ;  /* 0x0000009100917211 */ /* 0x000fca00078e10ff */
[----:B------:R-:W-:-:S05]  /*6330*/  IMAD R145, R0, 0x2, R145 ;  /* 0x0000000200917824 */ /* 0x000fca00078e0291 */
[----:B------:R-:W-:Y:S01]  /*6340*/  LEA R248, R0, R145, 0x1 ;  /* 0x0000009100f87211 */ /* 0x000fe200078e08ff */
[----:B---3--:R-:W-:Y:S02]  /*6350*/  IMAD R144, R146, R144, RZ ;  /* 0x0000009092907224 */ /* 0x008fe400078e02ff */
[----:B------:R-:W-:Y:S02]  /*6360*/  IMAD R146, R0, UR6, RZ ;  /* 0x0000000600927c24 */ /* 0x000fe4000f8e02ff */
[----:B------:R-:W-:-:S05]  /*6370*/  IMAD R144, R144, 0x20, R248 ;  /* 0x0000002090907824 */ /* 0x000fca00078e02f8 */
[----:B------:R-:W-:-:S04]  /*6380*/  SHF.L.U32 R145, R144, 0x3, RZ ;  /* 0x0000000390917819 */ /* 0x000fc800000006ff */
        /* <DEDUP_REMOVED lines=17> */
[----:B0---4-:R-:W-:Y:S01]  /*64a0*/  @P2 IMAD R238, R249, UR38, R3 ;  /* 0x00000026f9ee2c24 */ /* 0x011fe2000f8e0203 */
[----:B------:R-:W-:-:S03]  /*64b0*/  PLOP3.LUT P2, PT, PT, PT, UP0, 0x80, 0x8 ;  /* 0x000000000008781c */ /* 0x000fc60003f4f008 */
[----:B------:R-:W-:-:S08]  /*64c0*/  @P5 IMAD.SHL.U32 R238, R238, 0x100, RZ ;  /* 0x00000100eeee5824 */ /* 0x000fd000078e00ff */
        /* <DEDUP_REMOVED lines=9> */
[----:B------:R-:W-:Y:S02]  /*6560*/  HADD2 R146, R146, R22 ;  /* 0x0000001692927230 */ /* 0x000fe40000000000 */
[----:B------:R-:W-:Y:S02]  /*6570*/  IMAD.SHL.U32 R249, R249, 0x100, RZ ;  /* 0x00000100f9f97824 */ /* 0x000fe400078e00ff */
[----:B------:R-:W-:Y:S02]  /*6580*/  HADD2 R144, R144, R20 ;  /* 0x0000001490907230 */ /* 0x000fe40000000000 */
[----:B--2---:R-:W-:Y:S01]  /*6590*/  @P2 HMUL2 R145, R145, R237 ;  /* 0x000000ed91912232 */ /* 0x004fe20000000000 */
        /* <DEDUP_REMOVED lines=12> */
.L_x_37:
[----:B------:R-:W-:Y:S05]  /*6660*/  @P1 BRA `(.L_x_40) ;  /* 0x0000000400fc1947 */ /* 0x000fea0003800000 */
[----:B--2---:R-:W2:Y:S01]  /*6670*/  S2R R250, SR_CTAID.Y ;  /* 0x0000000000fa7919 */ /* 0x004ea20000002600 */
[----:B------:R-:W1:Y:S01]  /*6680*/  LDC R249, c[0x0][0x3f8] ;  /* 0x0000fe00fff97b82 */ /* 0x000e620000000800 */
[----:B--2---:R-:W-:-:S05]  /*6690*/  IMAD R150, R250, R0, RZ ;  /* 0x00000000fa967224 */ /* 0x004fca00078e02ff */
[----:B------:R-:W-:-:S04]  /*66a0*/  IADD3 R149, P2, PT, R150, R3, RZ ;  /* 0x0000000396957210 */ /* 0x000fc80007f5e0ff */
[----:B------:R-:W-:Y:S02]  /*66b0*/  LEA.HI.X.SX32 R150, R150, RZ, 0x1, P2 ;  /* 0x000000ff96967211 */ /* 0x000fe400010f0eff */
[----:B------:R-:W-:-:S04]  /*66c0*/  LEA R148, P2, R149, UR12, 0x2 ;  /* 0x0000000c95947c11 */ /* 0x000fc8000f8410ff */
[----:B------:R-:W-:-:S05]  /*66d0*/  LEA.HI.X R149, R149, UR13, R150, 0x2, P2 ;  /* 0x0000000d95957c11 */ /* 0x000fca00090f1496 */
[----:B------:R2:W3:Y:S01]  /*66e0*/  LDG.E R148, desc[UR36][R148.64] ;  /* 0x0000002494947981 */ /* 0x0004e2000c1e1900 */
[-C--:B-1----:R-:W-:Y:S01]  /*66f0*/  IMAD R150, R249, R0.reuse, RZ ;  /* 0x00000000f9967224 */ /* 0x082fe200078e02ff */
[----:B--2---:R-:W-:-:S05]  /*6700*/  IADD3 R149, PT, PT, R3, R0, RZ ;  /* 0x0000000003957210 */ /* 0x004fca0007ffe0ff */
[----:B------:R-:W-:-:S05]  /*6710*/  IMAD R149, R0, 0x4, R149 ;  /* 0x0000000400957824 */ /* 0x000fca00078e0295 */
[----:B------:R-:W-:-:S05]  /*6720*/  LEA R149, R0, R149, 0x1 ;  /* 0x0000009500957211 */ /* 0x000fca00078e08ff */
[----:B------:R-:W-:-:S05]  /*6730*/  IMAD R149, R0, 0x2, R149 ;  /* 0x0000000200957824 */ /* 0x000fca00078e0295 */
[----:B------:R-:W-:Y:S01]  /*6740*/  IADD3 R248, PT, PT, R149, R0, RZ ;  /* 0x0000000095f87210 */ /* 0x000fe20007ffe0ff */
        /* <DEDUP_REMOVED lines=49> */
.L_x_39:
        /* <DEDUP_REMOVED lines=9> */
[-C--:B--2---:R-:W-:Y:S01]  /*6af0*/  IMAD R154, R249, R0.reuse, RZ ;  /* 0x00000000f99a7224 */ /* 0x084fe200078e02ff */
[----:B-1----:R-:W-:-:S05]  /*6b00*/  IADD3 R153, PT, PT, R3, R0, RZ ;  /* 0x0000000003997210 */ /* 0x002fca0007ffe0ff */
[----:B------:R-:W-:-:S05]  /*6b10*/  IMAD R153, R0, 0x4, R153 ;  /* 0x0000000400997824 */ /* 0x000fca00078e0299 */
        /* <DEDUP_REMOVED lines=52> */
.L_x_40:
        /* <DEDUP_REMOVED lines=14> */
[----:B------:R-:W-:-:S05]  /*6f40*/  LEA R157, R0, R157, 0x1 ;  /* 0x0000009d009d7211 */ /* 0x000fca00078e08ff */
[----:B------:R-:W-:Y:S02]  /*6f50*/  IMAD.IADD R248, R157, 0x1, R0 ;  /* 0x000000019df87824 */ /* 0x000fe400078e0200 */
[----:B---3--:R-:W-:Y:S02]  /*6f60*/  IMAD R156, R158, R156, RZ ;  /* 0x0000009c9e9c7224 */ /* 0x008fe400078e02ff */
        /* <DEDUP_REMOVED lines=48> */
.L_x_41:
[----:B------:R-:W-:Y:S05]  /*7270*/  @P1 BREAK.RELIABLE B2 ;  /* 0x0000000000021942 */ /* 0x000fea0003800100 */
        /* <DEDUP_REMOVED lines=65> */
.L_x_42:
[----:B------:R-:W-:Y:S05]  /*7690*/  @P1 BREAK.RELIABLE B2 ;  /* 0x0000000000021942 */ /* 0x000fea0003800100 */
[----:B------:R-:W-:Y:S05]  /*76a0*/  @P1 BRA `(.L_x_43) ;  /* 0x0000000400081947 */ /* 0x000fea0003800000 */
[----:B------:R-:W-:Y:S05]  /*76b0*/  BSYNC.RELIABLE B2 ;  /* 0x0000000000027941 */ /* 0x000fea0003800100 */
.L_x_31:
        /* <DEDUP_REMOVED lines=65> */
.L_x_43:
[----:B------:R-:W-:Y:S05]  /*7ad0*/  BSYNC.RECONVERGENT B1 ;  /* 0x0000000000017941 */ /* 0x000fea0003800200 */
.L_x_30:
[----:B-----5:R-:W-:Y:S01]  /*7ae0*/  IADD3 R236, PT, PT, R3, R0, RZ ;  /* 0x0000000003ec7210 */ /* 0x020fe20007ffe0ff */
[----:B------:R-:W-:Y:S04]  /*7af0*/  BSSY.RECONVERGENT B1, `(.L_x_44) ;  /* 0x0000077000017945 */ /* 0x000fe80003800200 */
[----:B------:R-:W-:-:S05]  /*7b00*/  IMAD R236, R0, 0x4, R236 ;  /* 0x0000000400ec7824 */ /* 0x000fca00078e02ec */
[----:B------:R-:W-:-:S05]  /*7b10*/  LEA R236, R0, R236, 0x1 ;  /* 0x000000ec00ec7211 */ /* 0x000fca00078e08ff */
[----:B------:R-:W-:-:S05]  /*7b20*/  IMAD R236, R0, 0x2, R236 ;  /* 0x0000000200ec7824 */ /* 0x000fca00078e02ec */
[----:B------:R-:W-:-:S05]  /*7b30*/  LEA R236, R0, R236, 0x1 ;  /* 0x000000ec00ec7211 */ /* 0x000fca00078e08ff */
[----:B------:R-:W-:-:S05]  /*7b40*/  IMAD R236, R0, 0x2, R236 ;  /* 0x0000000200ec7824 */ /* 0x000fca00078e02ec */
[----:B------:R-:W-:Y:S01]  /*7b50*/  LEA R248, R0, R236, 0x1 ;  /* 0x000000ec00f87211 */ /* 0x000fe200078e08ff */
[----:B------:R-:W-:Y:S06]  /*7b60*/  @P1 BRA `(.L_x_45) ;  /* 0x0000000400bc1947 */ /* 0x000fec0003800000 */
[----:B------:R-:W0:Y:S01]  /*7b70*/  S2R R168, SR_CTAID.Y ;  /* 0x0000000000a87919 */ /* 0x000e220000002600 */
[----:B------:R-:W1:Y:S01]  /*7b80*/  LDC R170, c[0x0][0x3f8] ;  /* 0x0000fe00ffaa7b82 */ /* 0x000e620000000800 */
[----:B------:R-:W-:Y:S01]  /*7b90*/  ISETP.NE.AND P6, PT, R2, RZ, PT ;  /* 0x000000ff0200720c */ /* 0x000fe20003fc5270 */
[----:B0-----:R-:W-:-:S05]  /*7ba0*/  IMAD R169, R168, R0, RZ ;  /* 0x00000000a8a97224 */ /* 0x001fca00078e02ff */
[----:B------:R-:W-:-:S04]  /*7bb0*/  IADD3 R168, P2, PT, R169, R3, RZ ;  /* 0x00000003a9a87210 */ /* 0x000fc80007f5e0ff */
[----:B------:R-:W-:Y:S02]  /*7bc0*/  LEA.HI.X.SX32 R169, R169, RZ, 0x1, P2 ;  /* 0x000000ffa9a97211 */ /* 0x000fe400010f0eff */
[----:B------:R-:W-:-:S04]  /*7bd0*/  LEA R236, P2, R168, UR12, 0x2 ;  /* 0x0000000ca8ec7c11 */ /* 0x000fc8000f8410ff */
[----:B------:R-:W-:-:S05]  /*7be0*/  LEA.HI.X R237, R168, UR13, R169, 0x2, P2 ;  /* 0x0000000da8ed7c11 */ /* 0x000fca00090f14a9 */
[----:B------:R-:W2:Y:S01]  /*7bf0*/  LDG.E R172, desc[UR36][R236.64] ;  /* 0x00000024ecac7981 */ /* 0x000ea2000c1e1900 */
[----:B-1-34-:R-:W-:Y:S01]  /*7c00*/  IMAD R239, R170, R0, RZ ;  /* 0x00000000aaef7224 */ /* 0x01afe200078e02ff */
[----:B------:R-:W-:Y:S01]  /*7c10*/  UISETP.NE.AND UP0, UPT, UR21, URZ, UPT ;  /* 0x000000ff1500728c */ /* 0x000fe2000bf05270 */
[----:B------:R-:W-:-:S05]  /*7c20*/  IMAD R238, R0, UR6, RZ ;  /* 0x0000000600ee7c24 */ /* 0x000fca000f8e02ff */
[----:B--2---:R-:W-:Y:S01]  /*7c30*/  SHF.R.S32.HI R250, RZ, 0x1f, R238 ;  /* 0x0000001ffffa7819 */ /* 0x004fe200000114ee */
[----:B------:R-:W-:-:S04]  /*7c40*/  IMAD R170, R239, R172, RZ ;  /* 0x000000acefaa7224 */ /* 0x000fc800078e02ff */
[----:B------:R-:W-:-:S05]  /*7c50*/  IMAD R170, R170, 0x20, R248 ;  /* 0x00000020aaaa7824 */ /* 0x000fca00078e02f8 */
[----:B------:R-:W-:-:S04]  /*7c60*/  SHF.L.U32 R170, R170, 0x3, RZ ;  /* 0x00000003aaaa7819 */ /* 0x000fc800000006ff */
[----:B------:R-:W-:-:S04]  /*7c70*/  IADD3 R169, P2, PT, R238, R170, RZ ;  /* 0x000000aaeea97210 */ /* 0x000fc80007f5e0ff */
[----:B------:R-:W-:Y:S02]  /*7c80*/  LEA.HI.X.SX32 R170, R170, R250, 0x1, P2 ;  /* 0x000000faaaaa7211 */ /* 0x000fe400010f0eff */
[----:B------:R-:W-:-:S04]  /*7c90*/  LEA R168, P2, R169, UR14, 0x1 ;  /* 0x0000000ea9a87c11 */ /* 0x000fc8000f8408ff */
[----:B------:R-:W-:-:S06]  /*7ca0*/  LEA.HI.X R169, R169, UR15, R170, 0x1, P2 ;  /* 0x0000000fa9a97c11 */ /* 0x000fcc00090f0caa */
[----:B------:R-:W5:Y:S01]  /*7cb0*/  LDG.E.128 R168, desc[UR36][R168.64] ;  /* 0x00000024a8a87981 */ /* 0x000f62000c1e1d00 */
[----:B------:R-:W-:Y:S05]  /*7cc0*/  BRA.U UP0, `(.L_x_46) ;  /* 0x00000001009c7547 */ /* 0x000fea000b800000 */
[----:B------:R-:W0:Y:S01]  /*7cd0*/  S2R R249, SR_CTAID.X ;  /* 0x0000000000f97919 */ /* 0x000e220000002500 */
[----:B------:R-:W-:Y:S01]  /*7ce0*/  VOTEU.ANY UP1, P6 ;  /* 0x0000000000ff7886 */ /* 0x000fe20003020100 */
[----:B------:R-:W-:Y:S01]  /*7cf0*/  PLOP3.LUT P4, PT, PT, PT, UP1, 0x80, 0x8 ;  /* 0x000000000008781c */ /* 0x000fe20003f8f018 */
[----:B------:R1:W-:Y:S01]  /*7d00*/  STL [R1+0x260], R2 ;  /* 0x0002600201007387 */ /* 0x0003e20000100800 */
[----:B------:R-:W-:Y:S02]  /*7d10*/  PLOP3.LUT P2, PT, PT, PT, UP1, 0x80, 0x8 ;  /* 0x000000000008781c */ /* 0x000fe40003f4f018 */
[----:B------:R-:W-:Y:S01]  /*7d20*/  PLOP3.LUT P5, PT, PT, PT, UP1, 0x80, 0x8 ;  /* 0x000000000008781c */ /* 0x000fe20003faf018 */
[----:B-1----:R-:W0:Y:S08]  /*7d30*/  LDC R2, c[0x0][0x3f8] ;  /* 0x0000fe00ff027b82 */ /* 0x002e300000000800 */
[----:B------:R-:W1:Y:S01]  /*7d40*/  @P4 LDC.64 R172, c[0x0][0x450] ;  /* 0x00011400ffac4b82 */ /* 0x000e620000000a00 */
[----:B------:R-:W-:Y:S01]  /*7d50*/  PLOP3.LUT P4, PT, PT, PT, UP1, 0x80, 0x8 ;  /* 0x000000000008781c */ /* 0x000fe20003f8f018 */
[----:B0-----:R-:W-:Y:S01]  /*7d60*/  @P2 IMAD R174, R2, UR38, R249 ;  /* 0x0000002602ae2c24 */ /* 0x001fe2000f8e02f9 */
[----:B------:R-:W-:-:S03]  /*7d70*/  PLOP3.LUT P2, PT, PT, PT, UP1, 0x80, 0x8 ;  /* 0x000000000008781c */ /* 0x000fc60003f4f018 */
[----:B------:R-:W-:-:S08]  /*7d80*/  @P5 IMAD.SHL.U32 R174, R174, 0x100, RZ ;  /* 0x00000100aeae5824 */ /* 0x000fd000078e00ff */
[----:B-1----:R-:W-:-:S06]  /*7d90*/  @P4 IMAD.WIDE R172, R174, 0x2, R172 ;  /* 0x00000002aeac4825 */ /* 0x002fcc00078e02ac */
[----:B------:R-:W2:Y:S01]  /*7da0*/  @P2 LDG.E.128 R172, desc[UR36][R172.64+0xf0] ;  /* 0x0000f024acac2981 */ /* 0x000ea2000c1e1d00 */
[----:B------:R-:W-:Y:S01]  /*7db0*/  PLOP3.LUT P2, PT, PT, PT, UP1, 0x80, 0x8 ;  /* 0x000000000008781c */ /* 0x000fe20003f4f018 */
[----:B-----5:R-:W-:Y:S01]  /*7dc0*/  HFMA2 R169, R169, 1, 1, R45 ;  /* 0x3c003c00a9a97831 */ /* 0x020fe2000000002d */
[----:B------:R-:W-:Y:S01]  /*7dd0*/  PLOP3.LUT P4, PT, PT, PT, UP1, 0x80, 0x8 ;  /* 0x000000000008781c */ /* 0x000fe20003f8f018 */
[----:B------:R-:W-:Y:S02]  /*7de0*/  HFMA2 R171, R171, 1, 1, R47 ;  /* 0x3c003c00abab7831 */ /* 0x000fe4000000002f */
[----:B------:R-:W-:Y:S02]  /*7df0*/  HADD2 R170, R170, R46 ;  /* 0x0000002eaaaa7230 */ /* 0x000fe40000000000 */
[----:B------:R-:W-:-:S06]  /*7e00*/  HADD2 R168, R168, R44 ;  /* 0x0000002ca8a87230 */ /* 0x000fcc0000000000 */
[----:B--2---:R-:W-:Y:S01]  /*7e10*/  @P2 HMUL2 R169, R169, R173 ;  /* 0x000000ada9a92232 */ /* 0x004fe20000000000 */
[----:B------:R-:W-:Y:S01]  /*7e20*/  PLOP3.LUT P2, PT, PT, PT, UP1, 0x80, 0x8 ;  /* 0x000000000008781c */ /* 0x000fe20003f4f018 */
[----:B------:R-:W0:Y:S01]  /*7e30*/  S2R R173, SR_CTAID.Y ;  /* 0x0000000000ad7919 */ /* 0x000e220000002600 */
[----:B------:R-:W-:Y:S01]  /*7e40*/  @P4 HFMA2 R171, R171, R175, -RZ ;  /* 0x000000afabab4231 */ /* 0x000fe200001000ff */
[----:B------:R-:W-:-:S10]  /*7e50*/  PLOP3.LUT P4, PT, PT, PT, UP1, 0x80, 0x8 ;  /* 0x000000000008781c */ /* 0x000fd40003f8f018 */
[----:B------:R-:W-:Y:S02]  /*7e60*/  @P2 HMUL2 R170, R170, R174 ;  /* 0x000000aeaaaa2232 */ /* 0x000fe40000000000 */
[----:B0-----:R-:W-:Y:S02]  /*7e70*/  IMAD R173, R173, R2, R249 ;  /* 0x00000002adad7224 */ /* 0x001fe400078e02f9 */
[----:B------:R-:W-:Y:S01]  /*7e80*/  @P4 HMUL2 R168, R168, R172 ;  /* 0x000000aca8a84232 */ /* 0x000fe20000000000 */
[----:B------:R0:W5:Y:S01]  /*7e90*/  LDL.LU R2, [R1+0x260] ;  /* 0x0002600001027983 */ /* 0x0001620000300800 */
[----:B------:R-:W-:-:S05]  /*7ea0*/  IMAD R173, R173, R0, RZ ;  /* 0x00000000adad7224 */ /* 0x000fca00078e02ff */
[----:B------:R-:W-:Y:S01]  /*7eb0*/  SHF.L.U32 R175, R173, 0x8, RZ ;  /* 0x00000008adaf7819 */ /* 0x000fe200000006ff */
[----:B------:R-:W-:-:S05]  /*7ec0*/  IMAD.SHL.U32 R173, R248, 0x8, RZ ;  /* 0x00000008f8ad7824 */ /* 0x000fca00078e00ff */
[----:B------:R-:W-:Y:S02]  /*7ed0*/  SHF.R.S32.HI R174, RZ, 0x1f, R173 ;  /* 0x0000001fffae7819 */ /* 0x000fe400000114ad */
[----:B------:R-:W-:-:S04]  /*7ee0*/  IADD3 R173, P2, PT, R175, R173, RZ ;  /* 0x000000adafad7210 */ /* 0x000fc80007f5e0ff */
[----:B------:R-:W-:Y:S02]  /*7ef0*/  LEA.HI.X.SX32 R175, R175, R174, 0x1, P2 ;  /* 0x000000aeafaf7211 */ /* 0x000fe400010f0eff */
[----:B------:R-:W-:-:S04]  /*7f00*/  LEA R174, P2, R173, UR14, 0x1 ;  /* 0x0000000eadae7c11 */ /* 0x000fc8000f8408ff */
[----:B------:R-:W-:-:S05]  /*7f10*/  LEA.HI.X R175, R173, UR15, R175, 0x1, P2 ;  /* 0x0000000fadaf7c11 */ /* 0x000fca00090f0caf */
[----:B------:R0:W-:Y:S04]  /*7f20*/  STG.E.128 desc[UR36][R174.64], R168 ;  /* 0x000000a8ae007986 */ /* 0x0001e8000c101d24 */
[----:B------:R0:W5:Y:S02]  /*7f30*/  LDG.E R172, desc[UR36][R236.64] ;  /* 0x00000024ecac7981 */ /* 0x000164000c1e1900 */
.L_x_46:
[----:B------:R-:W-:Y:S01]  /*7f40*/  LEA R249, R0, R3, 0x4 ;  /* 0x0000000300f97211 */ /* 0x000fe200078e20ff */
[----:B-----5:R-:W-:-:S04]  /*7f50*/  IMAD R172, R239, R172, RZ ;  /* 0x000000acefac7224 */ /* 0x020fc800078e02ff */
[----:B------:R-:W-:-:S05]  /*7f60*/  IMAD R172, R172, 0x20, R249 ;  /* 0x00000020acac7824 */ /* 0x000fca00078e02f9 */
[----:B------:R-:W-:-:S04]  /*7f70*/  SHF.L.U32 R172, R172, 0x3, RZ ;  /* 0x00000003acac7819 */ /* 0x000fc800000006ff */
        /* <DEDUP_REMOVED lines=12> */
[----:B------:R2:W-:Y:S01]  /*8040*/  STL [R1+0x260], R2 ;  /* 0x0002600201007387 */ /* 0x0005e20000100800 */
[----:B-1----:R-:W0:Y:S01]  /*8050*/  LDC R3, c[0x0][0x3f8] ;  /* 0x0000fe00ff037b82 */ /* 0x002e220000000800 */
[----:B--2---:R-:W1:Y:S07]  /*8060*/  S2R R2, SR_CTAID.Y ;  /* 0x0000000000027919 */ /* 0x004e6e0000002600 */
[----:B------:R-:W2:Y:S01]  /*8070*/  @P4 LDC.64 R236, c[0x0][0x450] ;  /* 0x00011400ffec4b82 */ /* 0x000ea20000000a00 */
[----:B------:R-:W-:Y:S01]  /*8080*/  PLOP3.LUT P4, PT, PT, PT, UP0, 0x80, 0x8 ;  /* 0x000000000008781c */ /* 0x000fe20003f8f008 */
[----:B0-----:R-:W-:Y:S01]  /*8090*/  @P2 IMAD R238, R3, UR38, R250 ;  /* 0x0000002603ee2c24 */ /* 0x001fe2000f8e02fa */
[----:B------:R-:W-:-:S03]  /*80a0*/  PLOP3.LUT P2, PT, PT, PT, UP0, 0x80, 0x8 ;  /* 0x000000000008781c */ /* 0x000fc60003f4f008 */
[----:B------:R-:W-:-:S08]  /*80b0*/  @P5 IMAD.SHL.U32 R238, R238, 0x100, RZ ;  /* 0x00000100eeee5824 */ /* 0x000fd000078e00ff */
[----:B--2---:R-:W-:-:S06]  /*80c0*/  @P4 IMAD.WIDE R236, R238, 0x2, R236 ;  /* 0x00000002eeec4825 */ /* 0x004fcc00078e02ec */
[----:B------:R-:W2:Y:S01]  /*80d0*/  @P2 LDG.E.128 R236, desc[UR36][R236.64+0x100] ;  /* 0x00010024ecec2981 */ /* 0x000ea2000c1e1d00 */
[----:B-1----:R-:W-:Y:S01]  /*80e0*/  IMAD R250, R2, R3, R250 ;  /* 0x0000000302fa7224 */ /* 0x002fe200078e02fa */
[----:B------:R-:W-:Y:S02]  /*80f0*/  PLOP3.LUT P2, PT, PT, PT, UP0, 0x80, 0x8 ;  /* 0x000000000008781c */ /* 0x000fe40003f4f008 */
[----:B------:R0:W5:Y:S04]  /*8100*/  LDL.LU R3, [R1+0x264] ;  /* 0x0002640001037983 */ /* 0x0001680000300800 */
[----:B------:R0:W5:Y:S02]  /*8110*/  LDL.LU R2, [R1+0x260] ;  /* 0x0002600001027983 */ /* 0x0001640000300800 */
[----:B-----5:R-:W-:-:S02]  /*8120*/  HFMA2 R173, R173, 1, 1, R49 ;  /* 0x3c003c00adad7831 */ /* 0x020fc40000000031 */
[----:B------:R-:W-:Y:S01]  /*8130*/  IMAD R250, R250, R0, RZ ;  /* 0x00000000fafa7224 */ /* 0x000fe200078e02ff */
[----:B------:R-:W-:Y:S01]  /*8140*/  PLOP3.LUT P4, PT, PT, PT, UP0, 0x80, 0x8 ;  /* 0x000000000008781c */ /* 0x000fe20003f8f008 */
[----:B------:R-:W-:Y:S02]  /*8150*/  HFMA2 R175, R175, 1, 1, R51 ;  /* 0x3c003c00afaf7831 */ /* 0x000fe40000000033 */
        /* <DEDUP_REMOVED lines=16> */
.L_x_45:
[----:B------:R-:W-:Y:S05]  /*8260*/  BSYNC.RECONVERGENT B1 ;  /* 0x0000000000017941 */ /* 0x000fea0003800200 */
.L_x_44:
[----:B------:R-:W-:Y:S01]  /*8270*/  BSSY.RECONVERGENT B1, `(.L_x_47) ;  /* 0x000003d000017945 */ /* 0x000fe20003800200 */
[----:B------:R-:W-:-:S03]  /*8280*/  LEA R248, R0, R248, 0x1 ;  /* 0x000000f800f87211 */ /* 0x000fc600078e08ff */
[----:B------:R-:W-:Y:S05]  /*8290*/  @P1 BRA `(.L_x_48) ;  /* 0x0000000000e81947 */ /* 0x000fea0003800000 */
[----:B-12---:R-:W1:Y:S01]  /*82a0*/  S2R R250, SR_CTAID.Y ;  /* 0x0000000000fa7919 */ /* 0x006e620000002600 */
[----:B------:R-:W2:Y:S01]  /*82b0*/  LDC R249, c[0x0][0x3f8] ;  /* 0x0000fe00fff97b82 */ /* 0x000ea20000000800 */
[----:B-1----:R-:W-:-:S05]  /*82c0*/  IMAD R178, R250, R0, RZ ;  /* 0x00000000fab27224 */ /* 0x002fca00078e02ff */
[----:B------:R-:W-:-:S04]  /*82d0*/  IADD3 R177, P2, PT, R178, R3, RZ ;  /* 0x00000003b2b17210 */ /* 0x000fc80007f5e0ff */
[----:B------:R-:W-:Y:S02]  /*82e0*/  LEA.HI.X.SX32 R178, R178, RZ, 0x1, P2 ;  /* 0x000000ffb2b27211 */ /* 0x000fe400010f0eff */
[----:B------:R-:W-:-:S04]  /*82f0*/  LEA R176, P2, R177, UR12, 0x2 ;  /* 0x0000000cb1b07c11 */ /* 0x000fc8000f8410ff */
[----:B------:R-:W-:-:S05]  /*8300*/  LEA.HI.X R177, R177, UR13, R178, 0x2, P2 ;  /* 0x0000000db1b17c11 */ /* 0x000fca00090f14b2 */
[----:B------:R2:W3:Y:S01]  /*8310*/  LDG.E R176, desc[UR36][R176.64] ;  /* 0x00000024b0b07981 */ /* 0x0004e2000c1e1900 */
[----:B------:R-:W-:Y:S02]  /*8320*/  IMAD R178, R0, UR6, RZ ;  /* 0x0000000600b27c24 */ /* 0x000fe4000f8e02ff */
[----:B--2---:R-:W-:-:S04]  /*8330*/  IMAD R177, R249, R0, RZ ;  /* 0x00000000f9b17224 */ /* 0x004fc800078e02ff */
[----:B---3--:R-:W-:-:S04]  /*8340*/  IMAD R176, R177, R176, RZ ;  /* 0x000000b0b1b07224 */ /* 0x008fc800078e02ff */
        /* <DEDUP_REMOVED lines=47> */
.L_x_48:
[----:B------:R-:W-:Y:S05]  /*8640*/  BSYNC.RECONVERGENT B1 ;  /* 0x0000000000017941 */ /* 0x000fea0003800200 */
.L_x_47:
[----:B------:R-:W-:Y:S01]  /*8650*/  BSSY.RECONVERGENT B1, `(.L_x_49) ;  /* 0x000003d000017945 */ /* 0x000fe20003800200 */
[----:B------:R-:W-:-:S03]  /*8660*/  IADD3 R248, PT, PT, R248, R0, RZ ;  /* 0x00000000f8f87210 */ /* 0x000fc60007ffe0ff */
        /* <DEDUP_REMOVED lines=59> */
.L_x_50:
[----:B------:R-:W-:Y:S05]  /*8a20*/  BSYNC.RECONVERGENT B1 ;  /* 0x0000000000017941 */ /* 0x000fea0003800200 */
.L_x_49:
        /* <DEDUP_REMOVED lines=61> */
.L_x_52:
[----:B------:R-:W-:Y:S05]  /*8e00*/  BSYNC.RECONVERGENT B1 ;  /* 0x0000000000017941 */ /* 0x000fea0003800200 */
.L_x_51:
        /* <DEDUP_REMOVED lines=61> */
.L_x_54:
[----:B------:R-:W-:Y:S05]  /*91e0*/  BSYNC.RECONVERGENT B1 ;  /* 0x0000000000017941 */ /* 0x000fea0003800200 */
.L_x_53:
        /* <DEDUP_REMOVED lines=61> */
.L_x_56:
[----:B------:R-:W-:Y:S05]  /*95c0*/  BSYNC.RECONVERGENT B1 ;  /* 0x0000000000017941 */ /* 0x000fea0003800200 */
.L_x_55:
        /* <DEDUP_REMOVED lines=61> */
.L_x_58:
[----:B------:R-:W-:Y:S05]  /*99a0*/  BSYNC.RECONVERGENT B1 ;  /* 0x0000000000017941 */ /* 0x000fea0003800200 */
.L_x_57:
        /* <DEDUP_REMOVED lines=61> */
.L_x_60:
[----:B------:R-:W-:Y:S05]  /*9d80*/  BSYNC.RECONVERGENT B1 ;  /* 0x0000000000017941 */ /* 0x000fea0003800200 */
.L_x_59:
        /* <DEDUP_REMOVED lines=61> */
.L_x_62:
[----:B------:R-:W-:Y:S05]  /*a160*/  BSYNC.RECONVERGENT B1 ;  /* 0x0000000000017941 */ /* 0x000fea0003800200 */
.L_x_61:
        /* <DEDUP_REMOVED lines=61> */
.L_x_64:
[----:B------:R-:W-:Y:S05]  /*a540*/  BSYNC.RECONVERGENT B1 ;  /* 0x0000000000017941 */ /* 0x000fea0003800200 */
.L_x_63:
        /* <DEDUP_REMOVED lines=61> */
.L_x_66:
[----:B------:R-:W-:Y:S05]  /*a920*/  BSYNC.RECONVERGENT B1 ;  /* 0x0000000000017941 */ /* 0x000fea0003800200 */
.L_x_65:
        /* <DEDUP_REMOVED lines=61> */
.L_x_68:
[----:B------:R-:W-:Y:S05]  /*ad00*/  BSYNC.RECONVERGENT B1 ;  /* 0x0000000000017941 */ /* 0x000fea0003800200 */
.L_x_67:
        /* <DEDUP_REMOVED lines=61> */
.L_x_70:
[----:B------:R-:W-:Y:S05]  /*b0e0*/  BSYNC.RECONVERGENT B1 ;  /* 0x0000000000017941 */ /* 0x000fea0003800200 */
.L_x_69:
        /* <DEDUP_REMOVED lines=13> */
[----:B---3--:R-:W-:-:S05]  /*b1c0*/  IMAD R224, R225, R224, RZ ;  /* 0x000000e0e1e07224 */ /* 0x008fca00078e02ff */
        /* <DEDUP_REMOVED lines=47> */
.L_x_72:
[----:B------:R-:W-:Y:S05]  /*b4c0*/  BSYNC.RECONVERGENT B1 ;  /* 0x0000000000017941 */ /* 0x000fea0003800200 */
.L_x_71:
[----:B------:R-:W-:Y:S04]  /*b4d0*/  BSSY.RECONVERGENT B1, `(.L_x_73) ;  /* 0x0000072000017945 */ /* 0x000fe80003800200 */
[----:B------:R-:W-:Y:S05]  /*b4e0*/  @P1 BRA `(.L_x_74) ;  /* 0x0000000400c01947 */ /* 0x000fea0003800000 */
[----:B01-34-:R-:W0:Y:S01]  /*b4f0*/  S2R R238, SR_CTAID.Y ;  /* 0x0000000000ee7919 */ /* 0x01be220000002600 */
[----:B------:R-:W1:Y:S01]  /*b500*/  LDC R237, c[0x0][0x3f8] ;  /* 0x0000fe00ffed7b82 */ /* 0x000e620000000800 */
[----:B------:R-:W-:Y:S01]  /*b510*/  ISETP.NE.AND P6, PT, R2, RZ, PT ;  /* 0x000000ff0200720c */ /* 0x000fe20003fc5270 */
[----:B0-----:R-:W-:-:S05]  /*b520*/  IMAD R230, R238, R0, RZ ;  /* 0x00000000eee67224 */ /* 0x001fca00078e02ff */
[----:B------:R-:W-:-:S04]  /*b530*/  IADD3 R229, P2, PT, R230, R3, RZ ;  /* 0x00000003e6e57210 */ /* 0x000fc80007f5e0ff */
[----:B------:R-:W-:Y:S02]  /*b540*/  LEA.HI.X.SX32 R230, R230, RZ, 0x1, P2 ;  /* 0x000000ffe6e67211 */ /* 0x000fe400010f0eff */
[----:B------:R-:W-:-:S04]  /*b550*/  LEA R228, P2, R229, UR12, 0x2 ;  /* 0x0000000ce5e47c11 */ /* 0x000fc8000f8410ff */
[----:B------:R-:W-:-:S05]  /*b560*/  LEA.HI.X R229, R229, UR13, R230, 0x2, P2 ;  /* 0x0000000de5e57c11 */ /* 0x000fca00090f14e6 */
[----:B------:R1:W3:Y:S01]  /*b570*/  LDG.E R228, desc[UR36][R228.64] ;  /* 0x00000024e4e47981 */ /* 0x0002e2000c1e1900 */
[-C--:B------:R-:W-:Y:S01]  /*b580*/  IADD3 R236, PT, PT, R248, R0.reuse, RZ ;  /* 0x00000000f8ec7210 */ /* 0x080fe20007ffe0ff */
[----:B------:R-:W-:Y:S01]  /*b590*/  IMAD R230, R0, UR6, RZ ;  /* 0x0000000600e67c24 */ /* 0x000fe2000f8e02ff */
[----:B------:R-:W-:Y:S01]  /*b5a0*/  UISETP.NE.AND UP0, UPT, UR21, URZ, UPT ;  /* 0x000000ff1500728c */ /* 0x000fe2000bf05270 */
[----:B-1----:R-:W-:-:S04]  /*b5b0*/  IMAD R229, R237, R0, RZ ;  /* 0x00000000ede57224 */ /* 0x002fc800078e02ff */
        /* <DEDUP_REMOVED lines=12> */
[----:B------:R-:W-:Y:S02]  /*b680*/  PLOP3.LUT P4, PT, PT, PT, UP0, 0x80, 0x8 ;  /* 0x000000000008781c */ /* 0x000fe40003f8f008 */
[----:B------:R-:W-:Y:S02]  /*b690*/  PLOP3.LUT P2, PT, PT, PT, UP0, 0x80, 0x8 ;  /* 0x000000000008781c */ /* 0x000fe40003f4f008 */
[----:B------:R-:W-:-:S09]  /*b6a0*/  PLOP3.LUT P5, PT, PT, PT, UP0, 0x80, 0x8 ;  /* 0x000000000008781c */ /* 0x000fd20003faf008 */
[----:B------:R-:W1:Y:S01]  /*b6b0*/  @P4 LDC.64 R232, c[0x0][0x450] ;  /* 0x00011400ffe84b82 */ /* 0x000e620000000a00 */
[----:B------:R-:W-:Y:S01]  /*b6c0*/  PLOP3.LUT P4, PT, PT, PT, UP0, 0x80, 0x8 ;  /* 0x000000000008781c */ /* 0x000fe20003f8f008 */
[----:B0-----:R-:W-:Y:S01]  /*b6d0*/  @P2 IMAD R234, R237, UR38, R239 ;  /* 0x00000026edea2c24 */ /* 0x001fe2000f8e02ef */
[----:B------:R-:W-:-:S04]  /*b6e0*/  PLOP3.LUT P2, PT, PT, PT, UP0, 0x80, 0x8 ;  /* 0x000000000008781c */ /* 0x000fc80003f4f008 */
[----:B------:R-:W-:-:S07]  /*b6f0*/  @P5 SHF.L.U32 R234, R234, 0x8, RZ ;  /* 0x00000008eaea5819 */ /* 0x000fce00000006ff */
[----:B-1----:R-:W-:-:S06]  /*b700*/  @P4 IMAD.WIDE R232, R234, 0x2, R232 ;  /* 0x00000002eae84825 */ /* 0x002fcc00078e02e8 */
[----:B------:R-:W3:Y:S01]  /*b710*/  @P2 LDG.E.128 R232, desc[UR36][R232.64+0x1e0] ;  /* 0x0001e024e8e82981 */ /* 0x000ee2000c1e1d00 */
[----:B------:R-:W-:Y:S01]  /*b720*/  PLOP3.LUT P2, PT, PT, PT, UP0, 0x80, 0x8 ;  /* 0x000000000008781c */ /* 0x000fe20003f4f008 */
[----:B-----5:R-:W-:Y:S02]  /*b730*/  HFMA2 R229, R229, 1, 1, R105 ;  /* 0x3c003c00e5e57831 */ /* 0x020fe40000000069 */
[----:B------:R-:W-:Y:S01]  /*b740*/  IMAD R237, R238, R237, R239 ;  /* 0x000000edeeed7224 */ /* 0x000fe200078e02ef */
[----:B------:R-:W-:Y:S01]  /*b750*/  PLOP3.LUT P4, PT, PT, PT, UP0, 0x80, 0x8 ;  /* 0x000000000008781c */ /* 0x000fe20003f8f008 */
[----:B------:R-:W-:Y:S02]  /*b760*/  HFMA2 R231, R231, 1, 1, R107 ;  /* 0x3c003c00e7e77831 */ /* 0x000fe4000000006b */
[----:B------:R-:W-:Y:S02]  /*b770*/  HADD2 R230, R230, R106 ;  /* 0x0000006ae6e67230 */ /* 0x000fe40000000000 */
[----:B------:R-:W-:-:S02]  /*b780*/  IMAD R237, R237, R0, RZ ;  /* 0x00000000eded7224 */ /* 0x000fc400078e02ff */
[----:B------:R-:W-:-:S03]  /*b790*/  HADD2 R228, R228, R104 ;  /* 0x00000068e4e47230 */ /* 0x000fc60000000000 */
[----:B------:R-:W-:Y:S01]  /*b7a0*/  SHF.L.U32 R237, R237, 0x8, RZ ;  /* 0x00000008eded7819 */ /* 0x000fe200000006ff */
[----:B---3--:R-:W-:Y:S02]  /*b7b0*/  @P2 HMUL2 R229, R229, R233 ;  /* 0x000000e9e5e52232 */ /* 0x008fe40000000000 */
[----:B------:R-:W-:Y:S01]  /*b7c0*/  IMAD.SHL.U32 R233, R236, 0x8, RZ ;  /* 0x00000008ece97824 */ /* 0x000fe200078e00ff */
[----:B------:R-:W-:Y:S01]  /*b7d0*/  PLOP3.LUT P2, PT, PT, PT, UP0, 0x80, 0x8 ;  /* 0x000000000008781c */ /* 0x000fe20003f4f008 */
[----:B------:R-:W-:-:S03]  /*b7e0*/  @P4 HFMA2 R231, R231, R235, -RZ ;  /* 0x000000ebe7e74231 */ /* 0x000fc600001000ff */
        /* <DEDUP_REMOVED lines=9> */
.L_x_75:
[----:B------:R-:W1:Y:S01]  /*b880*/  S2R R249, SR_CTAID.Y ;  /* 0x0000000000f97919 */ /* 0x000e620000002600 */
[----:B------:R-:W3:Y:S01]  /*b890*/  LDC R248, c[0x0][0x3f8] ;  /* 0x0000fe00fff87b82 */ /* 0x000ee20000000800 */
[----:B-1----:R-:W-:-:S05]  /*b8a0*/  IMAD R233, R249, R0, RZ ;  /* 0x00000000f9e97224 */ /* 0x002fca00078e02ff */
[----:B------:R-:W-:-:S04]  /*b8b0*/  IADD3 R3, P2, PT, R233, R3, RZ ;  /* 0x00000003e9037210 */ /* 0x000fc80007f5e0ff */
[----:B------:R-:W-:Y:S02]  /*b8c0*/  LEA.HI.X.SX32 R233, R233, RZ, 0x1, P2 ;  /* 0x000000ffe9e97211 */ /* 0x000fe400010f0eff */
[----:B------:R-:W-:-:S04]  /*b8d0*/  LEA R232, P2, R3, UR12, 0x2 ;  /* 0x0000000c03e87c11 */ /* 0x000fc8000f8410ff */
[----:B------:R-:W-:-:S05]  /*b8e0*/  LEA.HI.X R233, R3, UR13, R233, 0x2, P2 ;  /* 0x0000000d03e97c11 */ /* 0x000fca00090f14e9 */
[----:B------:R3:W4:Y:S01]  /*b8f0*/  LDG.E R3, desc[UR36][R232.64] ;  /* 0x00000024e8037981 */ /* 0x000722000c1e1900 */
[----:B0-----:R-:W-:Y:S02]  /*b900*/  IMAD R234, R0, UR6, RZ ;  /* 0x0000000600ea7c24 */ /* 0x001fe4000f8e02ff */
[-C--:B---3--:R-:W-:Y:S01]  /*b910*/  IMAD R233, R248, R0.reuse, RZ ;  /* 0x00000000f8e97224 */ /* 0x088fe200078e02ff */
[----:B------:R-:W-:-:S03]  /*b920*/  IADD3 R232, PT, PT, R236, R0, RZ ;  /* 0x00000000ece87210 */ /* 0x000fc60007ffe0ff */
[----:B----4-:R-:W-:Y:S01]  /*b930*/  IMAD R233, R233, R3, RZ ;  /* 0x00000003e9e97224 */ /* 0x010fe200078e02ff */
[----:B------:R-:W-:-:S05]  /*b940*/  SHF.L.U32 R3, R232, 0x3, RZ ;  /* 0x00000003e8037819 */ /* 0x000fca00000006ff */
[----:B------:R-:W-:-:S05]  /*b950*/  IMAD R233, R233, 0x100, R3 ;  /* 0x00000100e9e97824 */ /* 0x000fca00078e0203 */
        /* <DEDUP_REMOVED lines=8> */
[----:B--2---:R-:W0:Y:S01]  /*b9e0*/  S2R R250, SR_CTAID.X ;  /* 0x0000000000fa7919 */ /* 0x004e220000002500 */
        /* <DEDUP_REMOVED lines=13> */
[----:B------:R-:W-:Y:S01]  /*bac0*/  IMAD R248, R249, R248, R250 ;  /* 0x000000f8f9f87224 */ /* 0x000fe200078e02fa */
[----:B------:R-:W-:Y:S01]  /*bad0*/  PLOP3.LUT P4, PT, PT, PT, UP0, 0x80, 0x8 ;  /* 0x000000000008781c */ /* 0x000fe20003f8f008 */
[----:B------:R-:W-:Y:S02]  /*bae0*/  HFMA2 R235, R235, 1, 1, R111 ;  /* 0x3c003c00ebeb7831 */ /* 0x000fe4000000006f */
[----:B------:R-:W-:Y:S02]  /*baf0*/  HADD2 R234, R234, R110 ;  /* 0x0000006eeaea7230 */ /* 0x000fe40000000000 */
[----:B------:R-:W-:-:S02]  /*bb00*/  IMAD R248, R248, R0, RZ ;  /* 0x00000000f8f87224 */ /* 0x000fc400078e02ff */
[----:B------:R-:W-:Y:S02]  /*bb10*/  HADD2 R232, R232, R108 ;  /* 0x0000006ce8e87230 */ /* 0x000fe40000000000 */
[----:B--2---:R-:W-:Y:S01]  /*bb20*/  @P2 HMUL2 R233, R233, R237 ;  /* 0x000000ede9e92232 */ /* 0x004fe20000000000 */
[----:B------:R-:W-:-:S03]  /*bb30*/  SHF.L.U32 R237, R248, 0x8, RZ ;  /* 0x00000008f8ed7819 */ /* 0x000fc600000006ff */
[----:B------:R-:W-:Y:S01]  /*bb40*/  @P4 HFMA2 R235, R235, R239, -RZ ;  /* 0x000000efebeb4231 */ /* 0x000fe200001000ff */
[----:B------:R-:W-:Y:S02]  /*bb50*/  SHF.R.S32.HI R248, RZ, 0x1f, R3 ;  /* 0x0000001ffff87819 */ /* 0x000fe40000011403 */
[----:B------:R-:W-:Y:S02]  /*bb60*/  PLOP3.LUT P2, PT, PT, PT, UP0, 0x80, 0x8 ;  /* 0x000000000008781c */ /* 0x000fe40003f4f008 */
[----:B------:R-:W-:-:S04]  /*bb70*/  IADD3 R3, P5, PT, R237, R3, RZ ;  /* 0x00000003ed037210 */ /* 0x000fc80007fbe0ff */
[----:B------:R-:W-:Y:S02]  /*bb80*/  LEA.HI.X.SX32 R237, R237, R248, 0x1, P5 ;  /* 0x000000f8eded7211 */ /* 0x000fe400028f0eff */
[----:B------:R-:W-:-:S05]  /*bb90*/  PLOP3.LUT P5, PT, PT, PT, UP0, 0x80, 0x8 ;  /* 0x000000000008781c */ /* 0x000fca0003faf008 */
[----:B------:R-:W-:Y:S01]  /*bba0*/  @P2 HMUL2 R234, R234, R238 ;  /* 0x000000eeeaea2232 */ /* 0x000fe20000000000 */
[----:B------:R-:W-:-:S04]  /*bbb0*/  LEA R238, P2, R3, UR14, 0x1 ;  /* 0x0000000e03ee7c11 */ /* 0x000fc8000f8408ff */
[----:B------:R-:W-:-:S03]  /*bbc0*/  LEA.HI.X R239, R3, UR15, R237, 0x1, P2 ;  /* 0x0000000f03ef7c11 */ /* 0x000fc600090f0ced */
[----:B------:R-:W-:-:S05]  /*bbd0*/  @P5 HMUL2 R232, R232, R236 ;  /* 0x000000ece8e85232 */ /* 0x000fca0000000000 */
[----:B------:R0:W-:Y:S02]  /*bbe0*/  STG.E.128 desc[UR36][R238.64], R232 ;  /* 0x000000e8ee007986 */ /* 0x0001e4000c101d24 */
.L_x_74:
[----:B------:R-:W-:Y:S05]  /*bbf0*/  BSYNC.RECONVERGENT B1 ;  /* 0x0000000000017941 */ /* 0x000fea0003800200 */
.L_x_73:
[----:B------:R-:W-:Y:S04]  /*bc00*/  BSSY.RECONVERGENT B1, `(.L_x_76) ;  /* 0x0000159000017945 */ /* 0x000fe80003800200 */
[----:B------:R-:W-:Y:S05]  /*bc10*/  @P1 BRA `(.L_x_77) ;  /* 0x00000014005c1947 */ /* 0x000fea0003800000 */
[----:B------:R-:W2:Y:S04]  /*bc20*/  LDL R249, [R1+0x240] ;  /* 0x0002400001f97983 */ /* 0x000ea80000100800 */
[----:B01-34-:R-:W3:Y:S04]  /*bc30*/  LDL R239, [R1+0x230] ;  /* 0x0002300001ef7983 */ /* 0x01bee80000100800 */
[----:B------:R-:W4:Y:S04]  /*bc40*/  LDL R248, [R1+0x244] ;  /* 0x0002440001f87983 */ /* 0x000f280000100800 */
[----:B------:R-:W4:Y:S01]  /*bc50*/  LDL R238, [R1+0x234] ;  /* 0x0002340001ee7983 */ /* 0x000f220000100800 */
[----:B------:R-:W-:-:S03]  /*bc60*/  ISETP.NE.U32.AND P1, PT, RZ, UR16, PT ;  /* 0x00000010ff007c0c */ /* 0x000fc6000bf25070 */
[----:B------:R0:W-:Y:S01]  /*bc70*/  STL [R1+0x2c4], R31 ;  /* 0x0002c41f01007387 */ /* 0x0001e20000100800 */
[----:B------:R-:W-:-:S03]  /*bc80*/  ISETP.NE.AND.EX P1, PT, RZ, UR17, PT, P1 ;  /* 0x00000011ff007c0c */ /* 0x000fc6000bf25310 */
[----:B------:R-:W-:Y:S04]  /*bc90*/  STL [R1+0x2c0], R30 ;  /* 0x0002c01e01007387 */ /* 0x000fe80000100800 */
[----:B------:R1:W-:Y:S04]  /*bca0*/  STL [R1+0x2bc], R29 ;  /* 0x0002bc1d01007387 */ /* 0x0003e80000100800 */
[----:B------:R-:W-:Y:S02]  /*bcb0*/  STL [R1+0x2b8], R28 ;  /* 0x0002b81c01007387 */ /* 0x000fe40000100800 */
[----:B------:R-:W1:Y:S02]  /*bcc0*/  @P1 LDC R3, c[0x0][0x408] ;  /* 0x00010200ff031b82 */ /* 0x000e640000000800 */
[----:B------:R1:W-:Y:S04]  /*bcd0*/  STL [R1+0x2b4], R27 ;  /* 0x0002b41b01007387 */ /* 0x0003e80000100800 */
[----:B------:R-:W-:Y:S02]  /*bce0*/  STL [R1+0x2b0], R26 ;  /* 0x0002b01a01007387 */ /* 0x000fe40000100800 */
[----:B------:R-:W1:Y:S02]  /*bcf0*/  @P1 LDC R236, c[0x0][0x430] ;  /* 0x00010c00ffec1b82 */ /* 0x000e640000000800 */
[----:B------:R1:W-:Y:S04]  /*bd00*/  STL [R1+0x2ac], R25 ;  /* 0x0002ac1901007387 */ /* 0x0003e80000100800 */
[----:B------:R-:W-:Y:S04]  /*bd10*/  STL [R1+0x2a8], R24 ;  /* 0x0002a81801007387 */ /* 0x000fe80000100800 */
        /* <DEDUP_REMOVED lines=13> */
[----:B------:R2:W-:Y:S04]  /*bdf0*/  STL [R1+0x270], R10 ;  /* 0x0002700a01007387 */ /* 0x0005e80000100800 */
[----:B------:R-:W-:Y:S04]  /*be00*/  STL [R1+0x26c], R9 ;  /* 0x00026c0901007387 */ /* 0x000fe80000100800 */
[----:B------:R2:W-:Y:S04]  /*be10*/  STL [R1+0x268], R8 ;  /* 0x0002680801007387 */ /* 0x0005e80000100800 */
[----:B------:R-:W-:Y:S04]  /*be20*/  STL [R1+0x264], R2 ;  /* 0x0002640201007387 */ /* 0x000fe80000100800 */
[----:B------:R2:W-:Y:S04]  /*be30*/  STL [R1+0x260], R0 ;  /* 0x0002600001007387 */ /* 0x0005e80000100800 */
[----:B0-----:R-:W4:Y:S01]  /*be40*/  LDL R31, [R1+0x220] ;  /* 0x00022000011f7983 */ /* 0x001f220000100800 */
[----:B-1----:R-:W-:-:S03]  /*be50*/  @P1 IMAD.IADD R3, R3, 0x1, R236 ;  /* 0x0000000103031824 */ /* 0x002fc600078e02ec */
[----:B------:R-:W4:Y:S02]  /*be60*/  LDL R29, [R1+0x210] ;  /* 0x00021000011d7983 */ /* 0x000f240000100800 */
[----:B------:R-:W-:Y:S02]  /*be70*/  @P1 ISETP.GE.AND P4, PT, R251, R3, PT ;  /* 0x00000003fb00120c */ /* 0x000fe40003f86270 */
[----:B------:R-:W4:Y:S04]  /*be80*/  LDL R251, [R1+0x200] ;  /* 0x0002000001fb7983 */ /* 0x000f280000100800 */
[----:B------:R-:W4:Y:S04]  /*be90*/  LDL R27, [R1+0x1d0] ;  /* 0x0001d000011b7983 */ /* 0x000f280000100800 */
[----:B------:R-:W4:Y:S04]  /*bea0*/  LDL R25, [R1+0x1c0] ;  /* 0x0001c00001197983 */ /* 0x000f280000100800 */
[----:B------:R-:W4:Y:S04]  /*beb0*/  LDL R23, [R1+0x1b0] ;  /* 0x0001b00001177983 */ /* 0x000f280000100800 */
[----:B------:R-:W4:Y:S04]  /*bec0*/  LDL R30, [R1+0x224] ;  /* 0x00022400011e7983 */ /* 0x000f280000100800 */
[----:B------:R-:W4:Y:S04]  /*bed0*/  LDL R28, [R1+0x214] ;  /* 0x00021400011c7983 */ /* 0x000f280000100800 */
[----:B------:R-:W4:Y:S04]  /*bee0*/  LDL R21, [R1+0x1a0] ;  /* 0x0001a00001157983 */ /* 0x000f280000100800 */
[----:B--2---:R-:W2:Y:S04]  /*bef0*/  LDL R250, [R1+0x204] ;  /* 0x0002040001fa7983 */ /* 0x004ea80000100800 */
[----:B------:R-:W2:Y:S04]  /*bf00*/  LDL R19, [R1+0x190] ;  /* 0x0001900001137983 */ /* 0x000ea80000100800 */
        /* <DEDUP_REMOVED lines=16> */
[----:B------:R-:W2:Y:S01]  /*c010*/  LDL R2, [R1+0x130] ;  /* 0x0001300001027983 */ /* 0x000ea20000100800 */
[----:B------:R-:W-:-:S03]  /*c020*/  HFMA2 R236, R249, R112, -RZ ;  /* 0x00000070f9ec7231 */ /* 0x000fc600001000ff */
[----:B------:R-:W2:Y:S01]  /*c030*/  LDL R249, [R1+0x1f0] ;  /* 0x0001f00001f97983 */ /* 0x000ea20000100800 */
[----:B---3--:R-:W-:-:S03]  /*c040*/  HFMA2 R236, R239, R116, R236 ;  /* 0x00000074efec7231 */ /* 0x008fc600000000ec */
[----:B------:R-:W3:Y:S01]  /*c050*/  LDL R239, [R1+0x1e0] ;  /* 0x0001e00001ef7983 */ /* 0x000ee20000100800 */
[----:B----4-:R-:W-:-:S03]  /*c060*/  HMUL2 R3, R248, R113 ;  /* 0x00000071f8037232 */ /* 0x010fc60000000000 */
[----:B------:R-:W4:Y:S01]  /*c070*/  LDL R248, [R1+0x1f4] ;  /* 0x0001f40001f87983 */ /* 0x000f220000100800 */
[----:B------:R-:W-:-:S03]  /*c080*/  HFMA2 R3, R238, R117, R3 ;  /* 0x00000075ee037231 */ /* 0x000fc60000000003 */
[----:B------:R-:W4:Y:S01]  /*c090*/  LDL R238, [R1+0x1e4] ;  /* 0x0001e40001ee7983 */ /* 0x000f220000100800 */
[----:B------:R-:W-:-:S03]  /*c0a0*/  HFMA2 R236, R31, R120, R236 ;  /* 0x000000781fec7231 */ /* 0x000fc600000000ec */
[----:B------:R-:W5:Y:S01]  /*c0b0*/  LDL.LU R31, [R1+0x2c4] ;  /* 0x0002c400011f7983 */ /* 0x000f620000300800 */
[----:B------:R-:W-:-:S04]  /*c0c0*/  HFMA2 R236, R29, R124, R236 ;  /* 0x0000007c1dec7231 */ /* 0x000fc800000000ec */
[----:B------:R-:W-:Y:S02]  /*c0d0*/  HFMA2 R236, R251, R4, R236 ;  /* 0x00000004fbec7231 */ /* 0x000fe400000000ec */
[----:B------:R-:W-:Y:S02]  /*c0e0*/  HFMA2 R3, R30, R121, R3 ;  /* 0x000000791e037231 */ /* 0x000fe40000000003 */
[----:B------:R-:W5:Y:S02]  /*c0f0*/  LDL.LU R30, [R1+0x2c0] ;  /* 0x0002c000011e7983 */ /* 0x000f640000300800 */
[----:B------:R-:W-:Y:S02]  /*c100*/  HFMA2 R3, R28, R125, R3 ;  /* 0x0000007d1c037231 */ /* 0x000fe40000000003 */
[----:B------:R-:W5:Y:S04]  /*c110*/  LDL.LU R29, [R1+0x2bc] ;  /* 0x0002bc00011d7983 */ /* 0x000f680000300800 */
[----:B------:R-:W5:Y:S01]  /*c120*/  LDL.LU R28, [R1+0x2b8] ;  /* 0x0002b800011c7983 */ /* 0x000f620000300800 */
[----:B--2---:R-:W-:-:S03]  /*c130*/  HFMA2 R3, R250, R5, R3 ;  /* 0x00000005fa037231 */ /* 0x004fc60000000003 */
[----:B------:R-:W2:Y:S04]  /*c140*/  LDL R250, [R1+0xe0] ;  /* 0x0000e00001fa7983 */ /* 0x000ea80000100800 */
[----:B------:R-:W2:Y:S01]  /*c150*/  LDL R251, [R1+0xf4] ;  /* 0x0000f40001fb7983 */ /* 0x000ea20000100800 */
[----:B------:R-:W-:-:S03]  /*c160*/  HFMA2 R236, R249, R128, R236 ;  /* 0x00000080f9ec7231 */ /* 0x000fc600000000ec */
[----:B------:R-:W2:Y:S01]  /*c170*/  LDL R249, [R1+0xe4] ;  /* 0x0000e40001f97983 */ /* 0x000ea20000100800 */
[----:B---3--:R-:W-:-:S03]  /*c180*/  HFMA2 R236, R239, R132, R236 ;  /* 0x00000084efec7231 */ /* 0x008fc600000000ec */
[----:B------:R-:W3:Y:S01]  /*c190*/  LDL R239, [R1+0xd4] ;  /* 0x0000d40001ef7983 */ /* 0x000ee20000100800 */
[----:B------:R-:W-:Y:S02]  /*c1a0*/  HFMA2 R236, R27, R136, R236 ;  /* 0x000000881bec7231 */ /* 0x000fe400000000ec */
[----:B----4-:R-:W-:Y:S01]  /*c1b0*/  HFMA2 R3, R248, R129, R3 ;  /* 0x00000081f8037231 */ /* 0x010fe20000000003 */
[----:B------:R-:W4:Y:S01]  /*c1c0*/  LDL R27, [R1+0x120] ;  /* 0x00012000011b7983 */ /* 0x000f220000100800 */
[----:B------:R-:W-:Y:S02]  /*c1d0*/  HFMA2 R236, R25, R140, R236 ;  /* 0x0000008c19ec7231 */ /* 0x000fe400000000ec */
[----:B------:R-:W-:Y:S01]  /*c1e0*/  HFMA2 R3, R238, R133, R3 ;  /* 0x00000085ee037231 */ /* 0x000fe20000000003 */
[----:B------:R-:W3:Y:S04]  /*c1f0*/  LDL R248, [R1+0xd0] ;  /* 0x0000d00001f87983 */ /* 0x000ee80000100800 */
[----:B------:R-:W3:Y:S01]  /*c200*/  LDL R25, [R1+0x104] ;  /* 0x0001040001197983 */ /* 0x000ee20000100800 */
[----:B------:R-:W-:-:S02]  /*c210*/  HFMA2 R236, R23, R144, R236 ;  /* 0x0000009017ec7231 */ /* 0x000fc400000000ec */
[----:B------:R-:W-:Y:S01]  /*c220*/  HFMA2 R3, R26, R137, R3 ;  /* 0x000000891a037231 */ /* 0x000fe20000000003 */
[----:B------:R-:W3:Y:S04]  /*c230*/  LDL R238, [R1+0xc0] ;  /* 0x0000c00001ee7983 */ /* 0x000ee80000100800 */
[----:B------:R-:W3:Y:S01]  /*c240*/  LDL R23, [R1+0xc4] ;  /* 0x0000c40001177983 */ /* 0x000ee20000100800 */
[----:B------:R-:W-:Y:S02]  /*c250*/  HFMA2 R236, R21, R148, R236 ;  /* 0x0000009415ec7231 */ /* 0x000fe400000000ec */
[----:B------:R-:W-:Y:S01]  /*c260*/  HFMA2 R3, R24, R141, R3 ;  /* 0x0000008d18037231 */ /* 0x000fe20000000003 */
[----:B------:R-:W2:Y:S04]  /*c270*/  LDL R26, [R1+0x100] ;  /* 0x00010000011a7983 */ /* 0x000ea80000100800 */
[----:B------:R-:W3:Y:S01]  /*c280*/  LDL R21, [R1+0xb4] ;  /* 0x0000b40001157983 */ /* 0x000ee20000100800 */
[----:B------:R-:W-:-:S02]  /*c290*/  HFMA2 R236, R19, R152, R236 ;  /* 0x0000009813ec7231 */ /* 0x000fc400000000ec */
[----:B------:R-:W-:Y:S01]  /*c2a0*/  HFMA2 R3, R22, R145, R3 ;  /* 0x0000009116037231 */ /* 0x000fe20000000003 */
[----:B------:R-:W3:Y:S04]  /*c2b0*/  LDL R24, [R1+0xf0] ;  /* 0x0000f00001187983 */ /* 0x000ee80000100800 */
[----:B------:R-:W3:Y:S01]  /*c2c0*/  LDL R19, [R1+0xa4] ;  /* 0x0000a40001137983 */ /* 0x000ee20000100800 */
[----:B------:R-:W-:Y:S02]  /*c2d0*/  HFMA2 R236, R17, R156, R236 ;  /* 0x0000009c11ec7231 */ /* 0x000fe400000000ec */
[----:B------:R-:W-:Y:S01]  /*c2e0*/  HFMA2 R3, R20, R149, R3 ;  /* 0x0000009514037231 */ /* 0x000fe20000000003 */
[----:B------:R-:W3:Y:S04]  /*c2f0*/  LDL R22, [R1+0xb0] ;  /* 0x0000b00001167983 */ /* 0x000ee80000100800 */
[----:B------:R-:W3:Y:S01]  /*c300*/  LDL R17, [R1+0x94] ;  /* 0x0000940001117983 */ /* 0x000ee20000100800 */
[----:B------:R-:W-:-:S02]  /*c310*/  HFMA2 R236, R15, R160, R236 ;  /* 0x000000a00fec7231 */ /* 0x000fc400000000ec */
[----:B------:R-:W-:Y:S01]  /*c320*/  HFMA2 R3, R18, R153, R3 ;  /* 0x0000009912037231 */ /* 0x000fe20000000003 */
[----:B------:R-:W3:Y:S03]  /*c330*/  LDL R20, [R1+0xa0] ;  /* 0x0000a00001147983 */ /* 0x000ee60000100800 */
[----:B------:R-:W-:Y:S01]  /*c340*/  HFMA2 R3, R16, R157, R3 ;  /* 0x0000009d10037231 */ /* 0x000fe20000000003 */
[----:B------:R-:W3:Y:S01]  /*c350*/  LDL R18, [R1+0x90] ;  /* 0x0000900001127983 */ /* 0x000ee20000100800 */
[----:B------:R-:W-:Y:S02]  /*c360*/  HFMA2 R236, R13, R164, R236 ;  /* 0x000000a40dec7231 */ /* 0x000fe400000000ec */
[----:B------:R-:W-:Y:S01]  /*c370*/  HFMA2 R3, R14, R161, R3 ;  /* 0x000000a10e037231 */ /* 0x000fe20000000003 */
[----:B------:R-:W3:Y:S03]  /*c380*/  LDL R16, [R1+0x80] ;  /* 0x0000800001107983 */ /* 0x000ee60000100800 */
[----:B------:R-:W-:Y:S01]  /*c390*/  HFMA2 R3, R12, R165, R3 ;  /* 0x000000a50c037231 */ /* 0x000fe20000000003 */
[----:B------:R-:W3:Y:S01]  /*c3a0*/  LDL R14, [R1+0x70] ;  /* 0x00007000010e7983 */ /* 0x000ee20000100800 */
[----:B------:R-:W-:-:S03]  /*c3b0*/  HFMA2 R236, R11, R168, R236 ;  /* 0x000000a80bec7231 */ /* 0x000fc600000000ec */
[----:B------:R-:W2:Y:S01]  /*c3c0*/  LDL R11, [R1+0x124] ;  /* 0x00012400010b7983 */ /* 0x000ea20000100800 */
[----:B------:R-:W-:-:S03]  /*c3d0*/  HFMA2 R3, R10, R169, R3 ;  /* 0x000000a90a037231 */ /* 0x000fc60000000003 */
[----:B------:R-:W3:Y:S01]  /*c3e0*/  LDL R10, [R1+0x110] ;  /* 0x00011000010a7983 */ /* 0x000ee20000100800 */
[----:B-----5:R-:W-:Y:S02]  /*c3f0*/  HFMA2 R3, R8, R173, R3 ;  /* 0x000000ad08037231 */ /* 0x020fe40000000003 */
[----:B------:R-:W-:Y:S01]  /*c400*/  HFMA2 R236, R9, R172, R236 ;  /* 0x000000ac09ec7231 */ /* 0x000fe200000000ec */
[----:B------:R-:W3:Y:S01]  /*c410*/  LDL R12, [R1+0x60] ;  /* 0x00006000010c7983 */ /* 0x000ee20000100800 */
[----:B------:R-:W-:-:S03]  /*c420*/  HFMA2 R3, R0, R177, R3 ;  /* 0x000000b100037231 */ /* 0x000fc60000000003 */
[----:B------:R-:W3:Y:S04]  /*c430*/  LDL R0, [R1+0x114] ;  /* 0x0001140001007983 */ /* 0x000ee80000100800 */
[----:B------:R-:W3:Y:S01]  /*c440*/  LDL R15, [R1+0x84] ;  /* 0x00008400010f7983 */ /* 0x000ee20000100800 */
[----:B------:R-:W-:-:S03]  /*c450*/  HFMA2 R236, R2, R176, R236 ;  /* 0x000000b002ec7231 */ /* 0x000fc600000000ec */
[----:B------:R-:W3:Y:S04]  /*c460*/  LDL R13, [R1+0x74] ;  /* 0x00007400010d7983 */ /* 0x000ee80000100800 */
[----:B------:R-:W3:Y:S04]  /*c470*/  LDL R9, [R1+0x50] ;  /* 0x0000500001097983 */ /* 0x000ee80000100800 */
[----:B------:R-:W3:Y:S04]  /*c480*/  LDL R2, [R1+0x64] ;  /* 0x0000640001027983 */ /* 0x000ee80000100800 */
[----:B------:R-:W3:Y:S01]  /*c490*/  LDL R8, [R1+0x54] ;  /* 0x0000540001087983 */ /* 0x000ee20000100800 */
[----:B----4-:R-:W-:-:S03]  /*c4a0*/  HFMA2 R236, R27, R180, R236 ;  /* 0x000000b41bec7231 */ /* 0x010fc600000000ec */
[----:B------:R-:W5:Y:S01]  /*c4b0*/  LDL.LU R27, [R1+0x2b4] ;  /* 0x0002b400011b7983 */ /* 0x000f620000300800 */
[----:B--2---:R-:W-:-:S03]  /*c4c0*/  HFMA2 R3, R11, R181, R3 ;  /* 0x000000b50b037231 */ /* 0x004fc60000000003 */
[----:B------:R-:W2:Y:S01]  /*c4d0*/  LDL R11, [R1+0x248] ;  /* 0x00024800010b7983 */ /* 0x000ea20000100800 */
[----:B---3--:R-:W-:-:S03]  /*c4e0*/  HFMA2 R236, R10, R184, R236 ;  /* 0x000000b80aec7231 */ /* 0x008fc600000000ec */
[----:B------:R-:W3:Y:S01]  /*c4f0*/  LDL R10, [R1+0x238] ;  /* 0x00023800010a7983 */ /* 0x000ee20000100800 */
[----:B------:R-:W-:-:S04]  /*c500*/  HFMA2 R236, R26, R188, R236 ;  /* 0x000000bc1aec7231 */ /* 0x000fc800000000ec */
[----:B------:R-:W-:-:S04]  /*c510*/  HFMA2 R236, R24, R192, R236 ;  /* 0x000000c018ec7231 */ /* 0x000fc800000000ec */
[----:B------:R-:W-:-:S04]  /*c520*/  HFMA2 R236, R250, R196, R236 ;  /* 0x000000c4faec7231 */ /* 0x000fc800000000ec */
[----:B------:R-:W-:Y:S02]  /*c530*/  HFMA2 R236, R248, R200, R236 ;  /* 0x000000c8f8ec7231 */ /* 0x000fe400000000ec */
[----:B------:R-:W-:Y:S02]  /*c540*/  HFMA2 R3, R0, R185, R3 ;  /* 0x000000b900037231 */ /* 0x000fe40000000003 */
[----:B------:R-:W4:Y:S01]  /*c550*/  LDL R0, [R1+0x24c] ;  /* 0x00024c0001007983 */ /* 0x000f220000100800 */
[----:B------:R-:W-:-:S03]  /*c560*/  HFMA2 R236, R238, R204, R236 ;  /* 0x000000cceeec7231 */ /* 0x000fc600000000ec */
[----:B------:R-:W5:Y:S01]  /*c570*/  LDL.LU R26, [R1+0x2b0] ;  /* 0x0002b000011a7983 */ /* 0x000f620000300800 */
[----:B------:R-:W-:-:S03]  /*c580*/  HFMA2 R3, R25, R189, R3 ;  /* 0x000000bd19037231 */ /* 0x000fc60000000003 */
[----:B------:R-:W5:Y:S01]  /*c590*/  LDL.LU R25, [R1+0x2ac] ;  /* 0x0002ac0001197983 */ /* 0x000f620000300800 */
[----:B------:R-:W-:-:S03]  /*c5a0*/  HFMA2 R236, R22, R208, R236 ;  /* 0x000000d016ec7231 */ /* 0x000fc600000000ec */
[----:B------:R-:W5:Y:S04]  /*c5b0*/  LDL.LU R24, [R1+0x2a8] ;  /* 0x0002a80001187983 */ /* 0x000f680000300800 */
[----:B------:R-:W4:Y:S01]  /*c5c0*/  LDL R22, [R1+0x23c] ;  /* 0x00023c0001167983 */ /* 0x000f220000100800 */
[----:B------:R-:W-:Y:S02]  /*c5d0*/  HFMA2 R236, R20, R212, R236 ;  /* 0x000000d414ec7231 */ /* 0x000fe400000000ec */
[----:B------:R-:W-:Y:S01]  /*c5e0*/  HFMA2 R3, R251, R193, R3 ;  /* 0x000000c1fb037231 */ /* 0x000fe20000000003 */
[----:B------:R-:W4:Y:S04]  /*c5f0*/  LDL R20, [R1+0x22c] ;  /* 0x00022c0001147983 */ /* 0x000f280000100800 */
[----:B------:R-:W4:Y:S01]  /*c600*/  LDL R250, [R1+0x1fc] ;  /* 0x0001fc0001fa7983 */ /* 0x000f220000100800 */
[----:B------:R-:W-:-:S03]  /*c610*/  HFMA2 R236, R18, R216, R236 ;  /* 0x000000d812ec7231 */ /* 0x000fc600000000ec */
        /* <DEDUP_REMOVED lines=9> */
[----:B------:R-:W-:Y:S02]  /*c6b0*/  HFMA2 R3, R21, R209, R3 ;  /* 0x000000d115037231 */ /* 0x000fe40000000003 */
[----:B------:R-:W-:Y:S01]  /*c6c0*/  HFMA2 R236, R14, R224, R236 ;  /* 0x000000e00eec7231 */ /* 0x000fe200000000ec */
        /* <DEDUP_REMOVED lines=13> */
[----:B------:R-:W-:-:S03]  /*c7a0*/  HFMA2 R3, R8, R233, R3 ;  /* 0x000000e908037231 */ /* 0x000fc60000000003 */
[----:B------:R-:W4:Y:S01]  /*c7b0*/  LDL R239, [R1+0x1c8] ;  /* 0x0001c80001ef7983 */ /* 0x000f220000100800 */
[----:B------:R-:W-:-:S03]  /*c7c0*/  HADD2 R3, R236, R3 ;  /* 0x00000003ec037230 */ /* 0x000fc60000000000 */
[----:B------:R-:W4:Y:S04]  /*c7d0*/  LDL R15, [R1+0x1b8] ;  /* 0x0001b800010f7983 */ /* 0x000f280000100800 */
[----:B------:R-:W4:Y:S04]  /*c7e0*/  LDL R12, [R1+0x1bc] ;  /* 0x0001bc00010c7983 */ /* 0x000f280000100800 */
[----:B------:R-:W4:Y:S04]  /*c7f0*/  LDL R13, [R1+0x1a8] ;  /* 0x0001a800010d7983 */ /* 0x000f280000100800 */
[----:B------:R-:W4:Y:S04]  /*c800*/  LDL R9, [R1+0x188] ;  /* 0x0001880001097983 */ /* 0x000f280000100800 */
[----:B------:R-:W4:Y:S04]  /*c810*/  LDL R8, [R1+0x19c] ;  /* 0x00019c0001087983 */ /* 0x000f280000100800 */
[----:B------:R-:W4:Y:S01]  /*c820*/  LDL R2, [R1+0x178] ;  /* 0x0001780001027983 */ /* 0x000f220000100800 */
[----:B--2---:R-:W-:-:S03]  /*c830*/  HMUL2 R236, R11, R114 ;  /* 0x000000720bec7232 */ /* 0x004fc60000000000 */
[----:B------:R-:W2:Y:S01]  /*c840*/  LDL R11, [R1+0x198] ;  /* 0x00019800010b7983 */ /* 0x000ea20000100800 */
[----:B---3--:R-:W-:-:S03]  /*c850*/  HFMA2 R236, R10, R118, R236 ;  /* 0x000000760aec7231 */ /* 0x008fc600000000ec */
[----:B------:R-:W3:Y:S01]  /*c860*/  LDL R10, [R1+0x1ac] ;  /* 0x0001ac00010a7983 */ /* 0x000ee20000100800 */
[----:B----4-:R-:W-:-:S03]  /*c870*/  HMUL2 R237, R0, R115 ;  /* 0x0000007300ed7232 */ /* 0x010fc60000000000 */
[----:B------:R-:W4:Y:S01]  /*c880*/  LDL R0, [R1+0x18c] ;  /* 0x00018c0001007983 */ /* 0x000f220000100800 */
[----:B------:R-:W-:-:S04]  /*c890*/  HFMA2 R237, R22, R119, R237 ;  /* 0x0000007716ed7231 */ /* 0x000fc800000000ed */
[----:B------:R-:W-:-:S04]  /*c8a0*/  HFMA2 R237, R20, R123, R237 ;  /* 0x0000007b14ed7231 */ /* 0x000fc800000000ed */
[----:B------:R-:W-:-:S04]  /*c8b0*/  HFMA2 R237, R18, R127, R237 ;  /* 0x0000007f12ed7231 */ /* 0x000fc800000000ed */
[----:B------:R-:W-:Y:S02]  /*c8c0*/  HFMA2 R237, R16, R7, R237 ;  /* 0x0000000710ed7231 */ /* 0x000fe400000000ed */
[----:B------:R-:W-:Y:S02]  /*c8d0*/  HFMA2 R236, R23, R122, R236 ;  /* 0x0000007a17ec7231 */ /* 0x000fe400000000ec */
[----:B------:R-:W5:Y:S01]  /*c8e0*/  LDL.LU R23, [R1+0x2a4] ;  /* 0x0002a40001177983 */ /* 0x000f620000300800 */
[----:B------:R-:W-:Y:S02]  /*c8f0*/  HFMA2 R237, R250, R131, R237 ;  /* 0x00000083faed7231 */ /* 0x000fe400000000ed */
[----:B------:R-:W-:Y:S01]  /*c900*/  HFMA2 R236, R21, R126, R236 ;  /* 0x0000007e15ec7231 */ /* 0x000fe200000000ec */
[----:B------:R-:W5:Y:S03]  /*c910*/  LDL.LU R22, [R1+0x2a0] ;  /* 0x0002a00001167983 */ /* 0x000f660000300800 */
[----:B------:R-:W-:Y:S01]  /*c920*/  HFMA2 R236, R19, R6, R236 ;  /* 0x0000000613ec7231 */ /* 0x000fe200000000ec */
[----:B------:R-:W5:Y:S01]  /*c930*/  LDL.LU R21, [R1+0x29c] ;  /* 0x00029c0001157983 */ /* 0x000f620000300800 */
[----:B------:R-:W-:-:S02]  /*c940*/  HFMA2 R237, R248, R135, R237 ;  /* 0x00000087f8ed7231 */ /* 0x000fc400000000ed */
[----:B------:R-:W-:Y:S01]  /*c950*/  HFMA2 R236, R17, R130, R236 ;  /* 0x0000008211ec7231 */ /* 0x000fe200000000ec */
[----:B------:R-:W5:Y:S03]  /*c960*/  LDL.LU R20, [R1+0x298] ;  /* 0x0002980001147983 */ /* 0x000f660000300800 */
[----:B------:R-:W-:Y:S01]  /*c970*/  HFMA2 R236, R251, R134, R236 ;  /* 0x00000086fbec7231 */ /* 0x000fe200000000ec */
[----:B------:R-:W5:Y:S01]  /*c980*/  LDL.LU R19, [R1+0x294] ;  /* 0x0002940001137983 */ /* 0x000f620000300800 */
[----:B------:R-:W-:Y:S02]  /*c990*/  HFMA2 R237, R238, R139, R237 ;  /* 0x0000008beeed7231 */ /* 0x000fe400000000ed */
[----:B------:R-:W-:Y:S01]  /*c9a0*/  HFMA2 R236, R249, R138, R236 ;  /* 0x0000008af9ec7231 */ /* 0x000fe200000000ec */
[----:B------:R-:W5:Y:S04]  /*c9b0*/  LDL.LU R18, [R1+0x290] ;  /* 0x0002900001127983 */ /* 0x000f680000300800 */
[----:B------:R-:W5:Y:S01]  /*c9c0*/  LDL.LU R17, [R1+0x28c] ;  /* 0x00028c0001117983 */ /* 0x000f620000300800 */
[----:B------:R-:W-:-:S02]  /*c9d0*/  HFMA2 R237, R14, R143, R237 ;  /* 0x0000008f0eed7231 */ /* 0x000fc400000000ed */
[----:B------:R-:W-:Y:S01]  /*c9e0*/  HFMA2 R236, R239, R142, R236 ;  /* 0x0000008eefec7231 */ /* 0x000fe200000000ec */
[----:B------:R-:W5:Y:S03]  /*c9f0*/  LDL.LU R16, [R1+0x288] ;  /* 0x0002880001107983 */ /* 0x000f660000300800 */
[----:B------:R-:W-:Y:S01]  /*ca00*/  HFMA2 R236, R15, R146, R236 ;  /* 0x000000920fec7231 */ /* 0x000fe200000000ec */
[----:B------:R-:W4:Y:S01]  /*ca10*/  LDL R14, [R1+0x15c] ;  /* 0x00015c00010e7983 */ /* 0x000f220000100800 */
[----:B------:R-:W-:-:S03]  /*ca20*/  HFMA2 R237, R12, R147, R237 ;  /* 0x000000930ced7231 */ /* 0x000fc600000000ed */
[----:B------:R-:W4:Y:S01]  /*ca30*/  LDL R15, [R1+0x148] ;  /* 0x00014800010f7983 */ /* 0x000f220000100800 */
[----:B------:R-:W-:-:S03]  /*ca40*/  HFMA2 R236, R13, R150, R236 ;  /* 0x000000960dec7231 */ /* 0x000fc600000000ec */
[----:B------:R-:W4:Y:S04]  /*ca50*/  LDL R251, [R1+0x138] ;  /* 0x0001380001fb7983 */ /* 0x000f280000100800 */
[----:B------:R-:W4:Y:S04]  /*ca60*/  LDL R250, [R1+0x14c] ;  /* 0x00014c0001fa7983 */ /* 0x000f280000100800 */
[----:B------:R-:W4:Y:S04]  /*ca70*/  LDL R249, [R1+0x128] ;  /* 0x0001280001f97983 */ /* 0x000f280000100800 */
[----:B------:R-:W4:Y:S04]  /*ca80*/  LDL R239, [R1+0x118] ;  /* 0x0001180001ef7983 */ /* 0x000f280000100800 */
[----:B------:R-:W4:Y:S04]  /*ca90*/  LDL R13, [R1+0x108] ;  /* 0x00010800010d7983 */ /* 0x000f280000100800 */
[----:B------:R-:W4:Y:S04]  /*caa0*/  LDL R248, [R1+0x13c] ;  /* 0x00013c0001f87983 */ /* 0x000f280000100800 */
[----:B------:R-:W4:Y:S04]  /*cab0*/  LDL R238, [R1+0x12c] ;  /* 0x00012c0001ee7983 */ /* 0x000f280000100800 */
[----:B------:R-:W4:Y:S01]  /*cac0*/  LDL R12, [R1+0x11c] ;  /* 0x00011c00010c7983 */ /* 0x000f220000100800 */
[----:B--2---:R-:W-:-:S03]  /*cad0*/  HFMA2 R236, R11, R154, R236 ;  /* 0x0000009a0bec7231 */ /* 0x004fc600000000ec */
[----:B------:R-:W2:Y:S01]  /*cae0*/  LDL R11, [R1+0xf8] ;  /* 0x0000f800010b7983 */ /* 0x000ea20000100800 */
[----:B------:R-:W-:Y:S02]  /*caf0*/  HFMA2 R236, R9, R158, R236 ;  /* 0x0000009e09ec7231 */ /* 0x000fe400000000ec */
[----:B---3--:R-:W-:Y:S01]  /*cb00*/  HFMA2 R237, R10, R151, R237 ;  /* 0x000000970aed7231 */ /* 0x008fe200000000ed */
[----:B------:R-:W3:Y:S01]  /*cb10*/  LDL R9, [R1+0x168] ;  /* 0x0001680001097983 */ /* 0x000ee20000100800 */
[----:B------:R-:W-:-:S03]  /*cb20*/  HFMA2 R236, R2, R162, R236 ;  /* 0x000000a202ec7231 */ /* 0x000fc600000000ec */
[----:B------:R-:W2:Y:S01]  /*cb30*/  LDL R2, [R1+0x158] ;  /* 0x0001580001027983 */ /* 0x000ea20000100800 */
[----:B------:R-:W-:-:S03]  /*cb40*/  HFMA2 R237, R8, R155, R237 ;  /* 0x0000009b08ed7231 */ /* 0x000fc600000000ed */
[----:B------:R-:W2:Y:S04]  /*cb50*/  LDL R10, [R1+0x10c] ;  /* 0x00010c00010a7983 */ /* 0x000ea80000100800 */
[----:B------:R-:W2:Y:S01]  /*cb60*/  LDL R8, [R1+0x17c] ;  /* 0x00017c0001087983 */ /* 0x000ea20000100800 */
[----:B----4-:R-:W-:-:S03]  /*cb70*/  HFMA2 R237, R0, R159, R237 ;  /* 0x0000009f00ed7231 */ /* 0x010fc600000000ed */
[----:B------:R-:W4:Y:S01]  /*cb80*/  LDL R0, [R1+0x16c] ;  /* 0x00016c0001007983 */ /* 0x000f220000100800 */
[----:B---3--:R-:W-:-:S03]  /*cb90*/  HFMA2 R236, R9, R166, R236 ;  /* 0x000000a609ec7231 */ /* 0x008fc600000000ec */
[----:B------:R-:W3:Y:S01]  /*cba0*/  LDL R9, [R1+0xe8] ;  /* 0x0000e80001097983 */ /* 0x000ee20000100800 */
[----:B--2---:R-:W-:-:S03]  /*cbb0*/  HFMA2 R237, R8, R163, R237 ;  /* 0x000000a308ed7231 */ /* 0x004fc600000000ed */
[----:B------:R-:W2:Y:S01]  /*cbc0*/  LDL R8, [R1+0xfc] ;  /* 0x0000fc0001087983 */ /* 0x000ea20000100800 */
[----:B------:R-:W-:-:S03]  /*cbd0*/  HFMA2 R236, R2, R170, R236 ;  /* 0x000000aa02ec7231 */ /* 0x000fc600000000ec */
[----:B------:R-:W2:Y:S01]  /*cbe0*/  LDL R2, [R1+0xd8] ;  /* 0x0000d80001027983 */ /* 0x000ea20000100800 */
[----:B------:R-:W-:Y:S02]  /*cbf0*/  HFMA2 R236, R15, R174, R236 ;  /* 0x000000ae0fec7231 */ /* 0x000fe400000000ec */
[----:B----4-:R-:W-:Y:S02]  /*cc00*/  HFMA2 R237, R0, R167, R237 ;  /* 0x000000a700ed7231 */ /* 0x010fe400000000ed */
[----:B------:R-:W4:Y:S01]  /*cc10*/  LDL R0, [R1+0xec] ;  /* 0x0000ec0001007983 */ /* 0x000f220000100800 */
[----:B------:R-:W-:-:S03]  /*cc20*/  HFMA2 R236, R251, R178, R236 ;  /* 0x000000b2fbec7231 */ /* 0x000fc600000000ec */
[----:B------:R-:W5:Y:S01]  /*cc30*/  LDL.LU R15, [R1+0x284] ;  /* 0x00028400010f7983 */ /* 0x000f620000300800 */
[----:B------:R-:W-:Y:S02]  /*cc40*/  HFMA2 R237, R14, R171, R237 ;  /* 0x000000ab0eed7231 */ /* 0x000fe400000000ed */
[----:B------:R-:W-:Y:S01]  /*cc50*/  HFMA2 R236, R249, R182, R236 ;  /* 0x000000b6f9ec7231 */ /* 0x000fe200000000ec */
[----:B------:R-:W5:Y:S01]  /*cc60*/  LDL.LU R14, [R1+0x280] ;  /* 0x00028000010e7983 */ /* 0x000f620000300800 */
[----:B------:R-:W-:Y:S02]  /*cc70*/  HFMA2 R237, R250, R175, R237 ;  /* 0x000000affaed7231 */ /* 0x000fe400000000ed */
[----:B------:R-:W-:Y:S01]  /*cc80*/  HFMA2 R236, R239, R186, R236 ;  /* 0x000000baefec7231 */ /* 0x000fe200000000ec */
[----:B------:R-:W4:Y:S04]  /*cc90*/  LDL R250, [R1+0xdc] ;  /* 0x0000dc0001fa7983 */ /* 0x000f280000100800 */
[----:B------:R-:W4:Y:S01]  /*cca0*/  LDL R251, [R1+0xc8] ;  /* 0x0000c80001fb7983 */ /* 0x000f220000100800 */
[----:B------:R-:W-:-:S03]  /*ccb0*/  HFMA2 R236, R13, R190, R236 ;  /* 0x000000be0dec7231 */ /* 0x000fc600000000ec */
[----:B------:R-:W4:Y:S04]  /*ccc0*/  LDL R13, [R1+0xb8] ;  /* 0x0000b800010d7983 */ /* 0x000f280000100800 */
[----:B------:R-:W4:Y:S01]  /*ccd0*/  LDL R249, [R1+0xcc] ;  /* 0x0000cc0001f97983 */ /* 0x000f220000100800 */
[----:B------:R-:W-:Y:S02]  /*cce0*/  HFMA2 R237, R248, R179, R237 ;  /* 0x000000b3f8ed7231 */ /* 0x000fe400000000ed */
[----:B------:R-:W-:Y:S02]  /*ccf0*/  HFMA2 R236, R11, R194, R236 ;  /* 0x000000c20bec7231 */ /* 0x000fe400000000ec */
[----:B------:R-:W4:Y:S04]  /*cd00*/  LDL R11, [R1+0xbc] ;  /* 0x0000bc00010b7983 */ /* 0x000f280000100800 */
[----:B------:R-:W4:Y:S01]  /*cd10*/  LDL R239, [R1+0x7c] ;  /* 0x00007c0001ef7983 */ /* 0x000f220000100800 */
[----:B------:R-:W-:-:S03]  /*cd20*/  HFMA2 R237, R238, R183, R237 ;  /* 0x000000b7eeed7231 */ /* 0x000fc600000000ed */
[----:B------:R-:W4:Y:S04]  /*cd30*/  LDL R238, [R1+0x9c] ;  /* 0x00009c0001ee7983 */ /* 0x000f280000100800 */
[----:B------:R-:W4:Y:S01]  /*cd40*/  LDL R248, [R1+0x68] ;  /* 0x0000680001f87983 */ /* 0x000f220000100800 */
[----:B------:R-:W-:-:S03]  /*cd50*/  HFMA2 R237, R12, R187, R237 ;  /* 0x000000bb0ced7231 */ /* 0x000fc600000000ed */
[----:B------:R-:W4:Y:S01]  /*cd60*/  LDL R12, [R1+0xa8] ;  /* 0x0000a800010c7983 */ /* 0x000f220000100800 */
[----:B------:R-:W-:-:S03]  /*cd70*/  HFMA2 R237, R10, R191, R237 ;  /* 0x000000bf0aed7231 */ /* 0x000fc600000000ed */
[----:B------:R-:W4:Y:S01]  /*cd80*/  LDL R10, [R1+0x98] ;  /* 0x00009800010a7983 */ /* 0x000f220000100800 */
[----:B---3--:R-:W-:-:S03]  /*cd90*/  HFMA2 R236, R9, R198, R236 ;  /* 0x000000c609ec7231 */ /* 0x008fc600000000ec */
[----:B------:R-:W3:Y:S01]  /*cda0*/  LDL R9, [R1+0xac] ;  /* 0x0000ac0001097983 */ /* 0x000ee20000100800 */
[----:B--2---:R-:W-:-:S03]  /*cdb0*/  HFMA2 R237, R8, R195, R237 ;  /* 0x000000c308ed7231 */ /* 0x004fc600000000ed */
[----:B------:R-:W2:Y:S01]  /*cdc0*/  LDL R8, [R1+0x88] ;  /* 0x0000880001087983 */ /* 0x000ea20000100800 */
[----:B------:R-:W-:-:S03]  /*cdd0*/  HFMA2 R236, R2, R202, R236 ;  /* 0x000000ca02ec7231 */ /* 0x000fc600000000ec */
[----:B------:R-:W2:Y:S01]  /*cde0*/  LDL R2, [R1+0x78] ;  /* 0x0000780001027983 */ /* 0x000ea20000100800 */
[----:B----4-:R-:W-:-:S03]  /*cdf0*/  HFMA2 R237, R0, R199, R237 ;  /* 0x000000c700ed7231 */ /* 0x010fc600000000ed */
[----:B------:R-:W4:Y:S01]  /*ce00*/  LDL R0, [R1+0x8c] ;  /* 0x00008c0001007983 */ /* 0x000f220000100800 */
[----:B------:R-:W-:-:S03]  /*ce10*/  HFMA2 R237, R250, R203, R237 ;  /* 0x000000cbfaed7231 */ /* 0x000fc600000000ed */
[----:B------:R-:W4:Y:S01]  /*ce20*/  LDL R250, [R1+0x6c] ;  /* 0x00006c0001fa7983 */ /* 0x000f220000100800 */
[----:B------:R-:W-:-:S03]  /*ce30*/  HFMA2 R236, R251, R206, R236 ;  /* 0x000000cefbec7231 */ /* 0x000fc600000000ec */
[----:B------:R-:W4:Y:S01]  /*ce40*/  LDL R251, [R1+0x58] ;  /* 0x0000580001fb7983 */ /* 0x000f220000100800 */
[----:B------:R-:W-:-:S03]  /*ce50*/  HFMA2 R236, R13, R210, R236 ;  /* 0x000000d20dec7231 */ /* 0x000fc600000000ec */
[----:B------:R-:W5:Y:S01]  /*ce60*/  LDL.LU R13, [R1+0x27c] ;  /* 0x00027c00010d7983 */ /* 0x000f620000300800 */
[----:B------:R-:W-:-:S03]  /*ce70*/  HFMA2 R237, R249, R207, R237 ;  /* 0x000000cff9ed7231 */ /* 0x000fc600000000ed */
[----:B------:R-:W4:Y:S01]  /*ce80*/  LDL R249, [R1+0x5c] ;  /* 0x00005c0001f97983 */ /* 0x000f220000100800 */
[----:B------:R-:W-:Y:S02]  /*ce90*/  HFMA2 R237, R11, R211, R237 ;  /* 0x000000d30bed7231 */ /* 0x000fe400000000ed */
[----:B------:R-:W-:Y:S02]  /*cea0*/  HFMA2 R236, R12, R214, R236 ;  /* 0x000000d60cec7231 */ /* 0x000fe400000000ec */
[----:B------:R-:W5:Y:S04]  /*ceb0*/  LDL.LU R12, [R1+0x278] ;  /* 0x00027800010c7983 */ /* 0x000f680000300800 */
[----:B------:R-:W5:Y:S01]  /*cec0*/  LDL.LU R11, [R1+0x274] ;  /* 0x00027400010b7983 */ /* 0x000f620000300800 */
[----:B------:R-:W-:-:S03]  /*ced0*/  HFMA2 R236, R10, R218, R236 ;  /* 0x000000da0aec7231 */ /* 0x000fc600000000ec */
[----:B------:R-:W5:Y:S01]  /*cee0*/  LDL.LU R10, [R1+0x270] ;  /* 0x00027000010a7983 */ /* 0x000f620000300800 */
[----:B---3--:R-:W-:-:S03]  /*cef0*/  HFMA2 R237, R9, R215, R237 ;  /* 0x000000d709ed7231 */ /* 0x008fc600000000ed */
[----:B------:R-:W5:Y:S01]  /*cf00*/  LDL.LU R9, [R1+0x26c] ;  /* 0x00026c0001097983 */ /* 0x000f620000300800 */
[----:B------:R-:W-:Y:S02]  /*cf10*/  HFMA2 R237, R238, R219, R237 ;  /* 0x000000dbeeed7231 */ /* 0x000fe400000000ed */
[----:B--2---:R-:W-:Y:S02]  /*cf20*/  HFMA2 R236, R8, R222, R236 ;  /* 0x000000de08ec7231 */ /* 0x004fe400000000ec */
[----:B------:R-:W5:Y:S04]  /*cf30*/  LDL.LU R8, [R1+0x268] ;  /* 0x0002680001087983 */ /* 0x000f680000300800 */
[----:B------:R-:W2:Y:S01]  /*cf40*/  LDL R238, [R1+0x18] ;  /* 0x0000180001ee7983 */ /* 0x000ea20000100800 */
[----:B----4-:R-:W-:-:S02]  /*cf50*/  HFMA2 R237, R0, R223, R237 ;  /* 0x000000df00ed7231 */ /* 0x010fc400000000ed */
[----:B------:R-:W-:Y:S01]  /*cf60*/  HFMA2 R236, R2, R226, R236 ;  /* 0x000000e202ec7231 */ /* 0x000fe200000000ec */
[----:B------:R-:W-:Y:S01]  /*cf70*/  ISETP.NE.U32.AND P2, PT, RZ, UR24, PT ;  /* 0x00000018ff007c0c */ /* 0x000fe2000bf45070 */
[----:B------:R-:W5:Y:S01]  /*cf80*/  LDL.LU R2, [R1+0x264] ;  /* 0x0002640001027983 */ /* 0x000f620000300800 */
[----:B------:R-:W-:Y:S02]  /*cf90*/  HFMA2 R237, R239, R227, R237 ;  /* 0x000000e3efed7231 */ /* 0x000fe400000000ed */
[----:B------:R-:W-:Y:S01]  /*cfa0*/  HFMA2 R236, R248, R230, R236 ;  /* 0x000000e6f8ec7231 */ /* 0x000fe200000000ec */
[----:B------:R-:W-:Y:S01]  /*cfb0*/  ISETP.NE.AND.EX P2, PT, RZ, UR25, PT, P2 ;  /* 0x00000019ff007c0c */ /* 0x000fe2000bf45320 */
[----:B------:R-:W5:Y:S04]  /*cfc0*/  LDL.LU R0, [R1+0x260] ;  /* 0x0002600001007983 */ /* 0x000f680000300800 */
[----:B------:R-:W3:Y:S01]  /*cfd0*/  LDL R239, [R1+0x250] ;  /* 0x0002500001ef7983 */ /* 0x000ee20000100800 */
[----:B------:R-:W-:-:S03]  /*cfe0*/  HFMA2 R237, R250, R231, R237 ;  /* 0x000000e7faed7231 */ /* 0x000fc600000000ed */
[----:B------:R-:W4:Y:S01]  /*cff0*/  LDL R248, [R1+0x1c] ;  /* 0x00001c0001f87983 */ /* 0x000f220000100800 */
[----:B------:R-:W-:-:S04]  /*d000*/  HFMA2 R236, R251, R234, R236 ;  /* 0x000000eafbec7231 */ /* 0x000fc800000000ec */
[----:B------:R-:W-:Y:S02]  /*d010*/  HADD2 R3, R3, R236 ;  /* 0x000000ec03037230 */ /* 0x000fe40000000000 */
[----:B------:R-:W-:-:S04]  /*d020*/  HFMA2 R237, R249, R235, R237 ;  /* 0x000000ebf9ed7231 */ /* 0x000fc800000000ed */
[----:B------:R-:W-:-:S05]  /*d030*/  HFMA2 R3, R3, 1, 1, R237 ;  /* 0x3c003c0003037831 */ /* 0x000fca00000000ed */
[--C-:B------:R-:W-:Y:S02]  /*d040*/  HADD2.F32 R236, -RZ, R3.reuse.H0_H0 ;  /* 0x20000003ffec7230 */ /* 0x100fe40000004100 */
[----:B------:R-:W-:-:S05]  /*d050*/  HADD2.F32 R3, -RZ, R3.H1_H1 ;  /* 0x30000003ff037230 */ /* 0x000fca0000004100 */
[----:B------:R-:W-:Y:S02]  /*d060*/  FADD.FTZ R3, R236, R3 ;  /* 0x00000003ec037221 */ /* 0x000fe40000010000 */
[----:B------:R-:W2:Y:S02]  /*d070*/  @P2 LDC.64 R236, c[0x0][0x438] ;  /* 0x00010e00ffec2b82 */ /* 0x000ea40000000a00 */
[----:B--2---:R-:W-:-:S06]  /*d080*/  @P2 IMAD.WIDE R236, R238, 0x2, R236 ;  /* 0x00000002eeec2825 */ /* 0x004fcc00078e02ec */
[----:B------:R-:W2:Y:S01]  /*d090*/  @P2 LDG.E.U16 R236, desc[UR36][R236.64] ;  /* 0x00000024ecec2981 */ /* 0x000ea2000c1e1500 */
[----:B------:R-:W-:Y:S01]  /*d0a0*/  FMUL.FTZ R3, R3, UR22 ;  /* 0x0000001603037c20 */ /* 0x000fe20008410000 */
[----:B------:R-:W0:Y:S01]  /*d0b0*/  @P1 S2R R238, SR_CTAID.X ;  /* 0x0000000000ee1919 */ /* 0x000e220000002500 */
[----:B--2---:R-:W-:-:S05]  /*d0c0*/  @P2 HADD2.F32 R236, -RZ, R236.H0_H0 ;  /* 0x200000ecffec2230 */ /* 0x004fca0000004100 */
[----:B------:R-:W-:Y:S02]  /*d0d0*/  @P2 FADD.FTZ R3, R3, R236 ;  /* 0x000000ec03032221 */ /* 0x000fe40000010000 */
[----:B------:R-:W0:Y:S02]  /*d0e0*/  @P1 LDC.64 R236, c[0x0][0x448] ;  /* 0x00011200ffec1b82 */ /* 0x000e240000000a00 */
[----:B0-----:R-:W-:-:S06]  /*d0f0*/  @P1 IMAD.WIDE.U32 R236, R238, 0x2, R236 ;  /* 0x00000002eeec1825 */ /* 0x001fcc00078e00ec */
[----:B------:R0:W2:Y:S02]  /*d100*/  @P1 LDG.E.U16 R237, desc[UR36][R236.64] ;  /* 0x00000024eced1981 */ /* 0x0000a4000c1e1500 */
[----:B0-----:R-:W-:-:S04]  /*d110*/  @P1 SEL R236, RZ, UR39, P4 ;  /* 0x00000027ffec1c07 */ /* 0x001fc8000a000000 */
[----:B------:R-:W-:-:S04]  /*d120*/  @P1 IADD3 R236, PT, PT, R252, -UR44, R236 ;  /* 0x8000002cfcec1c10 */ /* 0x000fc8000fffe0ec */
[----:B------:R-:W-:Y:S01]  /*d130*/  @P1 I2FP.F32.S32 R236, R236 ;  /* 0x000000ec00ec1245 */ /* 0x000fe20000201400 */
[----:B--2---:R-:W-:-:S05]  /*d140*/  @P1 HADD2.F32 R237, -RZ, R237.H0_H0 ;  /* 0x200000edffed1230 */ /* 0x004fca0000004100 */
[----:B------:R-:W-:-:S05]  /*d150*/  @P1 FFMA.FTZ R3, R236, R237, R3 ;  /* 0x000000edec031223 */ /* 0x000fca0000010003 */
[----:B---3--:R-:W-:Y:S01]  /*d160*/  @!P3 FMNMX.FTZ R239, R239, R3, !PT ;  /* 0x00000003efefb209 */ /* 0x008fe20007810000 */
[----:B----4-:R0:W-:Y:S04]  /*d170*/  STS [R248], R3 ;  /* 0x00000003f8007388 */ /* 0x0101e80000000800 */
[----:B------:R0:W-:Y:S02]  /*d180*/  @!P3 STL [R1+0x250], R239 ;  /* 0x000250ef0100b387 */ /* 0x0001e40000100800 */
.L_x_77:
[----:B------:R-:W-:Y:S05]  /*d190*/  BSYNC.RECONVERGENT B1 ;  /* 0x0000000000017941 */ /* 0x000fea0003800200 */
.L_x_76:
[----:B------:R-:W2:Y:S04]  /*d1a0*/  LDL.LU R236, [R1+0x1c] ;  /* 0x00001c0001ec7983 */ /* 0x000ea80000300800 */
[----:B0-----:R-:W2:Y:S04]  /*d1b0*/  LDL.LU R3, [R1+0x18] ;  /* 0x0000180001037983 */ /* 0x001ea80000300800 */
[----:B------:R-:W2:Y:S04]  /*d1c0*/  LDL R248, [R1+0x258] ;  /* 0x0002580001f87983 */ /* 0x000ea80000100800 */
[----:B-1-34-:R-:W3:Y:S01]  /*d1d0*/  LDL.LU R239, [R1+0x14] ;  /* 0x0000140001ef7983 */ /* 0x01aee20000300800 */
[----:B--2---:R-:W-:-:S03]  /*d1e0*/  MOV R238, R236 ;  /* 0x000000ec00ee7202 */ /* 0x004fc60000000f00 */
[----:B------:R-:W2:Y:S01]  /*d1f0*/  LDL.LU R236, [R1+0x10] ;  /* 0x0000100001ec7983 */ /* 0x000ea20000300800 */
[----:B------:R-:W-:Y:S02]  /*d200*/  MOV R237, R3 ;  /* 0x0000000300ed7202 */ /* 0x000fe40000000f00 */
[----:B------:R-:W-:-:S03]  /*d210*/  IADD3 R238, PT, PT, R238, 0x400, RZ ;  /* 0x00000400eeee7810 */ /* 0x000fc60007ffe0ff */
[----:B------:R-:W-:Y:S01]  /*d220*/  VIADD R237, R237, 0x100 ;  /* 0x00000100eded7836 */ /* 0x000fe20000000000 */
[----:B---3--:R-:W-:Y:S01]  /*d230*/  IADD3 R239, P2, PT, R239, 0x100, RZ ;  /* 0x00000100efef7810 */ /* 0x008fe20007f5e0ff */
[----:B------:R-:W-:-:S04]  /*d240*/  VIADD R3, R252, 0xff ;  /* 0x000000fffc037836 */ /* 0x000fc80000000000 */
[----:B------:R1:W-:Y:S04]  /*d250*/  STL [R1+0x14], R239 ;  /* 0x000014ef01007387 */ /* 0x0003e80000100800 */
[----:B------:R1:W-:Y:S04]  /*d260*/  STL [R1+0x1c], R238 ;  /* 0x00001cee01007387 */ /* 0x0003e80000100800 */
[----:B------:R1:W-:Y:S01]  /*d270*/  STL [R1+0x18], R237 ;  /* 0x000018ed01007387 */ /* 0x0003e20000100800 */
[----:B------:R-:W-:Y:S02]  /*d280*/  ISETP.GE.AND P1, PT, R3, R248, PT ;  /* 0x000000f80300720c */ /* 0x000fe40003f26270 */
[----:B------:R-:W-:-:S04]  /*d290*/  IADD3 R3, PT, PT, R252, 0x100, RZ ;  /* 0x00000100fc037810 */ /* 0x000fc80007ffe0ff */
[----:B------:R-:W-:Y:S02]  /*d2a0*/  MOV R252, R3 ;  /* 0x0000000300fc7202 */ /* 0x000fe40000000f00 */
[----:B--2---:R-:W-:-:S05]  /*d2b0*/  IADD3.X R236, PT, PT, RZ, R236, RZ, P2, !PT ;  /* 0x000000ecffec7210 */ /* 0x004fca00017fe4ff */
[----:B------:R1:W-:Y:S01]  /*d2c0*/  STL [R1+0x10], R236 ;  /* 0x000010ec01007387 */ /* 0x0003e20000100800 */
[----:B------:R-:W-:Y:S05]  /*d2d0*/  @!P1 BRA `(.L_x_78) ;  /* 0xffffff6c001c9947 */ /* 0x000fea000383ffff */
.L_x_25:
[----:B------:R-:W-:Y:S05]  /*d2e0*/  BSYNC.RECONVERGENT B0 ;  /* 0x0000000000007941 */ /* 0x000fea0003800200 */
.L_x_24:
[----:B------:R-:W-:Y:S05]  /*d2f0*/  WARPSYNC.ALL ;  /* 0x0000000000007948 */ /* 0x000fea0003800000 */
[----:B-1----:R-:W3:Y:S01]  /*d300*/  LDL.LU R236, [R1+0x250] ;  /* 0x0002500001ec7983 */ /* 0x002ee20000300800 */
[----:B-----5:R-:W-:Y:S01]  /*d310*/  MOV R13, 0x400 ;  /* 0x00000400000d7802 */ /* 0x020fe20000000f00 */
[----:B------:R-:W1:Y:S01]  /*d320*/  S2UR UR8, SR_CTAID.Y ;  /* 0x00000000000879c3 */ /* 0x000e620000002600 */
[----:B------:R-:W-:Y:S01]  /*d330*/  BSSY.RECONVERGENT B0, `(.L_x_79) ;  /* 0x000016b000007945 */ /* 0x000fe20003800200 */
[----:B------:R-:W2:Y:S01]  /*d340*/  S2R R14, SR_CgaCtaId ;  /* 0x00000000000e7919 */ /* 0x000ea20000008800 */
[----:B-1----:R-:W-:-:S02]  /*d350*/  IMAD R21, R0, UR8, RZ ;  /* 0x0000000800157c24 */ /* 0x002fc4000f8e02ff */
[----:B------:R-:W-:Y:S01]  /*d360*/  IMAD.MOV.U32 R0, RZ, RZ, RZ ;  /* 0x000000ffff007224 */ /* 0x000fe200078e00ff */
[----:B---3--:R-:W1:Y:S02]  /*d370*/  SHFL.BFLY PT, R3, R236, 0x10, 0x1f ;  /* 0x0e001f00ec037f89 */ /* 0x008e6400000e0000 */
[----:B-1----:R-:W-:-:S05]  /*d380*/  FMNMX.FTZ R3, R3, R236, !PT ;  /* 0x000000ec03037209 */ /* 0x002fca0007810000 */
[----:B------:R-:W1:Y:S02]  /*d390*/  SHFL.BFLY PT, R4, R3, 0x8, 0x1f ;  /* 0x0d001f0003047f89 */ /* 0x000e6400000e0000 */
[----:B-1----:R-:W-:Y:S02]  /*d3a0*/  FMNMX.FTZ R6, R3, R4, !PT ;  /* 0x0000000403067209 */ /* 0x002fe40007810000 */
[----:B------:R-:W1:Y:S03]  /*d3b0*/  S2R R4, SR_TID.X ;  /* 0x0000000000047919 */ /* 0x000e660000002100 */
[----:B------:R-:W3:Y:S02]  /*d3c0*/  SHFL.BFLY PT, R5, R6, 0x4, 0x1f ;  /* 0x0c801f0006057f89 */ /* 0x000ee400000e0000 */
[----:B---3--:R-:W-:Y:S01]  /*d3d0*/  FMNMX.FTZ R7, R6, R5, !PT ;  /* 0x0000000506077209 */ /* 0x008fe20007810000 */
[----:B------:R-:W-:Y:S01]  /*d3e0*/  IMAD.MOV.U32 R6, RZ, RZ, -0x800001 ;  /* 0xff7fffffff067424 */ /* 0x000fe200078e00ff */
[----:B--2---:R-:W-:-:S02]  /*d3f0*/  LEA R5, R14, R13, 0x18 ;  /* 0x0000000d0e057211 */ /* 0x004fc400078ec0ff */
[----:B-1----:R-:W-:Y:S01]  /*d400*/  LOP3.LUT P0, R10, R4, 0x1f, RZ, 0xc0, !PT ;  /* 0x0000001f040a7812 */ /* 0x002fe2000780c0ff */
[----:B------:R-:W1:Y:S03]  /*d410*/  SHFL.BFLY PT, R8, R7, 0x2, 0x1f ;  /* 0x0c401f0007087f89 */ /* 0x000e6600000e0000 */
[----:B------:R-:W-:-:S09]  /*d420*/  ISETP.GT.U32.AND P1, PT, R10, 0x7, PT ;  /* 0x000000070a00780c */ /* 0x000fd20003f24070 */
[-C--:B------:R-:W-:Y:S02]  /*d430*/  @!P0 LEA.HI R3, R4, R5.reuse, RZ, 0x1d ;  /* 0x0000000504038211 */ /* 0x080fe400078fe8ff */
[----:B-1----:R-:W-:Y:S02]  /*d440*/  FMNMX.FTZ R8, R7, R8, !PT ;  /* 0x0000000807087209 */ /* 0x002fe40007810000 */
[----:B------:R-:W-:-:S03]  /*d450*/  LEA R7, R10, R5, 0x2 ;  /* 0x000000050a077211 */ /* 0x000fc600078e10ff */
[----:B------:R-:W1:Y:S02]  /*d460*/  SHFL.BFLY PT, R9, R8, 0x1, 0x1f ;  /* 0x0c201f0008097f89 */ /* 0x000e6400000e0000 */
[----:B-1----:R-:W-:-:S05]  /*d470*/  FMNMX.FTZ R12, R8, R9, !PT ;  /* 0x00000009080c7209 */ /* 0x002fca0007810000 */
[----:B------:R1:W-:Y:S01]  /*d480*/  @!P0 STS [R3], R12 ;  /* 0x0000000c03008388 */ /* 0x0003e20000000800 */
[----:B------:R-:W-:Y:S01]  /*d490*/  BAR.SYNC.DEFER_BLOCKING 0x0 ;  /* 0x0000000000007b1d */ /* 0x000fe20000010000 */
[----:B-1----:R-:W-:-:S04]  /*d4a0*/  IADD3 R3, PT, PT, R4, UR11, RZ ;  /* 0x0000000b04037c10 */ /* 0x002fc8000fffe0ff */
[----:B------:R-:W-:Y:S01]  /*d4b0*/  ISETP.GE.AND P0, PT, R3, UR44, PT ;  /* 0x0000002c03007c0c */ /* 0x000fe2000bf06270 */
[----:B------:R-:W1:Y:S04]  /*d4c0*/  @!P1 LDS R6, [R7] ;  /* 0x0000000007069984 */ /* 0x000e680000000800 */
[----:B-1----:R-:W1:Y:S02]  /*d4d0*/  SHFL.BFLY PT, R9, R6, 0x4, 0x1f ;  /* 0x0c801f0006097f89 */ /* 0x002e6400000e0000 */
[----:B-1----:R-:W-:Y:S02]  /*d4e0*/  FMNMX.FTZ R9, R9, R6, !PT ;  /* 0x0000000609097209 */ /* 0x002fe40007810000 */
[----:B------:R-:W-:-:S03]  /*d4f0*/  SHF.R.S32.HI R6, RZ, 0x1f, R21 ;  /* 0x0000001fff067819 */ /* 0x000fc60000011415 */
[----:B------:R-:W1:Y:S02]  /*d500*/  SHFL.BFLY PT, R8, R9, 0x2, 0x1f ;  /* 0x0c401f0009087f89 */ /* 0x000e6400000e0000 */
[----:B-1----:R-:W-:-:S05]  /*d510*/  FMNMX.FTZ R8, R9, R8, !PT ;  /* 0x0000000809087209 */ /* 0x002fca0007810000 */
[----:B------:R-:W1:Y:S02]  /*d520*/  SHFL.BFLY PT, R11, R8, 0x1, 0x1f ;  /* 0x0c201f00080b7f89 */ /* 0x000e6400000e0000 */
[----:B-1----:R-:W-:-:S05]  /*d530*/  FMNMX.FTZ R11, R8, R11, !PT ;  /* 0x0000000b080b7209 */ /* 0x002fca0007810000 */
[----:B----4-:R1:W2:Y:S01]  /*d540*/  SHFL.IDX PT, R28, R11, RZ, 0x1f ;  /* 0x00001fff0b1c7589 */ /* 0x0102a200000e0000 */
[----:B------:R-:W-:Y:S05]  /*d550*/  @P0 BRA `(.L_x_80) ;  /* 0x0000001400200947 */ /* 0x000fea0003800000 */
[----:B------:R-:W3:Y:S02]  /*d560*/  LDC.64 R8, c[0x0][0x420] ;  /* 0x00010800ff087b82 */ /* 0x000ee40000000a00 */
[----:B---3--:R-:W-:-:S04]  /*d570*/  ISETP.NE.U32.AND P0, PT, R8, RZ, PT ;  /* 0x000000ff0800720c */ /* 0x008fc80003f05070 */
[----:B------:R-:W-:-:S13]  /*d580*/  ISETP.NE.AND.EX P0, PT, R9, RZ, PT, P0 ;  /* 0x000000ff0900720c */ /* 0x000fda0003f05300 */
[----:B------:R-:W-:Y:S05]  /*d590*/  @P0 BRA `(.L_x_81) ;  /* 0x0000000c00940947 */ /* 0x000fea0003800000 */
[----:B------:R-:W-:Y:S01]  /*d5a0*/  HFMA2 R0, -RZ, RZ, 0, 1.52587890625e-05 ;  /* 0x00000100ff007431 */ /* 0x000fe200000001ff */
[----:B------:R-:W-:Y:S01]  /*d5b0*/  LOP3.LUT R9, RZ, R4, RZ, 0x33, !PT ;  /* 0x00000004ff097212 */ /* 0x000fe200078e33ff */
[----:B------:R-:W-:Y:S01]  /*d5c0*/  BSSY.RECONVERGENT B1, `(.L_x_82) ;  /* 0x000001c000017945 */ /* 0x000fe20003800200 */
[----:B------:R-:W-:Y:S02]  /*d5d0*/  IMAD.MOV.U32 R8, RZ, RZ, R3 ;  /* 0x000000ffff087224 */ /* 0x000fe400078e0003 */
[----:B------:R-:W-:-:S04]  /*d5e0*/  VIADDMNMX R0, R3, R0, UR44, !PT ;  /* 0x0000002c03007e46 */ /* 0x000fc8000f800100 */
[----:B------:R-:W-:-:S04]  /*d5f0*/  IADD3 R9, PT, PT, R0, -UR11, R9 ;  /* 0x8000000b00097c10 */ /* 0x000fc8000fffe009 */
[C---:B------:R-:W-:Y:S02]  /*d600*/  LOP3.LUT R0, R9.reuse, 0x300, RZ, 0xc0, !PT ;  /* 0x0000030009007812 */ /* 0x040fe400078ec0ff */
[----:B------:R-:W-:Y:S02]  /*d610*/  ISETP.GE.U32.AND P1, PT, R9, 0x300, PT ;  /* 0x000003000900780c */ /* 0x000fe40003f26070 */
[----:B------:R-:W-:Y:S02]  /*d620*/  ISETP.NE.AND P0, PT, R0, 0x300, PT ;  /* 0x000003000000780c */ /* 0x000fe40003f05270 */
[----:B------:R-:W-:-:S11]  /*d630*/  MOV R0, RZ ;  /* 0x000000ff00007202 */ /* 0x000fd60000000f00 */
[----:B------:R-:W-:Y:S05]  /*d640*/  @!P0 BRA `(.L_x_83) ;  /* 0x00000000004c8947 */ /* 0x000fea0003800000 */
[----:B-1----:R-:W-:Y:S01]  /*d650*/  IADD3 R11, PT, PT, R13, 0x440, RZ ;  /* 0x000004400d0b7810 */ /* 0x002fe20007ffe0ff */
[----:B------:R-:W-:Y:S01]  /*d660*/  IMAD.MOV.U32 R8, RZ, RZ, R3 ;  /* 0x000000ffff087224 */ /* 0x000fe200078e0003 */
[----:B------:R-:W-:Y:S02]  /*d670*/  LEA.HI R0, R9, 0x1, RZ, 0x18 ;  /* 0x0000000109007811 */ /* 0x000fe400078fc0ff */
[----:B------:R-:W-:Y:S02]  /*d680*/  LEA R11, R14, R11, 0x18 ;  /* 0x0000000b0e0b7211 */ /* 0x000fe400078ec0ff */
[----:B------:R-:W-:Y:S02]  /*d690*/  LOP3.LUT R9, R0, 0x3, RZ, 0xc0, !PT ;  /* 0x0000000300097812 */ /* 0x000fe400078ec0ff */
[----:B------:R-:W-:Y:S02]  /*d6a0*/  MOV R0, RZ ;  /* 0x000000ff00007202 */ /* 0x000fe40000000f00 */
[----:B------:R-:W-:-:S02]  /*d6b0*/  LEA R11, R4, R11, 0x2 ;  /* 0x0000000b040b7211 */ /* 0x000fc400078e10ff */
[----:B------:R-:W-:-:S07]  /*d6c0*/  IADD3 R9, PT, PT, -R9, RZ, RZ ;  /* 0x000000ff09097210 */ /* 0x000fce0007ffe1ff */
.L_x_84:
[----:B------:R-:W2:Y:S01]  /*d6d0*/  LDS R12, [R11] ;  /* 0x000000000b0c7984 */ /* 0x000ea20000000800 */
[----:B------:R-:W-:Y:S01]  /*d6e0*/  VIADD R9, R9, 0x1 ;  /* 0x0000000109097836 */ /* 0x000fe20000000000 */
[----:B------:R-:W-:-:S04]  /*d6f0*/  IADD3 R8, PT, PT, R8, 0x100, RZ ;  /* 0x0000010008087810 */ /* 0x000fc80007ffe0ff */
[----:B------:R-:W-:Y:S01]  /*d700*/  ISETP.NE.AND P0, PT, R9, RZ, PT ;  /* 0x000000ff0900720c */ /* 0x000fe20003f05270 */
[----:B--2---:R-:W-:-:S04]  /*d710*/  FADD.FTZ R12, -R28, R12 ;  /* 0x0000000c1c0c7221 */ /* 0x004fc80000010100 */
[----:B------:R-:W-:-:S06]  /*d720*/  FMUL.FTZ R12, R12, 1.4426950216293334961 ;  /* 0x3fb8aa3b0c0c7820 */ /* 0x000fcc0000410000 */
[----:B------:R-:W1:Y:S02]  /*d730*/  MUFU.EX2 R12, R12 ;  /* 0x0000000c000c7308 */ /* 0x000e640000000800 */
[----:B-1----:R1:W-:Y:S01]  /*d740*/  STS [R11], R12 ;  /* 0x0000000c0b007388 */ /* 0x0023e20000000800 */
[----:B------:R-:W-:Y:S01]  /*d750*/  FADD.FTZ R0, R12, R0 ;  /* 0x000000000c007221 */ /* 0x000fe20000010000 */
[----:B-1----:R-:W-:Y:S01]  /*d760*/  IADD3 R11, PT, PT, R11, 0x400, RZ ;  /* 0x000004000b0b7810 */ /* 0x002fe20007ffe0ff */
[----:B------:R-:W-:Y:S06]  /*d770*/  @P0 BRA `(.L_x_84) ;  /* 0xfffffffc00d40947 */ /* 0x000fec000383ffff */
.L_x_83:
[----:B------:R-:W-:Y:S05]  /*d780*/  BSYNC.RECONVERGENT B1 ;  /* 0x0000000000017941 */ /* 0x000fea0003800200 */
.L_x_82:
[----:B------:R-:W-:Y:S05]  /*d790*/  @!P1 BRA `(.L_x_80) ;  /* 0x0000001000909947 */ /* 0x000fea0003800000 */
[----:B------:R-:W-:Y:S01]  /*d7a0*/  IADD3 R9, PT, PT, -R8, UR44, RZ ;  /* 0x0000002c08097c10 */ /* 0x000fe2000fffe1ff */
[----:B------:R-:W-:Y:S01]  /*d7b0*/  USHF.L.U32 UR4, UR11, 0x2, URZ ;  /* 0x000000020b047899 */ /* 0x000fe200080006ff */
[----:B------:R-:W-:Y:S01]  /*d7c0*/  VIADD R13, R13, 0x440 ;  /* 0x000004400d0d7836 */ /* 0x000fe20000000000 */
[----:B------:R-:W-:Y:S01]  /*d7d0*/  BSSY.RECONVERGENT B1, `(.L_x_85) ;  /* 0x000006e000017945 */ /* 0x000fe20003800200 */
[----:B------:R-:W-:Y:S02]  /*d7e0*/  ISETP.GT.AND P1, PT, R9, 0xc00, PT ;  /* 0x00000c000900780c */ /* 0x000fe40003f24270 */
[----:B------:R-:W-:Y:S02]  /*d7f0*/  PLOP3.LUT P0, PT, PT, PT, PT, 0x80, 0x8 ;  /* 0x000000000008781c */ /* 0x000fe40003f0f070 */
[----:B------:R-:W-:Y:S02]  /*d800*/  LEA R14, R14, R13, 0x18 ;  /* 0x0000000d0e0e7211 */ /* 0x000fe400078ec0ff */
[----:B------:R-:W-:-:S04]  /*d810*/  LEA R9, R8, -UR4, 0x2 ;  /* 0x8000000408097c11 */ /* 0x000fc8000f8e10ff */
[----:B------:R-:W-:-:S03]  /*d820*/  IADD3 R9, PT, PT, R9, 0x800, R14 ;  /* 0x0000080009097810 */ /* 0x000fc60007ffe00e */
[----:B------:R-:W-:Y:S05]  /*d830*/  @!P1 BRA `(.L_x_86) ;  /* 0x00000004009c9947 */ /* 0x000fea0003800000 */
[----:B------:R-:W-:Y:S02]  /*d840*/  MOV R29, UR44 ;  /* 0x0000002c001d7c02 */ /* 0x000fe40008000f00 */
[----:B------:R-:W-:Y:S02]  /*d850*/  PLOP3.LUT P0, PT, PT, PT, PT, 0x8, 0x80 ;  /* 0x000000000080781c */ /* 0x000fe40003f0e170 */
[----:B------:R-:W-:-:S11]  /*d860*/  IADD3 R29, PT, PT, R29, -0xc00, RZ ;  /* 0xfffff4001d1d7810 */ /* 0x000fd60007ffe0ff */
.L_x_87:
[----:B-1----:R-:W2:Y:S01]  /*d870*/  LDS R11, [R9+-0x800] ;  /* 0xfff80000090b7984 */ /* 0x002ea20000000800 */
[----:B------:R-:W-:-:S03]  /*d880*/  VIADD R8, R8, 0x1000 ;  /* 0x0000100008087836 */ /* 0x000fc60000000000 */
[----:B------:R-:W1:Y:S02]  /*d890*/  LDS R12, [R9+-0x400] ;  /* 0xfffc0000090c7984 */ /* 0x000e640000000800 */
[----:B------:R-:W-:Y:S02]  /*d8a0*/  ISETP.GE.AND P1, PT, R8, R29, PT ;  /* 0x0000001d0800720c */ /* 0x000fe40003f26270 */
[----:B------:R-:W3:Y:S04]  /*d8b0*/  LDS R13, [R9] ;  /* 0x00000000090d7984 */ /* 0x000ee80000000800 */
[----:B------:R-:W4:Y:S04]  /*d8c0*/  LDS R14, [R9+0x400] ;  /* 0x00040000090e7984 */ /* 0x000f280000000800 */
[----:B------:R-:W5:Y:S04]  /*d8d0*/  LDS R15, [R9+0x800] ;  /* 0x00080000090f7984 */ /* 0x000f680000000800 */
[----:B------:R-:W0:Y:S04]  /*d8e0*/  LDS R16, [R9+0xc00] ;  /* 0x000c000009107984 */ /* 0x000e280000000800 */
[----:B------:R-:W0:Y:S04]  /*d8f0*/  LDS R17, [R9+0x1000] ;  /* 0x0010000009117984 */ /* 0x000e280000000800 */
[----:B------:R-:W0:Y:S04]  /*d900*/  LDS R18, [R9+0x1400] ;  /* 0x0014000009127984 */ /* 0x000e280000000800 */
[----:B------:R-:W0:Y:S04]  /*d910*/  LDS R19, [R9+0x1800] ;  /* 0x0018000009137984 */ /* 0x000e280000000800 */
[----:B------:R-:W0:Y:S01]  /*d920*/  LDS R20, [R9+0x1c00] ;  /* 0x001c000009147984 */ /* 0x000e220000000800 */
[----:B--2---:R-:W-:-:S03]  /*d930*/  FADD.FTZ R11, -R28, R11 ;  /* 0x0000000b1c0b7221 */ /* 0x004fc60000010100 */
[----:B------:R-:W2:Y:S01]  /*d940*/  LDS R22, [R9+0x2000] ;  /* 0x0020000009167984 */ /* 0x000ea20000000800 */
[----:B------:R-:W-:Y:S01]  /*d950*/  FMUL.FTZ R11, R11, 1.4426950216293334961 ;  /* 0x3fb8aa3b0b0b7820 */ /* 0x000fe20000410000 */
[C---:B-1----:R-:W-:Y:S02]  /*d960*/  FADD.FTZ R12, -R28.reuse, R12 ;  /* 0x0000000c1c0c7221 */ /* 0x042fe40000010100 */
[----:B------:R-:W1:Y:S01]  /*d970*/  LDS R23, [R9+0x2400] ;  /* 0x0024000009177984 */ /* 0x000e620000000800 */
[----:B---3--:R-:W-:Y:S01]  /*d980*/  FADD.FTZ R13, -R28, R13 ;  /* 0x0000000d1c0d7221 */ /* 0x008fe20000010100 */
[----:B------:R-:W-:Y:S02]  /*d990*/  FMUL.FTZ R12, R12, 1.4426950216293334961 ;  /* 0x3fb8aa3b0c0c7820 */ /* 0x000fe40000410000 */
[----:B------:R-:W3:Y:S01]  /*d9a0*/  LDS R24, [R9+0x2800] ;  /* 0x0028000009187984 */ /* 0x000ee20000000800 */
[----:B------:R-:W0:Y:S01]  /*d9b0*/  MUFU.EX2 R11, R11 ;  /* 0x0000000b000b7308 */ /* 0x000e220000000800 */
[----:B------:R-:W-:Y:S01]  /*d9c0*/  FMUL.FTZ R13, R13, 1.4426950216293334961 ;  /* 0x3fb8aa3b0d0d7820 */ /* 0x000fe20000410000 */
[C---:B----4-:R-:W-:Y:S01]  /*d9d0*/  FADD.FTZ R14, -R28.reuse, R14 ;  /* 0x0000000e1c0e7221 */ /* 0x050fe20000010100 */
[----:B------:R-:W4:Y:S01]  /*d9e0*/  LDS R25, [R9+0x2c00] ;  /* 0x002c000009197984 */ /* 0x000f220000000800 */
[----:B-----5:R-:W-:-:S02]  /*d9f0*/  FADD.FTZ R15, -R28, R15 ;  /* 0x0000000f1c0f7221 */ /* 0x020fc40000010100 */
[----:B------:R-:W-:Y:S01]  /*da00*/  FMUL.FTZ R14, R14, 1.4426950216293334961 ;  /* 0x3fb8aa3b0e0e7820 */ /* 0x000fe20000410000 */
[----:B------:R-:W5:Y:S01]  /*da10*/  LDS R26, [R9+0x3000] ;  /* 0x00300000091a7984 */ /* 0x000f620000000800 */
[----:B------:R-:W2:Y:S01]  /*da20*/  MUFU.EX2 R12, R12 ;  /* 0x0000000c000c7308 */ /* 0x000ea20000000800 */
[----:B------:R-:W-:Y:S01]  /*da30*/  FMUL.FTZ R15, R15, 1.4426950216293334961 ;  /* 0x3fb8aa3b0f0f7820 */ /* 0x000fe20000410000 */
[C---:B0-----:R-:W-:Y:S01]  /*da40*/  FADD.FTZ R16, -R28.reuse, R16 ;  /* 0x000000101c107221 */ /* 0x041fe20000010100 */
[----:B------:R-:W0:Y:S01]  /*da50*/  LDS R27, [R9+0x3400] ;  /* 0x00340000091b7984 */ /* 0x000e220000000800 */
[----:B------:R-:W-:Y:S02]  /*da60*/  FADD.FTZ R17, -R28, R17 ;  /* 0x000000111c117221 */ /* 0x000fe40000010100 */
[----:B------:R-:W-:Y:S02]  /*da70*/  FMUL.FTZ R16, R16, 1.4426950216293334961 ;  /* 0x3fb8aa3b10107820 */ /* 0x000fe40000410000 */
[----:B------:R-:W1:Y:S01]  /*da80*/  MUFU.EX2 R13, R13 ;  /* 0x0000000d000d7308 */ /* 0x000e620000000800 */
[----:B------:R-:W-:Y:S01]  /*da90*/  FADD.FTZ R0, R11, R0 ;  /* 0x000000000b007221 */ /* 0x000fe20000010000 */
[----:B------:R-:W-:Y:S01]  /*daa0*/  FMUL.FTZ R17, R17, 1.4426950216293334961 ;  /* 0x3fb8aa3b11117820 */ /* 0x000fe20000410000 */
[C---:B------:R-:W-:Y:S01]  /*dab0*/  FADD.FTZ R18, -R28.reuse, R18 ;  /* 0x000000121c127221 */ /* 0x040fe20000010100 */
[----:B------:R-:W-:Y:S01]  /*dac0*/  STS [R9+-0x800], R11 ;  /* 0xfff8000b09007388 */ /* 0x000fe20000000800 */
[----:B------:R-:W-:-:S02]  /*dad0*/  FADD.FTZ R19, -R28, R19 ;  /* 0x000000131c137221 */ /* 0x000fc40000010100 */
[----:B------:R-:W-:Y:S01]  /*dae0*/  FMUL.FTZ R18, R18, 1.4426950216293334961 ;  /* 0x3fb8aa3b12127820 */ /* 0x000fe20000410000 */
[----:B------:R-:W3:Y:S01]  /*daf0*/  MUFU.EX2 R14, R14 ;  /* 0x0000000e000e7308 */ /* 0x000ee20000000800 */
[----:B--2---:R-:W-:Y:S01]  /*db00*/  FADD.FTZ R0, R0, R12 ;  /* 0x0000000c00007221 */ /* 0x004fe20000010000 */
[----:B------:R-:W-:Y:S01]  /*db10*/  FMUL.FTZ R19, R19, 1.4426950216293334961 ;  /* 0x3fb8aa3b13137820 */ /* 0x000fe20000410000 */
[C---:B------:R-:W-:Y:S01]  /*db20*/  FADD.FTZ R20, -R28.reuse, R20 ;  /* 0x000000141c147221 */ /* 0x040fe20000010100 */
[----:B------:R-:W-:Y:S01]  /*db30*/  STS [R9+-0x400], R12 ;  /* 0xfffc000c09007388 */ /* 0x000fe20000000800 */
[----:B------:R-:W-:Y:S02]  /*db40*/  FADD.FTZ R22, -R28, R22 ;  /* 0x000000161c167221 */ /* 0x000fe40000010100 */
[----:B------:R-:W-:Y:S01]  /*db50*/  FMUL.FTZ R20, R20, 1.4426950216293334961 ;  /* 0x3fb8aa3b14147820 */ /* 0x000fe20000410000 */
[----:B------:R-:W2:Y:S01]  /*db60*/  MUFU.EX2 R15, R15 ;  /* 0x0000000f000f7308 */ /* 0x000ea20000000800 */
[----:B-1----:R-:W-:Y:S01]  /*db70*/  FADD.FTZ R0, R0, R13 ;  /* 0x0000000d00007221 */ /* 0x002fe20000010000 */
[----:B------:R-:W-:Y:S01]  /*db80*/  FMUL.FTZ R22, R22, 1.4426950216293334961 ;  /* 0x3fb8aa3b16167820 */ /* 0x000fe20000410000 */
[----:B------:R-:W-:Y:S01]  /*db90*/  FADD.FTZ R23, -R28, R23 ;  /* 0x000000171c177221 */ /* 0x000fe20000010100 */
[----:B------:R-:W-:Y:S03]  /*dba0*/  STS [R9], R13 ;  /* 0x0000000d09007388 */ /* 0x000fe60000000800 */
[----:B------:R-:W-:Y:S01]  /*dbb0*/  FMUL.FTZ R23, R23, 1.4426950216293334961 ;  /* 0x3fb8aa3b17177820 */ /* 0x000fe20000410000 */
[----:B------:R-:W1:Y:S01]  /*dbc0*/  MUFU.EX2 R16, R16 ;  /* 0x0000001000107308 */ /* 0x000e620000000800 */
[----:B---3--:R-:W-:Y:S01]  /*dbd0*/  FADD.FTZ R0, R0, R14 ;  /* 0x0000000e00007221 */ /* 0x008fe20000010000 */
[C---:B------:R-:W-:Y:S01]  /*dbe0*/  FADD.FTZ R24, -R28.reuse, R24 ;  /* 0x000000181c187221 */ /* 0x040fe20000010100 */
[----:B----4-:R-:W-:Y:S01]  /*dbf0*/  FADD.FTZ R25, -R28, R25 ;  /* 0x000000191c197221 */ /* 0x010fe20000010100 */
[----:B------:R-:W-:Y:S02]  /*dc00*/  STS [R9+0x400], R14 ;  /* 0x0004000e09007388 */ /* 0x000fe40000000800 */
[----:B------:R-:W-:Y:S01]  /*dc10*/  FMUL.FTZ R24, R24, 1.4426950216293334961 ;  /* 0x3fb8aa3b18187820 */ /* 0x000fe20000410000 */
[----:B------:R-:W-:Y:S01]  /*dc20*/  FMUL.FTZ R25, R25, 1.4426950216293334961 ;  /* 0x3fb8aa3b19197820 */ /* 0x000fe20000410000 */
[----:B------:R-:W3:Y:S01]  /*dc30*/  MUFU.EX2 R17, R17 ;  /* 0x0000001100117308 */ /* 0x000ee20000000800 */
[----:B--2---:R-:W-:Y:S01]  /*dc40*/  FADD.FTZ R0, R0, R15 ;  /* 0x0000000f00007221 */ /* 0x004fe20000010000 */
[C---:B-----5:R-:W-:Y:S01]  /*dc50*/  FADD.FTZ R26, -R28.reuse, R26 ;  /* 0x0000001a1c1a7221 */ /* 0x060fe20000010100 */
[----:B0-----:R-:W-:Y:S01]  /*dc60*/  FADD.FTZ R27, -R28, R27 ;  /* 0x0000001b1c1b7221 */ /* 0x001fe20000010100 */
[----:B------:R-:W-:Y:S02]  /*dc70*/  STS [R9+0x800], R15 ;  /* 0x0008000f09007388 */ /* 0x000fe40000000800 */
[----:B------:R-:W-:Y:S01]  /*dc80*/  FMUL.FTZ R26, R26, 1.4426950216293334961 ;  /* 0x3fb8aa3b1a1a7820 */ /* 0x000fe20000410000 */
[----:B------:R-:W-:Y:S01]  /*dc90*/  FMUL.FTZ R27, R27, 1.4426950216293334961 ;  /* 0x3fb8aa3b1b1b7820 */ /* 0x000fe20000410000 */
[----:B------:R-:W0:Y:S01]  /*dca0*/  MUFU.EX2 R18, R18 ;  /* 0x0000001200127308 */ /* 0x000e220000000800 */
[----:B-1----:R-:W-:Y:S01]  /*dcb0*/  FADD.FTZ R0, R0, R16 ;  /* 0x0000001000007221 */ /* 0x002fe20000010000 */
[----:B------:R-:W-:Y:S06]  /*dcc0*/  STS [R9+0xc00], R16 ;  /* 0x000c001009007388 */ /* 0x000fec0000000800 */
[----:B------:R-:W1:Y:S01]  /*dcd0*/  MUFU.EX2 R19, R19 ;  /* 0x0000001300137308 */ /* 0x000e620000000800 */
[----:B---3--:R-:W-:Y:S01]  /*dce0*/  FADD.FTZ R0, R0, R17 ;  /* 0x0000001100007221 */ /* 0x008fe20000010000 */
[----:B------:R-:W-:Y:S06]  /*dcf0*/  STS [R9+0x1000], R17 ;  /* 0x0010001109007388 */ /* 0x000fec0000000800 */
[----:B------:R-:W2:Y:S01]  /*dd00*/  MUFU.EX2 R20, R20 ;  /* 0x0000001400147308 */ /* 0x000ea20000000800 */
[----:B0-----:R-:W-:Y:S01]  /*dd10*/  FADD.FTZ R0, R0, R18 ;  /* 0x0000001200007221 */ /* 0x001fe20000010000 */
[----:B------:R-:W-:Y:S06]  /*dd20*/  STS [R9+0x1400], R18 ;  /* 0x0014001209007388 */ /* 0x000fec0000000800 */
[----:B------:R-:W0:Y:S01]  /*dd30*/  MUFU.EX2 R22, R22 ;  /* 0x0000001600167308 */ /* 0x000e220000000800 */
[----:B-1----:R-:W-:Y:S01]  /*dd40*/  FADD.FTZ R0, R0, R19 ;  /* 0x0000001300007221 */ /* 0x002fe20000010000 */
[----:B------:R-:W-:Y:S06]  /*dd50*/  STS [R9+0x1800], R19 ;  /* 0x0018001309007388 */ /* 0x000fec0000000800 */
[----:B------:R-:W1:Y:S01]  /*dd60*/  MUFU.EX2 R23, R23 ;  /* 0x0000001700177308 */ /* 0x000e620000000800 */
[----:B--2---:R-:W-:Y:S01]  /*dd70*/  FADD.FTZ R0, R0, R20 ;  /* 0x0000001400007221 */ /* 0x004fe20000010000 */
        /* <DEDUP_REMOVED lines=12> */
[----:B------:R-:W-:Y:S03]  /*de40*/  STS [R9+0x2c00], R25 ;  /* 0x002c001909007388 */ /* 0x000fe60000000800 */
[----:B-1----:R-:W-:Y:S01]  /*de50*/  FADD.FTZ R0, R0, R26 ;  /* 0x0000001a00007221 */ /* 0x002fe20000010000 */
[----:B------:R-:W-:Y:S04]  /*de60*/  STS [R9+0x3000], R26 ;  /* 0x0030001a09007388 */ /* 0x000fe80000000800 */
[----:B--2---:R0:W-:Y:S01]  /*de70*/  STS [R9+0x3400], R27 ;  /* 0x0034001b09007388 */ /* 0x0041e20000000800 */
[----:B------:R-:W-:Y:S01]  /*de80*/  FADD.FTZ R0, R0, R27 ;  /* 0x0000001b00007221 */ /* 0x000fe20000010000 */
[----:B0-----:R-:W-:Y:S01]  /*de90*/  IADD3 R9, PT, PT, R9, 0x4000, RZ ;  /* 0x0000400009097810 */ /* 0x001fe20007ffe0ff */
[----:B------:R-:W-:Y:S06]  /*dea0*/  @!P1 BRA `(.L_x_87) ;  /* 0xfffffff800709947 */ /* 0x000fec000383ffff */
.L_x_86:
[----:B------:R-:W-:Y:S05]  /*deb0*/  BSYNC.RECONVERGENT B1 ;  /* 0x0000000000017941 */ /* 0x000fea0003800200 */
.L_x_85:
[----:B-1----:R-:W-:Y:S01]  /*dec0*/  IADD3 R11, PT, PT, -R8, UR44, RZ ;  /* 0x0000002c080b7c10 */ /* 0x002fe2000fffe1ff */
[----:B------:R-:W-:Y:S03]  /*ded0*/  BSSY.RECONVERGENT B1, `(.L_x_88) ;  /* 0x0000036000017945 */ /* 0x000fe60003800200 */
[----:B------:R-:W-:-:S13]  /*dee0*/  ISETP.GT.AND P1, PT, R11, 0x400, PT ;  /* 0x000004000b00780c */ /* 0x000fda0003f24270 */
[----:B------:R-:W-:Y:S05]  /*def0*/  @!P1 BRA `(.L_x_89) ;  /* 0x0000000000cc9947 */ /* 0x000fea0003800000 */
[----:B------:R-:W2:Y:S01]  /*df00*/  LDS R11, [R9+-0x800] ;  /* 0xfff80000090b7984 */ /* 0x000ea20000000800 */
[----:B------:R-:W-:Y:S02]  /*df10*/  PLOP3.LUT P0, PT, PT, PT, PT, 0x8, 0x80 ;  /* 0x000000000080781c */ /* 0x000fe40003f0e170 */
[----:B------:R-:W-:Y:S01]  /*df20*/  IADD3 R8, PT, PT, R8, 0x800, RZ ;  /* 0x0000080008087810 */ /* 0x000fe20007ffe0ff */
[----:B------:R-:W1:Y:S04]  /*df30*/  LDS R12, [R9+-0x400] ;  /* 0xfffc0000090c7984 */ /* 0x000e680000000800 */
[----:B------:R-:W3:Y:S04]  /*df40*/  LDS R13, [R9] ;  /* 0x00000000090d7984 */ /* 0x000ee80000000800 */
[----:B------:R-:W4:Y:S04]  /*df50*/  LDS R14, [R9+0x400] ;  /* 0x00040000090e7984 */ /* 0x000f280000000800 */
[----:B------:R-:W5:Y:S04]  /*df60*/  LDS R15, [R9+0x800] ;  /* 0x00080000090f7984 */ /* 0x000f680000000800 */
[----:B------:R-:W0:Y:S04]  /*df70*/  LDS R16, [R9+0xc00] ;  /* 0x000c000009107984 */ /* 0x000e280000000800 */
[----:B------:R-:W0:Y:S04]  /*df80*/  LDS R17, [R9+0x1000] ;  /* 0x0010000009117984 */ /* 0x000e280000000800 */
[----:B------:R-:W0:Y:S01]  /*df90*/  LDS R18, [R9+0x1400] ;  /* 0x0014000009127984 */ /* 0x000e220000000800 */
[----:B--2---:R-:W-:-:S04]  /*dfa0*/  FADD.FTZ R11, -R28, R11 ;  /* 0x0000000b1c0b7221 */ /* 0x004fc80000010100 */
[----:B------:R-:W-:Y:S01]  /*dfb0*/  FMUL.FTZ R11, R11, 1.4426950216293334961 ;  /* 0x3fb8aa3b0b0b7820 */ /* 0x000fe20000410000 */
[C---:B-1----:R-:W-:Y:S01]  /*dfc0*/  FADD.FTZ R12, -R28.reuse, R12 ;  /* 0x0000000c1c0c7221 */ /* 0x042fe20000010100 */
[----:B---3--:R-:W-:-:S03]  /*dfd0*/  FADD.FTZ R13, -R28, R13 ;  /* 0x0000000d1c0d7221 */ /* 0x008fc60000010100 */
[----:B------:R-:W-:Y:S01]  /*dfe0*/  FMUL.FTZ R12, R12, 1.4426950216293334961 ;  /* 0x3fb8aa3b0c0c7820 */ /* 0x000fe20000410000 */
[----:B------:R-:W1:Y:S01]  /*dff0*/  MUFU.EX2 R11, R11 ;  /* 0x0000000b000b7308 */ /* 0x000e620000000800 */
[----:B------:R-:W-:Y:S01]  /*e000*/  FMUL.FTZ R13, R13, 1.4426950216293334961 ;  /* 0x3fb8aa3b0d0d7820 */ /* 0x000fe20000410000 */
[C---:B----4-:R-:W-:Y:S01]  /*e010*/  FADD.FTZ R14, -R28.reuse, R14 ;  /* 0x0000000e1c0e7221 */ /* 0x050fe20000010100 */
[----:B-----5:R-:W-:-:S03]  /*e020*/  FADD.FTZ R15, -R28, R15 ;  /* 0x0000000f1c0f7221 */ /* 0x020fc60000010100 */
[----:B------:R-:W-:Y:S02]  /*e030*/  FMUL.FTZ R14, R14, 1.4426950216293334961 ;  /* 0x3fb8aa3b0e0e7820 */ /* 0x000fe40000410000 */
[----:B------:R-:W2:Y:S01]  /*e040*/  MUFU.EX2 R12, R12 ;  /* 0x0000000c000c7308 */ /* 0x000ea20000000800 */
[----:B------:R-:W-:Y:S01]  /*e050*/  FMUL.FTZ R15, R15, 1.4426950216293334961 ;  /* 0x3fb8aa3b0f0f7820 */ /* 0x000fe20000410000 */
[C---:B0-----:R-:W-:Y:S01]  /*e060*/  FADD.FTZ R16, -R28.reuse, R16 ;  /* 0x000000101c107221 */ /* 0x041fe20000010100 */
[----:B------:R-:W-:-:S03]  /*e070*/  FADD.FTZ R17, -R28, R17 ;  /* 0x000000111c117221 */ /* 0x000fc60000010100 */
[----:B------:R-:W-:Y:S02]  /*e080*/  FMUL.FTZ R16, R16, 1.4426950216293334961 ;  /* 0x3fb8aa3b10107820 */ /* 0x000fe40000410000 */
[----:B------:R-:W0:Y:S01]  /*e090*/  MUFU.EX2 R13, R13 ;  /* 0x0000000d000d7308 */ /* 0x000e220000000800 */
[----:B-1----:R-:W-:Y:S01]  /*e0a0*/  FADD.FTZ R0, R0, R11 ;  /* 0x0000000b00007221 */ /* 0x002fe20000010000 */
[----:B------:R-:W-:Y:S01]  /*e0b0*/  FADD.FTZ R18, -R28, R18 ;  /* 0x000000121c127221 */ /* 0x000fe20000010100 */
[----:B------:R-:W-:Y:S01]  /*e0c0*/  FMUL.FTZ R17, R17, 1.4426950216293334961 ;  /* 0x3fb8aa3b11117820 */ /* 0x000fe20000410000 */
[----:B------:R-:W-:Y:S02]  /*e0d0*/  STS [R9+-0x800], R11 ;  /* 0xfff8000b09007388 */ /* 0x000fe40000000800 */
[----:B------:R-:W-:Y:S02]  /*e0e0*/  FMUL.FTZ R18, R18, 1.4426950216293334961 ;  /* 0x3fb8aa3b12127820 */ /* 0x000fe40000410000 */
[----:B------:R-:W1:Y:S01]  /*e0f0*/  MUFU.EX2 R14, R14 ;  /* 0x0000000e000e7308 */ /* 0x000e620000000800 */
[----:B--2---:R-:W-:Y:S01]  /*e100*/  FADD.FTZ R0, R0, R12 ;  /* 0x0000000c00007221 */ /* 0x004fe20000010000 */
[----:B------:R-:W-:Y:S06]  /*e110*/  STS [R9+-0x400], R12 ;  /* 0xfffc000c09007388 */ /* 0x000fec0000000800 */
[----:B------:R-:W2:Y:S01]  /*e120*/  MUFU.EX2 R15, R15 ;  /* 0x0000000f000f7308 */ /* 0x000ea20000000800 */
[----:B0-----:R-:W-:Y:S01]  /*e130*/  FADD.FTZ R0, R0, R13 ;  /* 0x0000000d00007221 */ /* 0x001fe20000010000 */
[----:B------:R-:W-:Y:S06]  /*e140*/  STS [R9], R13 ;  /* 0x0000000d09007388 */ /* 0x000fec0000000800 */
        /* <DEDUP_REMOVED lines=13> */
[----:B0-----:R-:W-:-:S07]  /*e220*/  VIADD R9, R9, 0x2000 ;  /* 0x0000200009097836 */ /* 0x001fce0000000000 */
.L_x_89:
[----:B------:R-:W-:Y:S05]  /*e230*/  BSYNC.RECONVERGENT B1 ;  /* 0x0000000000017941 */ /* 0x000fea0003800200 */
.L_x_88:
[----:B------:R-:W-:-:S13]  /*e240*/  ISETP.LT.OR P0, PT, R8, UR44, P0 ;  /* 0x0000002c08007c0c */ /* 0x000fda0008701670 */
[----:B------:R-:W-:Y:S05]  /*e250*/  @!P0 BRA `(.L_x_80) ;  /* 0x0000000400e08947 */ /* 0x000fea0003800000 */
[----:B------:R-:W2:Y:S04]  /*e260*/  LDS R8, [R9+-0x800] ;  /* 0xfff8000009087984 */ /* 0x000ea80000000800 */
[----:B------:R-:W1:Y:S04]  /*e270*/  LDS R11, [R9+-0x400] ;  /* 0xfffc0000090b7984 */ /* 0x000e680000000800 */
[----:B------:R-:W3:Y:S04]  /*e280*/  LDS R12, [R9] ;  /* 0x00000000090c7984 */ /* 0x000ee80000000800 */
[----:B------:R-:W4:Y:S01]  /*e290*/  LDS R13, [R9+0x400] ;  /* 0x00040000090d7984 */ /* 0x000f220000000800 */
[C---:B--2---:R-:W-:Y:S01]  /*e2a0*/  FADD.FTZ R8, -R28.reuse, R8 ;  /* 0x000000081c087221 */ /* 0x044fe20000010100 */
[----:B-1----:R-:W-:-:S03]  /*e2b0*/  FADD.FTZ R11, -R28, R11 ;  /* 0x0000000b1c0b7221 */ /* 0x002fc60000010100 */
[----:B------:R-:W-:Y:S01]  /*e2c0*/  FMUL.FTZ R8, R8, 1.4426950216293334961 ;  /* 0x3fb8aa3b08087820 */ /* 0x000fe20000410000 */
[----:B---3--:R-:W-:Y:S01]  /*e2d0*/  FADD.FTZ R12, -R28, R12 ;  /* 0x0000000c1c0c7221 */ /* 0x008fe20000010100 */
[----:B------:R-:W-:-:S04]  /*e2e0*/  FMUL.FTZ R11, R11, 1.4426950216293334961 ;  /* 0x3fb8aa3b0b0b7820 */ /* 0x000fc80000410000 */
[----:B------:R-:W1:Y:S01]  /*e2f0*/  MUFU.EX2 R8, R8 ;  /* 0x0000000800087308 */ /* 0x000e620000000800 */
[----:B----4-:R-:W-:Y:S01]  /*e300*/  FADD.FTZ R13, -R28, R13 ;  /* 0x0000000d1c0d7221 */ /* 0x010fe20000010100 */
[----:B------:R-:W-:-:S03]  /*e310*/  FMUL.FTZ R12, R12, 1.4426950216293334961 ;  /* 0x3fb8aa3b0c0c7820 */ /* 0x000fc60000410000 */
[----:B------:R-:W-:-:S03]  /*e320*/  FMUL.FTZ R13, R13, 1.4426950216293334961 ;  /* 0x3fb8aa3b0d0d7820 */ /* 0x000fc60000410000 */
[----:B------:R-:W2:Y:S08]  /*e330*/  MUFU.EX2 R11, R11 ;  /* 0x0000000b000b7308 */ /* 0x000eb00000000800 */
[----:B------:R-:W3:Y:S01]  /*e340*/  MUFU.EX2 R12, R12 ;  /* 0x0000000c000c7308 */ /* 0x000ee20000000800 */
[----:B-1----:R4:W-:Y:S01]  /*e350*/  STS [R9+-0x800], R8 ;  /* 0xfff8000809007388 */ /* 0x0029e20000000800 */
[----:B------:R-:W-:-:S06]  /*e360*/  FADD.FTZ R0, R0, R8 ;  /* 0x0000000800007221 */ /* 0x000fcc0000010000 */
[----:B------:R-:W1:Y:S01]  /*e370*/  MUFU.EX2 R13, R13 ;  /* 0x0000000d000d7308 */ /* 0x000e620000000800 */
[----:B--2---:R4:W-:Y:S01]  /*e380*/  STS [R9+-0x400], R11 ;  /* 0xfffc000b09007388 */ /* 0x0049e20000000800 */
[----:B------:R-:W-:-:S03]  /*e390*/  FADD.FTZ R0, R0, R11 ;  /* 0x0000000b00007221 */ /* 0x000fc60000010000 */
[----:B---3--:R4:W-:Y:S01]  /*e3a0*/  STS [R9], R12 ;  /* 0x0000000c09007388 */ /* 0x0089e20000000800 */
[----:B------:R-:W-:-:S03]  /*e3b0*/  FADD.FTZ R0, R0, R12 ;  /* 0x0000000c00007221 */ /* 0x000fc60000010000 */
[----:B-1----:R4:W-:Y:S01]  /*e3c0*/  STS [R9+0x400], R13 ;  /* 0x0004000d09007388 */ /* 0x0029e20000000800 */
[----:B------:R-:W-:Y:S01]  /*e3d0*/  FADD.FTZ R0, R0, R13 ;  /* 0x0000000d00007221 */ /* 0x000fe20000010000 */
[----:B------:R-:W-:Y:S06]  /*e3e0*/  BRA `(.L_x_80) ;  /* 0x00000004007c7947 */ /* 0x000fec0003800000 */
.L_x_81:
[----:B------:R-:W-:Y:S01]  /*e3f0*/  HFMA2 R0, -RZ, RZ, 0, 1.52587890625e-05 ;  /* 0x00000100ff007431 */ /* 0x000fe200000001ff */
[----:B-1----:R-:W-:Y:S01]  /*e400*/  LOP3.LUT R11, RZ, R4, RZ, 0x33, !PT ;  /* 0x00000004ff0b7212 */ /* 0x002fe200078e33ff */
        /* <DEDUP_REMOVED lines=9> */
[----:B------:R-:W-:Y:S01]  /*e4a0*/  IADD3 R13, PT, PT, R13, 0x440, RZ ;  /* 0x000004400d0d7810 */ /* 0x000fe20007ffe0ff */
[--C-:B------:R-:W-:Y:S01]  /*e4b0*/  IMAD.MOV.U32 R12, RZ, RZ, R3.reuse ;  /* 0x000000ffff0c7224 */ /* 0x100fe200078e0003 */
[----:B------:R-:W-:Y:S02]  /*e4c0*/  LEA.HI R0, R11, 0x1, RZ, 0x18 ;  /* 0x000000010b007811 */ /* 0x000fe400078fc0ff */
[----:B------:R-:W-:Y:S02]  /*e4d0*/  IADD3 R16, P1, P2, R21, R8, R3 ;  /* 0x0000000815107210 */ /* 0x000fe40007a3e003 */
[----:B------:R-:W-:Y:S02]  /*e4e0*/  LEA R13, R14, R13, 0x18 ;  /* 0x0000000d0e0d7211 */ /* 0x000fe400078ec0ff */
[----:B------:R-:W-:Y:S02]  /*e4f0*/  LOP3.LUT R8, R0, 0x3, RZ, 0xc0, !PT ;  /* 0x0000000300087812 */ /* 0x000fe400078ec0ff */
[----:B------:R-:W-:-:S02]  /*e500*/  LEA R11, R4, R13, 0x2 ;  /* 0x0000000d040b7211 */ /* 0x000fc400078e10ff */
[----:B------:R-:W-:Y:S02]  /*e510*/  IADD3.X R9, PT, PT, R6, R9, RZ, P1, P2 ;  /* 0x0000000906097210 */ /* 0x000fe40000fe44ff */
[----:B------:R-:W-:Y:S02]  /*e520*/  MOV R0, RZ ;  /* 0x000000ff00007202 */ /* 0x000fe40000000f00 */
[----:B------:R-:W-:-:S07]  /*e530*/  IADD3 R13, PT, PT, -R8, RZ, RZ ;  /* 0x000000ff080d7210 */ /* 0x000fce0007ffe1ff */
.L_x_92:
[----:B------:R-:W-:-:S06]  /*e540*/  IMAD.MOV.U32 R8, RZ, RZ, R16 ;  /* 0x000000ffff087224 */ /* 0x000fcc00078e0010 */
[----:B------:R1:W3:Y:S01]  /*e550*/  LDG.E.U8 R8, desc[UR36][R8.64] ;  /* 0x0000002408087981 */ /* 0x0002e2000c1e1100 */
[----:B------:R-:W-:Y:S01]  /*e560*/  IADD3 R13, PT, PT, R13, 0x1, RZ ;  /* 0x000000010d0d7810 */ /* 0x000fe20007ffe0ff */
[----:B------:R-:W-:Y:S01]  /*e570*/  VIADD R12, R12, 0x100 ;  /* 0x000001000c0c7836 */ /* 0x000fe20000000000 */
[----:B------:R-:W-:-:S04]  /*e580*/  IADD3 R16, P2, PT, R16, 0x100, RZ ;  /* 0x0000010010107810 */ /* 0x000fc80007f5e0ff */
[----:B-1----:R-:W-:Y:S02]  /*e590*/  IADD3.X R9, PT, PT, RZ, R9, RZ, P2, !PT ;  /* 0x00000009ff097210 */ /* 0x002fe400017fe4ff */
[----:B---3--:R-:W-:-:S13]  /*e5a0*/  ISETP.NE.AND P1, PT, R8, RZ, PT ;  /* 0x000000ff0800720c */ /* 0x008fda0003f25270 */
[----:B------:R-:W2:Y:S02]  /*e5b0*/  @!P1 LDS R14, [R11] ;  /* 0x000000000b0e9984 */ /* 0x000ea40000000800 */
[----:B--2---:R-:W-:Y:S01]  /*e5c0*/  @!P1 FADD.FTZ R15, -R28, R14 ;  /* 0x0000000e1c0f9221 */ /* 0x004fe20000010100 */
[----:B------:R-:W-:-:S03]  /*e5d0*/  HFMA2 R14, -RZ, RZ, 0, 0 ;  /* 0x00000000ff0e7431 */ /* 0x000fc600000001ff */
[----:B------:R-:W-:-:S04]  /*e5e0*/  @!P1 FMUL.FTZ R15, R15, 1.4426950216293334961 ;  /* 0x3fb8aa3b0f0f9820 */ /* 0x000fc80000410000 */
[----:B------:R-:W1:Y:S01]  /*e5f0*/  @!P1 MUFU.EX2 R14, R15 ;  /* 0x0000000f000e9308 */ /* 0x000e620000000800 */
[----:B------:R-:W-:Y:S01]  /*e600*/  ISETP.NE.AND P1, PT, R13, RZ, PT ;  /* 0x000000ff0d00720c */ /* 0x000fe20003f25270 */
[----:B-1----:R1:W-:Y:S01]  /*e610*/  STS [R11], R14 ;  /* 0x0000000e0b007388 */ /* 0x0023e20000000800 */
[----:B------:R-:W-:Y:S01]  /*e620*/  FADD.FTZ R0, R14, R0 ;  /* 0x000000000e007221 */ /* 0x000fe20000010000 */
[----:B-1----:R-:W-:-:S10]  /*e630*/  IADD3 R11, PT, PT, R11, 0x400, RZ ;  /* 0x000004000b0b7810 */ /* 0x002fd40007ffe0ff */
[----:B------:R-:W-:Y:S05]  /*e640*/  @P1 BRA `(.L_x_92) ;  /* 0xfffffffc00bc1947 */ /* 0x000fea000383ffff */
.L_x_91:
[----:B------:R-:W-:Y:S05]  /*e650*/  BSYNC.RECONVERGENT B1 ;  /* 0x0000000000017941 */ /* 0x000fea0003800200 */
.L_x_90:
[----:B------:R-:W-:Y:S05]  /*e660*/  @!P0 BRA `(.L_x_80) ;  /* 0x0000000000dc8947 */ /* 0x000fea0003800000 */
[----:B------:R-:W1:Y:S01]  /*e670*/  S2R R16, SR_CgaCtaId ;  /* 0x0000000000107919 */ /* 0x000e620000008800 */
[----:B------:R-:W3:Y:S01]  /*e680*/  LDCU.64 UR12, c[0x0][0x420] ;  /* 0x00008400ff0c77ac */ /* 0x000ee20008000a00 */
[----:B------:R-:W-:Y:S01]  /*e690*/  MOV R8, 0x400 ;  /* 0x0000040000087802 */ /* 0x000fe20000000f00 */
[----:B------:R-:W-:-:S04]  /*e6a0*/  USHF.L.U32 UR4, UR11, 0x2, URZ ;  /* 0x000000020b047899 */ /* 0x000fc800080006ff */
[----:B------:R-:W-:Y:S02]  /*e6b0*/  VIADD R9, R8, 0x440 ;  /* 0x0000044008097836 */ /* 0x000fe40000000000 */
[----:B------:R-:W-:Y:S02]  /*e6c0*/  LEA R8, R12, -UR4, 0x2 ;  /* 0x800000040c087c11 */ /* 0x000fe4000f8e10ff */
[----:B---3--:R-:W-:-:S04]  /*e6d0*/  IADD3 R14, P0, P1, R21, UR12, R12 ;  /* 0x0000000c150e7c10 */ /* 0x008fc8000f91e00c */
[----:B------:R-:W-:Y:S02]  /*e6e0*/  IADD3 R14, P2, PT, R14, 0x200, RZ ;  /* 0x000002000e0e7810 */ /* 0x000fe40007f5e0ff */
[----:B-1----:R-:W-:Y:S02]  /*e6f0*/  LEA R11, R16, R9, 0x18 ;  /* 0x00000009100b7211 */ /* 0x002fe400078ec0ff */
[----:B------:R-:W-:Y:S02]  /*e700*/  IADD3.X R9, PT, PT, R6, UR13, RZ, P0, P1 ;  /* 0x0000000d06097c10 */ /* 0x000fe400087e24ff */
[----:B------:R-:W-:Y:S02]  /*e710*/  IADD3 R11, PT, PT, R8, 0x800, R11 ;  /* 0x00000800080b7810 */ /* 0x000fe40007ffe00b */
[----:B------:R-:W-:-:S07]  /*e720*/  IADD3.X R9, PT, PT, RZ, R9, RZ, P2, !PT ;  /* 0x00000009ff097210 */ /* 0x000fce00017fe4ff */
.L_x_93:
[----:B------:R-:W-:-:S05]  /*e730*/  MOV R8, R14 ;  /* 0x0000000e00087202 */ /* 0x000fca0000000f00 */
[----:B------:R-:W3:Y:S04]  /*e740*/  LDG.E.U8 R15, desc[UR36][R8.64+-0x200] ;  /* 0xfffe0024080f7981 */ /* 0x000ee8000c1e1100 */
[----:B------:R-:W4:Y:S04]  /*e750*/  LDG.E.U8 R13, desc[UR36][R8.64+-0x100] ;  /* 0xffff0024080d7981 */ /* 0x000f28000c1e1100 */
[----:B------:R-:W5:Y:S04]  /*e760*/  LDG.E.U8 R14, desc[UR36][R8.64] ;  /* 0x00000024080e7981 */ /* 0x000f68000c1e1100 */
[----:B------:R-:W2:Y:S01]  /*e770*/  LDG.E.U8 R16, desc[UR36][R8.64+0x100] ;  /* 0x0001002408107981 */ /* 0x000ea2000c1e1100 */
[----:B------:R-:W-:Y:S01]  /*e780*/  MOV R18, RZ ;  /* 0x000000ff00127202 */ /* 0x000fe20000000f00 */
[----:B------:R-:W-:Y:S01]  /*e790*/  IMAD.MOV.U32 R20, RZ, RZ, RZ ;  /* 0x000000ffff147224 */ /* 0x000fe200078e00ff */
[----:B------:R-:W-:-:S02]  /*e7a0*/  IADD3 R12, PT, PT, R12, 0x400, RZ ;  /* 0x000004000c0c7810 */ /* 0x000fc40007ffe0ff */
[----:B---3--:R-:W-:Y:S02]  /*e7b0*/  ISETP.NE.AND P0, PT, R15, RZ, PT ;  /* 0x000000ff0f00720c */ /* 0x008fe40003f05270 */
[----:B----4-:R-:W-:Y:S02]  /*e7c0*/  ISETP.NE.AND P1, PT, R13, RZ, PT ;  /* 0x000000ff0d00720c */ /* 0x010fe40003f25270 */
[----:B-----5:R-:W-:Y:S02]  /*e7d0*/  ISETP.NE.AND P2, PT, R14, RZ, PT ;  /* 0x000000ff0e00720c */ /* 0x020fe40003f45270 */
[----:B--2---:R-:W-:-:S07]  /*e7e0*/  ISETP.NE.AND P3, PT, R16, RZ, PT ;  /* 0x000000ff1000720c */ /* 0x004fce0003f65270 */
[----:B------:R-:W1:Y:S01]  /*e7f0*/  @!P0 LDS R13, [R11+-0x800] ;  /* 0xfff800000b0d8984 */ /* 0x000e620000000800 */
[----:B------:R-:W-:-:S03]  /*e800*/  HFMA2 R16, -RZ, RZ, 0, 0 ;  /* 0x00000000ff107431 */ /* 0x000fc600000001ff */
[----:B------:R-:W2:Y:S04]  /*e810*/  @!P1 LDS R15, [R11+-0x400] ;  /* 0xfffc00000b0f9984 */ /* 0x000ea80000000800 */
[----:B------:R-:W3:Y:S04]  /*e820*/  @!P2 LDS R17, [R11] ;  /* 0x000000000b11a984 */ /* 0x000ee80000000800 */
[----:B------:R-:W4:Y:S01]  /*e830*/  @!P3 LDS R19, [R11+0x400] ;  /* 0x000400000b13b984 */ /* 0x000f220000000800 */
[----:B-1----:R-:W-:Y:S01]  /*e840*/  @!P0 FADD.FTZ R14, -R28, R13 ;  /* 0x0000000d1c0e8221 */ /* 0x002fe20000010100 */
[----:B------:R-:W-:-:S03]  /*e850*/  IMAD.MOV.U32 R13, RZ, RZ, RZ ;  /* 0x000000ffff0d7224 */ /* 0x000fc600078e00ff */
[----:B------:R-:W-:Y:S01]  /*e860*/  @!P0 FMUL.FTZ R14, R14, 1.4426950216293334961 ;  /* 0x3fb8aa3b0e0e8820 */ /* 0x000fe20000410000 */
[----:B--2---:R-:W-:-:S03]  /*e870*/  @!P1 FADD.FTZ R15, -R28, R15 ;  /* 0x0000000f1c0f9221 */ /* 0x004fc60000010100 */
[----:B------:R1:W2:Y:S01]  /*e880*/  @!P0 MUFU.EX2 R13, R14 ;  /* 0x0000000e000d8308 */ /* 0x0002a20000000800 */
[----:B------:R-:W-:Y:S01]  /*e890*/  @!P1 FMUL.FTZ R15, R15, 1.4426950216293334961 ;  /* 0x3fb8aa3b0f0f9820 */ /* 0x000fe20000410000 */
[----:B---3--:R-:W-:Y:S01]  /*e8a0*/  @!P2 FADD.FTZ R17, -R28, R17 ;  /* 0x000000111c11a221 */ /* 0x008fe20000010100 */
[----:B------:R-:W-:Y:S01]  /*e8b0*/  ISETP.GE.AND P0, PT, R12, UR44, PT ;  /* 0x0000002c0c007c0c */ /* 0x000fe2000bf06270 */
[----:B----4-:R-:W-:Y:S02]  /*e8c0*/  @!P3 FADD.FTZ R19, -R28, R19 ;  /* 0x000000131c13b221 */ /* 0x010fe40000010100 */
[----:B------:R-:W-:Y:S02]  /*e8d0*/  @!P2 FMUL.FTZ R17, R17, 1.4426950216293334961 ;  /* 0x3fb8aa3b1111a820 */ /* 0x000fe40000410000 */
[----:B------:R2:W3:Y:S01]  /*e8e0*/  @!P1 MUFU.EX2 R16, R15 ;  /* 0x0000000f00109308 */ /* 0x0004e20000000800 */
[----:B------:R-:W-:Y:S01]  /*e8f0*/  @!P3 FMUL.FTZ R19, R19, 1.4426950216293334961 ;  /* 0x3fb8aa3b1313b820 */ /* 0x000fe20000410000 */
[----:B-1----:R-:W-:-:S04]  /*e900*/  IADD3 R14, P1, PT, R8, 0x400, RZ ;  /* 0x00000400080e7810 */ /* 0x002fc80007f3e0ff */
[----:B------:R-:W-:Y:S02]  /*e910*/  IADD3.X R9, PT, PT, RZ, R9, RZ, P1, !PT ;  /* 0x00000009ff097210 */ /* 0x000fe40000ffe4ff */
[----:B------:R-:W1:Y:S01]  /*e920*/  @!P2 MUFU.EX2 R18, R17 ;  /* 0x000000110012a308 */ /* 0x000e620000000800 */
[----:B--2---:R-:W-:Y:S01]  /*e930*/  FADD.FTZ R15, R13, R0 ;  /* 0x000000000d0f7221 */ /* 0x004fe20000010000 */
[----:B------:R-:W-:Y:S06]  /*e940*/  STS [R11+-0x800], R13 ;  /* 0xfff8000d0b007388 */ /* 0x000fec0000000800 */
[----:B------:R-:W2:Y:S01]  /*e950*/  @!P3 MUFU.EX2 R20, R19 ;  /* 0x000000130014b308 */ /* 0x000ea20000000800 */
[----:B---3--:R-:W-:Y:S01]  /*e960*/  FADD.FTZ R15, R15, R16 ;  /* 0x000000100f0f7221 */ /* 0x008fe20000010000 */
[----:B------:R-:W-:Y:S03]  /*e970*/  STS [R11+-0x400], R16 ;  /* 0xfffc00100b007388 */ /* 0x000fe60000000800 */
[----:B-1----:R-:W-:Y:S01]  /*e980*/  FADD.FTZ R15, R15, R18 ;  /* 0x000000120f0f7221 */ /* 0x002fe20000010000 */
[----:B------:R-:W-:Y:S04]  /*e990*/  STS [R11], R18 ;  /* 0x000000120b007388 */ /* 0x000fe80000000800 */
[----:B--2---:R1:W-:Y:S01]  /*e9a0*/  STS [R11+0x400], R20 ;  /* 0x000400140b007388 */ /* 0x0043e20000000800 */
[----:B------:R-:W-:Y:S01]  /*e9b0*/  FADD.FTZ R0, R15, R20 ;  /* 0x000000140f007221 */ /* 0x000fe20000010000 */
[----:B-1----:R-:W-:Y:S01]  /*e9c0*/  VIADD R11, R11, 0x1000 ;  /* 0x000010000b0b7836 */ /* 0x002fe20000000000 */
[----:B------:R-:W-:Y:S06]  /*e9d0*/  @!P0 BRA `(.L_x_93) ;  /* 0xfffffffc00548947 */ /* 0x000fec000383ffff */
.L_x_80:
[----:B------:R-:W-:Y:S05]  /*e9e0*/  BSYNC.RECONVERGENT B0 ;  /* 0x0000000000007941 */ /* 0x000fea0003800200 */
.L_x_79:
[----:B----4-:R-:W3:Y:S01]  /*e9f0*/  SHFL.BFLY PT, R9, R0, 0x10, 0x1f ;  /* 0x0e001f0000097f89 */ /* 0x010ee200000e0000 */
[C---:B------:R-:W-:Y:S01]  /*ea00*/  ISETP.NE.AND P0, PT, R10.reuse, RZ, PT ;  /* 0x000000ff0a00720c */ /* 0x040fe20003f05270 */
[----:B------:R-:W4:Y:S01]  /*ea10*/  LDCU UR4, c[0x0][0x3f4] ;  /* 0x00007e80ff0477ac */ /* 0x000f220008000800 */
[----:B------:R-:W-:Y:S01]  /*ea20*/  ISETP.GT.U32.AND P1, PT, R10, 0x7, PT ;  /* 0x000000070a00780c */ /* 0x000fe20003f24070 */
[----:B------:R-:W0:Y:S01]  /*ea30*/  S2UR UR12, SR_CTAID.X ;  /* 0x00000000000c79c3 */ /* 0x000e220000002500 */
[----:B------:R-:W5:Y:S01]  /*ea40*/  LDCU.U8 UR13, c[0x0][0x48c] ;  /* 0x00009180ff0d77ac */ /* 0x000f620008000000 */
[----:B----4-:R-:W-:Y:S01]  /*ea50*/  UIADD3 UR4, UPT, UPT, UR4, 0x4, URZ ;  /* 0x0000000404047890 */ /* 0x010fe2000fffe0ff */
[----:B---3--:R-:W-:-:S03]  /*ea60*/  FADD.FTZ R9, R9, R0 ;  /* 0x0000000009097221 */ /* 0x008fc60000010000 */
[----:B------:R-:W-:Y:S02]  /*ea70*/  USHF.R.S32.HI UR5, URZ, 0x1f, UR4 ;  /* 0x0000001fff057899 */ /* 0x000fe40008011404 */
[----:B------:R-:W1:Y:S02]  /*ea80*/  SHFL.BFLY PT, R8, R9, 0x8, 0x1f ;  /* 0x0d001f0009087f89 */ /* 0x000e6400000e0000 */
[----:B------:R-:W-:-:S03]  /*ea90*/  ULEA.HI UR5, UR5, UR4, URZ, 0x2 ;  /* 0x0000000405057291 */ /* 0x000fc6000f8f10ff */
[----:B------:R-:W-:Y:S01]  /*eaa0*/  UMOV UR4, URZ ;  /* 0x000000ff00047c82 */ /* 0x000fe20008000000 */
[----:B------:R-:W-:-:S04]  /*eab0*/  USHF.L.U32 UR5, UR5, 0x2, URZ ;  /* 0x0000000205057899 */ /* 0x000fc800080006ff */
[----:B------:R-:W-:-:S03]  /*eac0*/  ULOP3.LUT UR7, UR5, 0xfffffff0, URZ, 0xc0, !UPT ;  /* 0xfffffff005077892 */ /* 0x000fc6000f8ec0ff */
[----:B------:R-:W-:Y:S01]  /*ead0*/  UMOV UR5, URZ ;  /* 0x000000ff00057c82 */ /* 0x000fe20008000000 */
[----:B-1----:R-:W-:-:S05]  /*eae0*/  FADD.FTZ R11, R9, R8 ;  /* 0x00000008090b7221 */ /* 0x002fca0000010000 */
[----:B------:R-:W1:Y:S02]  /*eaf0*/  SHFL.BFLY PT, R8, R11, 0x4, 0x1f ;  /* 0x0c801f000b087f89 */ /* 0x000e6400000e0000 */
[----:B-1----:R-:W-:Y:S01]  /*eb00*/  FADD.FTZ R12, R11, R8 ;  /* 0x000000080b0c7221 */ /* 0x002fe20000010000 */
[----:B------:R-:W-:-:S04]  /*eb10*/  SHF.R.U32.HI R8, RZ, 0x5, R4 ;  /* 0x00000005ff087819 */ /* 0x000fc80000011604 */
[----:B------:R-:W1:Y:S01]  /*eb20*/  SHFL.BFLY PT, R13, R12, 0x2, 0x1f ;  /* 0x0c401f000c0d7f89 */ /* 0x000e6200000e0000 */
[----:B------:R-:W-:Y:S01]  /*eb30*/  @!P0 LEA R5, R8, R5, 0x2 ;  /* 0x0000000508058211 */ /* 0x000fe200078e10ff */
[----:B-1----:R-:W-:-:S05]  /*eb40*/  FADD.FTZ R13, R12, R13 ;  /* 0x0000000d0c0d7221 */ /* 0x002fca0000010000 */
[----:B------:R-:W1:Y:S02]  /*eb50*/  SHFL.BFLY PT, R14, R13, 0x1, 0x1f ;  /* 0x0c201f000d0e7f89 */ /* 0x000e6400000e0000 */
[----:B-1----:R-:W-:-:S05]  /*eb60*/  FADD.FTZ R14, R13, R14 ;  /* 0x0000000e0d0e7221 */ /* 0x002fca0000010000 */
[----:B------:R-:W-:Y:S01]  /*eb70*/  @!P0 STS [R5+0x20], R14 ;  /* 0x0000200e05008388 */ /* 0x000fe20000000800 */
[----:B------:R-:W-:Y:S01]  /*eb80*/  BAR.SYNC.DEFER_BLOCKING 0x0 ;  /* 0x0000000000007b1d */ /* 0x000fe20000010000 */
[----:B-----5:R-:W-:-:S05]  /*eb90*/  ISETP.NE.AND P0, PT, RZ, UR13, PT ;  /* 0x0000000dff007c0c */ /* 0x020fca000bf05270 */
[----:B------:R-:W1:Y:S01]  /*eba0*/  @!P1 LDS R14, [R7+0x20] ;  /* 0x00002000070e9984 */ /* 0x000e620000000800 */
[----:B------:R-:W-:-:S03]  /*ebb0*/  ISETP.GE.AND P1, PT, R3, UR44, PT ;  /* 0x0000002c03007c0c */ /* 0x000fc6000bf26270 */
[----:B-1----:R-:W1:Y:S02]  /*ebc0*/  SHFL.BFLY PT, R9, R14, 0x4, 0x1f ;  /* 0x0c801f000e097f89 */ /* 0x002e6400000e0000 */
[----:B-1----:R-:W-:-:S05]  /*ebd0*/  FADD.FTZ R9, R9, R14 ;  /* 0x0000000e09097221 */ /* 0x002fca0000010000 */
[----:B------:R-:W1:Y:S02]  /*ebe0*/  SHFL.BFLY PT, R0, R9, 0x2, 0x1f ;  /* 0x0c401f0009007f89 */ /* 0x000e6400000e0000 */
[----:B-1----:R-:W-:-:S05]  /*ebf0*/  FADD.FTZ R0, R9, R0 ;  /* 0x0000000009007221 */ /* 0x002fca0000010000 */
[----:B------:R-:W1:Y:S02]  /*ec00*/  SHFL.BFLY PT, R11, R0, 0x1, 0x1f ;  /* 0x0c201f00000b7f89 */ /* 0x000e6400000e0000 */
[----:B-1----:R-:W-:-:S06]  /*ec10*/  FADD.FTZ R11, R0, R11 ;  /* 0x0000000b000b7221 */ /* 0x002fcc0000010000 */
[----:B------:R-:W1:Y:S02]  /*ec20*/  SHFL.IDX PT, R11, R11, RZ, 0x1f ;  /* 0x00001fff0b0b7589 */ /* 0x000e6400000e0000 */
[----:B-1----:R-:W-:-:S04]  /*ec30*/  FADD.FTZ R5, R11, 9.9999999747524270788e-07 ;  /* 0x358637bd0b057421 */ /* 0x002fc80000010000 */
[----:B------:R1:W3:Y:S01]  /*ec40*/  MUFU.RCP R16, R5 ;  /* 0x0000000500107308 */ /* 0x0002e20000001000 */
[----:B0-----:R-:W-:Y:S05]  /*ec50*/  @!P0 BRA `(.L_x_94) ;  /* 0x0000000000208947 */ /* 0x001fea0003800000 */
[----:B------:R-:W0:Y:S01]  /*ec60*/  LDCU UR5, c[0x0][0x3f8] ;  /* 0x00007f00ff0577ac */ /* 0x000e220008000800 */
[----:B------:R-:W4:Y:S01]  /*ec70*/  LDCU UR4, c[0x0][0x488] ;  /* 0x00009100ff0477ac */ /* 0x000f220008000800 */
[----:B------:R-:W4:Y:S01]  /*ec80*/  LDCU UR9, c[0x0][0x40c] ;  /* 0x00008180ff0977ac */ /* 0x000f220008000800 */
[----:B------:R-:W5:Y:S01]  /*ec90*/  LDCU UR10, c[0x0][0x3f4] ;  /* 0x00007e80ff0a77ac */ /* 0x000f620008000800 */
[----:B0-----:R-:W-:-:S04]  /*eca0*/  UIMAD UR5, UR8, UR5, UR12 ;  /* 0x00000005080572a4 */ /* 0x001fc8000f8e020c */
[----:B----4-:R-:W-:-:S04]  /*ecb0*/  UIMAD UR4, UR5, UR4, UR9 ;  /* 0x00000004050472a4 */ /* 0x010fc8000f8e0209 */
[----:B-----5:R-:W-:-:S04]  /*ecc0*/  UIMAD UR4, UR4, UR10, URZ ;  /* 0x0000000a040472a4 */ /* 0x020fc8000f8e02ff */
[----:B------:R-:W-:-:S12]  /*ecd0*/  USHF.R.S32.HI UR5, URZ, 0x1f, UR4 ;  /* 0x0000001fff057899 */ /* 0x000fd80008011404 */
.L_x_94:
[----:B------:R-:W-:Y:S04]  /*ece0*/  BSSY.RECONVERGENT B0, `(.L_x_95) ;  /* 0x0000063000007945 */ /* 0x000fe80003800200 */
[----:B------:R-:W-:Y:S05]  /*ecf0*/  @P1 BRA `(.L_x_96) ;  /* 0x0000000400841947 */ /* 0x000fea0003800000 */
[----:B------:R-:W-:Y:S01]  /*ed00*/  HFMA2 R0, -RZ, RZ, 0, 1.52587890625e-05 ;  /* 0x00000100ff007431 */ /* 0x000fe200000001ff */
[----:B-1----:R-:W-:Y:S01]  /*ed10*/  LOP3.LUT R5, RZ, R4, RZ, 0x33, !PT ;  /* 0x00000004ff057212 */ /* 0x002fe200078e33ff */
[----:B------:R-:W-:Y:S03]  /*ed20*/  BSSY.RECONVERGENT B1, `(.L_x_97) ;  /* 0x0000027000017945 */ /* 0x000fe60003800200 */
[----:B------:R-:W-:-:S04]  /*ed30*/  VIADDMNMX R0, R3, R0, UR44, !PT ;  /* 0x0000002c03007e46 */ /* 0x000fc8000f800100 */
[----:B------:R-:W-:-:S04]  /*ed40*/  IADD3 R0, PT, PT, R0, -UR11, R5 ;  /* 0x8000000b00007c10 */ /* 0x000fc8000fffe005 */
[C---:B------:R-:W-:Y:S02]  /*ed50*/  LOP3.LUT R5, R0.reuse, 0x300, RZ, 0xc0, !PT ;  /* 0x0000030000057812 */ /* 0x040fe400078ec0ff */
[----:B------:R-:W-:Y:S02]  /*ed60*/  ISETP.GE.U32.AND P1, PT, R0, 0x300, PT ;  /* 0x000003000000780c */ /* 0x000fe40003f26070 */
[----:B------:R-:W-:-:S13]  /*ed70*/  ISETP.NE.AND P2, PT, R5, 0x300, PT ;  /* 0x000003000500780c */ /* 0x000fda0003f45270 */
[----:B------:R-:W-:Y:S05]  /*ed80*/  @!P2 BRA `(.L_x_98) ;  /* 0x000000000080a947 */ /* 0x000fea0003800000 */
[----:B------:R-:W0:Y:S01]  /*ed90*/  S2UR UR10, SR_CgaCtaId ;  /* 0x00000000000a79c3 */ /* 0x000e220000008800 */
[----:B------:R-:W1:Y:S01]  /*eda0*/  LDCU.64 UR14, c[0x0][0x480] ;  /* 0x00009000ff0e77ac */ /* 0x000e620008000a00 */
[----:B------:R-:W-:Y:S02]  /*edb0*/  LEA.HI R0, R0, 0x1, RZ, 0x18 ;  /* 0x0000000100007811 */ /* 0x000fe400078fc0ff */
[----:B------:R-:W-:Y:S01]  /*edc0*/  IADD3 R13, P2, PT, R3, UR4, RZ ;  /* 0x00000004030d7c10 */ /* 0x000fe2000ff5e0ff */
[----:B------:R-:W-:Y:S02]  /*edd0*/  UMOV UR9, 0x400 ;  /* 0x0000040000097882 */ /* 0x000fe40000000000 */
[----:B------:R-:W-:Y:S01]  /*ede0*/  UIADD3 UR9, UPT, UPT, UR9, 0x440, URZ ;  /* 0x0000044009097890 */ /* 0x000fe2000fffe0ff */
[C---:B------:R-:W-:Y:S01]  /*edf0*/  IMAD.SHL.U32 R5, R0.reuse, 0x100, RZ ;  /* 0x0000010000057824 */ /* 0x040fe200078e00ff */
[----:B------:R-:W-:Y:S02]  /*ee00*/  LOP3.LUT R0, R0, 0x3, RZ, 0xc0, !PT ;  /* 0x0000000300007812 */ /* 0x000fe400078ec0ff */
[----:B------:R-:W-:-:S02]  /*ee10*/  IADD3.X R14, PT, PT, RZ, UR5, RZ, P2, !PT ;  /* 0x00000005ff0e7c10 */ /* 0x000fc400097fe4ff */
[----:B------:R-:W-:Y:S01]  /*ee20*/  LOP3.LUT R10, R5, 0x300, RZ, 0xc0, !PT ;  /* 0x00000300050a7812 */ /* 0x000fe200078ec0ff */
[----:B------:R-:W-:Y:S01]  /*ee30*/  IMAD.MOV R7, RZ, RZ, -R0 ;  /* 0x000000ffff077224 */ /* 0x000fe200078e0a00 */
[----:B------:R-:W-:Y:S02]  /*ee40*/  LEA R5, R4, UR7, 0x1 ;  /* 0x0000000704057c11 */ /* 0x000fe4000f8e08ff */
[----:B------:R-:W-:Y:S02]  /*ee50*/  IADD3 R3, PT, PT, R3, R10, RZ ;  /* 0x0000000a03037210 */ /* 0x000fe40007ffe0ff */
[----:B-1----:R-:W-:-:S04]  /*ee60*/  LEA R12, P2, R13, UR14, 0x2 ;  /* 0x0000000e0d0c7c11 */ /* 0x002fc8000f8410ff */
[----:B------:R-:W-:Y:S01]  /*ee70*/  LEA.HI.X R13, R13, UR15, R14, 0x2, P2 ;  /* 0x0000000f0d0d7c11 */ /* 0x000fe200090f140e */
[----:B0-----:R-:W-:-:S06]  /*ee80*/  ULEA UR9, UR10, UR9, 0x18 ;  /* 0x000000090a097291 */ /* 0x001fcc000f8ec0ff */
[----:B------:R-:W-:Y:S02]  /*ee90*/  IADD3 R5, PT, PT, R5, UR9, RZ ;  /* 0x0000000905057c10 */ /* 0x000fe4000fffe0ff */
[----:B------:R-:W-:-:S07]  /*eea0*/  LEA R0, R4, UR9, 0x2 ;  /* 0x0000000904007c11 */ /* 0x000fce000f8e10ff */
.L_x_99:
[----:B------:R0:W3:Y:S01]  /*eeb0*/  LDS R9, [R0] ;  /* 0x0000000000097984 */ /* 0x0000e20000000800 */
[----:B------:R-:W-:Y:S01]  /*eec0*/  @P0 MOV R10, R12 ;  /* 0x0000000c000a0202 */ /* 0x000fe20000000f00 */
[--C-:B------:R-:W-:Y:S01]  /*eed0*/  @P0 IMAD.MOV.U32 R11, RZ, RZ, R13.reuse ;  /* 0x000000ffff0b0224 */ /* 0x100fe200078e000d */
[----:B------:R-:W-:Y:S02]  /*eee0*/  IADD3 R7, PT, PT, R7, 0x1, RZ ;  /* 0x0000000107077810 */ /* 0x000fe40007ffe0ff */
[----:B------:R-:W-:Y:S02]  /*eef0*/  IADD3 R12, P2, PT, R12, 0x400, RZ ;  /* 0x000004000c0c7810 */ /* 0x000fe40007f5e0ff */
[----:B------:R-:W-:Y:S02]  /*ef00*/  ISETP.NE.AND P3, PT, R7, RZ, PT ;  /* 0x000000ff0700720c */ /* 0x000fe40003f65270 */
[----:B0-----:R-:W-:Y:S01]  /*ef10*/  IADD3 R0, PT, PT, R0, 0x400, RZ ;  /* 0x0000040000007810 */ /* 0x001fe20007ffe0ff */
[----:B------:R-:W-:-:S02]  /*ef20*/  IMAD.X R13, RZ, RZ, R13, P2 ;  /* 0x000000ffff0d7224 */ /* 0x000fc400010e060d */
[----:B---3--:R-:W-:-:S05]  /*ef30*/  FMUL.FTZ R15, R9, R16 ;  /* 0x00000010090f7220 */ /* 0x008fca0000410000 */
[----:B------:R-:W-:Y:S01]  /*ef40*/  @P0 STG.E desc[UR36][R10.64], R15 ;  /* 0x0000000f0a000986 */ /* 0x000fe2000c101924 */
[----:B------:R-:W-:-:S05]  /*ef50*/  F2FP.F16.F32.PACK_AB R9, RZ, R15 ;  /* 0x0000000fff09723e */ /* 0x000fca00000000ff */
[----:B------:R0:W-:Y:S02]  /*ef60*/  STS.U16 [R5], R9 ;  /* 0x0000000905007388 */ /* 0x0001e40000000400 */
[----:B0-----:R-:W-:Y:S01]  /*ef70*/  IADD3 R5, PT, PT, R5, 0x200, RZ ;  /* 0x0000020005057810 */ /* 0x001fe20007ffe0ff */
[----:B------:R-:W-:Y:S06]  /*ef80*/  @P3 BRA `(.L_x_99) ;  /* 0xfffffffc00c83947 */ /* 0x000fec000383ffff */
.L_x_98:
[----:B------:R-:W-:Y:S05]  /*ef90*/  BSYNC.RECONVERGENT B1 ;  /* 0x0000000000017941 */ /* 0x000fea0003800200 */
.L_x_97:
[----:B------:R-:W-:Y:S05]  /*efa0*/  @!P1 BRA `(.L_x_96) ;  /* 0x0000000000d89947 */ /* 0x000fea0003800000 */
[----:B------:R-:W0:Y:S01]  /*efb0*/  S2R R10, SR_CgaCtaId ;  /* 0x00000000000a7919 */ /* 0x000e220000008800 */
[----:B------:R-:W1:Y:S01]  /*efc0*/  LDCU.64 UR14, c[0x0][0x480] ;  /* 0x00009000ff0e77ac */ /* 0x000e620008000a00 */
[----:B------:R-:W-:Y:S02]  /*efd0*/  MOV R7, 0x400 ;  /* 0x0000040000077802 */ /* 0x000fe40000000f00 */
[C---:B------:R-:W-:Y:S01]  /*efe0*/  IADD3 R11, P2, PT, R3.reuse, UR4, RZ ;  /* 0x00000004030b7c10 */ /* 0x040fe2000ff5e0ff */
[----:B------:R-:W-:Y:S01]  /*eff0*/  USHF.L.U32 UR9, UR11, 0x2, URZ ;  /* 0x000000020b097899 */ /* 0x000fe200080006ff */
[----:B------:R-:W-:Y:S01]  /*f000*/  LEA R0, R3, UR7, 0x1 ;  /* 0x0000000703007c11 */ /* 0x000fe2000f8e08ff */
[----:B------:R-:W-:Y:S01]  /*f010*/  VIADD R7, R7, 0x440 ;  /* 0x0000044007077836 */ /* 0x000fe20000000000 */
[----:B------:R-:W-:Y:S01]  /*f020*/  MOV R5, UR11 ;  /* 0x0000000b00057c02 */ /* 0x000fe20008000f00 */
[----:B------:R-:W-:Y:S02]  /*f030*/  UISETP.NE.AND UP0, UPT, UR13, URZ, UPT ;  /* 0x000000ff0d00728c */ /* 0x000fe4000bf05270 */
[----:B------:R-:W-:-:S02]  /*f040*/  ISETP.NE.AND P1, PT, RZ, UR13, PT ;  /* 0x0000000dff007c0c */ /* 0x000fc4000bf25270 */
[----:B------:R-:W-:Y:S01]  /*f050*/  IMAD R5, R5, -0x2, R0 ;  /* 0xfffffffe05057824 */ /* 0x000fe200078e0200 */
[----:B------:R-:W-:Y:S02]  /*f060*/  LEA R0, R3, -UR9, 0x2 ;  /* 0x8000000903007c11 */ /* 0x000fe4000f8e10ff */
[----:B------:R-:W-:Y:S02]  /*f070*/  PLOP3.LUT P0, PT, PT, PT, UP0, 0x80, 0x8 ;  /* 0x000000000008781c */ /* 0x000fe40003f0f008 */
[----:B-1----:R-:W-:Y:S02]  /*f080*/  LEA R9, P3, R11, UR14, 0x2 ;  /* 0x0000000e0b097c11 */ /* 0x002fe4000f8610ff */
[----:B0-----:R-:W-:Y:S02]  /*f090*/  LEA R7, R10, R7, 0x18 ;  /* 0x000000070a077211 */ /* 0x001fe400078ec0ff */
[----:B------:R-:W-:Y:S02]  /*f0a0*/  IADD3.X R10, PT, PT, RZ, UR5, RZ, P2, !PT ;  /* 0x00000005ff0a7c10 */ /* 0x000fe400097fe4ff */
[----:B------:R-:W-:-:S02]  /*f0b0*/  IADD3 R9, P2, PT, R9, 0x800, RZ ;  /* 0x0000080009097810 */ /* 0x000fc40007f5e0ff */
[----:B------:R-:W-:Y:S02]  /*f0c0*/  LEA.HI.X R10, R11, UR15, R10, 0x2, P3 ;  /* 0x0000000f0b0a7c11 */ /* 0x000fe400098f140a */
[--C-:B------:R-:W-:Y:S02]  /*f0d0*/  IADD3 R0, PT, PT, R0, 0x800, R7.reuse ;  /* 0x0000080000007810 */ /* 0x100fe40007ffe007 */
[----:B------:R-:W-:Y:S02]  /*f0e0*/  IADD3 R5, PT, PT, R5, 0x400, R7 ;  /* 0x0000040005057810 */ /* 0x000fe40007ffe007 */
[----:B------:R-:W-:-:S07]  /*f0f0*/  IADD3.X R12, PT, PT, RZ, R10, RZ, P2, !PT ;  /* 0x0000000aff0c7210 */ /* 0x000fce00017fe4ff */
.L_x_100:
[----:B------:R-:W3:Y:S01]  /*f100*/  LDS R7, [R0+-0x800] ;  /* 0xfff8000000077984 */ /* 0x000ee20000000800 */
[----:B------:R-:W-:-:S04]  /*f110*/  IADD3 R3, PT, PT, R3, 0x400, RZ ;  /* 0x0000040003037810 */ /* 0x000fc80007ffe0ff */
[----:B------:R-:W-:Y:S01]  /*f120*/  ISETP.GE.AND P2, PT, R3, UR44, PT ;  /* 0x0000002c03007c0c */ /* 0x000fe2000bf46270 */
[----:B---3--:R-:W-:-:S05]  /*f130*/  FMUL.FTZ R13, R7, R16 ;  /* 0x00000010070d7220 */ /* 0x008fca0000410000 */
[----:B------:R-:W-:-:S04]  /*f140*/  F2FP.F16.F32.PACK_AB R7, RZ, R13 ;  /* 0x0000000dff07723e */ /* 0x000fc800000000ff */
[----:B------:R-:W-:-:S05]  /*f150*/  PRMT R10, R7, 0x7610, R10 ;  /* 0x00007610070a7816 */ /* 0x000fca000000000a */
[----:B------:R0:W-:Y:S04]  /*f160*/  STS.U16 [R5+-0x400], R10 ;  /* 0xfffc000a05007388 */ /* 0x0001e80000000400 */
[----:B------:R-:W1:Y:S01]  /*f170*/  LDS R7, [R0+-0x400] ;  /* 0xfffc000000077984 */ /* 0x000e620000000800 */
[----:B0-----:R-:W-:-:S05]  /*f180*/  IMAD.MOV.U32 R10, RZ, RZ, R9 ;  /* 0x000000ffff0a7224 */ /* 0x001fca00078e0009 */
[----:B------:R-:W-:Y:S01]  /*f190*/  IADD3 R9, P3, PT, R10, 0x1000, RZ ;  /* 0x000010000a097810 */ /* 0x000fe20007f7e0ff */
[----:B-1----:R-:W-:-:S05]  /*f1a0*/  FMUL.FTZ R15, R7, R16 ;  /* 0x00000010070f7220 */ /* 0x002fca0000410000 */
[----:B------:R-:W-:-:S04]  /*f1b0*/  F2FP.F16.F32.PACK_AB R7, RZ, R15 ;  /* 0x0000000fff07723e */ /* 0x000fc800000000ff */
[----:B------:R-:W-:-:S05]  /*f1c0*/  PRMT R11, R7, 0x7610, R11 ;  /* 0x00007610070b7816 */ /* 0x000fca000000000b */
[----:B------:R0:W-:Y:S04]  /*f1d0*/  STS.U16 [R5+-0x200], R11 ;  /* 0xfffe000b05007388 */ /* 0x0001e80000000400 */
[----:B------:R-:W1:Y:S01]  /*f1e0*/  LDS R7, [R0] ;  /* 0x0000000000077984 */ /* 0x000e620000000800 */
[----:B0-----:R-:W-:-:S05]  /*f1f0*/  MOV R11, R12 ;  /* 0x0000000c000b7202 */ /* 0x001fca0000000f00 */
[----:B------:R-:W-:Y:S01]  /*f200*/  @P0 STG.E desc[UR36][R10.64+-0x800], R13 ;  /* 0xfff8000d0a000986 */ /* 0x000fe2000c101924 */
[----:B------:R-:W-:Y:S01]  /*f210*/  PLOP3.LUT P0, PT, P1, PT, PT, 0x80, 0x8 ;  /* 0x000000000008781c */ /* 0x000fe20000f0f070 */
[----:B------:R-:W-:-:S12]  /*f220*/  IMAD.X R12, RZ, RZ, R11, P3 ;  /* 0x000000ffff0c7224 */ /* 0x000fd800018e060b */
[----:B------:R-:W-:Y:S01]  /*f230*/  @P0 STG.E desc[UR36][R10.64+-0x400], R15 ;  /* 0xfffc000f0a000986 */ /* 0x000fe2000c101924 */
[----:B-1----:R-:W-:-:S05]  /*f240*/  FMUL.FTZ R17, R7, R16 ;  /* 0x0000001007117220 */ /* 0x002fca0000410000 */
[----:B------:R-:W-:Y:S01]  /*f250*/  F2FP.F16.F32.PACK_AB R7, RZ, R17 ;  /* 0x00000011ff07723e */ /* 0x000fe200000000ff */
[----:B------:R-:W-:Y:S03]  /*f260*/  @P0 STG.E desc[UR36][R10.64], R17 ;  /* 0x000000110a000986 */ /* 0x000fe6000c101924 */
[----:B------:R-:W-:-:S05]  /*f270*/  PRMT R14, R7, 0x7610, R14 ;  /* 0x00007610070e7816 */ /* 0x000fca000000000e */
[----:B------:R-:W-:Y:S04]  /*f280*/  STS.U16 [R5], R14 ;  /* 0x0000000e05007388 */ /* 0x000fe80000000400 */
[----:B------:R0:W1:Y:S02]  /*f290*/  LDS R7, [R0+0x400] ;  /* 0x0004000000077984 */ /* 0x0000640000000800 */
[----:B0-----:R-:W-:Y:S01]  /*f2a0*/  IADD3 R0, PT, PT, R0, 0x1000, RZ ;  /* 0x0000100000007810 */ /* 0x001fe20007ffe0ff */
[----:B-1----:R-:W-:-:S05]  /*f2b0*/  FMUL.FTZ R19, R7, R16 ;  /* 0x0000001007137220 */ /* 0x002fca0000410000 */
[----:B------:R-:W-:Y:S01]  /*f2c0*/  @P0 STG.E desc[UR36][R10.64+0x400], R19 ;  /* 0x000400130a000986 */ /* 0x000fe2000c101924 */
[----:B------:R-:W-:-:S05]  /*f2d0*/  F2FP.F16.F32.PACK_AB R7, RZ, R19 ;  /* 0x00000013ff07723e */ /* 0x000fca00000000ff */
[----:B------:R0:W-:Y:S02]  /*f2e0*/  STS.U16 [R5+0x200], R7 ;  /* 0x0002000705007388 */ /* 0x0001e40000000400 */
[----:B0-----:R-:W-:Y:S01]  /*f2f0*/  IADD3 R5, PT, PT, R5, 0x800, RZ ;  /* 0x0000080005057810 */ /* 0x001fe20007ffe0ff */
[----:B------:R-:W-:Y:S06]  /*f300*/  @!P2 BRA `(.L_x_100) ;  /* 0xfffffffc007ca947 */ /* 0x000fec000383ffff */
.L_x_96:
[----:B------:R-:W-:Y:S05]  /*f310*/  BSYNC.RECONVERGENT B0 ;  /* 0x0000000000007941 */ /* 0x000fea0003800200 */
.L_x_95:
[----:B------:R-:W-:Y:S01]  /*f320*/  UIADD3 UR16, UPT, UPT, UR44, -0x1, URZ ;  /* 0xffffffff2c107890 */ /* 0x000fe2000fffe0ff */
[----:B------:R-:W0:Y:S01]  /*f330*/  S2UR UR10, SR_CgaCtaId ;  /* 0x00000000000a79c3 */ /* 0x000e220000008800 */
[----:B------:R-:W4:Y:S01]  /*f340*/  LDCU UR9, c[0x0][0x40c] ;  /* 0x00008180ff0977ac */ /* 0x000f220008000800 */
[C---:B------:R-:W-:Y:S01]  /*f350*/  IMAD.SHL.U32 R10, R4.reuse, 0x8, RZ ;  /* 0x00000008040a7824 */ /* 0x040fe200078e00ff */
[----:B------:R-:W-:Y:S01]  /*f360*/  SHF.L.U32 R26, R4, 0x4, RZ ;  /* 0x00000004041a7819 */ /* 0x000fe200000006ff */
[----:B------:R-:W-:Y:S01]  /*f370*/  BSSY.RECONVERGENT B0, `(.L_x_101) ;  /* 0x000001b000007945 */ /* 0x000fe20003800200 */
[----:B------:R-:W-:Y:S01]  /*f380*/  USHF.R.S32.HI UR4, URZ, 0x1f, UR16 ;  /* 0x0000001fff047899 */ /* 0x000fe20008011410 */
[----:B------:R-:W-:Y:S01]  /*f390*/  CS2R R18, SRZ ;  /* 0x0000000000127805 */ /* 0x000fe2000001ff00 */
[----:B------:R-:W-:Y:S01]  /*f3a0*/  UMOV UR5, 0x400 ;  /* 0x0000040000057882 */ /* 0x000fe20000000000 */
[----:B---3--:R-:W-:Y:S01]  /*f3b0*/  CS2R R16, SRZ ;  /* 0x0000000000107805 */ /* 0x008fe2000001ff00 */
[----:B------:R-:W-:Y:S01]  /*f3c0*/  ULEA.HI UR4, UR4, UR16, URZ, 0x3 ;  /* 0x0000001004047291 */ /* 0x000fe2000f8f18ff */
[----:B------:R-:W-:-:S02]  /*f3d0*/  LOP3.LUT R10, R10, 0xf8, RZ, 0xc0, !PT ;  /* 0x000000f80a0a7812 */ /* 0x000fc400078ec0ff */
[----:B------:R-:W-:Y:S01]  /*f3e0*/  LOP3.LUT R26, R26, 0x1f0, RZ, 0xc0, !PT ;  /* 0x000001f01a1a7812 */ /* 0x000fe200078ec0ff */
[----:B------:R-:W-:-:S04]  /*f3f0*/  ULOP3.LUT UR4, UR4, 0xfffffff8, URZ, 0xc0, !UPT ;  /* 0xfffffff804047892 */ /* 0x000fc8000f8ec0ff */
[----:B------:R-:W-:Y:S01]  /*f400*/  UIADD3 UR4, UPT, UPT, UR16, -UR4, URZ ;  /* 0x8000000410047290 */ /* 0x000fe2000fffe0ff */
[----:B----4-:R-:W-:Y:S01]  /*f410*/  MOV R49, UR9 ;  /* 0x0000000900317c02 */ /* 0x010fe20008000f00 */
[----:B------:R-:W-:-:S04]  /*f420*/  UIADD3 UR9, UPT, UPT, UR5, 0x240, URZ ;  /* 0x0000024005097890 */ /* 0x000fc8000fffe0ff */
[----:B------:R-:W-:Y:S01]  /*f430*/  ISETP.NE.AND P0, PT, R8, UR4, PT ;  /* 0x0000000408007c0c */ /* 0x000fe2000bf05270 */
[----:B0-----:R-:W-:-:S03]  /*f440*/  ULEA UR9, UR10, UR9, 0x18 ;  /* 0x000000090a097291 */ /* 0x001fc6000f8ec0ff */
[----:B------:R-:W-:-:S13]  /*f450*/  ISETP.NE.OR P0, PT, R49, RZ, P0 ;  /* 0x000000ff3100720c */ /* 0x000fda0000705670 */
[----:B------:R-:W-:Y:S05]  /*f460*/  @P0 BRA `(.L_x_102) ;  /* 0x00000000002c0947 */ /* 0x000fea0003800000 */
[----:B------:R-:W0:Y:S01]  /*f470*/  LDCU.64 UR14, c[0x0][0x3b0] ;  /* 0x00007600ff0e77ac */ /* 0x000e220008000a00 */
[----:B------:R-:W-:Y:S01]  /*f480*/  IMAD.MOV.U32 R19, RZ, RZ, RZ ;  /* 0x000000ffff137224 */ /* 0x000fe200078e00ff */
[----:B0-----:R-:W-:-:S04]  /*f490*/  UISETP.NE.U32.AND UP0, UPT, UR14, URZ, UPT ;  /* 0x000000ff0e00728c */ /* 0x001fc8000bf05070 */
[----:B------:R-:W-:-:S09]  /*f4a0*/  UISETP.NE.AND.EX UP0, UPT, UR15, URZ, UPT, UP0 ;  /* 0x000000ff0f00728c */ /* 0x000fd2000bf05300 */
[----:B------:R-:W-:Y:S05]  /*f4b0*/  BRA.U !UP0, `(.L_x_103) ;  /* 0x0000000108147547 */ /* 0x000fea000b800000 */
[----:B------:R-:W0:Y:S01]  /*f4c0*/  S2R R3, SR_CTAID.X ;  /* 0x0000000000037919 */ /* 0x000e220000002500 */
[----:B------:R-:W3:Y:S01]  /*f4d0*/  LDC.64 R16, c[0x0][0x3b0] ;  /* 0x0000ec00ff107b82 */ /* 0x000ee20000000a00 */
[----:B0-----:R-:W-:-:S05]  /*f4e0*/  LEA R3, R3, R10, 0x8 ;  /* 0x0000000a03037211 */ /* 0x001fca00078e40ff */
[----:B---3--:R-:W-:-:S06]  /*f4f0*/  IMAD.WIDE.U32 R16, R3, 0x2, R16 ;  /* 0x0000000203107825 */ /* 0x008fcc00078e0010 */
[----:B------:R-:W5:Y:S02]  /*f500*/  LDG.E.128 R16, desc[UR36][R16.64] ;  /* 0x0000002410107981 */ /* 0x000f64000c1e1d00 */
.L_x_103:
[----:B-----5:R0:W-:Y:S02]  /*f510*/  STS.128 [R26+UR9], R16 ;  /* 0x000000101a007988 */ /* 0x0201e40008000c09 */
.L_x_102:
[----:B------:R-:W-:Y:S05]  /*f520*/  BSYNC.RECONVERGENT B0 ;  /* 0x0000000000007941 */ /* 0x000fea0003800200 */
.L_x_101:
[----:B------:R-:W3:Y:S01]  /*f530*/  LDCU UR15, c[0x0][0x3f4] ;  /* 0x00007e80ff0f77ac */ /* 0x000ee20008000800 */
[----:B------:R-:W4:Y:S01]  /*f540*/  LDC.64 R22, c[0x0][0x3c0] ;  /* 0x0000f000ff167b82 */ /* 0x000f220000000a00 */
[----:B------:R-:W-:Y:S01]  /*f550*/  VIADD R34, R8, UR11 ;  /* 0x0000000b08227c36 */ /* 0x000fe20008000000 */
[----:B------:R-:W-:Y:S01]  /*f560*/  BSSY.RECONVERGENT B0, `(.L_x_104) ;  /* 0x00000d1000007945 */ /* 0x000fe20003800200 */
[----:B------:R-:W5:Y:S01]  /*f570*/  LDCU UR14, c[0x0][0x3f8] ;  /* 0x00007f00ff0e77ac */ /* 0x000f620008000800 */
[----:B------:R-:W-:Y:S01]  /*f580*/  HFMA2 R0, -RZ, RZ, 0, 0 ;  /* 0x00000000ff007431 */ /* 0x000fe200000001ff */
[----:B------:R-:W-:Y:S01]  /*f590*/  CS2R R12, SRZ ;  /* 0x00000000000c7805 */ /* 0x000fe2000001ff00 */
[----:B------:R-:W-:Y:S01]  /*f5a0*/  HFMA2 R14, -RZ, RZ, 0, 0 ;  /* 0x00000000ff0e7431 */ /* 0x000fe200000001ff */
[----:B------:R-:W-:Y:S01]  /*f5b0*/  UIADD3 UR5, UPT, UPT, UR5, 0x440, URZ ;  /* 0x0000044005057890 */ /* 0x000fe2000fffe0ff */
[----:B------:R-:W-:Y:S01]  /*f5c0*/  MOV R20, RZ ;  /* 0x000000ff00147202 */ /* 0x000fe20000000f00 */
[----:B------:R-:W0:Y:S01]  /*f5d0*/  LDCU UR17, c[0x0][0x40c] ;  /* 0x00008180ff1177ac */ /* 0x000e220008000800 */
[----:B------:R-:W-:Y:S01]  /*f5e0*/  IMAD.MOV.U32 R9, RZ, RZ, RZ ;  /* 0x000000ffff097224 */ /* 0x000fe200078e00ff */
[----:B-1----:R-:W-:Y:S01]  /*f5f0*/  MOV R5, RZ ;  /* 0x000000ff00057202 */ /* 0x002fe20000000f00 */
[----:B------:R-:W-:Y:S01]  /*f600*/  ULEA UR5, UR10, UR5, 0x18 ;  /* 0x000000050a057291 */ /* 0x000fe2000f8ec0ff */
[----:B------:R-:W1:Y:S01]  /*f610*/  LDCU.64 UR20, c[0x0][0x3c8] ;  /* 0x00007900ff1477ac */ /* 0x000e620008000a00 */
[----:B---3--:R-:W-:Y:S01]  /*f620*/  MOV R53, UR15 ;  /* 0x0000000f00357c02 */ /* 0x008fe20008000f00 */
[----:B------:R-:W-:-:S02]  /*f630*/  UISETP.LT.AND UP0, UPT, UR16, UR15, UPT ;  /* 0x0000000f1000728c */ /* 0x000fc4000bf01270 */
[----:B-----5:R-:W-:Y:S02]  /*f640*/  UIMAD UR8, UR8, UR14, UR12 ;  /* 0x0000000e080872a4 */ /* 0x020fe4000f8e020c */
[----:B------:R-:W-:Y:S01]  /*f650*/  IMAD R25, R53, UR6, R10 ;  /* 0x0000000635197c24 */ /* 0x000fe2000f8e020a */
[----:B------:R-:W-:Y:S02]  /*f660*/  USEL UR13, UR16, UR15, UP0 ;  /* 0x0000000f100d7287 */ /* 0x000fe40008000000 */
[----:B------:R-:W-:Y:S01]  /*f670*/  USHF.L.U32 UR8, UR8, 0x8, URZ ;  /* 0x0000000808087899 */ /* 0x000fe200080006ff */
[----:B----4-:R-:W-:Y:S01]  /*f680*/  IMAD.WIDE R24, R25, 0x2, R22 ;  /* 0x0000000219187825 */ /* 0x010fe200078e0216 */
[----:B------:R-:W-:Y:S01]  /*f690*/  UIADD3 UR6, UPT, UPT, UR5, UR7, URZ ;  /* 0x0000000705067290 */ /* 0x000fe2000fffe0ff */
[----:B------:R-:W-:Y:S01]  /*f6a0*/  BAR.SYNC.DEFER_BLOCKING 0x0 ;  /* 0x0000000000007b1d */ /* 0x000fe20000010000 */
[----:B------:R-:W-:Y:S02]  /*f6b0*/  ISETP.GE.AND P0, PT, R34, UR13, PT ;  /* 0x0000000d22007c0c */ /* 0x000fe4000bf06270 */
[----:B------:R-:W-:-:S02]  /*f6c0*/  IMAD R3, R53, UR8, R10 ;  /* 0x0000000835037c24 */ /* 0x000fc4000f8e020a */
[----:B------:R-:W-:Y:S02]  /*f6d0*/  LEA R27, R8, UR6, 0x1 ;  /* 0x00000006081b7c11 */ /* 0x000fe4000f8e08ff */
[----:B------:R-:W-:-:S04]  /*f6e0*/  IMAD.WIDE R22, R3, 0x2, R22 ;  /* 0x0000000203167825 */ /* 0x000fc800078e0216 */
[----:B------:R-:W-:-:S03]  /*f6f0*/  IMAD.MOV.U32 R3, RZ, RZ, RZ ;  /* 0x000000ffff037224 */ /* 0x000fc600078e00ff */
[----:B01----:R-:W-:Y:S05]  /*f700*/  @P0 BRA `(.L_x_105) ;  /* 0x0000000800d80947 */ /* 0x003fea0003800000 */
[----:B------:R-:W-:Y:S01]  /*f710*/  UIMAD UR10, UR38, UR14, UR12 ;  /* 0x0000000e260a72a4 */ /* 0x000fe2000f8e020c */
[----:B--2---:R-:W-:Y:S01]  /*f720*/  IADD3 R28, PT, PT, R34, 0x8, RZ ;  /* 0x00000008221c7810 */ /* 0x004fe20007ffe0ff */
[----:B------:R-:W0:Y:S01]  /*f730*/  LDC.64 R12, c[0x0][0x458] ;  /* 0x00011600ff0c7b82 */ /* 0x000e220000000a00 */
[----:B------:R-:W-:Y:S01]  /*f740*/  BSSY.RECONVERGENT B1, `(.L_x_106) ;  /* 0x0000045000017945 */ /* 0x000fe20003800200 */
[----:B------:R-:W-:Y:S01]  /*f750*/  IMAD R53, R53, UR14, RZ ;  /* 0x0000000e35357c24 */ /* 0x000fe2000f8e02ff */
[----:B------:R-:W-:Y:S01]  /*f760*/  VIMNMX R3, PT, PT, R28, UR13, !PT ;  /* 0x0000000d1c037c48 */ /* 0x000fe2000ffe0100 */
[----:B------:R-:W-:Y:S01]  /*f770*/  IMAD.MOV.U32 R5, RZ, RZ, RZ ;  /* 0x000000ffff057224 */ /* 0x000fe200078e00ff */
[----:B------:R-:W-:Y:S01]  /*f780*/  MOV R31, UR10 ;  /* 0x0000000a001f7c02 */ /* 0x000fe20008000f00 */
[----:B------:R-:W-:Y:S01]  /*f790*/  ULOP3.LUT UR10, URZ, UR11, URZ, 0x33, !UPT ;  /* 0x0000000bff0a7292 */ /* 0x000fe2000f8e33ff */
[----:B------:R-:W-:Y:S01]  /*f7a0*/  MOV R36, R34 ;  /* 0x0000002200247202 */ /* 0x000fe20000000f00 */
[----:B------:R-:W-:Y:S01]  /*f7b0*/  IMAD.MOV.U32 R20, RZ, RZ, RZ ;  /* 0x000000ffff147224 */ /* 0x000fe200078e00ff */
[----:B------:R-:W-:Y:S01]  /*f7c0*/  MOV R14, RZ ;  /* 0x000000ff000e7202 */ /* 0x000fe20000000f00 */
[----:B------:R-:W-:Y:S01]  /*f7d0*/  IMAD R31, R31, 0x100, R10 ;  /* 0x000001001f1f7824 */ /* 0x000fe200078e020a */
[----:B------:R-:W-:-:S02]  /*f7e0*/  MOV R9, RZ ;  /* 0x000000ff00097202 */ /* 0x000fc40000000f00 */
[----:B------:R-:W-:Y:S02]  /*f7f0*/  IADD3 R29, PT, PT, -R8, UR10, R3 ;  /* 0x0000000a081d7c10 */ /* 0x000fe4000fffe103 */
[----:B------:R-:W-:Y:S02]  /*f800*/  MOV R3, RZ ;  /* 0x000000ff00037202 */ /* 0x000fe40000000f00 */
[----:B------:R-:W-:Y:S02]  /*f810*/  LOP3.LUT P0, RZ, R29, 0x8, RZ, 0xc0, !PT ;  /* 0x000000081dff7812 */ /* 0x000fe4000780c0ff */
[----:B------:R-:W-:Y:S01]  /*f820*/  MOV R0, RZ ;  /* 0x000000ff00007202 */ /* 0x000fe20000000f00 */
[----:B0-----:R-:W-:Y:S01]  /*f830*/  IMAD.WIDE R30, R31, 0x2, R12 ;  /* 0x000000021f1e7825 */ /* 0x001fe200078e020c */
[----:B------:R-:W-:-:S09]  /*f840*/  CS2R R12, SRZ ;  /* 0x00000000000c7805 */ /* 0x000fd2000001ff00 */
[----:B------:R-:W-:Y:S05]  /*f850*/  @P0 BRA `(.L_x_107) ;  /* 0x0000000000cc0947 */ /* 0x000fea0003800000 */
[----:B------:R-:W0:Y:S01]  /*f860*/  LDCU.64 UR18, c[0x0][0x3c8] ;  /* 0x00007900ff1277ac */ /* 0x000e220008000a00 */
[----:B------:R-:W-:-:S04]  /*f870*/  IADD3 R0, P0, PT, R21, R34, RZ ;  /* 0x0000002215007210 */ /* 0x000fc80007f1e0ff */
[----:B------:R-:W-:Y:S02]  /*f880*/  IADD3.X R3, PT, PT, RZ, R6, RZ, P0, !PT ;  /* 0x00000006ff037210 */ /* 0x000fe400007fe4ff */
[----:B0-----:R-:W-:-:S04]  /*f890*/  LEA R14, P0, R0, UR18, 0x2 ;  /* 0x00000012000e7c11 */ /* 0x001fc8000f8010ff */
[----:B------:R-:W-:-:S05]  /*f8a0*/  LEA.HI.X R15, R0, UR19, R3, 0x2, P0 ;  /* 0x00000013000f7c11 */ /* 0x000fca00080f1403 */
[----:B------:R-:W2:Y:S01]  /*f8b0*/  LDG.E R14, desc[UR36][R14.64] ;  /* 0x000000240e0e7981 */ /* 0x000ea2000c1e1900 */
[----:B------:R-:W-:Y:S01]  /*f8c0*/  IMAD.SHL.U32 R3, R34, 0x100, RZ ;  /* 0x0000010022037824 */ /* 0x000fe200078e00ff */
[----:B------:R-:W-:Y:S01]  /*f8d0*/  ISETP.NE.AND P0, PT, R49, RZ, PT ;  /* 0x000000ff3100720c */ /* 0x000fe20003f05270 */
[----:B--2---:R-:W-:-:S05]  /*f8e0*/  IMAD R0, R53, R14, RZ ;  /* 0x0000000e35007224 */ /* 0x004fca00078e02ff */
[----:B------:R-:W-:Y:S02]  /*f8f0*/  LEA R13, R0, R3, 0x8 ;  /* 0x00000003000d7211 */ /* 0x000fe400078e40ff */
[----:B------:R-:W0:Y:S03]  /*f900*/  LDS.U16 R0, [R27] ;  /* 0x000000001b007984 */ /* 0x000e260000000400 */
[----:B------:R-:W-:-:S05]  /*f910*/  IMAD.WIDE R12, R13, 0x2, R24 ;  /* 0x000000020d0c7825 */ /* 0x000fca00078e0218 */
[----:B------:R1:W5:Y:S01]  /*f920*/  LDG.E.128 R36, desc[UR36][R12.64] ;  /* 0x000000240c247981 */ /* 0x000362000c1e1d00 */
[----:B0-----:R-:W-:Y:S01]  /*f930*/  HADD2.F32 R0, -RZ, R0.H0_H0 ;  /* 0x20000000ff007230 */ /* 0x001fe20000004100 */
[----:B-1----:R-:W-:Y:S06]  /*f940*/  @P0 BRA `(.L_x_108) ;  /* 0x00000000004c0947 */ /* 0x002fec0003800000 */
[----:B------:R-:W-:Y:S01]  /*f950*/  ISETP.NE.AND P1, PT, R2, RZ, PT ;  /* 0x000000ff0200720c */ /* 0x000fe20003f25270 */
[----:B------:R-:W0:-:S12]  /*f960*/  LDS.128 R12, [R26+UR9] ;  /* 0x000000091a0c7984 */ /* 0x000e180008000c00 */
[----:B------:R-:W-:Y:S01]  /*f970*/  VOTEU.ANY UP0, P1 ;  /* 0x0000000000ff7886 */ /* 0x000fe20000800100 */
[----:B------:R-:W-:-:S13]  /*f980*/  PLOP3.LUT P0, PT, PT, PT, UP0, 0x80, 0x8 ;  /* 0x000000000008781c */ /* 0x000fda0003f0f008 */
[----:B------:R-:W2:Y:S01]  /*f990*/  @P0 LDG.E.128 R40, desc[UR36][R30.64] ;  /* 0x000000241e280981 */ /* 0x000ea2000c1e1d00 */
[----:B------:R-:W-:Y:S02]  /*f9a0*/  PLOP3.LUT P1, PT, PT, PT, UP0, 0x80, 0x8 ;  /* 0x000000000008781c */ /* 0x000fe40003f2f008 */
[----:B------:R-:W-:Y:S02]  /*f9b0*/  PLOP3.LUT P3, PT, PT, PT, UP0, 0x80, 0x8 ;  /* 0x000000000008781c */ /* 0x000fe40003f6f008 */
[----:B------:R-:W-:Y:S02]  /*f9c0*/  PLOP3.LUT P0, PT, PT, PT, UP0, 0x80, 0x8 ;  /* 0x000000000008781c */ /* 0x000fe40003f0f008 */
[----:B------:R-:W-:Y:S01]  /*f9d0*/  PLOP3.LUT P2, PT, PT, PT, UP0, 0x80, 0x8 ;  /* 0x000000000008781c */ /* 0x000fe20003f4f008 */
[----:B0----5:R-:W-:Y:S02]  /*f9e0*/  HFMA2 R36, R36, 1, 1, R12 ;  /* 0x3c003c0024247831 */ /* 0x021fe4000000000c */
[----:B------:R-:W-:-:S02]  /*f9f0*/  HADD2 R37, R37, R13 ;  /* 0x0000000d25257230 */ /* 0x000fc40000000000 */
[----:B------:R-:W-:Y:S02]  /*fa00*/  HFMA2 R38, R38, 1, 1, R14 ;  /* 0x3c003c0026267831 */ /* 0x000fe4000000000e */
[----:B------:R-:W-:Y:S02]  /*fa10*/  HADD2 R39, R39, R15 ;  /* 0x0000000f27277230 */ /* 0x000fe40000000000 */
[----:B------:R-:W-:-:S04]  /*fa20*/  IMAD.WIDE.U32 R12, R3, 0x2, R22 ;  /* 0x00000002030c7825 */ /* 0x000fc800078e0016 */
[----:B--2---:R-:W-:Y:S02]  /*fa30*/  @P1 HFMA2 R37, R37, R41, -RZ ;  /* 0x0000002925251231 */ /* 0x004fe400001000ff */
[----:B------:R-:W-:Y:S02]  /*fa40*/  @P0 HMUL2 R36, R36, R40 ;  /* 0x0000002824240232 */ /* 0x000fe40000000000 */
[----:B------:R-:W-:Y:S02]  /*fa50*/  @P3 HFMA2 R39, R39, R43, -RZ ;  /* 0x0000002b27273231 */ /* 0x000fe400001000ff */
[----:B------:R-:W-:-:S05]  /*fa60*/  @P2 HMUL2 R38, R38, R42 ;  /* 0x0000002a26262232 */ /* 0x000fca0000000000 */
[----:B------:R0:W-:Y:S02]  /*fa70*/  STG.E.128 desc[UR36][R12.64], R36 ;  /* 0x000000240c007986 */ /* 0x0001e4000c101d24 */
.L_x_108:
[--C-:B-----5:R-:W-:Y:S02]  /*fa80*/  HADD2.F32 R33, -RZ, R36.reuse.H0_H0 ;  /* 0x20000024ff217230 */ /* 0x120fe40000004100 */
[----:B------:R-:W-:Y:S01]  /*fa90*/  HADD2.F32 R3, -RZ, R36.H1_H1 ;  /* 0x30000024ff037230 */ /* 0x000fe20000004100 */
[----:B0-----:R-:W-:Y:S01]  /*faa0*/  MOV R36, R28 ;  /* 0x0000001c00247202 */ /* 0x001fe20000000f00 */
[--C-:B------:R-:W-:Y:S02]  /*fab0*/  HADD2.F32 R5, -RZ, R37.reuse.H0_H0 ;  /* 0x20000025ff057230 */ /* 0x100fe40000004100 */
[C---:B------:R-:W-:Y:S01]  /*fac0*/  FFMA.FTZ R12, R0.reuse, R33, RZ ;  /* 0x00000021000c7223 */ /* 0x040fe200000100ff */
[----:B------:R-:W-:Y:S02]  /*fad0*/  HADD2.F32 R7, -RZ, R37.H1_H1 ;  /* 0x30000025ff077230 */ /* 0x000fe40000004100 */
[----:B------:R-:W-:Y:S01]  /*fae0*/  FFMA.FTZ R3, R0, R3, RZ ;  /* 0x0000000300037223 */ /* 0x000fe200000100ff */
[----:B------:R-:W-:-:S02]  /*faf0*/  HADD2.F32 R9, -RZ, R38.H0_H0 ;  /* 0x20000026ff097230 */ /* 0x000fc40000004100 */
[C---:B------:R-:W-:Y:S01]  /*fb00*/  FFMA.FTZ R5, R0.reuse, R5, RZ ;  /* 0x0000000500057223 */ /* 0x040fe200000100ff */
[----:B------:R-:W-:Y:S02]  /*fb10*/  HADD2.F32 R11, -RZ, R38.H1_H1 ;  /* 0x30000026ff0b7230 */ /* 0x000fe40000004100 */
[C---:B------:R-:W-:Y:S01]  /*fb20*/  FFMA.FTZ R14, R0.reuse, R7, RZ ;  /* 0x00000007000e7223 */ /* 0x040fe200000100ff */
[--C-:B------:R-:W-:Y:S02]  /*fb30*/  HADD2.F32 R13, -RZ, R39.reuse.H0_H0 ;  /* 0x20000027ff0d7230 */ /* 0x100fe40000004100 */
[C---:B------:R-:W-:Y:S01]  /*fb40*/  FFMA.FTZ R9, R0.reuse, R9, RZ ;  /* 0x0000000900097223 */ /* 0x040fe200000100ff */
[----:B------:R-:W-:Y:S02]  /*fb50*/  HADD2.F32 R15, -RZ, R39.H1_H1 ;  /* 0x30000027ff0f7230 */ /* 0x000fe40000004100 */
[C---:B------:R-:W-:Y:S01]  /*fb60*/  FFMA.FTZ R20, R0.reuse, R11, RZ ;  /* 0x0000000b00147223 */ /* 0x040fe200000100ff */
[----:B------:R-:W-:-:S02]  /*fb70*/  FFMA.FTZ R13, R0, R13, RZ ;  /* 0x0000000d000d7223 */ /* 0x000fc400000100ff */
[----:B------:R-:W-:-:S07]  /*fb80*/  FFMA.FTZ R0, R0, R15, RZ ;  /* 0x0000000f00007223 */ /* 0x000fce00000100ff */
.L_x_107:
[----:B------:R-:W-:Y:S05]  /*fb90*/  BSYNC.RECONVERGENT B1 ;  /* 0x0000000000017941 */ /* 0x000fea0003800200 */
.L_x_106:
[----:B------:R-:W-:-:S13]  /*fba0*/  ISETP.GE.U32.AND P0, PT, R29, 0x8, PT ;  /* 0x000000081d00780c */ /* 0x000fda0003f06070 */
[----:B------:R-:W-:Y:S05]  /*fbb0*/  @!P0 BRA `(.L_x_105) ;  /* 0x0000000400ac8947 */ /* 0x000fea0003800000 */
[C---:B------:R-:W-:Y:S01]  /*fbc0*/  LEA R7, R36.reuse, UR7, 0x1 ;  /* 0x0000000724077c11 */ /* 0x040fe2000f8e08ff */
[----:B------:R-:W-:Y:S01]  /*fbd0*/  IMAD.U32 R28, RZ, RZ, UR11 ;  /* 0x0000000bff1c7e24 */ /* 0x000fe2000f8e00ff */
[----:B------:R-:W-:Y:S01]  /*fbe0*/  ISETP.NE.AND P0, PT, R49, RZ, PT ;  /* 0x000000ff3100720c */ /* 0x000fe20003f05270 */
[----:B------:R-:W-:Y:S01]  /*fbf0*/  IMAD.SHL.U32 R37, R53, 0x100, RZ ;  /* 0x0000010035257824 */ /* 0x000fe200078e00ff */
[----:B------:R-:W-:Y:S01]  /*fc00*/  SHF.L.U32 R11, R36, 0x8, RZ ;  /* 0x00000008240b7819 */ /* 0x000fe200000006ff */
[----:B------:R-:W-:Y:S01]  /*fc10*/  IMAD R7, R28, -0x2, R7 ;  /* 0xfffffffe1c077824 */ /* 0x000fe200078e0207 */
[----:B------:R-:W-:-:S04]  /*fc20*/  MOV R28, UR5 ;  /* 0x00000005001c7c02 */ /* 0x000fc80008000f00 */
[----:B------:R-:W-:-:S07]  /*fc30*/  IADD3 R7, PT, PT, R7, 0x10, R28 ;  /* 0x0000001007077810 */ /* 0x000fce0007ffe01c */
.L_x_112:
[----:B------:R-:W-:Y:S02]  /*fc40*/  IADD3 R15, P1, PT, R21, R36, RZ ;  /* 0x00000024150f7210 */ /* 0x000fe40007f3e0ff */
[----:B------:R-:W-:Y:S02]  /*fc50*/  ISETP.NE.AND P4, PT, R2, RZ, PT ;  /* 0x000000ff0200720c */ /* 0x000fe40003f85270 */
[----:B------:R-:W-:Y:S02]  /*fc60*/  IADD3.X R28, PT, PT, RZ, R6, RZ, P1, !PT ;  /* 0x00000006ff1c7210 */ /* 0x000fe40000ffe4ff */
[----:B------:R-:W-:-:S04]  /*fc70*/  LEA R32, P1, R15, UR20, 0x2 ;  /* 0x000000140f207c11 */ /* 0x000fc8000f8210ff */
[----:B------:R-:W-:-:S05]  /*fc80*/  LEA.HI.X R33, R15, UR21, R28, 0x2, P1 ;  /* 0x000000150f217c11 */ /* 0x000fca00088f141c */
[----:B------:R-:W2:Y:S02]  /*fc90*/  LDG.E R28, desc[UR36][R32.64] ;  /* 0x00000024201c7981 */ /* 0x000ea4000c1e1900 */
[----:B--2---:R-:W-:-:S04]  /*fca0*/  IMAD R29, R28, R37, R11 ;  /* 0x000000251c1d7224 */ /* 0x004fc800078e020b */
[----:B------:R-:W-:-:S05]  /*fcb0*/  IMAD.WIDE R28, R29, 0x2, R24 ;  /* 0x000000021d1c7825 */ /* 0x000fca00078e0218 */
[----:B------:R0:W5:Y:S01]  /*fcc0*/  LDG.E.128 R40, desc[UR36][R28.64] ;  /* 0x000000241c287981 */ /* 0x000162000c1e1d00 */
[----:B------:R-:W-:Y:S04]  /*fcd0*/  BSSY.RECONVERGENT B1, `(.L_x_109) ;  /* 0x0000014000017945 */ /* 0x000fe80003800200 */
[----:B------:R-:W-:Y:S05]  /*fce0*/  @P0 BRA `(.L_x_110) ;  /* 0x0000000000480947 */ /* 0x000fea0003800000 */
[----:B------:R-:W-:Y:S01]  /*fcf0*/  VOTEU.ANY UP0, P4 ;  /* 0x0000000000ff7886 */ /* 0x000fe20002000100 */
[----:B------:R-:W-:Y:S01]  /*fd00*/  PLOP3.LUT P0, PT, PT, PT, UP0, 0x80, 0x8 ;  /* 0x000000000008781c */ /* 0x000fe20003f0f008 */
[----:B------:R-:W1:-:S12]  /*fd10*/  LDS.128 R44, [R26+UR9] ;  /* 0x000000091a2c7984 */ /* 0x000e580008000c00 */
[----:B------:R-:W2:Y:S01]  /*fd20*/  @P0 LDG.E.128 R48, desc[UR36][R30.64] ;  /* 0x000000241e300981 */ /* 0x000ea2000c1e1d00 */
[----:B------:R-:W-:Y:S01]  /*fd30*/  PLOP3.LUT P1, PT, PT, PT, UP0, 0x80, 0x8 ;  /* 0x000000000008781c */ /* 0x000fe20003f2f008 */
[----:B0-----:R-:W-:Y:S01]  /*fd40*/  IMAD.WIDE.U32 R28, R11, 0x2, R22 ;  /* 0x000000020b1c7825 */ /* 0x001fe200078e0016 */
[----:B------:R-:W-:Y:S02]  /*fd50*/  PLOP3.LUT P3, PT, PT, PT, UP0, 0x80, 0x8 ;  /* 0x000000000008781c */ /* 0x000fe40003f6f008 */
[----:B------:R-:W-:Y:S02]  /*fd60*/  PLOP3.LUT P0, PT, PT, PT, UP0, 0x80, 0x8 ;  /* 0x000000000008781c */ /* 0x000fe40003f0f008 */
[----:B------:R-:W-:Y:S01]  /*fd70*/  PLOP3.LUT P2, PT, PT, PT, UP0, 0x80, 0x8 ;  /* 0x000000000008781c */ /* 0x000fe20003f4f008 */
[----:B-1---5:R-:W-:Y:S02]  /*fd80*/  HFMA2 R40, R40, 1, 1, R44 ;  /* 0x3c003c0028287831 */ /* 0x022fe4000000002c */
[----:B------:R-:W-:-:S02]  /*fd90*/  HADD2 R41, R41, R45 ;  /* 0x0000002d29297230 */ /* 0x000fc40000000000 */
[----:B------:R-:W-:Y:S02]  /*fda0*/  HFMA2 R42, R42, 1, 1, R46 ;  /* 0x3c003c002a2a7831 */ /* 0x000fe4000000002e */
[----:B------:R-:W-:Y:S02]  /*fdb0*/  HADD2 R43, R43, R47 ;  /* 0x0000002f2b2b7230 */ /* 0x000fe40000000000 */
[----:B--2---:R-:W-:Y:S02]  /*fdc0*/  @P1 HFMA2 R41, R41, R49, -RZ ;  /* 0x0000003129291231 */ /* 0x004fe400001000ff */
[----:B------:R-:W-:Y:S02]  /*fdd0*/  @P0 HMUL2 R40, R40, R48 ;  /* 0x0000003028280232 */ /* 0x000fe40000000000 */
[----:B------:R-:W-:Y:S02]  /*fde0*/  @P3 HFMA2 R43, R43, R51, -RZ ;  /* 0x000000332b2b3231 */ /* 0x000fe400001000ff */
[----:B------:R-:W-:-:S05]  /*fdf0*/  @P2 HMUL2 R42, R42, R50 ;  /* 0x000000322a2a2232 */ /* 0x000fca0000000000 */
[----:B------:R1:W-:Y:S02]  /*fe00*/  STG.E.128 desc[UR36][R28.64], R40 ;  /* 0x000000281c007986 */ /* 0x0003e4000c101d24 */
.L_x_110:
[----:B------:R-:W-:Y:S05]  /*fe10*/  BSYNC.RECONVERGENT B1 ;  /* 0x0000000000017941 */ /* 0x000fea0003800200 */
.L_x_109:
[----:B------:R2:W0:Y:S04]  /*fe20*/  LDG.E R32, desc[UR36][R32.64+0x20] ;  /* 0x0000202420207981 */ /* 0x000428000c1e1900 */
[----:B------:R-:W3:Y:S01]  /*fe30*/  LDS.U16 R15, [R7+-0x10] ;  /* 0xfffff000070f7984 */ /* 0x000ee20000000400 */
[----:B------:R-:W-:-:S04]  /*fe40*/  MOV R49, UR17 ;  /* 0x0000001100317c02 */ /* 0x000fc80008000f00 */
[----:B------:R-:W-:Y:S01]  /*fe50*/  ISETP.NE.AND P0, PT, R49, RZ, PT ;  /* 0x000000ff3100720c */ /* 0x000fe20003f05270 */
[--C-:B-----5:R-:W-:Y:S02]  /*fe60*/  HADD2.F32 R38, -RZ, R42.reuse.H0_H0 ;  /* 0x2000002aff267230 */ /* 0x120fe40000004100 */
[----:B--2---:R-:W-:Y:S02]  /*fe70*/  HADD2.F32 R33, -RZ, R42.H1_H1 ;  /* 0x3000002aff217230 */ /* 0x004fe40000004100 */
[--C-:B------:R-:W-:Y:S02]  /*fe80*/  HADD2.F32 R35, -RZ, R40.reuse.H0_H0 ;  /* 0x20000028ff237230 */ /* 0x100fe40000004100 */
[--C-:B-1----:R-:W-:Y:S02]  /*fe90*/  HADD2.F32 R42, -RZ, R43.reuse.H0_H0 ;  /* 0x2000002bff2a7230 */ /* 0x102fe40000004100 */
[----:B------:R-:W-:Y:S02]  /*fea0*/  HADD2.F32 R40, -RZ, R40.H1_H1 ;  /* 0x30000028ff287230 */ /* 0x000fe40000004100 */
[----:B------:R-:W-:-:S02]  /*feb0*/  HADD2.F32 R43, -RZ, R43.H1_H1 ;  /* 0x3000002bff2b7230 */ /* 0x000fc40000004100 */
[----:B---3--:R-:W-:-:S05]  /*fec0*/  HADD2.F32 R15, -RZ, R15.H0_H0 ;  /* 0x2000000fff0f7230 */ /* 0x008fca0000004100 */
[C---:B------:R-:W-:Y:S01]  /*fed0*/  FFMA.FTZ R35, R15.reuse, R35, R12 ;  /* 0x000000230f237223 */ /* 0x040fe2000001000c */
[C---:B------:R-:W-:Y:S01]  /*fee0*/  FFMA.FTZ R40, R15.reuse, R40, R3 ;  /* 0x000000280f287223 */ /* 0x040fe20000010003 */
[C---:B------:R-:W-:Y:S01]  /*fef0*/  FFMA.FTZ R38, R15.reuse, R38, R9 ;  /* 0x000000260f267223 */ /* 0x040fe20000010009 */
[C---:B------:R-:W-:Y:S01]  /*ff00*/  FFMA.FTZ R20, R15.reuse, R33, R20 ;  /* 0x000000210f147223 */ /* 0x040fe20000010014 */
[C---:B------:R-:W-:Y:S01]  /*ff10*/  FFMA.FTZ R42, R15.reuse, R42, R13 ;  /* 0x0000002a0f2a7223 */ /* 0x040fe2000001000d */
[----:B------:R-:W-:Y:S01]  /*ff20*/  FFMA.FTZ R48, R15, R43, R0 ;  /* 0x0000002b0f307223 */ /* 0x000fe20000010000 */
[----:B0-----:R-:W-:-:S05]  /*ff30*/  IMAD R28, R53, R32, RZ ;  /* 0x00000020351c7224 */ /* 0x001fca00078e02ff */
[----:B------:R-:W-:Y:S01]  /*ff40*/  LEA R28, R28, R11, 0x8 ;  /* 0x0000000b1c1c7211 */ /* 0x000fe200078e40ff */
[----:B------:R-:W-:-:S04]  /*ff50*/  HADD2.F32 R32, -RZ, R41.H0_H0 ;  /* 0x20000029ff207230 */ /* 0x000fc80000004100 */
[----:B------:R-:W-:Y:S02]  /*ff60*/  VIADD R29, R28, 0x800 ;  /* 0x000008001c1d7836 */ /* 0x000fe40000000000 */
[----:B------:R-:W-:Y:S02]  /*ff70*/  HADD2.F32 R41, -RZ, R41.H1_H1 ;  /* 0x30000029ff297230 */ /* 0x000fe40000004100 */
[----:B------:R-:W-:-:S04]  /*ff80*/  IMAD.WIDE R28, R29, 0x2, R24 ;  /* 0x000000021d1c7825 */ /* 0x000fc800078e0218 */
[C---:B------:R-:W-:Y:S01]  /*ff90*/  FFMA.FTZ R32, R15.reuse, R32, R5 ;  /* 0x000000200f207223 */ /* 0x040fe20000010005 */
[----:B------:R0:W5:Y:S02]  /*ffa0*/  LDG.E.128 R44, desc[UR36][R28.64] ;  /* 0x000000241c2c7981 */ /* 0x000164000c1e1d00 */
[----:B0-----:R-:W-:Y:S01]  /*ffb0*/  FFMA.FTZ R28, R15, R41, R14 ;  /* 0x000000290f1c7223 */ /* 0x001fe2000001000e */
[----:B------:R-:W-:Y:S06]  /*ffc0*/  @P0 BRA `(.L_x_111) ;  /* 0x00000000004c0947 */ /* 0x000fec0003800000 */
[----:B------:R-:W-:Y:S01]  /*ffd0*/  VOTEU.ANY UP0, P4 ;  /* 0x0000000000ff7886 */ /* 0x000fe20002000100 */
[----:B------:R-:W-:Y:S01]  /*ffe0*/  PLOP3.LUT P1, PT, PT, PT, UP0, 0x80, 0x8 ;  /* 0x000000000008781c */ /* 0x000fe20003f2f008 */
[----:B------:R-:W0:-:S12]  /*fff0*/  LDS.128 R56, [R26+UR9] ;  /* 0x000000091a387984 */ /* 0x000e180008000c00 */
[----:B------:R-:W2:Y:S01]  /*10000*/  @P1 LDG.E.128 R12, desc[UR36][R30.64] ;  /* 0x000000241e0c1981 */ /* 0x000ea2000c1e1d00 */
[----:B------:R-:W-:Y:S02]  /*10010*/  PLOP3.LUT P2, PT, PT, PT, UP0, 0x80, 0x8 ;  /* 0x000000000008781c */ /* 0x000fe40003f4f008 */
[----:B------:R-:W-:Y:S02]  /*10020*/  PLOP3.LUT P4, PT, PT, PT, UP0, 0x80, 0x8 ;  /* 0x000000000008781c */ /* 0x000fe40003f8f008 */
[----:B------:R-:W-:Y:S02]  /*10030*/  PLOP3.LUT P1, PT, PT, PT, UP0, 0x80, 0x8 ;  /* 0x000000000008781c */ /* 0x000fe40003f2f008 */
[----:B------:R-:W-:Y:S02]  /*10040*/  PLOP3.LUT P3, PT, PT, PT, UP0, 0x80, 0x8 ;  /* 0x000000000008781c */ /* 0x000fe40003f6f008 */
[----:B------:R-:W-:Y:S01]  /*10050*/  IADD3 R3, PT, PT, R11, 0x800, RZ ;  /* 0x000008000b037810 */ /* 0x000fe20007ffe0ff */
[----:B0----5:R-:W-:-:S02]  /*10060*/  HFMA2 R44, R44, 1, 1, R56 ;  /* 0x3c003c002c2c7831 */ /* 0x021fc40000000038 */
[----:B------:R-:W-:Y:S02]  /*10070*/  HADD2 R45, R45, R57 ;  /* 0x000000392d2d7230 */ /* 0x000fe40000000000 */
[----:B------:R-:W-:Y:S02]  /*10080*/  HFMA2 R46, R46, 1, 1, R58 ;  /* 0x3c003c002e2e7831 */ /* 0x000fe4000000003a */
[----:B------:R-:W-:Y:S02]  /*10090*/  HADD2 R47, R47, R59 ;  /* 0x0000003b2f2f7230 */ /* 0x000fe40000000000 */
[----:B--2---:R-:W-:Y:S02]  /*100a0*/  @P2 HFMA2 R45, R45, R13, -RZ ;  /* 0x0000000d2d2d2231 */ /* 0x004fe400001000ff */
[----:B------:R-:W-:Y:S02]  /*100b0*/  @P1 HMUL2 R44, R44, R12 ;  /* 0x0000000c2c2c1232 */ /* 0x000fe40000000000 */
[----:B------:R-:W-:-:S02]  /*100c0*/  @P4 HFMA2 R47, R47, R15, -RZ ;  /* 0x0000000f2f2f4231 */ /* 0x000fc400001000ff */
[----:B------:R-:W-:Y:S02]  /*100d0*/  @P3 HMUL2 R46, R46, R14 ;  /* 0x0000000e2e2e3232 */ /* 0x000fe40000000000 */
[----:B------:R-:W-:-:S05]  /*100e0*/  IMAD.WIDE.U32 R12, R3, 0x2, R22 ;  /* 0x00000002030c7825 */ /* 0x000fca00078e0016 */
[----:B------:R0:W-:Y:S02]  /*100f0*/  STG.E.128 desc[UR36][R12.64], R44 ;  /* 0x0000002c0c007986 */ /* 0x0001e4000c101d24 */
.L_x_111:
[----:B------:R1:W2:Y:S01]  /*10100*/  LDS.U16 R0, [R7] ;  /* 0x0000000007007984 */ /* 0x0002a20000000400 */
[----:B------:R-:W-:Y:S01]  /*10110*/  VIADD R36, R36, 0x10 ;  /* 0x0000001024247836 */ /* 0x000fe20000000000 */
[----:B------:R-:W-:Y:S01]  /*10120*/  IADD3 R11, PT, PT, R11, 0x1000, RZ ;  /* 0x000010000b0b7810 */ /* 0x000fe20007ffe0ff */
[--C-:B-----5:R-:W-:Y:S02]  /*10130*/  HADD2.F32 R3, -RZ, R44.reuse.H0_H0 ;  /* 0x2000002cff037230 */ /* 0x120fe40000004100 */
[----:B------:R-:W-:Y:S01]  /*10140*/  HADD2.F32 R5, -RZ, R44.H1_H1 ;  /* 0x3000002cff057230 */ /* 0x000fe20000004100 */
[----:B------:R-:W-:Y:S01]  /*10150*/  ISETP.GE.AND P1, PT, R36, UR13, PT ;  /* 0x0000000d24007c0c */ /* 0x000fe2000bf26270 */
[--C-:B------:R-:W-:Y:S01]  /*10160*/  HADD2.F32 R9, -RZ, R45.reuse.H0_H0 ;  /* 0x2000002dff097230 */ /* 0x100fe20000004100 */
[----:B-1----:R-:W-:Y:S01]  /*10170*/  IADD3 R7, PT, PT, R7, 0x20, RZ ;  /* 0x0000002007077810 */ /* 0x002fe20007ffe0ff */
[----:B0-----:R-:W-:Y:S02]  /*10180*/  HADD2.F32 R13, -RZ, R46.H0_H0 ;  /* 0x2000002eff0d7230 */ /* 0x001fe40000004100 */
[----:B------:R-:W-:-:S02]  /*10190*/  HADD2.F32 R45, -RZ, R45.H1_H1 ;  /* 0x3000002dff2d7230 */ /* 0x000fc40000004100 */
[----:B------:R-:W-:Y:S02]  /*101a0*/  HADD2.F32 R15, -RZ, R46.H1_H1 ;  /* 0x3000002eff0f7230 */ /* 0x000fe40000004100 */
[--C-:B------:R-:W-:Y:S02]  /*101b0*/  HADD2.F32 R29, -RZ, R47.reuse.H0_H0 ;  /* 0x2000002fff1d7230 */ /* 0x100fe40000004100 */
[----:B------:R-:W-:Y:S02]  /*101c0*/  HADD2.F32 R47, -RZ, R47.H1_H1 ;  /* 0x3000002fff2f7230 */ /* 0x000fe40000004100 */
[----:B--2---:R-:W-:-:S05]  /*101d0*/  HADD2.F32 R0, -RZ, R0.H0_H0 ;  /* 0x20000000ff007230 */ /* 0x004fca0000004100 */
[C---:B------:R-:W-:Y:S01]  /*101e0*/  FFMA.FTZ R12, R0.reuse, R3, R35 ;  /* 0x00000003000c7223 */ /* 0x040fe20000010023 */
[C---:B------:R-:W-:Y:S01]  /*101f0*/  FFMA.FTZ R3, R0.reuse, R5, R40 ;  /* 0x0000000500037223 */ /* 0x040fe20000010028 */
[C---:B------:R-:W-:Y:S01]  /*10200*/  FFMA.FTZ R5, R0.reuse, R9, R32 ;  /* 0x0000000900057223 */ /* 0x040fe20000010020 */
[C---:B------:R-:W-:Y:S01]  /*10210*/  FFMA.FTZ R9, R0.reuse, R13, R38 ;  /* 0x0000000d00097223 */ /* 0x040fe20000010026 */
[C---:B------:R-:W-:Y:S01]  /*10220*/  FFMA.FTZ R14, R0.reuse, R45, R28 ;  /* 0x0000002d000e7223 */ /* 0x040fe2000001001c */
[C---:B------:R-:W-:Y:S01]  /*10230*/  FFMA.FTZ R20, R0.reuse, R15, R20 ;  /* 0x0000000f00147223 */ /* 0x040fe20000010014 */
[C---:B------:R-:W-:Y:S01]  /*10240*/  FFMA.FTZ R13, R0.reuse, R29, R42 ;  /* 0x0000001d000d7223 */ /* 0x040fe2000001002a */
[----:B------:R-:W-:Y:S01]  /*10250*/  FFMA.FTZ R0, R0, R47, R48 ;  /* 0x0000002f00007223 */ /* 0x000fe20000010030 */
[----:B------:R-:W-:Y:S06]  /*10260*/  @!P1 BRA `(.L_x_112) ;  /* 0xfffffff800749947 */ /* 0x000fec000383ffff */
.L_x_105:
[----:B------:R-:W-:Y:S05]  /*10270*/  BSYNC.RECONVERGENT B0 ;  /* 0x0000000000007941 */ /* 0x000fea0003800200 */
.L_x_104:
[----:B------:R-:W-:Y:S01]  /*10280*/  ISETP.GE.AND P0, PT, R34, UR16, PT ;  /* 0x0000001022007c0c */ /* 0x000fe2000bf06270 */
[----:B------:R-:W0:Y:S01]  /*10290*/  LDCU UR17, c[0x0][0x40c] ;  /* 0x00008180ff1177ac */ /* 0x000e220008000800 */
[----:B------:R-:W-:Y:S01]  /*102a0*/  BSSY.RECONVERGENT B0, `(.L_x_113) ;  /* 0x0000107000007945 */ /* 0x000fe20003800200 */
[----:B------:R-:W1:Y:S10]  /*102b0*/  LDCU.64 UR18, c[0x0][0x3c8] ;  /* 0x00007900ff1277ac */ /* 0x000e740008000a00 */
[----:B------:R-:W-:Y:S05]  /*102c0*/  @P0 BRA `(.L_x_114) ;  /* 0x0000001000100947 */ /* 0x000fea0003800000 */
[----:B------:R-:W3:Y:S01]  /*102d0*/  LDCU UR10, c[0x0][0x3f8] ;  /* 0x00007f00ff0a77ac */ /* 0x000ee20008000800 */
[----:B------:R-:W-:Y:S01]  /*102e0*/  VIADD R35, R34, 0x8 ;  /* 0x0000000822237836 */ /* 0x000fe20000000000 */
[----:B------:R-:W4:Y:S01]  /*102f0*/  LDC R33, c[0x0][0x3f4] ;  /* 0x0000fd00ff217b82 */ /* 0x000f220000000800 */
[----:B------:R-:W-:Y:S01]  /*10300*/  BSSY.RECONVERGENT B1, `(.L_x_115) ;  /* 0x000005a000017945 */ /* 0x000fe20003800200 */
[----:B------:R-:W-:Y:S02]  /*10310*/  ULOP3.LUT UR14, URZ, UR11, URZ, 0x33, !UPT ;  /* 0x0000000bff0e7292 */ /* 0x000fe4000f8e33ff */
[----:B------:R-:W-:-:S04]  /*10320*/  VIMNMX R7, PT, PT, R35, UR16, !PT ;  /* 0x0000001023077c48 */ /* 0x000fc8000ffe0100 */
[----:B--2---:R-:W2:Y:S01]  /*10330*/  LDC.64 R28, c[0x0][0x458] ;  /* 0x00011600ff1c7b82 */ /* 0x004ea20000000a00 */
[----:B------:R-:W-:-:S04]  /*10340*/  IADD3 R7, PT, PT, -R8, UR14, R7 ;  /* 0x0000000e08077c10 */ /* 0x000fc8000fffe107 */
[----:B------:R-:W-:Y:S01]  /*10350*/  LOP3.LUT P0, RZ, R7, 0x8, RZ, 0xc0, !PT ;  /* 0x0000000807ff7812 */ /* 0x000fe2000780c0ff */
[----:B---3--:R-:W-:-:S06]  /*10360*/  UIMAD UR13, UR38, UR10, UR12 ;  /* 0x0000000a260d72a4 */ /* 0x008fcc000f8e020c */
[----:B------:R-:W-:Y:S01]  /*10370*/  MOV R11, UR13 ;  /* 0x0000000d000b7c02 */ /* 0x000fe20008000f00 */
[----:B----4-:R-:W-:-:S03]  /*10380*/  IMAD R44, R33, UR10, RZ ;  /* 0x0000000a212c7c24 */ /* 0x010fc6000f8e02ff */
[----:B------:R-:W-:-:S05]  /*10390*/  LEA R11, R11, R10, 0x8 ;  /* 0x0000000a0b0b7211 */ /* 0x000fca00078e40ff */
[----:B--2---:R-:W-:-:S04]  /*103a0*/  IMAD.WIDE R28, R11, 0x2, R28 ;  /* 0x000000020b1c7825 */ /* 0x004fc800078e021c */
[----:B------:R-:W-:Y:S01]  /*103b0*/  IMAD.MOV.U32 R11, RZ, RZ, R34 ;  /* 0x000000ffff0b7224 */ /* 0x000fe200078e0022 */
[----:B------:R-:W-:Y:S06]  /*103c0*/  @P0 BRA `(.L_x_116) ;  /* 0x0000000400340947 */ /* 0x000fec0003800000 */
[----:B------:R-:W-:Y:S02]  /*103d0*/  ISETP.GE.AND P0, PT, R34, R33, PT ;  /* 0x000000212200720c */ /* 0x000fe40003f06270 */
[----:B------:R-:W-:-:S11]  /*103e0*/  MOV R11, R35 ;  /* 0x00000023000b7202 */ /* 0x000fd60000000f00 */
[----:B------:R-:W-:Y:S05]  /*103f0*/  @!P0 BRA `(.L_x_116) ;  /* 0x0000000400288947 */ /* 0x000fea0003800000 */
[----:B------:R-:W-:Y:S01]  /*10400*/  IABS R32, R33 ;  /* 0x0000002100207213 */ /* 0x000fe20000000000 */
[----:B------:R-:W-:Y:S01]  /*10410*/  HFMA2 R30, -RZ, RZ, 0, 0 ;  /* 0x00000000ff1e7431 */ /* 0x000fe200000001ff */
[----:B------:R-:W-:Y:S01]  /*10420*/  IABS R15, R34 ;  /* 0x00000022000f7213 */ /* 0x000fe20000000000 */
[----:B------:R-:W2:Y:S01]  /*10430*/  LDCU.64 UR14, c[0x0][0x3c8] ;  /* 0x00007900ff0e77ac */ /* 0x000ea20008000a00 */
[----:B------:R-:W3:Y:S01]  /*10440*/  I2F.RP R36, R32 ;  /* 0x0000002000247306 */ /* 0x000ee20000209400 */
[----:B------:R-:W-:Y:S01]  /*10450*/  ISETP.GE.AND P1, PT, R34, RZ, PT ;  /* 0x000000ff2200720c */ /* 0x000fe20003f26270 */
[----:B------:R-:W4:Y:S01]  /*10460*/  LDS.U16 R27, [R27] ;  /* 0x000000001b1b7984 */ /* 0x000f220000000400 */
[----:B------:R-:W-:-:S05]  /*10470*/  ISETP.NE.AND P2, PT, R33, RZ, PT ;  /* 0x000000ff2100720c */ /* 0x000fca0003f45270 */
[----:B---3--:R-:W3:Y:S02]  /*10480*/  MUFU.RCP R36, R36 ;  /* 0x0000002400247308 */ /* 0x008ee40000001000 */
[----:B---3--:R-:W-:-:S06]  /*10490*/  IADD3 R31, PT, PT, R36, 0xffffffe, RZ ;  /* 0x0ffffffe241f7810 */ /* 0x008fcc0007ffe0ff */
[----:B------:R-:W3:Y:S02]  /*104a0*/  F2I.FTZ.U32.TRUNC.NTZ R31, R31 ;  /* 0x0000001f001f7305 */ /* 0x000ee4000021f000 */
[----:B---3--:R-:W-:-:S04]  /*104b0*/  IMAD.MOV R11, RZ, RZ, -R31 ;  /* 0x000000ffff0b7224 */ /* 0x008fc800078e0a1f */
[----:B------:R-:W-:-:S04]  /*104c0*/  IMAD R11, R11, R32, RZ ;  /* 0x000000200b0b7224 */ /* 0x000fc800078e02ff */
[----:B------:R-:W-:-:S06]  /*104d0*/  IMAD.HI.U32 R30, R31, R11, R30 ;  /* 0x0000000b1f1e7227 */ /* 0x000fcc00078e001e */
[----:B------:R-:W-:-:S05]  /*104e0*/  IMAD.HI.U32 R11, R30, R15, RZ ;  /* 0x0000000f1e0b7227 */ /* 0x000fca00078e00ff */
[----:B------:R-:W-:-:S05]  /*104f0*/  IADD3 R30, PT, PT, -R11, RZ, RZ ;  /* 0x000000ff0b1e7210 */ /* 0x000fca0007ffe1ff */
[----:B------:R-:W-:-:S05]  /*10500*/  IMAD R11, R32, R30, R15 ;  /* 0x0000001e200b7224 */ /* 0x000fca00078e020f */
[----:B------:R-:W-:-:S13]  /*10510*/  ISETP.GT.U32.AND P0, PT, R32, R11, PT ;  /* 0x0000000b2000720c */ /* 0x000fda0003f04070 */
[----:B------:R-:W-:-:S05]  /*10520*/  @!P0 IMAD.IADD R11, R11, 0x1, -R32 ;  /* 0x000000010b0b8824 */ /* 0x000fca00078e0a20 */
[----:B------:R-:W-:-:S13]  /*10530*/  ISETP.GT.U32.AND P0, PT, R32, R11, PT ;  /* 0x0000000b2000720c */ /* 0x000fda0003f04070 */
[----:B------:R-:W-:-:S04]  /*10540*/  @!P0 IADD3 R11, PT, PT, R11, -R32, RZ ;  /* 0x800000200b0b8210 */ /* 0x000fc80007ffe0ff */
[----:B------:R-:W-:Y:S02]  /*10550*/  @!P1 IADD3 R11, PT, PT, -R11, RZ, RZ ;  /* 0x000000ff0b0b9210 */ /* 0x000fe40007ffe1ff */
[----:B------:R-:W-:-:S04]  /*10560*/  @!P2 LOP3.LUT R11, RZ, R33, RZ, 0x33, !PT ;  /* 0x00000021ff0ba212 */ /* 0x000fc800078e33ff */
[----:B------:R-:W-:-:S05]  /*10570*/  IADD3 R15, P0, PT, R21, R11, RZ ;  /* 0x0000000b150f7210 */ /* 0x000fca0007f1e0ff */
[----:B------:R-:W-:Y:S01]  /*10580*/  IMAD.X R30, RZ, RZ, R6, P0 ;  /* 0x000000ffff1e7224 */ /* 0x000fe200000e0606 */
[----:B--2---:R-:W-:-:S04]  /*10590*/  LEA R32, P0, R15, UR14, 0x2 ;  /* 0x0000000e0f207c11 */ /* 0x004fc8000f8010ff */
[----:B------:R-:W-:-:S05]  /*105a0*/  LEA.HI.X R33, R15, UR15, R30, 0x2, P0 ;  /* 0x0000000f0f217c11 */ /* 0x000fca00080f141e */
[----:B------:R-:W2:Y:S01]  /*105b0*/  LDG.E R32, desc[UR36][R32.64] ;  /* 0x0000002420207981 */ /* 0x000ea2000c1e1900 */
[----:B------:R-:W-:Y:S01]  /*105c0*/  ISETP.NE.AND P0, PT, R49, RZ, PT ;  /* 0x000000ff3100720c */ /* 0x000fe20003f05270 */
[----:B--2---:R-:W-:-:S05]  /*105d0*/  IMAD R31, R44, R32, R11 ;  /* 0x000000202c1f7224 */ /* 0x004fca00078e020b */
[----:B------:R-:W-:-:S05]  /*105e0*/  SHF.L.U32 R31, R31, 0x8, RZ ;  /* 0x000000081f1f7819 */ /* 0x000fca00000006ff */
[----:B------:R-:W-:-:S05]  /*105f0*/  IMAD.WIDE R30, R31, 0x2, R24 ;  /* 0x000000021f1e7825 */ /* 0x000fca00078e0218 */
[----:B------:R2:W5:Y:S01]  /*10600*/  LDG.E.128 R36, desc[UR36][R30.64] ;  /* 0x000000241e247981 */ /* 0x000562000c1e1d00 */
[----:B------:R-:W-:Y:S01]  /*10610*/  BSSY.RECONVERGENT B2, `(.L_x_117) ;  /* 0x0000017000027945 */ /* 0x000fe20003800200 */
[----:B----4-:R-:W-:-:S03]  /*10620*/  HADD2.F32 R11, -RZ, R27.H0_H0 ;  /* 0x2000001bff0b7230 */ /* 0x010fc60000004100 */
[----:B------:R-:W-:Y:S05]  /*10630*/  @P0 BRA `(.L_x_118) ;  /* 0x0000000000500947 */ /* 0x000fea0003800000 */
[----:B------:R-:W-:Y:S01]  /*10640*/  ISETP.NE.AND P3, PT, R2, RZ, PT ;  /* 0x000000ff0200720c */ /* 0x000fe20003f65270 */
[----:B------:R-:W3:-:S12]  /*10650*/  LDS.128 R48, [R26+UR9] ;  /* 0x000000091a307984 */ /* 0x000ed80008000c00 */
[----:B------:R-:W-:Y:S01]  /*10660*/  VOTEU.ANY UP0, P3 ;  /* 0x0000000000ff7886 */ /* 0x000fe20001800100 */
[----:B------:R-:W-:-:S13]  /*10670*/  PLOP3.LUT P0, PT, PT, PT, UP0, 0x80, 0x8 ;  /* 0x000000000008781c */ /* 0x000fda0003f0f008 */
[----:B------:R-:W4:Y:S01]  /*10680*/  @P0 LDG.E.128 R40, desc[UR36][R28.64] ;  /* 0x000000241c280981 */ /* 0x000f22000c1e1d00 */
[----:B------:R-:W-:Y:S02]  /*10690*/  PLOP3.LUT P1, PT, PT, PT, UP0, 0x80, 0x8 ;  /* 0x000000000008781c */ /* 0x000fe40003f2f008 */
[----:B------:R-:W-:Y:S02]  /*106a0*/  PLOP3.LUT P3, PT, PT, PT, UP0, 0x80, 0x8 ;  /* 0x000000000008781c */ /* 0x000fe40003f6f008 */
[----:B------:R-:W-:Y:S02]  /*106b0*/  PLOP3.LUT P0, PT, PT, PT, UP0, 0x80, 0x8 ;  /* 0x000000000008781c */ /* 0x000fe40003f0f008 */
[----:B------:R-:W-:Y:S02]  /*106c0*/  PLOP3.LUT P2, PT, PT, PT, UP0, 0x80, 0x8 ;  /* 0x000000000008781c */ /* 0x000fe40003f4f008 */
[----:B--2---:R-:W-:Y:S01]  /*106d0*/  SHF.L.U32 R31, R34, 0x8, RZ ;  /* 0x00000008221f7819 */ /* 0x004fe200000006ff */
[----:B---3-5:R-:W-:-:S02]  /*106e0*/  HFMA2 R36, R36, 1, 1, R48 ;  /* 0x3c003c0024247831 */ /* 0x028fc40000000030 */
[----:B------:R-:W-:Y:S02]  /*106f0*/  HADD2 R37, R37, R49 ;  /* 0x0000003125257230 */ /* 0x000fe40000000000 */
[----:B------:R-:W-:Y:S02]  /*10700*/  HFMA2 R38, R38, 1, 1, R50 ;  /* 0x3c003c0026267831 */ /* 0x000fe40000000032 */
[----:B------:R-:W-:Y:S02]  /*10710*/  HADD2 R39, R39, R51 ;  /* 0x0000003327277230 */ /* 0x000fe40000000000 */
[----:B------:R-:W-:-:S04]  /*10720*/  IMAD.WIDE.U32 R30, R31, 0x2, R22 ;  /* 0x000000021f1e7825 */ /* 0x000fc800078e0016 */
[----:B----4-:R-:W-:Y:S02]  /*10730*/  @P1 HFMA2 R37, R37, R41, -RZ ;  /* 0x0000002925251231 */ /* 0x010fe400001000ff */
[----:B------:R-:W-:Y:S02]  /*10740*/  @P0 HMUL2 R36, R36, R40 ;  /* 0x0000002824240232 */ /* 0x000fe40000000000 */
[----:B------:R-:W-:Y:S02]  /*10750*/  @P3 HFMA2 R39, R39, R43, -RZ ;  /* 0x0000002b27273231 */ /* 0x000fe400001000ff */
[----:B------:R-:W-:-:S05]  /*10760*/  @P2 HMUL2 R38, R38, R42 ;  /* 0x0000002a26262232 */ /* 0x000fca0000000000 */
[----:B------:R3:W-:Y:S02]  /*10770*/  STG.E.128 desc[UR36][R30.64], R36 ;  /* 0x000000241e007986 */ /* 0x0007e4000c101d24 */
.L_x_118:
[----:B01----:R-:W-:Y:S05]  /*10780*/  BSYNC.RECONVERGENT B2 ;  /* 0x0000000000027941 */ /* 0x003fea0003800200 */
.L_x_117:
[--C-:B-----5:R-:W-:Y:S02]  /*10790*/  HADD2.F32 R15, -RZ, R36.reuse.H0_H0 ;  /* 0x20000024ff0f7230 */ /* 0x120fe40000004100 */
[----:B--23--:R-:W-:Y:S02]  /*107a0*/  HADD2.F32 R30, -RZ, R37.H0_H0 ;  /* 0x20000025ff1e7230 */ /* 0x00cfe40000004100 */
[----:B------:R-:W-:Y:S02]  /*107b0*/  HADD2.F32 R34, -RZ, R39.H0_H0 ;  /* 0x20000027ff227230 */ /* 0x000fe40000004100 */
[C---:B------:R-:W-:Y:S01]  /*107c0*/  FFMA.FTZ R12, R11.reuse, R15, R12 ;  /* 0x0000000f0b0c7223 */ /* 0x040fe2000001000c */
[----:B------:R-:W-:Y:S02]  /*107d0*/  HADD2.F32 R36, -RZ, R36.H1_H1 ;  /* 0x30000024ff247230 */ /* 0x000fe40000004100 */
[----:B------:R-:W-:Y:S01]  /*107e0*/  FFMA.FTZ R5, R11, R30, R5 ;  /* 0x0000001e0b057223 */ /* 0x000fe20000010005 */
[----:B------:R-:W-:-:S02]  /*107f0*/  HADD2.F32 R37, -RZ, R37.H1_H1 ;  /* 0x30000025ff257230 */ /* 0x000fc40000004100 */
[C---:B------:R-:W-:Y:S01]  /*10800*/  FFMA.FTZ R13, R11.reuse, R34, R13 ;  /* 0x000000220b0d7223 */ /* 0x040fe2000001000d */
[--C-:B------:R-:W-:Y:S02]  /*10810*/  HADD2.F32 R32, -RZ, R38.reuse.H0_H0 ;  /* 0x20000026ff207230 */ /* 0x100fe40000004100 */
[C---:B------:R-:W-:Y:S01]  /*10820*/  FFMA.FTZ R3, R11.reuse, R36, R3 ;  /* 0x000000240b037223 */ /* 0x040fe20000010003 */
[----:B------:R-:W-:Y:S02]  /*10830*/  HADD2.F32 R27, -RZ, R38.H1_H1 ;  /* 0x30000026ff1b7230 */ /* 0x000fe40000004100 */
[C---:B------:R-:W-:Y:S01]  /*10840*/  FFMA.FTZ R14, R11.reuse, R37, R14 ;  /* 0x000000250b0e7223 */ /* 0x040fe2000001000e */
[----:B------:R-:W-:Y:S02]  /*10850*/  HADD2.F32 R39, -RZ, R39.H1_H1 ;  /* 0x30000027ff277230 */ /* 0x000fe40000004100 */
[C---:B------:R-:W-:Y:S01]  /*10860*/  FFMA.FTZ R9, R11.reuse, R32, R9 ;  /* 0x000000200b097223 */ /* 0x040fe20000010009 */
[----:B------:R-:W-:-:S02]  /*10870*/  FFMA.FTZ R20, R11, R27, R20 ;  /* 0x0000001b0b147223 */ /* 0x000fc40000010014 */
[----:B------:R-:W-:Y:S01]  /*10880*/  FFMA.FTZ R0, R11, R39, R0 ;  /* 0x000000270b007223 */ /* 0x000fe20000010000 */
[----:B------:R-:W-:-:S07]  /*10890*/  IMAD.MOV.U32 R11, RZ, RZ, R35 ;  /* 0x000000ffff0b7224 */ /* 0x000fce00078e0023 */
.L_x_116:
[----:B01----:R-:W-:Y:S05]  /*108a0*/  BSYNC.RECONVERGENT B1 ;  /* 0x0000000000017941 */ /* 0x003fea0003800200 */
.L_x_115:
[----:B------:R-:W-:-:S13]  /*108b0*/  ISETP.GE.U32.AND P0, PT, R7, 0x8, PT ;  /* 0x000000080700780c */ /* 0x000fda0003f06070 */
[----:B------:R-:W-:Y:S05]  /*108c0*/  @!P0 BRA `(.L_x_114) ;  /* 0x0000000800908947 */ /* 0x000fea0003800000 */
[C---:B------:R-:W-:Y:S01]  /*108d0*/  LEA R7, R11.reuse, UR7, 0x1 ;  /* 0x000000070b077c11 */ /* 0x040fe2000f8e08ff */
[C---:B------:R-:W-:Y:S01]  /*108e0*/  VIADD R15, R11.reuse, 0x8 ;  /* 0x000000080b0f7836 */ /* 0x040fe20000000000 */
[----:B------:R-:W-:Y:S02]  /*108f0*/  MOV R30, UR11 ;  /* 0x0000000b001e7c02 */ /* 0x000fe40008000f00 */
[----:B------:R-:W-:-:S03]  /*10900*/  SHF.L.U32 R11, R11, 0x8, RZ ;  /* 0x000000080b0b7819 */ /* 0x000fc600000006ff */
[----:B------:R-:W-:Y:S01]  /*10910*/  IMAD R7, R30, -0x2, R7 ;  /* 0xfffffffe1e077824 */ /* 0x000fe200078e0207 */
[----:B------:R-:W-:-:S04]  /*10920*/  MOV R30, UR5 ;  /* 0x00000005001e7c02 */ /* 0x000fc80008000f00 */
[----:B------:R-:W-:-:S07]  /*10930*/  IADD3 R7, PT, PT, R7, 0x10, R30 ;  /* 0x0000001007077810 */ /* 0x000fce0007ffe01e */
.L_x_125:
[----:B------:R-:W0:Y:S01]  /*10940*/  LDC R45, c[0x0][0x3f4] ;  /* 0x0000fd00ff2d7b82 */ /* 0x000e220000000800 */
[----:B------:R-:W-:Y:S01]  /*10950*/  IADD3 R32, PT, PT, R15, -0x8, RZ ;  /* 0xfffffff80f207810 */ /* 0x000fe20007ffe0ff */
[----:B------:R-:W-:Y:S03]  /*10960*/  BSSY.RECONVERGENT B1, `(.L_x_119) ;  /* 0x0000049000017945 */ /* 0x000fe60003800200 */
[----:B0-----:R-:W-:-:S13]  /*10970*/  ISETP.GE.AND P0, PT, R32, R45, PT ;  /* 0x0000002d2000720c */ /* 0x001fda0003f06270 */
[----:B------:R-:W-:Y:S05]  /*10980*/  @!P0 BRA `(.L_x_120) ;  /* 0x0000000400188947 */ /* 0x000fea0003800000 */
[----:B------:R-:W-:Y:S02]  /*10990*/  IABS R34, R45 ;  /* 0x0000002d00227213 */ /* 0x000fe40000000000 */
[----:B------:R-:W-:Y:S02]  /*109a0*/  MOV R30, RZ ;  /* 0x000000ff001e7202 */ /* 0x000fe40000000f00 */
[----:B------:R-:W0:Y:S01]  /*109b0*/  I2F.RP R33, R34 ;  /* 0x0000002200217306 */ /* 0x000e220000209400 */
[----:B------:R-:W-:Y:S02]  /*109c0*/  IABS R35, R32 ;  /* 0x0000002000237213 */ /* 0x000fe40000000000 */
[----:B------:R-:W-:Y:S02]  /*109d0*/  ISETP.GE.AND P1, PT, R32, RZ, PT ;  /* 0x000000ff2000720c */ /* 0x000fe40003f26270 */
[----:B------:R-:W-:-:S03]  /*109e0*/  ISETP.NE.AND P2, PT, R45, RZ, PT ;  /* 0x000000ff2d00720c */ /* 0x000fc60003f45270 */
[----:B0-----:R-:W0:Y:S02]  /*109f0*/  MUFU.RCP R33, R33 ;  /* 0x0000002100217308 */ /* 0x001e240000001000 */
[----:B0-----:R-:W-:-:S06]  /*10a00*/  VIADD R31, R33, 0xffffffe ;  /* 0x0ffffffe211f7836 */ /* 0x001fcc0000000000 */
[----:B------:R-:W0:Y:S02]  /*10a10*/  F2I.FTZ.U32.TRUNC.NTZ R31, R31 ;  /* 0x0000001f001f7305 */ /* 0x000e24000021f000 */
[----:B0-----:R-:W-:-:S05]  /*10a20*/  IADD3 R27, PT, PT, RZ, -R31, RZ ;  /* 0x8000001fff1b7210 */ /* 0x001fca0007ffe0ff */
[----:B------:R-:W-:-:S04]  /*10a30*/  IMAD R27, R27, R34, RZ ;  /* 0x000000221b1b7224 */ /* 0x000fc800078e02ff */
[----:B------:R-:W-:-:S04]  /*10a40*/  IMAD.HI.U32 R27, R31, R27, R30 ;  /* 0x0000001b1f1b7227 */ /* 0x000fc800078e001e */
[----:B------:R-:W-:-:S04]  /*10a50*/  IMAD.MOV.U32 R30, RZ, RZ, R35 ;  /* 0x000000ffff1e7224 */ /* 0x000fc800078e0023 */
[----:B------:R-:W-:-:S05]  /*10a60*/  IMAD.HI.U32 R27, R27, R30, RZ ;  /* 0x0000001e1b1b7227 */ /* 0x000fca00078e00ff */
[----:B------:R-:W-:-:S05]  /*10a70*/  IADD3 R27, PT, PT, -R27, RZ, RZ ;  /* 0x000000ff1b1b7210 */ /* 0x000fca0007ffe1ff */
[----:B------:R-:W-:-:S05]  /*10a80*/  IMAD R27, R34, R27, R30 ;  /* 0x0000001b221b7224 */ /* 0x000fca00078e021e */
[----:B------:R-:W-:-:S13]  /*10a90*/  ISETP.GT.U32.AND P0, PT, R34, R27, PT ;  /* 0x0000001b2200720c */ /* 0x000fda0003f04070 */
[----:B------:R-:W-:-:S04]  /*10aa0*/  @!P0 IADD3 R27, PT, PT, R27, -R34, RZ ;  /* 0x800000221b1b8210 */ /* 0x000fc80007ffe0ff */
[----:B------:R-:W-:-:S13]  /*10ab0*/  ISETP.GT.U32.AND P0, PT, R34, R27, PT ;  /* 0x0000001b2200720c */ /* 0x000fda0003f04070 */
[----:B------:R-:W-:-:S05]  /*10ac0*/  @!P0 IMAD.IADD R27, R27, 0x1, -R34 ;  /* 0x000000011b1b8824 */ /* 0x000fca00078e0a22 */
[----:B------:R-:W-:Y:S02]  /*10ad0*/  @!P1 IADD3 R27, PT, PT, -R27, RZ, RZ ;  /* 0x000000ff1b1b9210 */ /* 0x000fe40007ffe1ff */
[----:B------:R-:W-:-:S04]  /*10ae0*/  @!P2 LOP3.LUT R27, RZ, R45, RZ, 0x33, !PT ;  /* 0x0000002dff1ba212 */ /* 0x000fc800078e33ff */
[----:B------:R-:W-:-:S04]  /*10af0*/  IADD3 R30, P0, PT, R21, R27, RZ ;  /* 0x0000001b151e7210 */ /* 0x000fc80007f1e0ff */
[----:B------:R-:W-:Y:S02]  /*10b00*/  IADD3.X R31, PT, PT, RZ, R6, RZ, P0, !PT ;  /* 0x00000006ff1f7210 */ /* 0x000fe400007fe4ff */
[----:B------:R-:W-:-:S04]  /*10b10*/  LEA R32, P0, R30, UR18, 0x2 ;  /* 0x000000121e207c11 */ /* 0x000fc8000f8010ff */
[----:B------:R-:W-:-:S05]  /*10b20*/  LEA.HI.X R33, R30, UR19, R31, 0x2, P0 ;  /* 0x000000131e217c11 */ /* 0x000fca00080f141f */
[----:B------:R-:W2:Y:S01]  /*10b30*/  LDG.E R32, desc[UR36][R32.64] ;  /* 0x0000002420207981 */ /* 0x000ea2000c1e1900 */
[----:B------:R-:W-:Y:S01]  /*10b40*/  UISETP.NE.AND UP0, UPT, UR17, URZ, UPT ;  /* 0x000000ff1100728c */ /* 0x000fe2000bf05270 */
[----:B--2---:R-:W-:Y:S02]  /*10b50*/  IMAD R31, R44, R32, R27 ;  /* 0x000000202c1f7224 */ /* 0x004fe400078e021b */
[----:B------:R-:W0:Y:S02]  /*10b60*/  LDS.U16 R27, [R7+-0x10] ;  /* 0xfffff000071b7984 */ /* 0x000e240000000400 */
[----:B------:R-:W-:-:S04]  /*10b70*/  IMAD.SHL.U32 R31, R31, 0x100, RZ ;  /* 0x000001001f1f7824 */ /* 0x000fc800078e00ff */
[----:B------:R-:W-:-:S05]  /*10b80*/  IMAD.WIDE R30, R31, 0x2, R24 ;  /* 0x000000021f1e7825 */ /* 0x000fca00078e0218 */
[----:B------:R1:W5:Y:S01]  /*10b90*/  LDG.E.128 R36, desc[UR36][R30.64] ;  /* 0x000000241e247981 */ /* 0x000362000c1e1d00 */
[----:B0-----:R-:W-:Y:S01]  /*10ba0*/  HADD2.F32 R27, -RZ, R27.H0_H0 ;  /* 0x2000001bff1b7230 */ /* 0x001fe20000004100 */
[----:B-1----:R-:W-:Y:S06]  /*10bb0*/  BRA.U UP0, `(.L_x_121) ;  /* 0x00000001004c7547 */ /* 0x002fec000b800000 */
[----:B------:R-:W-:Y:S01]  /*10bc0*/  ISETP.NE.AND P3, PT, R2, RZ, PT ;  /* 0x000000ff0200720c */ /* 0x000fe20003f65270 */
[----:B------:R-:W0:-:S12]  /*10bd0*/  LDS.128 R32, [R26+UR9] ;  /* 0x000000091a207984 */ /* 0x000e180008000c00 */
[----:B------:R-:W-:Y:S01]  /*10be0*/  VOTEU.ANY UP0, P3 ;  /* 0x0000000000ff7886 */ /* 0x000fe20001800100 */
[----:B------:R-:W-:-:S13]  /*10bf0*/  PLOP3.LUT P0, PT, PT, PT, UP0, 0x80, 0x8 ;  /* 0x000000000008781c */ /* 0x000fda0003f0f008 */
[----:B------:R-:W2:Y:S01]  /*10c00*/  @P0 LDG.E.128 R40, desc[UR36][R28.64] ;  /* 0x000000241c280981 */ /* 0x000ea2000c1e1d00 */
[----:B------:R-:W-:Y:S01]  /*10c10*/  PLOP3.LUT P1, PT, PT, PT, UP0, 0x80, 0x8 ;  /* 0x000000000008781c */ /* 0x000fe20003f2f008 */
[----:B------:R-:W-:Y:S01]  /*10c20*/  IMAD.WIDE.U32 R30, R11, 0x2, R22 ;  /* 0x000000020b1e7825 */ /* 0x000fe200078e0016 */
[----:B------:R-:W-:Y:S02]  /*10c30*/  PLOP3.LUT P3, PT, PT, PT, UP0, 0x80, 0x8 ;  /* 0x000000000008781c */ /* 0x000fe40003f6f008 */
[----:B------:R-:W-:Y:S02]  /*10c40*/  PLOP3.LUT P0, PT, PT, PT, UP0, 0x80, 0x8 ;  /* 0x000000000008781c */ /* 0x000fe40003f0f008 */
[----:B------:R-:W-:Y:S01]  /*10c50*/  PLOP3.LUT P2, PT, PT, PT, UP0, 0x80, 0x8 ;  /* 0x000000000008781c */ /* 0x000fe20003f4f008 */
[----:B0----5:R-:W-:Y:S02]  /*10c60*/  HFMA2 R36, R36, 1, 1, R32 ;  /* 0x3c003c0024247831 */ /* 0x021fe40000000020 */
        /* <DEDUP_REMOVED lines=8> */
.L_x_121:
[--C-:B-----5:R-:W-:Y:S02]  /*10cf0*/  HADD2.F32 R34, -RZ, R38.reuse.H0_H0 ;  /* 0x20000026ff227230 */ /* 0x120fe40000004100 */
[----:B0-----:R-:W-:Y:S02]  /*10d00*/  HADD2.F32 R31, -RZ, R38.H1_H1 ;  /* 0x30000026ff1f7230 */ /* 0x001fe40000004100 */
[----:B------:R-:W-:Y:S02]  /*10d10*/  HADD2.F32 R30, -RZ, R36.H0_H0 ;  /* 0x20000024ff1e7230 */ /* 0x000fe40000004100 */
[C---:B------:R-:W-:Y:S01]  /*10d20*/  FFMA.FTZ R9, R27.reuse, R34, R9 ;  /* 0x000000221b097223 */ /* 0x040fe20000010009 */
[----:B------:R-:W-:Y:S02]  /*10d30*/  HADD2.F32 R32, -RZ, R37.H0_H0 ;  /* 0x20000025ff207230 */ /* 0x000fe40000004100 */
[----:B------:R-:W-:Y:S01]  /*10d40*/  FFMA.FTZ R20, R27, R31, R20 ;  /* 0x0000001f1b147223 */ /* 0x000fe20000010014 */
[----:B------:R-:W-:-:S02]  /*10d50*/  HADD2.F32 R38, -RZ, R39.H0_H0 ;  /* 0x20000027ff267230 */ /* 0x000fc40000004100 */
[C---:B------:R-:W-:Y:S01]  /*10d60*/  FFMA.FTZ R12, R27.reuse, R30, R12 ;  /* 0x0000001e1b0c7223 */ /* 0x040fe2000001000c */
[----:B------:R-:W-:Y:S02]  /*10d70*/  HADD2.F32 R36, -RZ, R36.H1_H1 ;  /* 0x30000024ff247230 */ /* 0x000fe40000004100 */
[C---:B------:R-:W-:Y:S01]  /*10d80*/  FFMA.FTZ R5, R27.reuse, R32, R5 ;  /* 0x000000201b057223 */ /* 0x040fe20000010005 */
[----:B------:R-:W-:Y:S02]  /*10d90*/  HADD2.F32 R37, -RZ, R37.H1_H1 ;  /* 0x30000025ff257230 */ /* 0x000fe40000004100 */
[C---:B------:R-:W-:Y:S01]  /*10da0*/  FFMA.FTZ R13, R27.reuse, R38, R13 ;  /* 0x000000261b0d7223 */ /* 0x040fe2000001000d */
[----:B------:R-:W-:Y:S02]  /*10db0*/  HADD2.F32 R39, -RZ, R39.H1_H1 ;  /* 0x30000027ff277230 */ /* 0x000fe40000004100 */
[C---:B------:R-:W-:Y:S01]  /*10dc0*/  FFMA.FTZ R3, R27.reuse, R36, R3 ;  /* 0x000000241b037223 */ /* 0x040fe20000010003 */
[----:B------:R-:W-:-:S02]  /*10dd0*/  FFMA.FTZ R14, R27, R37, R14 ;  /* 0x000000251b0e7223 */ /* 0x000fc4000001000e */
[----:B------:R-:W-:-:S07]  /*10de0*/  FFMA.FTZ R0, R27, R39, R0 ;  /* 0x000000271b007223 */ /* 0x000fce0000010000 */
.L_x_120:
[----:B------:R-:W-:Y:S05]  /*10df0*/  BSYNC.RECONVERGENT B1 ;  /* 0x0000000000017941 */ /* 0x000fea0003800200 */
.L_x_119:
[----:B------:R-:W-:Y:S01]  /*10e00*/  ISETP.GE.AND P0, PT, R15, R45, PT ;  /* 0x0000002d0f00720c */ /* 0x000fe20003f06270 */
[----:B------:R-:W-:-:S12]  /*10e10*/  BSSY.RECONVERGENT B1, `(.L_x_122) ;  /* 0x0000049000017945 */ /* 0x000fd80003800200 */
[----:B------:R-:W-:Y:S05]  /*10e20*/  @!P0 BRA `(.L_x_123) ;  /* 0x00000004001c8947 */ /* 0x000fea0003800000 */
[----:B------:R-:W-:Y:S01]  /*10e30*/  IABS R32, R45 ;  /* 0x0000002d00207213 */ /* 0x000fe20000000000 */
[----:B------:R-:W-:Y:S01]  /*10e40*/  IMAD.MOV.U32 R30, RZ, RZ, RZ ;  /* 0x000000ffff1e7224 */ /* 0x000fe200078e00ff */
[----:B------:R-:W-:Y:S02]  /*10e50*/  IABS R34, R15 ;  /* 0x0000000f00227213 */ /* 0x000fe40000000000 */
[----:B------:R-:W0:Y:S01]  /*10e60*/  I2F.RP R33, R32 ;  /* 0x0000002000217306 */ /* 0x000e220000209400 */
[----:B------:R-:W-:Y:S02]  /*10e70*/  ISETP.GE.AND P1, PT, R15, RZ, PT ;  /* 0x000000ff0f00720c */ /* 0x000fe40003f26270 */
[----:B------:R-:W-:-:S05]  /*10e80*/  ISETP.NE.AND P2, PT, R45, RZ, PT ;  /* 0x000000ff2d00720c */ /* 0x000fca0003f45270 */
[----:B0-----:R-:W0:Y:S02]  /*10e90*/  MUFU.RCP R33, R33 ;  /* 0x0000002100217308 */ /* 0x001e240000001000 */
[----:B0-----:R-:W-:-:S06]  /*10ea0*/  IADD3 R31, PT, PT, R33, 0xffffffe, RZ ;  /* 0x0ffffffe211f7810 */ /* 0x001fcc0007ffe0ff */
[----:B------:R-:W0:Y:S02]  /*10eb0*/  F2I.FTZ.U32.TRUNC.NTZ R31, R31 ;  /* 0x0000001f001f7305 */ /* 0x000e24000021f000 */
[----:B0-----:R-:W-:-:S05]  /*10ec0*/  IADD3 R27, PT, PT, RZ, -R31, RZ ;  /* 0x8000001fff1b7210 */ /* 0x001fca0007ffe0ff */
[----:B------:R-:W-:-:S04]  /*10ed0*/  IMAD R27, R27, R32, RZ ;  /* 0x000000201b1b7224 */ /* 0x000fc800078e02ff */
[----:B------:R-:W-:Y:S01]  /*10ee0*/  IMAD.HI.U32 R27, R31, R27, R30 ;  /* 0x0000001b1f1b7227 */ /* 0x000fe200078e001e */
[----:B------:R-:W-:-:S05]  /*10ef0*/  MOV R30, R34 ;  /* 0x00000022001e7202 */ /* 0x000fca0000000f00 */
        /* <DEDUP_REMOVED lines=11> */
[----:B------:R-:W-:-:S04]  /*10fb0*/  LEA R32, P0, R30, UR18, 0x2 ;  /* 0x000000121e207c11 */ /* 0x000fc8000f8010ff */
[----:B------:R-:W-:-:S05]  /*10fc0*/  LEA.HI.X R33, R30, UR19, R31, 0x2, P0 ;  /* 0x000000131e217c11 */ /* 0x000fca00080f141f */
[----:B------:R-:W2:Y:S02]  /*10fd0*/  LDG.E R32, desc[UR36][R32.64] ;  /* 0x0000002420207981 */ /* 0x000ea4000c1e1900 */
[----:B--2---:R-:W-:Y:S02]  /*10fe0*/  IMAD R31, R44, R32, R27 ;  /* 0x000000202c1f7224 */ /* 0x004fe400078e021b */
[----:B------:R-:W0:Y:S03]  /*10ff0*/  LDS.U16 R27, [R7] ;  /* 0x00000000071b7984 */ /* 0x000e260000000400 */
[----:B------:R-:W-:-:S05]  /*11000*/  SHF.L.U32 R31, R31, 0x8, RZ ;  /* 0x000000081f1f7819 */ /* 0x000fca00000006ff */
[----:B------:R-:W-:-:S05]  /*11010*/  IMAD.WIDE R30, R31, 0x2, R24 ;  /* 0x000000021f1e7825 */ /* 0x000fca00078e0218 */
[----:B------:R1:W5:Y:S01]  /*11020*/  LDG.E.128 R36, desc[UR36][R30.64] ;  /* 0x000000241e247981 */ /* 0x000362000c1e1d00 */
[----:B------:R-:W-:Y:S01]  /*11030*/  UISETP.NE.AND UP0, UPT, UR17, URZ, UPT ;  /* 0x000000ff1100728c */ /* 0x000fe2000bf05270 */
[----:B0-----:R-:W-:-:S08]  /*11040*/  HADD2.F32 R27, -RZ, R27.H0_H0 ;  /* 0x2000001bff1b7230 */ /* 0x001fd00000004100 */
[----:B-1----:R-:W-:Y:S05]  /*11050*/  BRA.U UP0, `(.L_x_124) ;  /* 0x0000000100507547 */ /* 0x002fea000b800000 */
        /* <DEDUP_REMOVED lines=20> */
.L_x_124:
        /* <DEDUP_REMOVED lines=16> */
.L_x_123:
[----:B------:R-:W-:Y:S05]  /*112a0*/  BSYNC.RECONVERGENT B1 ;  /* 0x0000000000017941 */ /* 0x000fea0003800200 */
.L_x_122:
[C---:B------:R-:W-:Y:S01]  /*112b0*/  VIADD R27, R15.reuse, 0x8 ;  /* 0x000000080f1b7836 */ /* 0x040fe20000000000 */
[----:B------:R-:W-:Y:S01]  /*112c0*/  IADD3 R15, PT, PT, R15, 0x10, RZ ;  /* 0x000000100f0f7810 */ /* 0x000fe20007ffe0ff */
[----:B------:R-:W-:Y:S01]  /*112d0*/  VIADD R7, R7, 0x20 ;  /* 0x0000002007077836 */ /* 0x000fe20000000000 */
[----:B------:R-:W-:Y:S02]  /*112e0*/  IADD3 R11, PT, PT, R11, 0x1000, RZ ;  /* 0x000010000b0b7810 */ /* 0x000fe40007ffe0ff */
[----:B------:R-:W-:-:S13]  /*112f0*/  ISETP.GE.AND P0, PT, R27, UR16, PT ;  /* 0x000000101b007c0c */ /* 0x000fda000bf06270 */
[----:B------:R-:W-:Y:S05]  /*11300*/  @!P0 BRA `(.L_x_125) ;  /* 0xfffffff4008c8947 */ /* 0x000fea000383ffff */
.L_x_114:
[----:B01----:R-:W-:Y:S05]  /*11310*/  BSYNC.RECONVERGENT B0 ;  /* 0x0000000000007941 */ /* 0x003fea0003800200 */
.L_x_113:
[----:B------:R-:W-:Y:S01]  /*11320*/  ISETP.NE.AND P0, PT, R8, UR4, PT ;  /* 0x0000000408007c0c */ /* 0x000fe2000bf05270 */
[----:B------:R-:W-:-:S12]  /*11330*/  BSSY.RECONVERGENT B0, `(.L_x_126) ;  /* 0x0000036000007945 */ /* 0x000fd80003800200 */
[----:B------:R-:W-:Y:S05]  /*11340*/  @P0 BRA `(.L_x_127) ;  /* 0x0000000000d00947 */ /* 0x000fea0003800000 */
[----:B------:R-:W-:-:S06]  /*11350*/  USHF.L.U32 UR4, UR16, 0x8, URZ ;  /* 0x0000000810047899 */ /* 0x000fcc00080006ff */
[----:B------:R-:W-:-:S05]  /*11360*/  MOV R7, UR4 ;  /* 0x0000000400077c02 */ /* 0x000fca0008000f00 */
[----:B------:R-:W-:-:S05]  /*11370*/  IMAD.WIDE R6, R7, 0x2, R22 ;  /* 0x0000000207067825 */ /* 0x000fca00078e0216 */
[----:B------:R0:W5:Y:S01]  /*11380*/  LDG.E.128 R24, desc[UR36][R6.64] ;  /* 0x0000002406187981 */ /* 0x000162000c1e1d00 */
[----:B------:R-:W-:-:S04]  /*11390*/  UIADD3 UR4, UPT, UPT, UR44, -UR11, URZ ;  /* 0x8000000b2c047290 */ /* 0x000fc8000fffe0ff */
[----:B------:R-:W-:-:S09]  /*113a0*/  ULEA UR4, UR4, UR6, 0x1 ;  /* 0x0000000604047291 */ /* 0x000fd2000f8e08ff */
[----:B------:R-:W1:Y:S02]  /*113b0*/  LDS.U16 R2, [UR4+-0x2] ;  /* 0xfffffe04ff027984 */ /* 0x000e640008000400 */
[----:B------:R-:W3:Y:S02]  /*113c0*/  LDCU UR4, c[0x0][0x40c] ;  /* 0x00008180ff0477ac */ /* 0x000ee40008000800 */
[----:B---3--:R-:W-:Y:S01]  /*113d0*/  UISETP.NE.AND UP0, UPT, UR4, URZ, UPT ;  /* 0x000000ff0400728c */ /* 0x008fe2000bf05270 */
[----:B-1----:R-:W-:-:S08]  /*113e0*/  HADD2.F32 R11, -RZ, R2.H0_H0 ;  /* 0x20000002ff0b7230 */ /* 0x002fd00000004100 */
[----:B0-----:R-:W-:Y:S05]  /*113f0*/  BRA.U UP0, `(.L_x_128) ;  /* 0x0000000100647547 */ /* 0x001fea000b800000 */
[----:B------:R-:W0:Y:S02]  /*11400*/  LDCU.64 UR14, c[0x0][0x460] ;  /* 0x00008c00ff0e77ac */ /* 0x000e240008000a00 */
[----:B0-----:R-:W-:-:S04]  /*11410*/  UISETP.NE.U32.AND UP0, UPT, UR14, URZ, UPT ;  /* 0x000000ff0e00728c */ /* 0x001fc8000bf05070 */
[----:B------:R-:W-:-:S06]  /*11420*/  UISETP.NE.AND.EX UP0, UPT, UR15, URZ, UPT, UP0 ;  /* 0x000000ff0f00728c */ /* 0x000fcc000bf05300 */
[----:B------:R-:W-:-:S05]  /*11430*/  PLOP3.LUT P0, PT, PT, PT, UP0, 0x80, 0x8 ;  /* 0x000000000008781c */ /* 0x000fca0003f0f008 */
[----:B------:R-:W0:Y:S01]  /*11440*/  @UP0 LDCU UR4, c[0x0][0x3f8] ;  /* 0x00007f00ff0407ac */ /* 0x000e220008000800 */
[----:B------:R-:W1:Y:S01]  /*11450*/  @UP0 LDCU.64 UR14, c[0x0][0x458] ;  /* 0x00008b00ff0e07ac */ /* 0x000e620008000a00 */
[----:B0-----:R-:W-:Y:S01]  /*11460*/  @UP0 UIMAD UR4, UR38, UR4, UR12 ;  /* 0x00000004260402a4 */ /* 0x001fe2000f8e020c */
[----:B-1----:R-:W-:Y:S01]  /*11470*/  MOV R7, UR15 ;  /* 0x0000000f00077c02 */ /* 0x002fe20008000f00 */
[----:B------:R-:W-:-:S04]  /*11480*/  IMAD.U32 R6, RZ, RZ, UR14 ;  /* 0x0000000eff067e24 */ /* 0x000fc8000f8e00ff */
[----:B------:R-:W-:-:S04]  /*11490*/  MOV R15, UR4 ;  /* 0x00000004000f7c02 */ /* 0x000fc80008000f00 */
[----:B------:R-:W-:-:S05]  /*114a0*/  @P0 LEA R15, R15, R10, 0x8 ;  /* 0x0000000a0f0f0211 */ /* 0x000fca00078e40ff */
[----:B------:R-:W-:-:S05]  /*114b0*/  @P0 IMAD.WIDE R6, R15, 0x2, R6 ;  /* 0x000000020f060825 */ /* 0x000fca00078e0206 */
[----:B--2---:R-:W2:Y:S01]  /*114c0*/  @P0 LDG.E.128 R28, desc[UR36][R6.64] ;  /* 0x00000024061c0981 */ /* 0x004ea2000c1e1d00 */
[----:B------:R-:W-:Y:S01]  /*114d0*/  USHF.L.U32 UR4, UR40, 0x8, URZ ;  /* 0x0000000828047899 */ /* 0x000fe200080006ff */
[----:B-----5:R-:W-:Y:S02]  /*114e0*/  HFMA2 R24, R24, 1, 1, R16 ;  /* 0x3c003c0018187831 */ /* 0x020fe40000000010 */
[----:B------:R-:W-:Y:S02]  /*114f0*/  HADD2 R25, R25, R17 ;  /* 0x0000001119197230 */ /* 0x000fe40000000000 */
[----:B------:R-:W-:Y:S02]  /*11500*/  HFMA2 R26, R26, 1, 1, R18 ;  /* 0x3c003c001a1a7831 */ /* 0x000fe40000000012 */
[----:B------:R-:W-:Y:S02]  /*11510*/  HADD2 R27, R27, R19 ;  /* 0x000000131b1b7230 */ /* 0x000fe40000000000 */
[----:B------:R-:W-:-:S04]  /*11520*/  IMAD.U32 R15, RZ, RZ, UR4 ;  /* 0x00000004ff0f7e24 */ /* 0x000fc8000f8e00ff */
[----:B------:R-:W-:-:S04]  /*11530*/  IMAD.WIDE R22, R15, 0x2, R22 ;  /* 0x000000020f167825 */ /* 0x000fc800078e0216 */
[----:B--2---:R-:W-:Y:S02]  /*11540*/  @P0 HFMA2 R25, R25, R29, -RZ ;  /* 0x0000001d19190231 */ /* 0x004fe400001000ff */
[----:B------:R-:W-:Y:S02]  /*11550*/  @P0 HMUL2 R24, R24, R28 ;  /* 0x0000001c18180232 */ /* 0x000fe40000000000 */
[----:B------:R-:W-:Y:S02]  /*11560*/  @P0 HFMA2 R27, R27, R31, -RZ ;  /* 0x0000001f1b1b0231 */ /* 0x000fe400001000ff */
[----:B------:R-:W-:-:S05]  /*11570*/  @P0 HMUL2 R26, R26, R30 ;  /* 0x0000001e1a1a0232 */ /* 0x000fca0000000000 */
[----:B------:R0:W-:Y:S02]  /*11580*/  STG.E.128 desc[UR36][R22.64], R24 ;  /* 0x0000001816007986 */ /* 0x0001e4000c101d24 */
.L_x_128:
[--C-:B-----5:R-:W-:Y:S02]  /*11590*/  HADD2.F32 R2, -RZ, R24.reuse.H0_H0 ;  /* 0x20000018ff027230 */ /* 0x120fe40000004100 */
[----:B------:R-:W-:Y:S02]  /*115a0*/  HADD2.F32 R6, -RZ, R25.H0_H0 ;  /* 0x20000019ff067230 */ /* 0x000fe40000004100 */
[----:B------:R-:W-:Y:S02]  /*115b0*/  HADD2.F32 R18, -RZ, R27.H0_H0 ;  /* 0x2000001bff127230 */ /* 0x000fe40000004100 */
[C---:B------:R-:W-:Y:S01]  /*115c0*/  FFMA.FTZ R12, R11.reuse, R2, R12 ;  /* 0x000000020b0c7223 */ /* 0x040fe2000001000c */
[----:B0-----:R-:W-:Y:S02]  /*115d0*/  HADD2.F32 R24, -RZ, R24.H1_H1 ;  /* 0x30000018ff187230 */ /* 0x001fe40000004100 */
        /* <DEDUP_REMOVED lines=10> */
[----:B------:R-:W-:-:S07]  /*11680*/  FFMA.FTZ R0, R11, R27, R0 ;  /* 0x0000001b0b007223 */ /* 0x000fce0000010000 */
.L_x_127:
[----:B------:R-:W-:Y:S05]  /*11690*/  BSYNC.RECONVERGENT B0 ;  /* 0x0000000000007941 */ /* 0x000fea0003800200 */
.L_x_126:
[C---:B------:R-:W-:Y:S01]  /*116a0*/  LOP3.LUT R2, R4.reuse, 0x380, RZ, 0xc0, !PT ;  /* 0x0000038004027812 */ /* 0x040fe200078ec0ff */
[----:B------:R-:W-:Y:S01]  /*116b0*/  BAR.SYNC.DEFER_BLOCKING 0x0 ;  /* 0x0000000000007b1d */ /* 0x000fe20000010000 */
[----:B------:R-:W-:Y:S02]  /*116c0*/  LOP3.LUT R7, R4, 0x3e0, RZ, 0xc0, !PT ;  /* 0x000003e004077812 */ /* 0x000fe400078ec0ff */
[----:B------:R-:W-:Y:S02]  /*116d0*/  ISETP.NE.AND P0, PT, R2, 0x80, PT ;  /* 0x000000800200780c */ /* 0x000fe40003f05270 */
[----:B------:R-:W-:Y:S01]  /*116e0*/  ISETP.NE.AND P4, PT, R7, 0x20, PT ;  /* 0x000000200700780c */ /* 0x000fe20003f85270 */
[----:B------:R-:W-:Y:S01]  /*116f0*/  BSSY.RECONVERGENT B0, `(.L_x_129) ;  /* 0x000000e000007945 */ /* 0x000fe20003800200 */
[----:B------:R-:W-:Y:S02]  /*11700*/  LOP3.LUT R6, R4, 0x3c0, RZ, 0xc0, !PT ;  /* 0x000003c004067812 */ /* 0x000fe400078ec0ff */
[----:B------:R-:W-:-:S02]  /*11710*/  SHF.L.U32 R7, R10, 0x1, RZ ;  /* 0x000000010a077819 */ /* 0x000fc400000006ff */
[C---:B------:R-:W-:Y:S02]  /*11720*/  ISETP.GT.U32.AND P1, PT, R4.reuse, 0x7f, PT ;  /* 0x0000007f0400780c */ /* 0x040fe40003f24070 */
[C---:B------:R-:W-:Y:S02]  /*11730*/  ISETP.GT.U32.AND P3, PT, R4.reuse, 0x3f, PT ;  /* 0x0000003f0400780c */ /* 0x040fe40003f64070 */
[----:B------:R-:W-:Y:S02]  /*11740*/  ISETP.GT.U32.AND P5, PT, R4, 0x1f, PT ;  /* 0x0000001f0400780c */ /* 0x000fe40003fa4070 */
[----:B------:R-:W-:Y:S02]  /*11750*/  ISETP.NE.AND P2, PT, R6, 0x40, PT ;  /* 0x000000400600780c */ /* 0x000fe40003f45270 */
[----:B------:R-:W-:Y:S01]  /*11760*/  LEA R8, R8, R7, 0x9 ;  /* 0x0000000708087211 */ /* 0x000fe200078e48ff */
[----:B------:R-:W-:Y:S10]  /*11770*/  @P0 BRA `(.L_x_130) ;  /* 0x0000000000140947 */ /* 0x000ff40003800000 */
[----:B------:R-:W-:Y:S02]  /*11780*/  F2FP.F16.F32.PACK_AB R16, R3, R12 ;  /* 0x0000000c0310723e */ /* 0x000fe400000000ff */
[----:B------:R-:W-:Y:S02]  /*11790*/  F2FP.F16.F32.PACK_AB R17, R14, R5 ;  /* 0x000000050e11723e */ /* 0x000fe400000000ff */
[----:B------:R-:W-:Y:S02]  /*117a0*/  F2FP.F16.F32.PACK_AB R18, R20, R9 ;  /* 0x000000091412723e */ /* 0x000fe400000000ff */
[----:B------:R-:W-:-:S05]  /*117b0*/  F2FP.F16.F32.PACK_AB R19, R0, R13 ;  /* 0x0000000d0013723e */ /* 0x000fca00000000ff */
[----:B------:R0:W-:Y:S02]  /*117c0*/  STS.128 [R8+UR5+-0x800], R16 ;  /* 0xfff8001008007988 */ /* 0x0001e40008000c05 */
.L_x_130:
[----:B------:R-:W-:Y:S05]  /*117d0*/  BSYNC.RECONVERGENT B0 ;  /* 0x0000000000007941 */ /* 0x000fea0003800200 */
.L_x_129:
[----:B------:R-:W-:Y:S06]  /*117e0*/  BAR.SYNC.DEFER_BLOCKING 0x0 ;  /* 0x0000000000007b1d */ /* 0x000fec0000010000 */
[----:B------:R-:W-:Y:S04]  /*117f0*/  BSSY.RECONVERGENT B0, `(.L_x_131) ;  /* 0x0000013000007945 */ /* 0x000fe80003800200 */
[----:B------:R-:W-:Y:S05]  /*11800*/  @P1 BRA `(.L_x_132) ;  /* 0x0000000000441947 */ /* 0x000fea0003800000 */
[----:B0-----:R-:W0:Y:S02]  /*11810*/  LDS.128 R16, [R8+UR5] ;  /* 0x0000000508107984 */ /* 0x001e240008000c00 */
[--C-:B0-----:R-:W-:Y:S02]  /*11820*/  HADD2.F32 R11, -RZ, R16.reuse.H0_H0 ;  /* 0x20000010ff0b7230 */ /* 0x101fe40000004100 */
[----:B------:R-:W-:Y:S02]  /*11830*/  HADD2.F32 R2, -RZ, R17.H0_H0 ;  /* 0x20000011ff027230 */ /* 0x000fe40000004100 */
[----:B------:R-:W-:Y:S02]  /*11840*/  HADD2.F32 R6, -RZ, R19.H0_H0 ;  /* 0x20000013ff067230 */ /* 0x000fe40000004100 */
[----:B------:R-:W-:Y:S01]  /*11850*/  FADD.FTZ R12, R12, R11 ;  /* 0x0000000b0c0c7221 */ /* 0x000fe20000010000 */
[----:B------:R-:W-:Y:S02]  /*11860*/  HADD2.F32 R16, -RZ, R16.H1_H1 ;  /* 0x30000010ff107230 */ /* 0x000fe40000004100 */
[----:B------:R-:W-:Y:S01]  /*11870*/  FADD.FTZ R5, R5, R2 ;  /* 0x0000000205057221 */ /* 0x000fe20000010000 */
[----:B------:R-:W-:-:S02]  /*11880*/  HADD2.F32 R17, -RZ, R17.H1_H1 ;  /* 0x30000011ff117230 */ /* 0x000fc40000004100 */
[----:B------:R-:W-:Y:S01]  /*11890*/  FADD.FTZ R13, R13, R6 ;  /* 0x000000060d0d7221 */ /* 0x000fe20000010000 */
[--C-:B------:R-:W-:Y:S02]  /*118a0*/  HADD2.F32 R4, -RZ, R18.reuse.H0_H0 ;  /* 0x20000012ff047230 */ /* 0x100fe40000004100 */
[----:B------:R-:W-:Y:S01]  /*118b0*/  FADD.FTZ R3, R3, R16 ;  /* 0x0000001003037221 */ /* 0x000fe20000010000 */
[----:B------:R-:W-:Y:S02]  /*118c0*/  HADD2.F32 R15, -RZ, R18.H1_H1 ;  /* 0x30000012ff0f7230 */ /* 0x000fe40000004100 */
[----:B------:R-:W-:Y:S01]  /*118d0*/  FADD.FTZ R14, R14, R17 ;  /* 0x000000110e0e7221 */ /* 0x000fe20000010000 */
[----:B------:R-:W-:Y:S02]  /*118e0*/  HADD2.F32 R19, -RZ, R19.H1_H1 ;  /* 0x30000013ff137230 */ /* 0x000fe40000004100 */
[----:B------:R-:W-:Y:S01]  /*118f0*/  FADD.FTZ R9, R9, R4 ;  /* 0x0000000409097221 */ /* 0x000fe20000010000 */
[----:B------:R-:W-:-:S02]  /*11900*/  FADD.FTZ R20, R20, R15 ;  /* 0x0000000f14147221 */ /* 0x000fc40000010000 */
[----:B------:R-:W-:-:S07]  /*11910*/  FADD.FTZ R0, R0, R19 ;  /* 0x0000001300007221 */ /* 0x000fce0000010000 */
.L_x_132:
[----:B------:R-:W-:Y:S05]  /*11920*/  BSYNC.RECONVERGENT B0 ;  /* 0x0000000000007941 */ /* 0x000fea0003800200 */
.L_x_131:
[----:B------:R-:W-:Y:S06]  /*11930*/  BAR.SYNC.DEFER_BLOCKING 0x0 ;  /* 0x0000000000007b1d */ /* 0x000fec0000010000 */
[----:B------:R-:W-:Y:S04]  /*11940*/  BSSY.RECONVERGENT B0, `(.L_x_133) ;  /* 0x0000007000007945 */ /* 0x000fe80003800200 */
[----:B------:R-:W-:Y:S05]  /*11950*/  @P2 BRA `(.L_x_134) ;  /* 0x0000000000142947 */ /* 0x000fea0003800000 */
[----:B0-----:R-:W-:Y:S02]  /*11960*/  F2FP.F16.F32.PACK_AB R16, R3, R12 ;  /* 0x0000000c0310723e */ /* 0x001fe400000000ff */
[----:B------:R-:W-:Y:S02]  /*11970*/  F2FP.F16.F32.PACK_AB R17, R14, R5 ;  /* 0x000000050e11723e */ /* 0x000fe400000000ff */
[----:B------:R-:W-:Y:S02]  /*11980*/  F2FP.F16.F32.PACK_AB R18, R20, R9 ;  /* 0x000000091412723e */ /* 0x000fe400000000ff */
[----:B------:R-:W-:-:S05]  /*11990*/  F2FP.F16.F32.PACK_AB R19, R0, R13 ;  /* 0x0000000d0013723e */ /* 0x000fca00000000ff */
[----:B------:R1:W-:Y:S02]  /*119a0*/  STS.128 [R8+UR5+-0x400], R16 ;  /* 0xfffc001008007988 */ /* 0x0003e40008000c05 */
.L_x_134:
[----:B------:R-:W-:Y:S05]  /*119b0*/  BSYNC.RECONVERGENT B0 ;  /* 0x0000000000007941 */ /* 0x000fea0003800200 */
.L_x_133:
[----:B------:R-:W-:Y:S06]  /*119c0*/  BAR.SYNC.DEFER_BLOCKING 0x0 ;  /* 0x0000000000007b1d */ /* 0x000fec0000010000 */
[----:B------:R-:W-:Y:S04]  /*119d0*/  BSSY.RECONVERGENT B0, `(.L_x_135) ;  /* 0x0000013000007945 */ /* 0x000fe80003800200 */
[----:B------:R-:W-:Y:S05]  /*119e0*/  @P3 BRA `(.L_x_136) ;  /* 0x0000000000443947 */ /* 0x000fea0003800000 */
[----:B01----:R-:W0:Y:S02]  /*119f0*/  LDS.128 R16, [R8+UR5] ;  /* 0x0000000508107984 */ /* 0x003e240008000c00 */
        /* <DEDUP_REMOVED lines=16> */
.L_x_136:
[----:B------:R-:W-:Y:S05]  /*11b00*/  BSYNC.RECONVERGENT B0 ;  /* 0x0000000000007941 */ /* 0x000fea0003800200 */
.L_x_135:
[----:B------:R-:W-:Y:S06]  /*11b10*/  BAR.SYNC.DEFER_BLOCKING 0x0 ;  /* 0x0000000000007b1d */ /* 0x000fec0000010000 */
[----:B------:R-:W-:Y:S04]  /*11b20*/  BSSY.RECONVERGENT B0, `(.L_x_137) ;  /* 0x0000007000007945 */ /* 0x000fe80003800200 */
[----:B------:R-:W-:Y:S05]  /*11b30*/  @P4 BRA `(.L_x_138) ;  /* 0x0000000000144947 */ /* 0x000fea0003800000 */
[----:B01----:R-:W-:Y:S02]  /*11b40*/  F2FP.F16.F32.PACK_AB R16, R3, R12 ;  /* 0x0000000c0310723e */ /* 0x003fe400000000ff */
[----:B------:R-:W-:Y:S02]  /*11b50*/  F2FP.F16.F32.PACK_AB R17, R14, R5 ;  /* 0x000000050e11723e */ /* 0x000fe400000000ff */
[----:B------:R-:W-:Y:S02]  /*11b60*/  F2FP.F16.F32.PACK_AB R18, R20, R9 ;  /* 0x000000091412723e */ /* 0x000fe400000000ff */
[----:B------:R-:W-:-:S05]  /*11b70*/  F2FP.F16.F32.PACK_AB R19, R0, R13 ;  /* 0x0000000d0013723e */ /* 0x000fca00000000ff */
[----:B------:R3:W-:Y:S02]  /*11b80*/  STS.128 [R7+UR5], R16 ;  /* 0x0000001007007988 */ /* 0x0007e40008000c05 */
.L_x_138:
[----:B------:R-:W-:Y:S05]  /*11b90*/  BSYNC.RECONVERGENT B0 ;  /* 0x0000000000007941 */ /* 0x000fea0003800200 */
.L_x_137:
[----:B------:R-:W-:Y:S06]  /*11ba0*/  BAR.SYNC.DEFER_BLOCKING 0x0 ;  /* 0x0000000000007b1d */ /* 0x000fec0000010000 */
[----:B------:R-:W-:Y:S04]  /*11bb0*/  BSSY.RECONVERGENT B0, `(.L_x_139) ;  /* 0x0000013000007945 */ /* 0x000fe80003800200 */
[----:B------:R-:W-:Y:S05]  /*11bc0*/  @P5 BRA `(.L_x_140) ;  /* 0x0000000000445947 */ /* 0x000fea0003800000 */
[----:B01-3--:R-:W0:Y:S02]  /*11bd0*/  LDS.128 R16, [R8+UR5] ;  /* 0x0000000508107984 */ /* 0x00be240008000c00 */
        /* <DEDUP_REMOVED lines=16> */
.L_x_140:
[----:B------:R-:W-:Y:S05]  /*11ce0*/  BSYNC.RECONVERGENT B0 ;  /* 0x0000000000007941 */ /* 0x000fea0003800200 */
.L_x_139:
[----:B------:R-:W-:Y:S06]  /*11cf0*/  BAR.SYNC.DEFER_BLOCKING 0x0 ;  /* 0x0000000000007b1d */ /* 0x000fec0000010000 */
[----:B------:R-:W-:Y:S05]  /*11d00*/  @P5 EXIT ;  /* 0x000000000000594d */ /* 0x000fea0003800000 */
[----:B------:R-:W4:Y:S02]  /*11d10*/  LDCU UR4, c[0x0][0x478] ;  /* 0x00008f00ff0477ac */ /* 0x000f240008000800 */
[----:B----4-:R-:W-:-:S09]  /*11d20*/  UISETP.NE.AND UP0, UPT, UR4, 0x2, UPT ;  /* 0x000000020400788c */ /* 0x010fd2000bf05270 */
[----:B------:R-:W-:Y:S05]  /*11d30*/  BRA.U UP0, `(.L_x_141) ;  /* 0x0000000100e07547 */ /* 0x000fea000b800000 */
[----:B---3--:R-:W3:Y:S01]  /*11d40*/  LDC.64 R6, c[0x0][0x470] ;  /* 0x00011c00ff067b82 */ /* 0x008ee20000000a00 */
[----:B------:R-:W0:Y:S01]  /*11d50*/  LDCU.64 UR4, c[0x0][0x380] ;  /* 0x00007000ff0477ac */ /* 0x000e220008000a00 */
[----:B---3--:R-:W3:Y:S01]  /*11d60*/  LDG.E R6, desc[UR36][R6.64] ;  /* 0x0000002406067981 */ /* 0x008ee2000c1e1900 */
[----:B------:R-:W-:-:S04]  /*11d70*/  IADD3 R10, PT, PT, R10, UR8, RZ ;  /* 0x000000080a0a7c10 */ /* 0x000fc8000fffe0ff */
[----:B01----:R-:W-:Y:S01]  /*11d80*/  IADD3 R8, P0, PT, R10, UR4, RZ ;  /* 0x000000040a087c10 */ /* 0x003fe2000ff1e0ff */
[C---:B---3--:R-:W-:Y:S01]  /*11d90*/  FMUL.FTZ R13, R6.reuse, R13 ;  /* 0x0000000d060d7220 */ /* 0x048fe20000410000 */
[C---:B------:R-:W-:Y:S01]  /*11da0*/  FMUL.FTZ R20, R6.reuse, R20 ;  /* 0x0000001406147220 */ /* 0x040fe20000410000 */
[C---:B------:R-:W-:Y:S01]  /*11db0*/  FMUL.FTZ R0, R6.reuse, R0 ;  /* 0x0000000006007220 */ /* 0x040fe20000410000 */
[C---:B------:R-:W-:Y:S01]  /*11dc0*/  FMUL.FTZ R3, R6.reuse, R3 ;  /* 0x0000000306037220 */ /* 0x040fe20000410000 */
[C---:B------:R-:W-:Y:S01]  /*11dd0*/  FMUL.FTZ R5, R6.reuse, R5 ;  /* 0x0000000506057220 */ /* 0x040fe20000410000 */
[C---:B------:R-:W-:Y:S01]  /*11de0*/  FMUL.FTZ R14, R6.reuse, R14 ;  /* 0x0000000e060e7220 */ /* 0x040fe20000410000 */
[----:B------:R-:W0:Y:S01]  /*11df0*/  F2I.S8.NTZ R13, R13 ;  /* 0x0000000d000d7305 */ /* 0x000e220000202100 */
[C---:B------:R-:W-:Y:S01]  /*11e00*/  FMUL.FTZ R9, R6.reuse, R9 ;  /* 0x0000000906097220 */ /* 0x040fe20000410000 */
[----:B------:R-:W-:-:S06]  /*11e10*/  FMUL.FTZ R6, R6, R12 ;  /* 0x0000000c06067220 */ /* 0x000fcc0000410000 */
[----:B------:R-:W1:Y:S01]  /*11e20*/  F2I.S8.NTZ R20, R20 ;  /* 0x0000001400147305 */ /* 0x000e620000202100 */
[----:B0-----:R-:W-:-:S07]  /*11e30*/  PRMT R2, R13, 0x8880, RZ ;  /* 0x000088800d027816 */ /* 0x001fce00000000ff */
[----:B------:R-:W0:Y:S01]  /*11e40*/  F2I.S8.NTZ R0, R0 ;  /* 0x0000000000007305 */ /* 0x000e220000202100 */
[----:B------:R-:W-:Y:S02]  /*11e50*/  PRMT R2, R2, 0x7710, RZ ;  /* 0x0000771002027816 */ /* 0x000fe400000000ff */
[----:B-1----:R-:W-:-:S05]  /*11e60*/  PRMT R20, R20, 0x8880, RZ ;  /* 0x0000888014147816 */ /* 0x002fca00000000ff */
[----:B------:R-:W-:Y:S01]  /*11e70*/  F2I.S8.NTZ R3, R3 ;  /* 0x0000000300037305 */ /* 0x000fe20000202100 */
[----:B------:R-:W-:-:S05]  /*11e80*/  IMAD.U32 R4, R2, 0x10000, RZ ;  /* 0x0001000002047824 */ /* 0x000fca00078e00ff */
[----:B------:R-:W-:Y:S02]  /*11e90*/  LOP3.LUT R11, R4, 0xff0000, RZ, 0xc0, !PT ;  /* 0x00ff0000040b7812 */ /* 0x000fe400078ec0ff */
[----:B------:R-:W1:Y:S01]  /*11ea0*/  F2I.S8.NTZ R5, R5 ;  /* 0x0000000500057305 */ /* 0x000e620000202100 */
[----:B0-----:R-:W-:Y:S02]  /*11eb0*/  PRMT R7, R0, 0x8880, RZ ;  /* 0x0000888000077816 */ /* 0x001fe400000000ff */
[----:B------:R-:W-:Y:S02]  /*11ec0*/  PRMT R0, R20, 0x7710, RZ ;  /* 0x0000771014007816 */ /* 0x000fe400000000ff */
[----:B------:R-:W-:Y:S02]  /*11ed0*/  PRMT R2, R7, 0x7710, RZ ;  /* 0x0000771007027816 */ /* 0x000fe400000000ff */
[----:B------:R-:W-:Y:S01]  /*11ee0*/  SHF.L.U32 R0, R0, 0x8, RZ ;  /* 0x0000000800007819 */ /* 0x000fe200000006ff */
[----:B------:R-:W0:Y:S01]  /*11ef0*/  F2I.S8.NTZ R14, R14 ;  /* 0x0000000e000e7305 */ /* 0x000e220000202100 */
[----:B------:R-:W-:-:S04]  /*11f00*/  PRMT R11, R11, 0x4210, R2 ;  /* 0x000042100b0b7816 */ /* 0x000fc80000000002 */
[----:B------:R-:W-:Y:S02]  /*11f10*/  LOP3.LUT R11, R11, 0xff00, R0, 0xf8, !PT ;  /* 0x0000ff000b0b7812 */ /* 0x000fe400078ef800 */
[----:B-1----:R-:W-:Y:S01]  /*11f20*/  PRMT R2, R5, 0x8880, RZ ;  /* 0x0000888005027816 */ /* 0x002fe200000000ff */
[----:B------:R-:W1:Y:S01]  /*11f30*/  F2I.S8.NTZ R9, R9 ;  /* 0x0000000900097305 */ /* 0x000e620000202100 */
[----:B------:R-:W-:Y:S02]  /*11f40*/  PRMT R0, R3, 0x8880, RZ ;  /* 0x0000888003007816 */ /* 0x000fe400000000ff */
[----:B------:R-:W-:Y:S02]  /*11f50*/  PRMT R2, R2, 0x7710, RZ ;  /* 0x0000771002027816 */ /* 0x000fe400000000ff */
[----:B------:R-:W-:Y:S02]  /*11f60*/  PRMT R0, R0, 0x7710, RZ ;  /* 0x0000771000007816 */ /* 0x000fe400000000ff */
[----:B0-----:R-:W-:Y:S01]  /*11f70*/  PRMT R14, R14, 0x8880, RZ ;  /* 0x000088800e0e7816 */ /* 0x001fe200000000ff */
[----:B------:R-:W0:Y:S01]  /*11f80*/  F2I.S8.NTZ R6, R6 ;  /* 0x0000000600067305 */ /* 0x000e220000202100 */
[----:B------:R-:W-:-:S02]  /*11f90*/  LOP3.LUT R4, R2, 0xff, RZ, 0xc0, !PT ;  /* 0x000000ff02047812 */ /* 0x000fc400078ec0ff */
[----:B------:R-:W-:Y:S02]  /*11fa0*/  PRMT R3, R14, 0x7710, RZ ;  /* 0x000077100e037816 */ /* 0x000fe400000000ff */
[----:B------:R-:W-:Y:S01]  /*11fb0*/  LOP3.LUT R7, R0, 0xff, RZ, 0xc0, !PT ;  /* 0x000000ff00077812 */ /* 0x000fe200078ec0ff */
[----:B------:R-:W-:Y:S01]  /*11fc0*/  IMAD.WIDE.U32 R4, R4, 0x10000, RZ ;  /* 0x0001000004047825 */ /* 0x000fe200078e00ff */
[----:B-1----:R-:W-:Y:S02]  /*11fd0*/  PRMT R9, R9, 0x8880, RZ ;  /* 0x0000888009097816 */ /* 0x002fe400000000ff */
[----:B------:R-:W-:Y:S02]  /*11fe0*/  LOP3.LUT R3, R3, 0xff, RZ, 0xc0, !PT ;  /* 0x000000ff03037812 */ /* 0x000fe400078ec0ff */
[----:B------:R-:W-:-:S03]  /*11ff0*/  PRMT R0, R9, 0x7710, RZ ;  /* 0x0000771009007816 */ /* 0x000fc600000000ff */
[----:B------:R-:W-:Y:S01]  /*12000*/  IMAD.WIDE.U32 R2, R3, 0x1000000, RZ ;  /* 0x0100000003027825 */ /* 0x000fe200078e00ff */
[----:B0-----:R-:W-:Y:S02]  /*12010*/  PRMT R12, R6, 0x8880, RZ ;  /* 0x00008880060c7816 */ /* 0x001fe400000000ff */
[----:B------:R-:W-:Y:S01]  /*12020*/  LOP3.LUT R9, R11, 0xff, R0, 0xf8, !PT ;  /* 0x000000ff0b097812 */ /* 0x000fe200078ef800 */
[----:B------:R-:W-:Y:S01]  /*12030*/  IMAD.WIDE.U32 R6, R7, 0x100, RZ ;  /* 0x0000010007067825 */ /* 0x000fe200078e00ff */
[----:B------:R-:W-:Y:S02]  /*12040*/  PRMT R0, R12, 0x7710, RZ ;  /* 0x000077100c007816 */ /* 0x000fe400000000ff */
[----:B------:R-:W-:Y:S02]  /*12050*/  LOP3.LUT R3, R5, R9, R3, 0xfe, !PT ;  /* 0x0000000905037212 */ /* 0x000fe400078efe03 */
[----:B------:R-:W-:Y:S02]  /*12060*/  LOP3.LUT R11, R6, R2, R4, 0xfe, !PT ;  /* 0x00000002060b7212 */ /* 0x000fe400078efe04 */
[----:B------:R-:W-:-:S02]  /*12070*/  LEA.HI.X.SX32 R9, R10, UR5, 0x1, P0 ;  /* 0x000000050a097c11 */ /* 0x000fc400080f0eff */
[----:B------:R-:W-:Y:S02]  /*12080*/  LOP3.LUT R2, R11, 0xff, R0, 0xf8, !PT ;  /* 0x000000ff0b027812 */ /* 0x000fe400078ef800 */
[----:B------:R-:W-:-:S05]  /*12090*/  LOP3.LUT R3, R3, R7, RZ, 0xfc, !PT ;  /* 0x0000000703037212 */ /* 0x000fca00078efcff */
[----:B------:R-:W-:Y:S01]  /*120a0*/  STG.E.64 desc[UR36][R8.64], R2 ;  /* 0x0000000208007986 */ /* 0x000fe2000c101b24 */
[----:B------:R-:W-:Y:S05]  /*120b0*/  EXIT ;  /* 0x000000000000794d */ /* 0x000fea0003800000 */
.L_x_141:
[----:B---3--:R-:W3:Y:S01]  /*120c0*/  LDC.64 R6, c[0x0][0x380] ;  /* 0x0000e000ff067b82 */ /* 0x008ee20000000a00 */
[----:B------:R-:W-:Y:S01]  /*120d0*/  VIADD R15, R10, UR8 ;  /* 0x000000080a0f7c36 */ /* 0x000fe20008000000 */
[----:B------:R-:W-:Y:S02]  /*120e0*/  F2FP.F16.F32.PACK_AB R11, R3, R12 ;  /* 0x0000000c030b723e */ /* 0x000fe400000000ff */
[----:B------:R-:W-:Y:S02]  /*120f0*/  F2FP.F16.F32.PACK_AB R5, R14, R5 ;  /* 0x000000050e05723e */ /* 0x000fe400000000ff */
[----:B------:R-:W-:Y:S02]  /*12100*/  F2FP.F16.F32.PACK_AB R9, R20, R9 ;  /* 0x000000091409723e */ /* 0x000fe400000000ff */
[----:B------:R-:W-:Y:S01]  /*12110*/  F2FP.F16.F32.PACK_AB R13, R0, R13 ;  /* 0x0000000d000d723e */ /* 0x000fe200000000ff */
[----:B---3--:R-:W-:-:S05]  /*12120*/  IMAD.WIDE R2, R15, 0x2, R6 ;  /* 0x000000020f027825 */ /* 0x008fca00078e0206 */
[----:B------:R-:W-:Y:S04]  /*12130*/  STG.E desc[UR36][R2.64], R11 ;  /* 0x0000000b02007986 */ /* 0x000fe8000c101924 */
[----:B------:R-:W-:Y:S04]  /*12140*/  STG.E desc[UR36][R2.64+0x4], R5 ;  /* 0x0000040502007986 */ /* 0x000fe8000c101924 */
[----:B------:R-:W-:Y:S04]  /*12150*/  STG.E desc[UR36][R2.64+0x8], R9 ;  /* 0x0000080902007986 */ /* 0x000fe8000c101924 */
[----:B------:R-:W-:Y:S01]  /*12160*/  STG.E desc[UR36][R2.64+0xc], R13 ;  /* 0x00000c0d02007986 */ /* 0x000fe2000c101924 */
[----:B------:R-:W-:Y:S05]  /*12170*/  EXIT ;  /* 0x000000000000794d */ /* 0x000fea0003800000 */
.L_x_22:
[----:B------:R-:W-:Y:S01]  /*12180*/  HFMA2 R12, -RZ, RZ, 0, 9.5367431640625e-07 ;  /* 0x00000010ff0c7431 */ /* 0x000fe200000001ff */
[----:B------:R-:W-:Y:S01]  /*12190*/  MOV R11, 0x1f ;  /* 0x0000001f000b7802 */ /* 0x000fe20000000f00 */
[----:B------:R-:W-:-:S07]  /*121a0*/  IMAD.MOV.U32 R15, RZ, RZ, -0x1 ;  /* 0xffffffffff0f7424 */ /* 0x000fce00078e00ff */
[----:B01----:R-:W-:Y:S05]  /*121b0*/  WARPSYNC.COLLECTIVE R15, `(.L_x_142) ;  /* 0x000000000f087348 */ /* 0x003fea0003c00000 */
[----:B------:R2:W3:Y:S02]  /*121c0*/  SHFL.BFLY P6, R14, R13, R12, R11 ;  /* 0x0c00000c0d0e7389 */ /* 0x0004e400000c000b */
[----:B0123--:R-:W-:Y:S05]  /*121d0*/  ENDCOLLECTIVE ;  /* 0x000000000000791b */ /* 0x00ffea0003800000 */
.L_x_142:
[----:B------:R-:W-:Y:S02]  /*121e0*/  HFMA2 R12, -RZ, RZ, 0, 4.76837158203125e-07 ;  /* 0x00000008ff0c7431 */ /* 0x000fe400000001ff */
[----:B------:R-:W-:-:S05]  /*121f0*/  FADD.FTZ R3, R13, R14 ;  /* 0x0000000e0d037221 */ /* 0x000fca0000010000 */
[----:B------:R-:W-:-:S07]  /*12200*/  MOV R13, R3 ;  /* 0x00000003000d7202 */ /* 0x000fce0000000f00 */
[----:B------:R-:W-:Y:S05]  /*12210*/  WARPSYNC.COLLECTIVE R15, `(.L_x_143) ;  /* 0x000000000f087348 */ /* 0x000fea0003c00000 */
[----:B------:R0:W1:Y:S02]  /*12220*/  SHFL.BFLY P6, R14, R13, R12, R11 ;  /* 0x0c00000c0d0e7389 */ /* 0x00006400000c000b */
[----:B01----:R-:W-:Y:S05]  /*12230*/  ENDCOLLECTIVE ;  /* 0x000000000000791b */ /* 0x003fea0003800000 */
.L_x_143:
[----:B------:R-:W-:Y:S01]  /*12240*/  MOV R12, 0x4 ;  /* 0x00000004000c7802 */ /* 0x000fe20000000f00 */
[----:B------:R-:W-:-:S04]  /*12250*/  FADD.FTZ R4, R3, R14 ;  /* 0x0000000e03047221 */ /* 0x000fc80000010000 */
[----:B------:R-:W-:-:S07]  /*12260*/  IMAD.MOV.U32 R13, RZ, RZ, R4 ;  /* 0x000000ffff0d7224 */ /* 0x000fce00078e0004 */
[----:B------:R-:W-:Y:S05]  /*12270*/  WARPSYNC.COLLECTIVE R15, `(.L_x_144) ;  /* 0x000000000f087348 */ /* 0x000fea0003c00000 */
[----:B------:R0:W1:Y:S02]  /*12280*/  SHFL.BFLY P6, R14, R13, R12, R11 ;  /* 0x0c00000c0d0e7389 */ /* 0x00006400000c000b */
[----:B01----:R-:W-:Y:S05]  /*12290*/  ENDCOLLECTIVE ;  /* 0x000000000000791b */ /* 0x003fea0003800000 */
.L_x_144:
[----:B------:R-:W-:Y:S02]  /*122a0*/  IMAD.MOV.U32 R12, RZ, RZ, 0x2 ;  /* 0x00000002ff0c7424 */ /* 0x000fe400078e00ff */
[----:B------:R-:W-:-:S05]  /*122b0*/  FADD.FTZ R5, R4, R14 ;  /* 0x0000000e04057221 */ /* 0x000fca0000010000 */
[----:B------:R-:W-:-:S07]  /*122c0*/  MOV R13, R5 ;  /* 0x00000005000d7202 */ /* 0x000fce0000000f00 */
[----:B------:R-:W-:Y:S05]  /*122d0*/  WARPSYNC.COLLECTIVE R15, `(.L_x_145) ;  /* 0x000000000f087348 */ /* 0x000fea0003c00000 */
[----:B------:R0:W1:Y:S02]  /*122e0*/  SHFL.BFLY P6, R14, R13, R12, R11 ;  /* 0x0c00000c0d0e7389 */ /* 0x00006400000c000b */
[----:B01----:R-:W-:Y:S05]  /*122f0*/  ENDCOLLECTIVE ;  /* 0x000000000000791b */ /* 0x003fea0003800000 */
.L_x_145:
[----:B------:R-:W-:Y:S02]  /*12300*/  HFMA2 R12, -RZ, RZ, 0, 5.9604644775390625e-08 ;  /* 0x00000001ff0c7431 */ /* 0x000fe400000001ff */
[----:B------:R-:W-:-:S05]  /*12310*/  FADD.FTZ R6, R5, R14 ;  /* 0x0000000e05067221 */ /* 0x000fca0000010000 */
[----:B------:R-:W-:-:S07]  /*12320*/  MOV R13, R6 ;  /* 0x00000006000d7202 */ /* 0x000fce0000000f00 */
[----:B------:R-:W-:Y:S05]  /*12330*/  WARPSYNC.COLLECTIVE R15, `(.L_x_146) ;  /* 0x000000000f087348 */ /* 0x000fea0003c00000 */
[----:B------:R0:W1:Y:S02]  /*12340*/  SHFL.BFLY P6, R14, R13, R12, R11 ;  /* 0x0c00000c0d0e7389 */ /* 0x00006400000c000b */
[----:B01----:R-:W-:Y:S05]  /*12350*/  ENDCOLLECTIVE ;  /* 0x000000000000791b */ /* 0x003fea0003800000 */
.L_x_146:
[----:B------:R-:W-:Y:S05]  /*12360*/  BRA `(.L_x_147) ;  /* 0xffffff0c00647947 */ /* 0x000fea000383ffff */
.L_x_148:
[----:B------:R-:W-:-:S00]  /*12370*/  BRA `(.L_x_148) ;  /* 0xfffffffc00fc7947 */ /* 0x000fc0000383ffff */
[----:B------:R-:W-:-:S00]  /*12380*/  NOP ;  /* 0x0000000000007918 */ /* 0x000fc00000000000 */
[----:B------:R-:W-:-:S00]  /*12390*/  NOP ;  /* 0x0000000000007918 */ /* 0x000fc00000000000 */
[----:B------:R-:W-:-:S00]  /*123a0*/  NOP ;  /* 0x0000000000007918 */ /* 0x000fc00000000000 */
[----:B------:R-:W-:-:S00]  /*123b0*/  NOP ;  /* 0x0000000000007918 */ /* 0x000fc00000000000 */
[----:B------:R-:W-:-:S00]  /*123c0*/  NOP ;  /* 0x0000000000007918 */ /* 0x000fc00000000000 */
[----:B------:R-:W-:-:S00]  /*123d0*/  NOP ;  /* 0x0000000000007918 */ /* 0x000fc00000000000 */
[----:B------:R-:W-:-:S00]  /*123e0*/  NOP ;  /* 0x0000000000007918 */ /* 0x000fc00000000000 */
[----:B------:R-:W-:-:S00]  /*123f0*/  NOP ;  /* 0x0000000000007918 */ /* 0x000fc00000000000 */
.L_x_4638:


//--------------------- .text._ZN4mmha33masked_multihead_attention_kernelItLi256ELi256ELi2ELi32ELi128ELb1ELb1EEEv26Multihead_attention_paramsIT_XT5_EE --------------------------
	.section	.text._ZN4mmha33masked_multihead_attention_kernelItLi256ELi256ELi2ELi32ELi128ELb1ELb1EEEv26Multihead_attention_paramsIT_XT5_EE,"ax",@progbits
	.align	128
        .global         _ZN4mmha33masked_multihead_attention_kernelItLi256ELi256ELi2ELi32ELi128ELb1ELb1EEEv26Multihead_attention_paramsIT_XT5_EE
        .type           _ZN4mmha33masked_multihead_attention_kernelItLi256ELi256ELi2ELi32ELi128ELb1ELb1EEEv26Multihead_attention_paramsIT_XT5_EE,@function
        .size           _ZN4mmha33masked_multihead_attention_kernelItLi256ELi256ELi2ELi32ELi128ELb1ELb1EEEv26Multihead_attention_paramsIT_XT5_EE,(.L_x_4639 - _ZN4mmha33masked_multihead_attention_kernelItLi256ELi256ELi2ELi32ELi128ELb1ELb1EEEv26Multihead_attention_paramsIT_XT5_EE)
        .other          _ZN4mmha33masked_multihead_attention_kernelItLi256ELi256ELi2ELi32ELi128ELb1ELb1EEEv26Multihead_attention_paramsIT_XT5_EE,@"STO_CUDA_ENTRY STV_DEFAULT"
_ZN4mmha33masked_multihead_attention_kernelItLi256ELi256ELi2ELi32ELi128ELb1ELb1EEEv26Multihead_attention_paramsIT_XT5_EE:
.text._ZN4mmha33masked_multihead_attention_kernelItLi256ELi256ELi2ELi32ELi128ELb1ELb1EEEv26Multihead_attention_paramsIT_XT5_EE:
[----:B------:R-:W0:Y:S01]  /*0000*/  LDC R1, c[0x0][0x37c] ;  /* 0x0000df00ff017b82 */ /* 0x000e220000000800 */
[----:B------:R-:W1:Y:S07]  /*0010*/  LDCU.64 UR4, c[0x0][0x490] ;  /* 0x00009200ff0477ac */ /* 0x000e6e0008000a00 */
[----:B------:R-:W2:Y:S01]  /*0020*/  S2UR UR7, SR_CTAID.Y ;  /* 0x00000000000779c3 */ /* 0x000ea20000002600 */
[----:B------:R-:W3:Y:S01]  /*0030*/  LDCU.64 UR36, c[0x0][0x358] ;  /* 0x00006b00ff2477ac */ /* 0x000ee20008000a00 */
[----:B-1----:R-:W-:-:S04]  /*0040*/  UISETP.NE.U32.AND UP0, UPT, UR4, URZ, UPT ;  /* 0x000000ff0400728c */ /* 0x002fc8000bf05070 */
[----:B------:R-:W-:-:S09]  /*0050*/  UISETP.NE.AND.EX UP0, UPT, UR5, URZ, UPT, UP0 ;  /* 0x000000ff0500728c */ /* 0x000fd2000bf05300 */
[----:B--23--:R-:W-:Y:S05]  /*0060*/  BRA.U !UP0, `(.L_x_149) ;  /* 0x00000001081c7547 */ /* 0x00cfea000b800000 */
[----:B------:R-:W-:-:S04]  /*0070*/  UIADD3 UR4, UP0, UPT, UR7, UR4, URZ ;  /* 0x0000000407047290 */ /* 0x000fc8000ff1e0ff */
[----:B------:R-:W-:Y:S02]  /*0080*/  UIADD3.X UR5, UPT, UPT, URZ, UR5, URZ, UP0, !UPT ;  /* 0x00000005ff057290 */ /* 0x000fe400087fe4ff */
[----:B------:R-:W-:-:S04]  /*0090*/  MOV R2, UR4 ;  /* 0x0000000400027c02 */ /* 0x000fc80008000f00 */
[----:B------:R-:W-:-:S05]  /*00a0*/  IMAD.U32 R3, RZ, RZ, UR5 ;  /* 0x00000005ff037e24 */ /* 0x000fca000f8e00ff */
[----:B------:R-:W2:Y:S02]  /*00b0*/  LDG.E.U8 R2, desc[UR36][R2.64] ;  /* 0x0000002402027981 */ /* 0x000ea4000c1e1100 */
[----:B--2---:R-:W-:-:S13]  /*00c0*/  ISETP.NE.AND P0, PT, R2, 0x1, PT ;  /* 0x000000010200780c */ /* 0x004fda0003f05270 */
[----:B------:R-:W-:Y:S05]  /*00d0*/  @!P0 EXIT ;  /* 0x000000000000894d */ /* 0x000fea0003800000 */
.L_x_149:
[----:B------:R-:W1:Y:S01]  /*00e0*/  LDCU UR8, c[0x0][0x3f0] ;  /* 0x00007e00ff0877ac */ /* 0x000e620008000800 */
[----:B------:R-:W2:Y:S01]  /*00f0*/  S2R R6, SR_CTAID.Y ;  /* 0x0000000000067919 */ /* 0x000ea20000002600 */
[----:B------:R-:W3:Y:S01]  /*0100*/  LDCU.64 UR4, c[0x0][0x498] ;  /* 0x00009300ff0477ac */ /* 0x000ee20008000a00 */
[----:B------:R-:W4:Y:S01]  /*0110*/  LDCU UR10, c[0x0][0x40c] ;  /* 0x00008180ff0a77ac */ /* 0x000f220008000800 */
[----:B------:R-:W5:Y:S01]  /*0120*/  LDCU UR9, c[0x0][0x3f4] ;  /* 0x00007e80ff0977ac */ /* 0x000f620008000800 */
[----:B-1----:R-:W-:-:S04]  /*0130*/  MOV R0, UR8 ;  /* 0x0000000800007c02 */ /* 0x002fc80008000f00 */
[----:B------:R-:W-:Y:S01]  /*0140*/  IABS R7, R0 ;  /* 0x0000000000077213 */ /* 0x000fe20000000000 */
[----:B---3--:R-:W-:-:S03]  /*0150*/  UIMAD.WIDE.U32 UR4, UR7, 0x4, UR4 ;  /* 0x00000004070478a5 */ /* 0x008fc6000f8e0004 */
[----:B------:R-:W1:Y:S03]  /*0160*/  I2F.RP R0, R7 ;  /* 0x0000000700007306 */ /* 0x000e660000209400 */
[----:B------:R-:W-:Y:S01]  /*0170*/  IMAD.U32 R2, RZ, RZ, UR4 ;  /* 0x00000004ff027e24 */ /* 0x000fe2000f8e00ff */
[----:B------:R-:W-:-:S05]  /*0180*/  MOV R3, UR5 ;  /* 0x0000000500037c02 */ /* 0x000fca0008000f00 */
[----:B------:R3:W5:Y:S01]  /*0190*/  LDG.E R10, desc[UR36][R2.64] ;  /* 0x00000024020a7981 */ /* 0x000762000c1e1900 */
[----:B-1----:R-:W1:Y:S02]  /*01a0*/  MUFU.RCP R0, R0 ;  /* 0x0000000000007308 */ /* 0x002e640000001000 */
[----:B-1----:R-:W-:-:S06]  /*01b0*/  VIADD R4, R0, 0xffffffe ;  /* 0x0ffffffe00047836 */ /* 0x002fcc0000000000 */
[----:B------:R1:W0:Y:S01]  /*01c0*/  F2I.FTZ.U32.TRUNC.NTZ R5, R4 ;  /* 0x0000000400057305 */ /* 0x000222000021f000 */
[----:B--2---:R-:W-:Y:S01]  /*01d0*/  IABS R0, R6 ;  /* 0x0000000600007213 */ /* 0x004fe20000000000 */
[----:B-1----:R-:W-:Y:S01]  /*01e0*/  IMAD.MOV.U32 R4, RZ, RZ, RZ ;  /* 0x000000ffff047224 */ /* 0x002fe200078e00ff */
[----:B0-----:R-:W-:-:S05]  /*01f0*/  IADD3 R8, PT, PT, RZ, -R5, RZ ;  /* 0x80000005ff087210 */ /* 0x001fca0007ffe0ff */
[----:B------:R-:W-:-:S04]  /*0200*/  IMAD R9, R8, R7, RZ ;  /* 0x0000000708097224 */ /* 0x000fc800078e02ff */
[----:B------:R-:W-:-:S06]  /*0210*/  IMAD.HI.U32 R5, R5, R9, R4 ;  /* 0x0000000905057227 */ /* 0x000fcc00078e0004 */
[----:B------:R-:W-:-:S05]  /*0220*/  IMAD.HI.U32 R5, R5, R0, RZ ;  /* 0x0000000005057227 */ /* 0x000fca00078e00ff */
[----:B------:R-:W-:-:S13]  /*0230*/  R2UR UR6, R5 ;  /* 0x00000000050672ca */ /* 0x000fda00000e0000 */
[----:B------:R-:W-:-:S05]  /*0240*/  IADD3 R4, PT, PT, RZ, -UR6, RZ ;  /* 0x80000006ff047c10 */ /* 0x000fca000fffe0ff */
[C---:B------:R-:W-:Y:S02]  /*0250*/  IMAD R0, R7.reuse, R4, R0 ;  /* 0x0000000407007224 */ /* 0x040fe400078e0200 */
[----:B------:R-:W0:Y:S03]  /*0260*/  LDC.64 R4, c[0x0][0x460] ;  /* 0x00011800ff047b82 */ /* 0x000e260000000a00 */
[----:B------:R-:W-:Y:S01]  /*0270*/  ISETP.GT.U32.AND P0, PT, R7, R0, PT ;  /* 0x000000000700720c */ /* 0x000fe20003f04070 */
[----:B---3--:R-:W-:-:S12]  /*0280*/  IMAD.U32 R2, RZ, RZ, UR6 ;  /* 0x00000006ff027e24 */ /* 0x008fd8000f8e00ff */
[----:B------:R-:W-:Y:S01]  /*0290*/  @!P0 IADD3 R2, PT, PT, R2, 0x1, RZ ;  /* 0x0000000102028810 */ /* 0x000fe20007ffe0ff */
[----:B------:R-:W-:-:S03]  /*02a0*/  @!P0 IMAD.IADD R0, R0, 0x1, -R7 ;  /* 0x0000000100008824 */ /* 0x000fc600078e0a07 */
[----:B------:R-:W-:Y:S02]  /*02b0*/  @!P0 R2UR UR6, R2 ;  /* 0x00000000020682ca */ /* 0x000fe400000e0000 */
[----:B0-----:R-:W-:Y:S02]  /*02c0*/  ISETP.NE.U32.AND P0, PT, R4, RZ, PT ;  /* 0x000000ff0400720c */ /* 0x001fe40003f05070 */
[----:B------:R-:W-:Y:S02]  /*02d0*/  ISETP.GE.U32.AND P1, PT, R0, R7, PT ;  /* 0x000000070000720c */ /* 0x000fe40003f26070 */
[----:B------:R-:W-:-:S04]  /*02e0*/  ISETP.NE.AND.EX P0, PT, R5, RZ, PT, P0 ;  /* 0x000000ff0500720c */ /* 0x000fc80003f05300 */
[----:B----4-:R-:W-:Y:S01]  /*02f0*/  ISETP.EQ.AND P4, PT, RZ, UR10, P0 ;  /* 0x0000000aff007c0c */ /* 0x010fe20008782270 */
[----:B------:R-:W-:Y:S02]  /*0300*/  ULOP3.LUT UR4, UR7, UR8, URZ, 0x3c, !UPT ;  /* 0x0000000807047292 */ /* 0x000fe4000f8e3cff */
[----:B------:R-:W-:-:S05]  /*0310*/  MOV R0, UR6 ;  /* 0x0000000600007c02 */ /* 0x000fca0008000f00 */
[----:B------:R-:W-:Y:S01]  /*0320*/  @P1 VIADD R0, R0, 0x1 ;  /* 0x0000000100001836 */ /* 0x000fe20000000000 */
[----:B------:R-:W-:-:S04]  /*0330*/  UISETP.GE.AND UP1, UPT, UR4, URZ, UPT ;  /* 0x000000ff0400728c */ /* 0x000fc8000bf26270 */
[----:B------:R-:W-:Y:S01]  /*0340*/  VOTEU.ANY UP2, P4 ;  /* 0x0000000000ff7886 */ /* 0x000fe20002040100 */
[----:B------:R-:W-:Y:S01]  /*0350*/  @P1 R2UR UR6, R0 ;  /* 0x00000000000612ca */ /* 0x000fe200000e0000 */
[----:B------:R-:W-:-:S03]  /*0360*/  UISETP.NE.AND UP0, UPT, UR8, URZ, UPT ;  /* 0x000000ff0800728c */ /* 0x000fc6000bf05270 */
[----:B------:R-:W0:Y:S01]  /*0370*/  @UP2 LDCU.64 UR4, c[0x0][0x460] ;  /* 0x00008c00ff0427ac */ /* 0x000e220008000a00 */
[----:B------:R-:W-:-:S08]  /*0380*/  PLOP3.LUT P0, PT, PT, PT, UP2, 0x80, 0x8 ;  /* 0x000000000008781c */ /* 0x000fd00003f0f028 */
[----:B------:R-:W-:Y:S01]  /*0390*/  UMOV UR42, UR6 ;  /* 0x00000006002a7c82 */ /* 0x000fe20008000000 */
[----:B-----5:R-:W-:Y:S01]  /*03a0*/  MOV R14, UR9 ;  /* 0x00000009000e7c02 */ /* 0x020fe20008000f00 */
[----:B------:R-:W-:Y:S02]  /*03b0*/  @!UP1 UIADD3 UR42, UPT, UPT, -UR42, URZ, URZ ;  /* 0x000000ff2a2a9290 */ /* 0x000fe4000fffe1ff */
[----:B------:R-:W-:Y:S01]  /*03c0*/  @!UP0 ULOP3.LUT UR42, URZ, UR8, URZ, 0x33, !UPT ;  /* 0x00000008ff2a8292 */ /* 0x000fe2000f8e33ff */
[----:B------:R-:W-:Y:S01]  /*03d0*/  IABS R6, R14 ;  /* 0x0000000e00067213 */ /* 0x000fe20000000000 */
[----:B------:R-:W1:Y:S01]  /*03e0*/  S2R R17, SR_TID.X ;  /* 0x0000000000117919 */ /* 0x000e620000002100 */
[----:B------:R-:W2:Y:S01]  /*03f0*/  LDCU UR8, c[0x0][0x3e8] ;  /* 0x00007d00ff0877ac */ /* 0x000ea20008000800 */
[----:B0-----:R-:W-:Y:S01]  /*0400*/  @UP2 UIMAD.WIDE UR4, UR42, 0x4, UR4 ;  /* 0x000000042a0428a5 */ /* 0x001fe2000f8e0204 */
[----:B------:R-:W0:Y:S01]  /*0410*/  S2UR UR45, SR_CTAID.X ;  /* 0x00000000002d79c3 */ /* 0x000e220000002500 */
[----:B------:R-:W0:Y:S04]  /*0420*/  LDCU UR6, c[0x0][0x3f8] ;  /* 0x00007f00ff0677ac */ /* 0x000e280008000800 */
[----:B------:R-:W-:Y:S01]  /*0430*/  MOV R2, UR4 ;  /* 0x0000000400027c02 */ /* 0x000fe20008000f00 */
[----:B------:R-:W-:-:S05]  /*0440*/  IMAD.U32 R3, RZ, RZ, UR5 ;  /* 0x00000005ff037e24 */ /* 0x000fca000f8e00ff */
[----:B------:R3:W4:Y:S01]  /*0450*/  @P0 LDG.E R2, desc[UR36][R2.64] ;  /* 0x0000002402020981 */ /* 0x000722000c1e1900 */
[----:B------:R-:W5:Y:S08]  /*0460*/  I2F.RP R0, R6 ;  /* 0x0000000600007306 */ /* 0x000f700000209400 */
[----:B-----5:R-:W5:Y:S02]  /*0470*/  MUFU.RCP R0, R0 ;  /* 0x0000000000007308 */ /* 0x020f640000001000 */
[----:B-----5:R-:W-:-:S06]  /*0480*/  VIADD R4, R0, 0xffffffe ;  /* 0x0ffffffe00047836 */ /* 0x020fcc0000000000 */
[----:B------:R5:W3:Y:S02]  /*0490*/  F2I.FTZ.U32.TRUNC.NTZ R5, R4 ;  /* 0x0000000400057305 */ /* 0x000ae4000021f000 */
[----:B-----5:R-:W-:Y:S01]  /*04a0*/  IMAD.MOV.U32 R4, RZ, RZ, RZ ;  /* 0x000000ffff047224 */ /* 0x020fe200078e00ff */
[----:B---3--:R-:W-:-:S05]  /*04b0*/  IADD3 R3, PT, PT, RZ, -R5, RZ ;  /* 0x80000005ff037210 */ /* 0x008fca0007ffe0ff */
[----:B------:R-:W-:-:S04]  /*04c0*/  IMAD R3, R3, R6, RZ ;  /* 0x0000000603037224 */ /* 0x000fc800078e02ff */
[----:B------:R-:W-:Y:S01]  /*04d0*/  IMAD.HI.U32 R5, R5, R3, R4 ;  /* 0x0000000305057227 */ /* 0x000fe200078e0004 */
[----:B------:R-:W-:-:S13]  /*04e0*/  R2UR UR47, R10 ;  /* 0x000000000a2f72ca */ /* 0x000fda00000e0000 */
[----:B------:R-:W-:-:S06]  /*04f0*/  UIADD3 UR46, UPT, UPT, UR47, -0x1, URZ ;  /* 0xffffffff2f2e7890 */ /* 0x000fcc000fffe0ff */
[----:B------:R-:W-:-:S05]  /*0500*/  IABS R0, UR46 ;  /* 0x0000002e00007c13 */ /* 0x000fca0008000000 */
[----:B------:R-:W-:-:S05]  /*0510*/  IMAD.HI.U32 R5, R5, R0, RZ ;  /* 0x0000000005057227 */ /* 0x000fca00078e00ff */
[----:B------:R-:W-:-:S05]  /*0520*/  IADD3 R5, PT, PT, -R5, RZ, RZ ;  /* 0x000000ff05057210 */ /* 0x000fca0007ffe1ff */
[----:B------:R-:W-:-:S05]  /*0530*/  IMAD R5, R6, R5, R0 ;  /* 0x0000000506057224 */ /* 0x000fca00078e0200 */
[----:B------:R-:W-:-:S13]  /*0540*/  R2UR UR41, R5 ;  /* 0x00000000052972ca */ /* 0x000fda00000e0000 */
[----:B------:R-:W-:-:S13]  /*0550*/  ISETP.GT.U32.AND P0, PT, R6, UR41, PT ;  /* 0x0000002906007c0c */ /* 0x000fda000bf04070 */
[----:B------:R-:W-:-:S04]  /*0560*/  @!P0 IADD3 R0, PT, PT, -R6, UR41, RZ ;  /* 0x0000002906008c10 */ /* 0x000fc8000fffe1ff */
[----:B------:R-:W-:-:S13]  /*0570*/  @!P0 R2UR UR41, R0 ;  /* 0x00000000002982ca */ /* 0x000fda00000e0000 */
[----:B------:R-:W-:Y:S01]  /*0580*/  ISETP.GT.U32.AND P0, PT, R6, UR41, PT ;  /* 0x0000002906007c0c */ /* 0x000fe2000bf04070 */
[----:B--2---:R-:W-:Y:S01]  /*0590*/  UISETP.NE.AND UP1, UPT, UR8, URZ, UPT ;  /* 0x000000ff0800728c */ /* 0x004fe2000bf25270 */
[----:B------:R-:W-:Y:S01]  /*05a0*/  PLOP3.LUT P1, PT, PT, PT, UP2, 0x80, 0x8 ;  /* 0x000000000008781c */ /* 0x000fe20003f2f028 */
[----:B------:R-:W-:Y:S01]  /*05b0*/  UP2UR UR43, UPR, URZ, 0x4 ;  /* 0x00000004ff2b7883 */ /* 0x000fe20008000000 */
[----:B-1----:R-:W-:Y:S01]  /*05c0*/  ISETP.GT.U32.AND P3, PT, R17, 0x1f, PT ;  /* 0x0000001f1100780c */ /* 0x002fe20003f64070 */
[----:B------:R-:W-:-:S08]  /*05d0*/  UISETP.GE.AND UP2, UPT, UR46, URZ, UPT ;  /* 0x000000ff2e00728c */ /* 0x000fd0000bf46270 */
[----:B------:R-:W-:Y:S01]  /*05e0*/  @!P0 IADD3 R6, PT, PT, -R6, UR41, RZ ;  /* 0x0000002906068c10 */ /* 0x000fe2000fffe1ff */
[----:B------:R-:W-:-:S03]  /*05f0*/  UISETP.NE.AND UP0, UPT, UR9, URZ, UPT ;  /* 0x000000ff0900728c */ /* 0x000fc6000bf05270 */
[----:B------:R-:W-:Y:S01]  /*0600*/  @!P0 R2UR UR41, R6 ;  /* 0x00000000062982ca */ /* 0x000fe200000e0000 */
[----:B------:R-:W-:Y:S02]  /*0610*/  UIMAD UR44, UR7, UR9, URZ ;  /* 0x00000009072c72a4 */ /* 0x000fe4000f8e02ff */
[----:B0-----:R-:W-:Y:S02]  /*0620*/  UIMAD UR40, UR7, UR6, UR45 ;  /* 0x00000006072872a4 */ /* 0x001fe4000f8e022d */
[----:B------:R-:W-:Y:S01]  /*0630*/  @UP1 USHF.L.U32 UR5, UR45, 0x8, URZ ;  /* 0x000000082d051899 */ /* 0x000fe200080006ff */
[----:B------:R-:W-:Y:S01]  /*0640*/  IMAD.SHL.U32 R18, R17, 0x8, RZ ;  /* 0x0000000811127824 */ /* 0x000fe200078e00ff */
[----:B------:R-:W-:Y:S01]  /*0650*/  UMOV UR38, URZ ;  /* 0x000000ff00267c82 */ /* 0x000fe20008000000 */
[----:B------:R-:W-:Y:S01]  /*0660*/  IMAD.U32 R16, RZ, RZ, UR44 ;  /* 0x0000002cff107e24 */ /* 0x000fe2000f8e00ff */
[----:B------:R-:W-:Y:S01]  /*0670*/  @!UP1 USHF.L.U32 UR4, UR40, 0x8, URZ ;  /* 0x0000000828049899 */ /* 0x000fe200080006ff */
[----:B------:R-:W-:Y:S01]  /*0680*/  MOV R13, UR45 ;  /* 0x0000002d000d7c02 */ /* 0x000fe20008000f00 */
[----:B------:R-:W-:Y:S01]  /*0690*/  @UP1 UIMAD UR4, UR7, UR8, UR5 ;  /* 0x00000008070412a4 */ /* 0x000fe2000f8e0205 */
[----:B------:R-:W-:Y:S01]  /*06a0*/  BSSY.RECONVERGENT B0, `(.L_x_150) ;  /* 0x0000047000007945 */ /* 0x000fe20003800200 */
[----:B------:R-:W-:-:S02]  /*06b0*/  @!UP2 UIADD3 UR41, UPT, UPT, -UR41, URZ, URZ ;  /* 0x000000ff2929a290 */ /* 0x000fc4000fffe1ff */
[----:B------:R-:W-:Y:S02]  /*06c0*/  @!UP0 ULOP3.LUT UR41, URZ, UR9, URZ, 0x33, !UPT ;  /* 0x00000009ff298292 */ /* 0x000fe4000f8e33ff */
[----:B------:R-:W-:Y:S01]  /*06d0*/  UIMAD UR42, UR42, UR6, URZ ;  /* 0x000000062a2a72a4 */ /* 0x000fe2000f8e02ff */
[----:B------:R-:W-:Y:S02]  /*06e0*/  P2R R208, PR, RZ, 0x10 ;  /* 0x00000010ffd07803 */ /* 0x000fe40000000000 */
[----:B------:R-:W-:Y:S02]  /*06f0*/  CS2R R34, SRZ ;  /* 0x0000000000227805 */ /* 0x000fe4000001ff00 */
[----:B------:R-:W-:Y:S02]  /*0700*/  CS2R R32, SRZ ;  /* 0x0000000000207805 */ /* 0x000fe4000001ff00 */
[----:B------:R-:W-:Y:S02]  /*0710*/  LEA R13, R13, R18, 0x8 ;  /* 0x000000120d0d7211 */ /* 0x000fe400078e40ff */
[----:B------:R-:W-:-:S02]  /*0720*/  SHF.R.S32.HI R16, RZ, 0x1f, R16 ;  /* 0x0000001fff107819 */ /* 0x000fc40000011410 */
        /* <DEDUP_REMOVED lines=59> */
.L_x_152:
[----:B------:R-:W0:Y:S02]  /*0ae0*/  LDC.64 R2, c[0x0][0x388] ;  /* 0x0000e200ff027b82 */ /* 0x000e240000000a00 */
[----:B0-----:R-:W-:-:S05]  /*0af0*/  IMAD.WIDE R2, R5, 0x2, R2 ;  /* 0x0000000205027825 */ /* 0x001fca00078e0202 */
[----:B------:R0:W5:Y:S02]  /*0b00*/  LDG.E.128 R32, desc[UR36][R2.64] ;  /* 0x0000002402207981 */ /* 0x000164000c1e1d00 */
.L_x_151:
[----:B------:R-:W-:Y:S05]  /*0b10*/  BSYNC.RECONVERGENT B0 ;  /* 0x0000000000007941 */ /* 0x000fea0003800200 */
.L_x_150:
[----:B------:R-:W1:Y:S01]  /*0b20*/  LDCU.64 UR8, c[0x0][0x3a0] ;  /* 0x00007400ff0877ac */ /* 0x000e620008000a00 */
[----:B0-----:R-:W0:Y:S01]  /*0b30*/  @!P3 LDC.64 R2, c[0x0][0x3b8] ;  /* 0x0000ee00ff02bb82 */ /* 0x001e220000000a00 */
[----:B------:R-:W-:Y:S01]  /*0b40*/  @!P3 IMAD R0, R17, R14, UR46 ;  /* 0x0000002e1100be24 */ /* 0x000fe2000f8e020e */
[----:B------:R-:W-:Y:S01]  /*0b50*/  CS2R R30, SRZ ;  /* 0x00000000001e7805 */ /* 0x000fe2000001ff00 */
[----:B------:R-:W-:Y:S01]  /*0b60*/  USHF.L.U32 UR48, UR40, 0x8, URZ ;  /* 0x0000000828307899 */ /* 0x000fe200080006ff */
[----:B------:R-:W-:Y:S01]  /*0b70*/  CS2R R28, SRZ ;  /* 0x00000000001c7805 */ /* 0x000fe2000001ff00 */
[----:B------:R-:W-:Y:S01]  /*0b80*/  @!P3 IMAD.SHL.U32 R0, R0, 0x8, RZ ;  /* 0x000000080000b824 */ /* 0x000fe200078e00ff */
[----:B------:R-:W-:Y:S02]  /*0b90*/  CS2R R26, SRZ ;  /* 0x00000000001a7805 */ /* 0x000fe4000001ff00 */
[----:B------:R-:W-:Y:S01]  /*0ba0*/  CS2R R24, SRZ ;  /* 0x0000000000187805 */ /* 0x000fe2000001ff00 */
[----:B------:R-:W2:Y:S01]  /*0bb0*/  LDCU.64 UR4, c[0x0][0x390] ;  /* 0x00007200ff0477ac */ /* 0x000ea20008000a00 */
[----:B------:R-:W-:Y:S01]  /*0bc0*/  @!P3 IMAD R11, R14, UR48, R0 ;  /* 0x000000300e0bbc24 */ /* 0x000fe2000f8e0200 */
[----:B------:R-:W-:Y:S01]  /*0bd0*/  VOTEU.ANY UP0, P4 ;  /* 0x0000000000ff7886 */ /* 0x000fe20002000100 */
[----:B------:R-:W-:Y:S01]  /*0be0*/  PLOP3.LUT P0, PT, PT, PT, UP0, 0x40, 0x4 ;  /* 0x000000000004781c */ /* 0x000fe20003f0e808 */
[----:B------:R-:W-:Y:S01]  /*0bf0*/  UISETP.NE.AND UP1, UPT, UR10, URZ, UPT ;  /* 0x000000ff0a00728c */ /* 0x000fe2000bf25270 */
[----:B-1----:R-:W-:-:S02]  /*0c00*/  ISETP.NE.U32.AND P1, PT, RZ, UR8, PT ;  /* 0x00000008ff007c0c */ /* 0x002fc4000bf25070 */
[----:B------:R-:W-:Y:S02]  /*0c10*/  ISETP.GT.U32.OR P0, PT, R17, 0x1f, P0 ;  /* 0x0000001f1100780c */ /* 0x000fe40000704470 */
[----:B------:R-:W-:Y:S01]  /*0c20*/  ISETP.NE.AND.EX P1, PT, RZ, UR9, PT, P1 ;  /* 0x00000009ff007c0c */ /* 0x000fe2000bf25310 */
[----:B------:R-:W1:Y:S01]  /*0c30*/  LDCU.64 UR8, c[0x0][0x418] ;  /* 0x00008300ff0877ac */ /* 0x000e620008000a00 */
[----:B0-----:R-:W-:Y:S02]  /*0c40*/  @!P3 IMAD.WIDE R2, R11, 0x2, R2 ;  /* 0x000000020b02b825 */ /* 0x001fe400078e0202 */
[C---:B------:R-:W-:Y:S02]  /*0c50*/  ISETP.GT.U32.OR P1, PT, R17.reuse, 0x1f, !P1 ;  /* 0x0000001f1100780c */ /* 0x040fe40004f24470 */
[----:B--2---:R-:W-:Y:S02]  /*0c60*/  ISETP.NE.U32.AND P2, PT, RZ, UR4, PT ;  /* 0x00000004ff007c0c */ /* 0x004fe4000bf45070 */
[----:B------:R-:W-:Y:S01]  /*0c70*/  ISETP.NE.OR P1, PT, RZ, UR10, P1 ;  /* 0x0000000aff007c0c */ /* 0x000fe20008f25670 */
[----:B------:R0:W5:Y:S01]  /*0c80*/  @!P3 LDG.E.128 R28, desc[UR36][R2.64] ;  /* 0x00000024021cb981 */ /* 0x000162000c1e1d00 */
[----:B------:R-:W-:Y:S01]  /*0c90*/  ISETP.NE.AND.EX P2, PT, RZ, UR5, PT, P2 ;  /* 0x00000005ff007c0c */ /* 0x000fe2000bf45320 */
[----:B------:R-:W2:Y:S03]  /*0ca0*/  @!P0 LDC.64 R8, c[0x0][0x450] ;  /* 0x00011400ff088b82 */ /* 0x000ea60000000a00 */
[----:B------:R-:W-:Y:S01]  /*0cb0*/  ISETP.GT.U32.OR P2, PT, R17, 0x1f, !P2 ;  /* 0x0000001f1100780c */ /* 0x000fe20005744470 */
[----:B-1----:R-:W-:-:S06]  /*0cc0*/  UISETP.NE.U32.AND UP0, UPT, UR8, URZ, UPT ;  /* 0x000000ff0800728c */ /* 0x002fcc000bf05070 */
[----:B------:R-:W1:Y:S01]  /*0cd0*/  @!P1 LDC.64 R4, c[0x0][0x3a0] ;  /* 0x0000e800ff049b82 */ /* 0x000e620000000a00 */
[----:B------:R-:W-:-:S07]  /*0ce0*/  UISETP.NE.AND.EX UP0, UPT, UR9, URZ, UPT, UP0 ;  /* 0x000000ff0900728c */ /* 0x000fce000bf05300 */
[----:B------:R-:W3:Y:S04]  /*0cf0*/  @!P2 LDC.64 R6, c[0x0][0x390] ;  /* 0x0000e400ff06ab82 */ /* 0x000ee80000000a00 */
[----:B------:R-:W4:Y:S01]  /*0d00*/  @UP0 LDCU.64 UR4, c[0x0][0x418] ;  /* 0x00008300ff0407ac */ /* 0x000f220008000a00 */
[----:B-1----:R-:W-:-:S05]  /*0d10*/  @!P1 IMAD.WIDE.U32 R4, R13, 0x2, R4 ;  /* 0x000000020d049825 */ /* 0x002fca00078e0004 */
[----:B------:R0:W5:Y:S01]  /*0d20*/  @!P1 LDG.E.128 R24, desc[UR36][R4.64] ;  /* 0x0000002404189981 */ /* 0x000162000c1e1d00 */
[----:B--2-4-:R-:W-:Y:S05]  /*0d30*/  BRA.U UP1, `(.L_x_153) ;  /* 0x0000000101107547 */ /* 0x014fea000b800000 */
[----:B-----5:R-:W-:Y:S02]  /*0d40*/  HFMA2 R28, R28, 1, 1, R24 ;  /* 0x3c003c001c1c7831 */ /* 0x020fe40000000018 */
[----:B------:R-:W-:Y:S02]  /*0d50*/  HADD2 R29, R29, R25 ;  /* 0x000000191d1d7230 */ /* 0x000fe40000000000 */
[----:B------:R-:W-:Y:S02]  /*0d60*/  HFMA2 R30, R30, 1, 1, R26 ;  /* 0x3c003c001e1e7831 */ /* 0x000fe4000000001a */
[----:B------:R-:W-:-:S07]  /*0d70*/  HADD2 R31, R31, R27 ;  /* 0x0000001b1f1f7230 */ /* 0x000fce0000000000 */
.L_x_153:
[----:B------:R-:W-:Y:S01]  /*0d80*/  VOTEU.ALL UP2, P0 ;  /* 0x0000000000ff7886 */ /* 0x000fe20000040000 */
[----:B------:R-:W-:Y:S01]  /*0d90*/  PLOP3.LUT P3, PT, PT, PT, UP0, 0x80, 0x8 ;  /* 0x000000000008781c */ /* 0x000fe20003f6f008 */
[----:B------:R-:W-:Y:S01]  /*0da0*/  @UP0 UIMAD.WIDE.U32 UR4, UR7, 0x4, UR4 ;  /* 0x00000004070408a5 */ /* 0x000fe2000f8e0004 */
[----:B------:R-:W-:Y:S02]  /*0db0*/  CS2R R22, SRZ ;  /* 0x0000000000167805 */ /* 0x000fe4000001ff00 */
[----:B------:R-:W-:Y:S01]  /*0dc0*/  CS2R R20, SRZ ;  /* 0x0000000000147805 */ /* 0x000fe2000001ff00 */
[----:B------:R-:W-:Y:S01]  /*0dd0*/  @!UP2 UIMAD UR6, UR38, UR6, URZ ;  /* 0x000000062606a2a4 */ /* 0x000fe2000f8e02ff */
[----:B0--3--:R-:W-:Y:S01]  /*0de0*/  @!P2 IMAD.WIDE.U32 R2, R13, 0x2, R6 ;  /* 0x000000020d02a825 */ /* 0x009fe200078e0006 */
[----:B------:R-:W-:-:S03]  /*0df0*/  MOV R11, UR5 ;  /* 0x00000005000b7c02 */ /* 0x000fc60008000f00 */
[----:B------:R-:W-:Y:S01]  /*0e00*/  IMAD.U32 R10, RZ, RZ, UR4 ;  /* 0x00000004ff0a7e24 */ /* 0x000fe2000f8e00ff */
[----:B------:R-:W-:Y:S01]  /*0e10*/  MOV R0, UR6 ;  /* 0x0000000600007c02 */ /* 0x000fe20008000f00 */
[----:B------:R-:W2:Y:S01]  /*0e20*/  @!P2 LDG.E.128 R20, desc[UR36][R2.64] ;  /* 0x000000240214a981 */ /* 0x000ea2000c1e1d00 */
[----:B------:R-:W0:Y:S03]  /*0e30*/  LDCU.U8 UR4, c[0x0][0x404] ;  /* 0x00008080ff0477ac */ /* 0x000e260008000000 */
[----:B------:R-:W-:Y:S01]  /*0e40*/  @!P0 IMAD R5, R0, 0x100, R13 ;  /* 0x0000010000058824 */ /* 0x000fe200078e020d */
[----:B------:R-:W3:Y:S03]  /*0e50*/  @P3 LDG.E R10, desc[UR36][R10.64] ;  /* 0x000000240a0a3981 */ /* 0x000ee6000c1e1900 */
[----:B------:R-:W-:-:S02]  /*0e60*/  @!P0 IMAD.WIDE R4, R5, 0x2, R8 ;  /* 0x0000000205048825 */ /* 0x000fc400078e0208 */
[----:B------:R-:W1:Y:S04]  /*0e70*/  LDC R9, c[0x0][0x400] ;  /* 0x00010000ff097b82 */ /* 0x000e680000000800 */
[----:B------:R-:W4:Y:S01]  /*0e80*/  @!P0 LDG.E.128 R4, desc[UR36][R4.64] ;  /* 0x0000002404048981 */ /* 0x000f22000c1e1d00 */
[----:B0-----:R-:W-:Y:S01]  /*0e90*/  ISETP.NE.AND P1, PT, RZ, UR4, PT ;  /* 0x00000004ff007c0c */ /* 0x001fe2000bf25270 */
[----:B------:R-:W-:Y:S01]  /*0ea0*/  UMOV UR39, URZ ;  /* 0x000000ff00277c82 */ /* 0x000fe20008000000 */
[----:B------:R-:W-:Y:S02]  /*0eb0*/  BSSY.RECONVERGENT B6, `(.L_x_154) ;  /* 0x00001fd000067945 */ /* 0x000fe40003800200 */
[----:B-1----:R-:W-:Y:S01]  /*0ec0*/  ISETP.LT.OR P1, PT, R9, 0x1, P1 ;  /* 0x000000010900780c */ /* 0x002fe20000f21670 */
[----:B--2--5:R-:W-:-:S02]  /*0ed0*/  HFMA2 R32, R32, 1, 1, R20 ;  /* 0x3c003c0020207831 */ /* 0x024fc40000000014 */
[----:B------:R-:W-:Y:S01]  /*0ee0*/  HFMA2 R34, R34, 1, 1, R22 ;  /* 0x3c003c0022227831 */ /* 0x000fe20000000016 */
[----:B---3--:R-:W-:Y:S01]  /*0ef0*/  @P3 R2UR UR39, R10 ;  /* 0x000000000a2732ca */ /* 0x008fe200000e0000 */
[----:B------:R-:W-:Y:S02]  /*0f00*/  HADD2 R33, R33, R21 ;  /* 0x0000001521217230 */ /* 0x000fe40000000000 */
[----:B------:R-:W-:Y:S02]  /*0f10*/  HADD2 R35, R35, R23 ;  /* 0x0000001723237230 */ /* 0x000fe40000000000 */
[----:B----4-:R-:W-:Y:S02]  /*0f20*/  @!P0 HFMA2 R29, R29, R5, -RZ ;  /* 0x000000051d1d8231 */ /* 0x010fe400001000ff */
[----:B------:R-:W-:Y:S02]  /*0f30*/  @!P0 HFMA2 R31, R31, R7, -RZ ;  /* 0x000000071f1f8231 */ /* 0x000fe400001000ff */
[----:B------:R-:W-:-:S02]  /*0f40*/  @!P0 HMUL2 R28, R28, R4 ;  /* 0x000000041c1c8232 */ /* 0x000fc40000000000 */
[----:B------:R-:W-:Y:S01]  /*0f50*/  @!P0 HMUL2 R30, R30, R6 ;  /* 0x000000061e1e8232 */ /* 0x000fe20000000000 */
[----:B------:R-:W-:Y:S06]  /*0f60*/  @P1 BRA `(.L_x_155) ;  /* 0x0000000800a41947 */ /* 0x000fec0003800000 */
[----:B------:R-:W-:Y:S05]  /*0f70*/  BRA.U UP1, `(.L_x_156) ;  /* 0x0000000501887547 */ /* 0x000fea000b800000 */
[----:B------:R-:W-:-:S13]  /*0f80*/  ISETP.GE.AND P0, PT, R18, R9, PT ;  /* 0x000000091200720c */ /* 0x000fda0003f06270 */
[----:B------:R-:W-:Y:S05]  /*0f90*/  @P0 BRA `(.L_x_157) ;  /* 0x0000001c00b80947 */ /* 0x000fea0003800000 */
[----:B------:R-:W-:Y:S01]  /*0fa0*/  I2FP.F32.U32 R2, R9 ;  /* 0x0000000900027245 */ /* 0x000fe20000201000 */
[C---:B------:R-:W-:Y:S01]  /*0fb0*/  VIADD R4, R18.reuse, 0x4 ;  /* 0x0000000412047836 */ /* 0x040fe20000000000 */
[----:B------:R-:W-:Y:S01]  /*0fc0*/  I2FP.F32.U32 R0, R18 ;  /* 0x0000001200007245 */ /* 0x000fe20000201000 */
[----:B------:R-:W-:Y:S01]  /*0fd0*/  UIADD3 UR4, UPT, UPT, -UR39, UR10, URZ ;  /* 0x0000000a27047290 */ /* 0x000fe2000fffe1ff */
[----:B------:R0:W1:Y:S01]  /*0fe0*/  MUFU.RCP R7, R2 ;  /* 0x0000000200077308 */ /* 0x0000620000001000 */
[----:B------:R-:W-:Y:S01]  /*0ff0*/  IADD3 R3, PT, PT, R18, 0x2, RZ ;  /* 0x0000000212037810 */ /* 0x000fe20007ffe0ff */
[----:B------:R-:W-:Y:S01]  /*1000*/  HADD2.F32 R15, -RZ, R34.H1_H1 ;  /* 0x30000022ff0f7230 */ /* 0x000fe20000004100 */
[----:B------:R-:W-:Y:S01]  /*1010*/  I2FP.F32.U32 R4, R4 ;  /* 0x0000000400047245 */ /* 0x000fe20000201000 */
[----:B------:R-:W-:Y:S01]  /*1020*/  HADD2.F32 R23, -RZ, R35.H1_H1 ;  /* 0x30000023ff177230 */ /* 0x000fe20000004100 */
[----:B------:R-:W-:Y:S01]  /*1030*/  I2FP.F32.U32 R3, R3 ;  /* 0x0000000300037245 */ /* 0x000fe20000201000 */
[----:B------:R-:W-:-:S02]  /*1040*/  HADD2.F32 R21, -RZ, R30.H1_H1 ;  /* 0x3000001eff157230 */ /* 0x000fc40000004100 */
[--C-:B------:R-:W-:Y:S01]  /*1050*/  HADD2.F32 R37, -RZ, R31.reuse.H1_H1 ;  /* 0x3000001fff257230 */ /* 0x100fe20000004100 */
[----:B0-----:R-:W-:Y:S01]  /*1060*/  IADD3 R2, PT, PT, R18, 0x6, RZ ;  /* 0x0000000612027810 */ /* 0x001fe20007ffe0ff */
[----:B------:R-:W-:Y:S02]  /*1070*/  HADD2.F32 R31, -RZ, R31.H0_H0 ;  /* 0x2000001fff1f7230 */ /* 0x000fe40000004100 */
[----:B------:R-:W-:Y:S01]  /*1080*/  HADD2.F32 R13, -RZ, R34.H0_H0 ;  /* 0x20000022ff0d7230 */ /* 0x000fe20000004100 */
[----:B------:R-:W-:Y:S01]  /*1090*/  I2FP.F32.U32 R2, R2 ;  /* 0x0000000200027245 */ /* 0x000fe20000201000 */
        /* <DEDUP_REMOVED lines=10> */
[----:B------:R0:W1:Y:S08]  /*1140*/  MUFU.EX2 R9, -R0 ;  /* 0x8000000000097308 */ /* 0x0000700000000800 */
[----:B------:R-:W2:Y:S01]  /*1150*/  MUFU.EX2 R3, -R3 ;  /* 0x8000000300037308 */ /* 0x000ea20000000800 */
[----:B0-----:R-:W-:-:S07]  /*1160*/  I2FP.F32.S32 R0, UR4 ;  /* 0x0000000400007c45 */ /* 0x001fce0008201400 */
[----:B------:R-:W0:Y:S01]  /*1170*/  MUFU.EX2 R5, -R5 ;  /* 0x8000000500057308 */ /* 0x000e220000000800 */
[----:B-1----:R-:W-:Y:S01]  /*1180*/  FMUL.FTZ R2, R0, R9 ;  /* 0x0000000900027220 */ /* 0x002fe20000410000 */
[--C-:B------:R-:W-:Y:S02]  /*1190*/  HADD2.F32 R9, -RZ, R33.reuse.H1_H1 ;  /* 0x30000021ff097230 */ /* 0x100fe40000004100 */
[----:B------:R-:W-:Y:S02]  /*11a0*/  HADD2.F32 R33, -RZ, R33.H0_H0 ;  /* 0x20000021ff217230 */ /* 0x000fe40000004100 */
[----:B------:R-:W-:Y:S02]  /*11b0*/  FMUL.RZ R11, R2, 0.15915493667125701904 ;  /* 0x3e22f983020b7820 */ /* 0x000fe4000040c000 */
[----:B------:R-:W1:Y:S01]  /*11c0*/  MUFU.EX2 R7, -R7 ;  /* 0x8000000700077308 */ /* 0x000e620000000800 */
[----:B--2---:R-:W-:-:S04]  /*11d0*/  FMUL.FTZ R4, R0, R3 ;  /* 0x0000000300047220 */ /* 0x004fc80000410000 */
[----:B------:R-:W-:Y:S01]  /*11e0*/  FMUL.RZ R12, R4, 0.15915493667125701904 ;  /* 0x3e22f983040c7820 */ /* 0x000fe2000040c000 */
[--C-:B------:R-:W-:Y:S02]  /*11f0*/  HADD2.F32 R4, -RZ, R32.reuse.H1_H1 ;  /* 0x30000020ff047230 */ /* 0x100fe40000004100 */
[----:B------:R-:W2:Y:S01]  /*1200*/  MUFU.SIN R3, R11 ;  /* 0x0000000b00037308 */ /* 0x000ea20000000400 */
[----:B0-----:R-:W-:Y:S01]  /*1210*/  FMUL.FTZ R5, R0, R5 ;  /* 0x0000000500057220 */ /* 0x001fe20000410000 */
[----:B------:R-:W-:-:S03]  /*1220*/  HADD2.F32 R32, -RZ, R32.H0_H0 ;  /* 0x20000020ff207230 */ /* 0x000fc60000004100 */
[----:B------:R-:W-:-:S03]  /*1230*/  FMUL.RZ R20, R5, 0.15915493667125701904 ;  /* 0x3e22f98305147820 */ /* 0x000fc6000040c000 */
[----:B------:R0:W3:Y:S01]  /*1240*/  MUFU.COS R2, R11 ;  /* 0x0000000b00027308 */ /* 0x0000e20000000000 */
[----:B-1----:R-:W-:Y:S01]  /*1250*/  FMUL.FTZ R5, R0, R7 ;  /* 0x0000000700057220 */ /* 0x002fe20000410000 */
[--C-:B------:R-:W-:Y:S02]  /*1260*/  HADD2.F32 R0, -RZ, R28.reuse.H1_H1 ;  /* 0x3000001cff007230 */ /* 0x100fe40000004100 */
[----:B------:R-:W-:Y:S02]  /*1270*/  HADD2.F32 R28, -RZ, R28.H0_H0 ;  /* 0x2000001cff1c7230 */ /* 0x000fe40000004100 */
[----:B------:R-:W-:Y:S02]  /*1280*/  FMUL.RZ R22, R5, 0.15915493667125701904 ;  /* 0x3e22f98305167820 */ /* 0x000fe4000040c000 */
[----:B------:R-:W1:Y:S01]  /*1290*/  MUFU.SIN R8, R12 ;  /* 0x0000000c00087308 */ /* 0x000e620000000400 */
[C---:B--2---:R-:W-:Y:S01]  /*12a0*/  FMUL.FTZ R5, R3.reuse, R4 ;  /* 0x0000000403057220 */ /* 0x044fe20000410000 */
[----:B------:R-:W-:Y:S01]  /*12b0*/  FMUL.FTZ R7, R3, R0 ;  /* 0x0000000003077220 */ /* 0x000fe20000410000 */
[----:B0-----:R-:W-:-:S02]  /*12c0*/  HADD2.F32 R11, -RZ, R29.H1_H1 ;  /* 0x3000001dff0b7230 */ /* 0x001fc40000004100 */
[----:B------:R-:W-:-:S03]  /*12d0*/  HADD2.F32 R29, -RZ, R29.H0_H0 ;  /* 0x2000001dff1d7230 */ /* 0x000fc60000004100 */
[----:B------:R-:W0:Y:S01]  /*12e0*/  MUFU.COS R6, R12 ;  /* 0x0000000c00067308 */ /* 0x000e220000000000 */
[C---:B---3--:R-:W-:Y:S01]  /*12f0*/  FMUL.FTZ R4, R2.reuse, R4 ;  /* 0x0000000402047220 */ /* 0x048fe20000410000 */
[C---:B------:R-:W-:Y:S01]  /*1300*/  FMUL.FTZ R0, R2.reuse, R0 ;  /* 0x0000000002007220 */ /* 0x040fe20000410000 */
[C---:B------:R-:W-:Y:S01]  /*1310*/  FFMA.FTZ R5, R2.reuse, R32, -R5 ;  /* 0x0000002002057223 */ /* 0x040fe20000010805 */
[----:B------:R-:W-:Y:S01]  /*1320*/  FFMA.FTZ R7, R2, R28, -R7 ;  /* 0x0000001c02077223 */ /* 0x000fe20000010807 */
[C---:B------:R-:W-:Y:S01]  /*1330*/  FFMA.FTZ R32, R3.reuse, R32, R4 ;  /* 0x0000002003207223 */ /* 0x040fe20000010004 */
[----:B------:R-:W-:Y:S02]  /*1340*/  FFMA.FTZ R28, R3, R28, R0 ;  /* 0x0000001c031c7223 */ /* 0x000fe40000010000 */
[----:B------:R-:W-:Y:S01]  /*1350*/  MUFU.COS R10, R20 ;  /* 0x00000014000a7308 */ /* 0x000fe20000000000 */
[C---:B-1----:R-:W-:Y:S01]  /*1360*/  FMUL.FTZ R3, R8.reuse, R9 ;  /* 0x0000000908037220 */ /* 0x042fe20000410000 */
[----:B------:R-:W-:Y:S01]  /*1370*/  FMUL.FTZ R2, R8, R11 ;  /* 0x0000000b08027220 */ /* 0x000fe20000410000 */
[----:B------:R-:W-:-:S02]  /*1380*/  F2FP.F16.F32.PACK_AB R32, R32, R5 ;  /* 0x000000052020723e */ /* 0x000fc400000000ff */
[----:B------:R-:W-:-:S03]  /*1390*/  F2FP.F16.F32.PACK_AB R28, R28, R7 ;  /* 0x000000071c1c723e */ /* 0x000fc600000000ff */
[----:B------:R-:W1:Y:S01]  /*13a0*/  MUFU.SIN R12, R20 ;  /* 0x00000014000c7308 */ /* 0x000e620000000400 */
[C---:B0-----:R-:W-:Y:S01]  /*13b0*/  FMUL.FTZ R9, R6.reuse, R9 ;  /* 0x0000000906097220 */ /* 0x041fe20000410000 */
[C---:B------:R-:W-:Y:S01]  /*13c0*/  FMUL.FTZ R11, R6.reuse, R11 ;  /* 0x0000000b060b7220 */ /* 0x040fe20000410000 */
[C---:B------:R-:W-:Y:S01]  /*13d0*/  FFMA.FTZ R2, R6.reuse, R29, -R2 ;  /* 0x0000001d06027223 */ /* 0x040fe20000010802 */
[-C--:B------:R-:W-:Y:S01]  /*13e0*/  FFMA.FTZ R3, R6, R33.reuse, -R3 ;  /* 0x0000002106037223 */ /* 0x080fe20000010803 */
[C---:B------:R-:W-:Y:S01]  /*13f0*/  FFMA.FTZ R0, R8.reuse, R33, R9 ;  /* 0x0000002108007223 */ /* 0x040fe20000010009 */
[----:B------:R-:W-:Y:S02]  /*1400*/  FFMA.FTZ R29, R8, R29, R11 ;  /* 0x0000001d081d7223 */ /* 0x000fe4000001000b */
[----:B------:R-:W0:Y:S02]  /*1410*/  MUFU.SIN R20, R22 ;  /* 0x0000001600147308 */ /* 0x000e240000000400 */
[----:B------:R-:W-:-:S02]  /*1420*/  F2FP.F16.F32.PACK_AB R33, R0, R3 ;  /* 0x000000030021723e */ /* 0x000fc400000000ff */
[----:B------:R-:W-:-:S04]  /*1430*/  F2FP.F16.F32.PACK_AB R29, R29, R2 ;  /* 0x000000021d1d723e */ /* 0x000fc800000000ff */
[----:B------:R-:W2:Y:S01]  /*1440*/  MUFU.COS R14, R22 ;  /* 0x00000016000e7308 */ /* 0x000ea20000000000 */
[C---:B-1----:R-:W-:Y:S01]  /*1450*/  FMUL.FTZ R9, R12.reuse, R15 ;  /* 0x0000000f0c097220 */ /* 0x042fe20000410000 */
[----:B------:R-:W-:Y:S01]  /*1460*/  FMUL.FTZ R4, R12, R21 ;  /* 0x000000150c047220 */ /* 0x000fe20000410000 */
[C---:B------:R-:W-:Y:S01]  /*1470*/  FMUL.FTZ R15, R10.reuse, R15 ;  /* 0x0000000f0a0f7220 */ /* 0x040fe20000410000 */
[C---:B------:R-:W-:Y:S01]  /*1480*/  FMUL.FTZ R21, R10.reuse, R21 ;  /* 0x000000150a157220 */ /* 0x040fe20000410000 */
[C---:B------:R-:W-:Y:S01]  /*1490*/  FFMA.FTZ R9, R10.reuse, R13, -R9 ;  /* 0x0000000d0a097223 */ /* 0x040fe20000010809 */
[----:B------:R-:W-:Y:S01]  /*14a0*/  FFMA.FTZ R4, R10, R19, -R4 ;  /* 0x000000130a047223 */ /* 0x000fe20000010804 */
[C---:B------:R-:W-:Y:S01]  /*14b0*/  FFMA.FTZ R34, R12.reuse, R13, R15 ;  /* 0x0000000d0c227223 */ /* 0x040fe2000001000f */
[----:B------:R-:W-:Y:S01]  /*14c0*/  FFMA.FTZ R21, R12, R19, R21 ;  /* 0x000000130c157223 */ /* 0x000fe20000010015 */
[C---:B0-----:R-:W-:Y:S01]  /*14d0*/  FMUL.FTZ R11, R20.reuse, R23 ;  /* 0x00000017140b7220 */ /* 0x041fe20000410000 */
[----:B------:R-:W-:-:S02]  /*14e0*/  FMUL.FTZ R8, R20, R37 ;  /* 0x0000002514087220 */ /* 0x000fc40000410000 */
[----:B------:R-:W-:Y:S02]  /*14f0*/  F2FP.F16.F32.PACK_AB R34, R34, R9 ;  /* 0x000000092222723e */ /* 0x000fe400000000ff */
[----:B------:R-:W-:Y:S01]  /*1500*/  F2FP.F16.F32.PACK_AB R30, R21, R4 ;  /* 0x00000004151e723e */ /* 0x000fe200000000ff */
[C---:B--2---:R-:W-:Y:S01]  /*1510*/  FMUL.FTZ R23, R14.reuse, R23 ;  /* 0x000000170e177220 */ /* 0x044fe20000410000 */
[C---:B------:R-:W-:Y:S01]  /*1520*/  FMUL.FTZ R37, R14.reuse, R37 ;  /* 0x000000250e257220 */ /* 0x040fe20000410000 */
[C---:B------:R-:W-:Y:S01]  /*1530*/  FFMA.FTZ R8, R14.reuse, R31, -R8 ;  /* 0x0000001f0e087223 */ /* 0x040fe20000010808 */
[-C--:B------:R-:W-:Y:S01]  /*1540*/  FFMA.FTZ R11, R14, R35.reuse, -R11 ;  /* 0x000000230e0b7223 */ /* 0x080fe2000001080b */
[C---:B------:R-:W-:Y:S01]  /*1550*/  FFMA.FTZ R6, R20.reuse, R35, R23 ;  /* 0x0000002314067223 */ /* 0x040fe20000010017 */
[----:B------:R-:W-:-:S04]  /*1560*/  FFMA.FTZ R31, R20, R31, R37 ;  /* 0x0000001f141f7223 */ /* 0x000fc80000010025 */
[----:B------:R-:W-:Y:S02]  /*1570*/  F2FP.F16.F32.PACK_AB R35, R6, R11 ;  /* 0x0000000b0623723e */ /* 0x000fe400000000ff */
[----:B------:R-:W-:Y:S01]  /*1580*/  F2FP.F16.F32.PACK_AB R31, R31, R8 ;  /* 0x000000081f1f723e */ /* 0x000fe200000000ff */
[----:B------:R-:W-:Y:S06]  /*1590*/  BRA `(.L_x_157) ;  /* 0x0000001800387947 */ /* 0x000fec0003800000 */
.L_x_156:
[----:B------:R-:W-:-:S13]  /*15a0*/  ISETP.GE.AND P0, PT, R18, R9, PT ;  /* 0x000000091200720c */ /* 0x000fda0003f06270 */
[----:B------:R-:W-:Y:S05]  /*15b0*/  @P0 BRA `(.L_x_157) ;  /* 0x0000001800300947 */ /* 0x000fea0003800000 */
[----:B------:R-:W-:Y:S01]  /*15c0*/  I2FP.F32.U32 R9, R9 ;  /* 0x0000000900097245 */ /* 0x000fe20000201000 */
[C---:B------:R-:W-:Y:S01]  /*15d0*/  VIADD R2, R18.reuse, 0x2 ;  /* 0x0000000212027836 */ /* 0x040fe20000000000 */
[----:B------:R-:W-:Y:S01]  /*15e0*/  I2FP.F32.U32 R0, R18 ;  /* 0x0000001200007245 */ /* 0x000fe20000201000 */
[C---:B------:R-:W-:Y:S01]  /*15f0*/  VIADD R6, R18.reuse, 0x6 ;  /* 0x0000000612067836 */ /* 0x040fe20000000000 */
[----:B------:R-:W-:Y:S01]  /*1600*/  IADD3 R4, PT, PT, R18, 0x4, RZ ;  /* 0x0000000412047810 */ /* 0x000fe20007ffe0ff */
[----:B------:R-:W-:Y:S01]  /*1610*/  UIADD3 UR4, UPT, UPT, -UR39, UR10, URZ ;  /* 0x0000000a27047290 */ /* 0x000fe2000fffe1ff */
[----:B------:R-:W0:Y:S01]  /*1620*/  MUFU.RCP R9, R9 ;  /* 0x0000000900097308 */ /* 0x000e220000001000 */
[----:B------:R-:W-:Y:S01]  /*1630*/  I2FP.F32.U32 R2, R2 ;  /* 0x0000000200027245 */ /* 0x000fe20000201000 */
[--C-:B------:R-:W-:Y:S01]  /*1640*/  HADD2.F32 R15, -RZ, R34.reuse.H1_H1 ;  /* 0x30000022ff0f7230 */ /* 0x100fe20000004100 */
[----:B------:R-:W-:Y:S01]  /*1650*/  I2FP.F32.U32 R4, R4 ;  /* 0x0000000400047245 */ /* 0x000fe20000201000 */
[----:B------:R-:W-:Y:S01]  /*1660*/  HADD2.F32 R13, -RZ, R34.H0_H0 ;  /* 0x20000022ff0d7230 */ /* 0x000fe20000004100 */
[----:B------:R-:W-:Y:S01]  /*1670*/  I2FP.F32.U32 R6, R6 ;  /* 0x0000000600067245 */ /* 0x000fe20000201000 */
[----:B0-----:R-:W-:-:S02]  /*1680*/  FMUL.FTZ R0, R0, R9 ;  /* 0x0000000900007220 */ /* 0x001fc40000410000 */
        /* <DEDUP_REMOVED lines=11> */
[----:B-1----:R-:W-:-:S04]  /*1740*/  FMUL.FTZ R3, R0, R3 ;  /* 0x0000000300037220 */ /* 0x002fc80000410000 */
[----:B------:R-:W-:-:S03]  /*1750*/  FMUL.RZ R3, R3, 0.15915493667125701904 ;  /* 0x3e22f98303037820 */ /* 0x000fc6000040c000 */
[----:B------:R-:W1:Y:S01]  /*1760*/  MUFU.EX2 R11, -R10 ;  /* 0x8000000a000b7308 */ /* 0x000e620000000800 */
[----:B--2---:R-:W-:-:S04]  /*1770*/  FMUL.FTZ R5, R0, R5 ;  /* 0x0000000500057220 */ /* 0x004fc80000410000 */
[----:B------:R-:W-:Y:S01]  /*1780*/  FMUL.RZ R6, R5, 0.15915493667125701904 ;  /* 0x3e22f98305067820 */ /* 0x000fe2000040c000 */
[----:B------:R-:W-:Y:S02]  /*1790*/  HADD2.F32 R5, -RZ, R32.H1_H1 ;  /* 0x30000020ff057230 */ /* 0x000fe40000004100 */
[----:B------:R-:W-:Y:S01]  /*17a0*/  MUFU.SIN R4, R3 ;  /* 0x0000000300047308 */ /* 0x000fe20000000400 */
[----:B0-----:R-:W-:-:S04]  /*17b0*/  FMUL.FTZ R7, R0, R7 ;  /* 0x0000000700077220 */ /* 0x001fc80000410000 */
[----:B------:R-:W-:-:S03]  /*17c0*/  FMUL.RZ R7, R7, 0.15915493667125701904 ;  /* 0x3e22f98307077820 */ /* 0x000fc6000040c000 */
[----:B------:R0:W-:Y:S01]  /*17d0*/  MUFU.COS R2, R3 ;  /* 0x0000000300027308 */ /* 0x0001e20000000000 */
[----:B-1----:R-:W-:Y:S01]  /*17e0*/  FMUL.FTZ R11, R0, R11 ;  /* 0x0000000b000b7220 */ /* 0x002fe20000410000 */
[--C-:B------:R-:W-:Y:S02]  /*17f0*/  HADD2.F32 R0, -RZ, R33.reuse.H1_H1 ;  /* 0x30000021ff007230 */ /* 0x100fe40000004100 */
[----:B------:R-:W-:Y:S02]  /*1800*/  HADD2.F32 R33, -RZ, R33.H0_H0 ;  /* 0x20000021ff217230 */ /* 0x000fe40000004100 */
[----:B------:R-:W-:Y:S02]  /*1810*/  FMUL.RZ R14, R11, 0.15915493667125701904 ;  /* 0x3e22f9830b0e7820 */ /* 0x000fe4000040c000 */
[----:B------:R-:W1:Y:S01]  /*1820*/  MUFU.SIN R9, R6 ;  /* 0x0000000600097308 */ /* 0x000e620000000400 */
[----:B0-----:R-:W-:-:S07]  /*1830*/  HADD2.F32 R3, -RZ, R32.H0_H0 ;  /* 0x20000020ff037230 */ /* 0x001fce0000004100 */
[----:B------:R-:W-:Y:S08]  /*1840*/  MUFU.SIN R12, R7 ;  /* 0x00000007000c7308 */ /* 0x000ff00000000400 */
[----:B------:R-:W-:Y:S01]  /*1850*/  MUFU.SIN R20, R14 ;  /* 0x0000000e00147308 */ /* 0x000fe20000000400 */
[----:B-1----:R-:W-:-:S07]  /*1860*/  FMUL.FTZ R11, R9, R0 ;  /* 0x00000000090b7220 */ /* 0x002fce0000410000 */
[----:B------:R0:W1:Y:S08]  /*1870*/  MUFU.COS R8, R6 ;  /* 0x0000000600087308 */ /* 0x0000700000000000 */
[----:B------:R2:W3:Y:S01]  /*1880*/  MUFU.COS R10, R7 ;  /* 0x00000007000a7308 */ /* 0x0004e20000000000 */
[--C-:B0-----:R-:W-:Y:S02]  /*1890*/  HADD2.F32 R6, -RZ, R35.reuse.H1_H1 ;  /* 0x30000023ff067230 */ /* 0x101fe40000004100 */
[----:B------:R-:W-:-:S05]  /*18a0*/  HADD2.F32 R35, -RZ, R35.H0_H0 ;  /* 0x20000023ff237230 */ /* 0x000fca0000004100 */
[----:B------:R-:W0:Y:S01]  /*18b0*/  MUFU.COS R19, R14 ;  /* 0x0000000e00137308 */ /* 0x000e220000000000 */
[-C--:B--2---:R-:W-:Y:S01]  /*18c0*/  FMUL.FTZ R7, R4, R5.reuse ;  /* 0x0000000504077220 */ /* 0x084fe20000410000 */
[----:B------:R-:W-:Y:S01]  /*18d0*/  FMUL.FTZ R5, R2, R5 ;  /* 0x0000000502057220 */ /* 0x000fe20000410000 */
[C---:B-1----:R-:W-:Y:S01]  /*18e0*/  FMUL.FTZ R0, R8.reuse, R0 ;  /* 0x0000000008007220 */ /* 0x042fe20000410000 */
[----:B------:R-:W-:Y:S01]  /*18f0*/  FFMA.FTZ R11, R8, R33, -R11 ;  /* 0x00000021080b7223 */ /* 0x000fe2000001080b */
[-C--:B------:R-:W-:Y:S01]  /*1900*/  FFMA.FTZ R7, R2, R3.reuse, -R7 ;  /* 0x0000000302077223 */ /* 0x080fe20000010807 */
[----:B------:R-:W-:Y:S01]  /*1910*/  FFMA.FTZ R32, R4, R3, R5 ;  /* 0x0000000304207223 */ /* 0x000fe20000010005 */
[-C--:B------:R-:W-:Y:S01]  /*1920*/  FMUL.FTZ R3, R12, R15.reuse ;  /* 0x0000000f0c037220 */ /* 0x080fe20000410000 */
[----:B------:R-:W-:Y:S01]  /*1930*/  FMUL.FTZ R2, R20, R6 ;  /* 0x0000000614027220 */ /* 0x000fe20000410000 */
[C---:B---3--:R-:W-:Y:S01]  /*1940*/  FMUL.FTZ R15, R10.reuse, R15 ;  /* 0x0000000f0a0f7220 */ /* 0x048fe20000410000 */
[----:B------:R-:W-:Y:S01]  /*1950*/  FFMA.FTZ R0, R9, R33, R0 ;  /* 0x0000002109007223 */ /* 0x000fe20000010000 */
[----:B------:R-:W-:Y:S01]  /*1960*/  FFMA.FTZ R3, R10, R13, -R3 ;  /* 0x0000000d0a037223 */ /* 0x000fe20000010803 */
[----:B------:R-:W-:Y:S01]  /*1970*/  F2FP.F16.F32.PACK_AB R32, R32, R7 ;  /* 0x000000072020723e */ /* 0x000fe200000000ff */
[----:B------:R-:W-:-:S02]  /*1980*/  FFMA.FTZ R34, R12, R13, R15 ;  /* 0x0000000d0c227223 */ /* 0x000fc4000001000f */
[----:B------:R-:W-:Y:S01]  /*1990*/  F2FP.F16.F32.PACK_AB R33, R0, R11 ;  /* 0x0000000b0021723e */ /* 0x000fe200000000ff */
[C---:B0-----:R-:W-:Y:S01]  /*19a0*/  FMUL.FTZ R5, R19.reuse, R6 ;  /* 0x0000000613057220 */ /* 0x041fe20000410000 */
[----:B------:R-:W-:Y:S01]  /*19b0*/  FFMA.FTZ R2, R19, R35, -R2 ;  /* 0x0000002313027223 */ /* 0x000fe20000010802 */
[----:B------:R-:W-:Y:S02]  /*19c0*/  F2FP.F16.F32.PACK_AB R34, R34, R3 ;  /* 0x000000032222723e */ /* 0x000fe400000000ff */
[----:B------:R-:W-:-:S05]  /*19d0*/  FFMA.FTZ R35, R20, R35, R5 ;  /* 0x0000002314237223 */ /* 0x000fca0000010005 */
[----:B------:R-:W-:Y:S01]  /*19e0*/  F2FP.F16.F32.PACK_AB R35, R35, R2 ;  /* 0x000000022323723e */ /* 0x000fe200000000ff */
[----:B------:R-:W-:Y:S06]  /*19f0*/  BRA `(.L_x_157) ;  /* 0x0000001400207947 */ /* 0x000fec0003800000 */
.L_x_155:
        /* <DEDUP_REMOVED lines=10> */
[----:B0-----:R-:W-:-:S06]  /*1aa0*/  IADD3 R2, PT, PT, R0, 0xffffffe, RZ ;  /* 0x0ffffffe00027810 */ /* 0x001fcc0007ffe0ff */
[----:B------:R0:W1:Y:S02]  /*1ab0*/  F2I.FTZ.U32.TRUNC.NTZ R3, R2 ;  /* 0x0000000200037305 */ /* 0x000064000021f000 */
[----:B0-----:R-:W-:Y:S02]  /*1ac0*/  IMAD.MOV.U32 R2, RZ, RZ, RZ ;  /* 0x000000ffff027224 */ /* 0x001fe400078e00ff */
[----:B-1----:R-:W-:-:S04]  /*1ad0*/  IMAD.MOV R4, RZ, RZ, -R3 ;  /* 0x000000ffff047224 */ /* 0x002fc800078e0a03 */
[----:B------:R-:W-:Y:S01]  /*1ae0*/  IMAD R7, R4, R5, RZ ;  /* 0x0000000504077224 */ /* 0x000fe200078e02ff */
[----:B------:R-:W-:-:S03]  /*1af0*/  MOV R4, R6 ;  /* 0x0000000600047202 */ /* 0x000fc60000000f00 */
[----:B------:R-:W-:Y:S01]  /*1b00*/  IMAD.HI.U32 R3, R3, R7, R2 ;  /* 0x0000000703037227 */ /* 0x000fe200078e0002 */
[----:B------:R-:W-:-:S05]  /*1b10*/  IADD3 R7, PT, PT, RZ, -R8, RZ ;  /* 0x80000008ff077210 */ /* 0x000fca0007ffe0ff */
        /* <DEDUP_REMOVED lines=35> */
.L_x_158:
        /* <DEDUP_REMOVED lines=15> */
.L_x_159:
        /* <DEDUP_REMOVED lines=51> */
[--C-:B------:R-:W-:Y:S01]  /*2170*/  HADD2.F32 R20, -RZ, R32.reuse.H1_H1 ;  /* 0x30000020ff147230 */ /* 0x100fe20000004100 */
[----:B------:R-:W-:Y:S01]  /*2180*/  I2FP.F32.S32 R5, R5 ;  /* 0x0000000500057245 */ /* 0x000fe20000201400 */
[----:B------:R-:W-:Y:S01]  /*2190*/  HADD2.F32 R32, -RZ, R32.H0_H0 ;  /* 0x20000020ff207230 */ /* 0x000fe20000004100 */
[----:B------:R-:W-:Y:S01]  /*21a0*/  I2FP.F32.S32 R4, R4 ;  /* 0x0000000400047245 */ /* 0x000fe20000201400 */
[--C-:B------:R-:W-:Y:S01]  /*21b0*/  HADD2.F32 R36, -RZ, R33.reuse.H1_H1 ;  /* 0x30000021ff247230 */ /* 0x100fe20000004100 */
[----:B------:R-:W-:Y:S01]  /*21c0*/  I2FP.F32.S32 R14, R9 ;  /* 0x00000009000e7245 */ /* 0x000fe20000201400 */
[----:B------:R-:W-:Y:S01]  /*21d0*/  HADD2.F32 R33, -RZ, R33.H0_H0 ;  /* 0x20000021ff217230 */ /* 0x000fe20000004100 */
[----:B0-----:R-:W-:Y:S01]  /*21e0*/  IADD3 R3, PT, PT, R8, 0x6, RZ ;  /* 0x0000000608037810 */ /* 0x001fe20007ffe0ff */
[----:B------:R-:W-:-:S02]  /*21f0*/  HADD2.F32 R40, -RZ, R34.H1_H1 ;  /* 0x30000022ff287230 */ /* 0x000fc40000004100 */
[----:B------:R-:W-:Y:S01]  /*2200*/  HADD2.F32 R43, -RZ, R34.H0_H0 ;  /* 0x20000022ff2b7230 */ /* 0x000fe20000004100 */
[----:B------:R-:W-:Y:S01]  /*2210*/  I2FP.F32.S32 R3, R3 ;  /* 0x0000000300037245 */ /* 0x000fe20000201400 */
[----:B------:R-:W-:Y:S02]  /*2220*/  HADD2.F32 R34, -RZ, R30.H1_H1 ;  /* 0x3000001eff227230 */ /* 0x000fe40000004100 */
[--C-:B------:R-:W-:Y:S02]  /*2230*/  HADD2.F32 R42, -RZ, R35.reuse.H1_H1 ;  /* 0x30000023ff2a7230 */ /* 0x100fe40000004100 */
        /* <DEDUP_REMOVED lines=8> */
[----:B------:R-:W-:-:S02]  /*22c0*/  HADD2.F32 R45, -RZ, R35.H0_H0 ;  /* 0x20000023ff2d7230 */ /* 0x000fc40000004100 */
[----:B------:R-:W0:Y:S01]  /*22d0*/  MUFU.EX2 R2, -R2 ;  /* 0x8000000200027308 */ /* 0x000e220000000800 */
[----:B------:R-:W-:Y:S02]  /*22e0*/  HADD2.F32 R35, -RZ, R30.H0_H0 ;  /* 0x2000001eff237230 */ /* 0x000fe40000004100 */
[--C-:B------:R-:W-:Y:S02]  /*22f0*/  HADD2.F32 R44, -RZ, R31.reuse.H1_H1 ;  /* 0x3000001fff2c7230 */ /* 0x100fe40000004100 */
[----:B------:R-:W-:-:S03]  /*2300*/  HADD2.F32 R47, -RZ, R31.H0_H0 ;  /* 0x2000001fff2f7230 */ /* 0x000fc60000004100 */
[----:B------:R-:W1:Y:S08]  /*2310*/  MUFU.EX2 R4, -R4 ;  /* 0x8000000400047308 */ /* 0x000e700000000800 */
        /* <DEDUP_REMOVED lines=9> */
[----:B------:R2:W3:Y:S01]  /*23b0*/  MUFU.COS R2, R8 ;  /* 0x0000000800027308 */ /* 0x0004e20000000000 */
[----:B0-----:R-:W-:-:S04]  /*23c0*/  FMUL.FTZ R4, R14, R7 ;  /* 0x000000070e047220 */ /* 0x001fc80000410000 */
[----:B------:R-:W-:-:S03]  /*23d0*/  FMUL.RZ R15, R4, 0.15915493667125701904 ;  /* 0x3e22f983040f7820 */ /* 0x000fc6000040c000 */
[----:B------:R-:W0:Y:S01]  /*23e0*/  MUFU.SIN R10, R11 ;  /* 0x0000000b000a7308 */ /* 0x000e220000000400 */
[--C-:B--2---:R-:W-:Y:S02]  /*23f0*/  HADD2.F32 R8, -RZ, R28.reuse.H1_H1 ;  /* 0x3000001cff087230 */ /* 0x104fe40000004100 */
[-C--:B-1----:R-:W-:Y:S01]  /*2400*/  FMUL.FTZ R5, R20, R3.reuse ;  /* 0x0000000314057220 */ /* 0x082fe20000410000 */
[----:B------:R-:W-:Y:S02]  /*2410*/  HADD2.F32 R28, -RZ, R28.H0_H0 ;  /* 0x2000001cff1c7230 */ /* 0x000fe40000004100 */
[CC--:B------:R-:W-:Y:S02]  /*2420*/  FMUL.FTZ R7, R8.reuse, R3.reuse ;  /* 0x0000000308077220 */ /* 0x0c0fe40000410000 */
[----:B------:R1:W2:Y:S01]  /*2430*/  MUFU.COS R9, R11 ;  /* 0x0000000b00097308 */ /* 0x0002a20000000000 */
[-C--:B---3--:R-:W-:Y:S01]  /*2440*/  FMUL.FTZ R8, R8, R2.reuse ;  /* 0x0000000208087220 */ /* 0x088fe20000410000 */
[-C--:B------:R-:W-:Y:S01]  /*2450*/  FFMA.FTZ R7, R28, R2.reuse, -R7 ;  /* 0x000000021c077223 */ /* 0x080fe20000010807 */
[-C--:B------:R-:W-:Y:S01]  /*2460*/  FMUL.FTZ R4, R20, R2.reuse ;  /* 0x0000000214047220 */ /* 0x080fe20000410000 */
[----:B------:R-:W-:Y:S01]  /*2470*/  FFMA.FTZ R5, R32, R2, -R5 ;  /* 0x0000000220057223 */ /* 0x000fe20000010805 */
[----:B------:R-:W-:-:S02]  /*2480*/  FFMA.FTZ R8, R28, R3, R8 ;  /* 0x000000031c087223 */ /* 0x000fc40000010008 */
[----:B------:R-:W-:Y:S01]  /*2490*/  FFMA.FTZ R4, R32, R3, R4 ;  /* 0x0000000320047223 */ /* 0x000fe20000010004 */
[----:B------:R-:W3:Y:S01]  /*24a0*/  MUFU.COS R13, R12 ;  /* 0x0000000c000d7308 */ /* 0x000ee20000000000 */
[--C-:B-1----:R-:W-:Y:S02]  /*24b0*/  HADD2.F32 R11, -RZ, R29.reuse.H1_H1 ;  /* 0x3000001dff0b7230 */ /* 0x102fe40000004100 */
[----:B0-----:R-:W-:Y:S01]  /*24c0*/  FMUL.FTZ R2, R36, R10 ;  /* 0x0000000a24027220 */ /* 0x001fe20000410000 */
[----:B------:R-:W-:Y:S01]  /*24d0*/  HADD2.F32 R29, -RZ, R29.H0_H0 ;  /* 0x2000001dff1d7230 */ /* 0x000fe20000004100 */
[----:B------:R-:W-:-:S03]  /*24e0*/  F2FP.F16.F32.PACK_AB R32, R4, R5 ;  /* 0x000000050420723e */ /* 0x000fc600000000ff */
[----:B------:R0:W1:Y:S01]  /*24f0*/  MUFU.SIN R14, R12 ;  /* 0x0000000c000e7308 */ /* 0x0000620000000400 */
[-C--:B--2---:R-:W-:Y:S01]  /*2500*/  FMUL.FTZ R3, R36, R9.reuse ;  /* 0x0000000924037220 */ /* 0x084fe20000410000 */
[----:B------:R-:W-:-:S03]  /*2510*/  FFMA.FTZ R2, R33, R9, -R2 ;  /* 0x0000000921027223 */ /* 0x000fc60000010802 */
[----:B------:R-:W-:-:S03]  /*2520*/  FFMA.FTZ R3, R33, R10, R3 ;  /* 0x0000000a21037223 */ /* 0x000fc60000010003 */
[----:B------:R-:W2:Y:S01]  /*2530*/  MUFU.COS R21, R15 ;  /* 0x0000000f00157308 */ /* 0x000ea20000000000 */
[C---:B0-----:R-:W-:Y:S01]  /*2540*/  FMUL.FTZ R12, R11.reuse, R10 ;  /* 0x0000000a0b0c7220 */ /* 0x041fe20000410000 */
[-C--:B------:R-:W-:Y:S01]  /*2550*/  FMUL.FTZ R11, R11, R9.reuse ;  /* 0x000000090b0b7220 */ /* 0x080fe20000410000 */
[----:B------:R-:W-:Y:S02]  /*2560*/  F2FP.F16.F32.PACK_AB R33, R3, R2 ;  /* 0x000000020321723e */ /* 0x000fe400000000ff */
[C---:B------:R-:W-:Y:S01]  /*2570*/  FFMA.FTZ R12, R29.reuse, R9, -R12 ;  /* 0x000000091d0c7223 */ /* 0x040fe2000001080c */
[----:B------:R-:W-:Y:S01]  /*2580*/  FFMA.FTZ R11, R29, R10, R11 ;  /* 0x0000000a1d0b7223 */ /* 0x000fe2000001000b */
[C---:B---3--:R-:W-:Y:S01]  /*2590*/  FMUL.FTZ R9, R40.reuse, R13 ;  /* 0x0000000d28097220 */ /* 0x048fe20000410000 */
[----:B------:R0:W3:Y:S01]  /*25a0*/  MUFU.SIN R28, R15 ;  /* 0x0000000f001c7308 */ /* 0x0000e20000000400 */
[-C--:B-1----:R-:W-:Y:S01]  /*25b0*/  FMUL.FTZ R10, R40, R14.reuse ;  /* 0x0000000e280a7220 */ /* 0x082fe20000410000 */
[-C--:B------:R-:W-:Y:S01]  /*25c0*/  FMUL.FTZ R20, R34, R14.reuse ;  /* 0x0000000e22147220 */ /* 0x080fe20000410000 */
[----:B------:R-:W-:-:S02]  /*25d0*/  FFMA.FTZ R9, R43, R14, R9 ;  /* 0x0000000e2b097223 */ /* 0x000fc40000010009 */
[-C--:B------:R-:W-:Y:S01]  /*25e0*/  FFMA.FTZ R10, R43, R13.reuse, -R10 ;  /* 0x0000000d2b0a7223 */ /* 0x080fe2000001080a */
[-C--:B------:R-:W-:Y:S01]  /*25f0*/  FFMA.FTZ R20, R35, R13.reuse, -R20 ;  /* 0x0000000d23147223 */ /* 0x080fe20000010814 */
[----:B0-----:R-:W-:Y:S01]  /*2600*/  FMUL.FTZ R15, R34, R13 ;  /* 0x0000000d220f7220 */ /* 0x001fe20000410000 */
[-C--:B--2---:R-:W-:Y:S01]  /*2610*/  FMUL.FTZ R13, R42, R21.reuse ;  /* 0x000000152a0d7220 */ /* 0x084fe20000410000 */
[-C--:B------:R-:W-:Y:S01]  /*2620*/  FMUL.FTZ R29, R44, R21.reuse ;  /* 0x000000152c1d7220 */ /* 0x080fe20000410000 */
[----:B------:R-:W-:Y:S01]  /*2630*/  F2FP.F16.F32.PACK_AB R34, R9, R10 ;  /* 0x0000000a0922723e */ /* 0x000fe200000000ff */
[----:B------:R-:W-:Y:S01]  /*2640*/  FFMA.FTZ R15, R35, R14, R15 ;  /* 0x0000000e230f7223 */ /* 0x000fe2000001000f */
[-C--:B---3--:R-:W-:Y:S01]  /*2650*/  FMUL.FTZ R14, R42, R28.reuse ;  /* 0x0000001c2a0e7220 */ /* 0x088fe20000410000 */
[-C--:B------:R-:W-:Y:S01]  /*2660*/  FMUL.FTZ R30, R44, R28.reuse ;  /* 0x0000001c2c1e7220 */ /* 0x080fe20000410000 */
[-C--:B------:R-:W-:Y:S01]  /*2670*/  FFMA.FTZ R13, R45, R28.reuse, R13 ;  /* 0x0000001c2d0d7223 */ /* 0x080fe2000001000d */
[----:B------:R-:W-:Y:S01]  /*2680*/  FFMA.FTZ R36, R47, R28, R29 ;  /* 0x0000001c2f247223 */ /* 0x000fe2000001001d */
[-C--:B------:R-:W-:Y:S01]  /*2690*/  FFMA.FTZ R14, R45, R21.reuse, -R14 ;  /* 0x000000152d0e7223 */ /* 0x080fe2000001080e */
[----:B------:R-:W-:Y:S01]  /*26a0*/  FFMA.FTZ R31, R47, R21, -R30 ;  /* 0x000000152f1f7223 */ /* 0x000fe2000001081e */
[----:B------:R-:W-:-:S02]  /*26b0*/  F2FP.F16.F32.PACK_AB R28, R8, R7 ;  /* 0x00000007081c723e */ /* 0x000fc400000000ff */
[----:B------:R-:W-:Y:S02]  /*26c0*/  F2FP.F16.F32.PACK_AB R29, R11, R12 ;  /* 0x0000000c0b1d723e */ /* 0x000fe400000000ff */
[----:B------:R-:W-:Y:S02]  /*26d0*/  F2FP.F16.F32.PACK_AB R30, R15, R20 ;  /* 0x000000140f1e723e */ /* 0x000fe400000000ff */
[----:B------:R-:W-:Y:S02]  /*26e0*/  F2FP.F16.F32.PACK_AB R35, R13, R14 ;  /* 0x0000000e0d23723e */ /* 0x000fe400000000ff */
[----:B------:R-:W-:-:S07]  /*26f0*/  F2FP.F16.F32.PACK_AB R31, R36, R31 ;  /* 0x0000001f241f723e */ /* 0x000fce00000000ff */
.L_x_165:
[----:B------:R-:W-:Y:S05]  /*2700*/  BSYNC.RECONVERGENT B2 ;  /* 0x0000000000027941 */ /* 0x000fea0003800200 */
.L_x_164:
        /* <DEDUP_REMOVED lines=17> */
.L_x_163:
[----:B------:R-:W-:-:S04]  /*2820*/  SHF.R.S32.HI R2, RZ, 0x1f, R3 ;  /* 0x0000001fff027819 */ /* 0x000fc80000011403 */
[----:B------:R-:W-:-:S05]  /*2830*/  LEA.HI R2, R2, R3, RZ, 0x2 ;  /* 0x0000000302027211 */ /* 0x000fca00078f10ff */
[----:B------:R-:W-:-:S05]  /*2840*/  IMAD.SHL.U32 R2, R2, 0x2, RZ ;  /* 0x0000000202027824 */ /* 0x000fca00078e00ff */
[----:B------:R-:W-:-:S04]  /*2850*/  LOP3.LUT R8, R2, 0xfffffff8, RZ, 0xc0, !PT ;  /* 0xfffffff802087812 */ /* 0x000fc800078ec0ff */
[----:B------:R-:W-:-:S13]  /*2860*/  ISETP.GE.AND P0, PT, R8, R5, PT ;  /* 0x000000050800720c */ /* 0x000fda0003f06270 */
[----:B------:R-:W-:Y:S05]  /*2870*/  @P0 BRA `(.L_x_166) ;  /* 0x0000000400080947 */ /* 0x000fea0003800000 */
[----:B------:R-:W-:Y:S01]  /*2880*/  I2FP.F32.S32 R5, R5 ;  /* 0x0000000500057245 */ /* 0x000fe20000201400 */
[----:B------:R-:W-:Y:S01]  /*2890*/  HADD2.F32 R21, -RZ, R32.H0_H0 ;  /* 0x20000020ff157230 */ /* 0x000fe20000004100 */
[----:B------:R-:W-:Y:S01]  /*28a0*/  I2FP.F32.S32 R2, R8 ;  /* 0x0000000800027245 */ /* 0x000fe20000201400 */
[----:B------:R-:W-:Y:S01]  /*28b0*/  HADD2.F32 R36, -RZ, R34.H1_H1 ;  /* 0x30000022ff247230 */ /* 0x000fe20000004100 */
[----:B------:R0:W1:Y:S01]  /*28c0*/  MUFU.RCP R11, R5 ;  /* 0x00000005000b7308 */ /* 0x0000620000001000 */
[----:B------:R-:W-:-:S04]  /*28d0*/  IADD3 R3, PT, PT, R8, 0x2, RZ ;  /* 0x0000000208037810 */ /* 0x000fc80007ffe0ff */
        /* <DEDUP_REMOVED lines=13> */
[----:B------:R-:W-:Y:S01]  /*29b0*/  I2FP.F32.S32 R2, R9 ;  /* 0x0000000900027245 */ /* 0x000fe20000201400 */
[----:B------:R-:W1:Y:S01]  /*29c0*/  MUFU.EX2 R7, -R4 ;  /* 0x8000000400077308 */ /* 0x000e620000000800 */
[----:B------:R-:W-:-:S03]  /*29d0*/  FMUL.FTZ R9, R5, 13.28771209716796875 ;  /* 0x41549a7805097820 */ /* 0x000fc60000410000 */
[----:B0-----:R-:W-:-:S04]  /*29e0*/  FMUL.FTZ R3, R2, R3 ;  /* 0x0000000302037220 */ /* 0x001fc80000410000 */
[----:B------:R-:W0:Y:S01]  /*29f0*/  MUFU.EX2 R11, -R8 ;  /* 0x80000008000b7308 */ /* 0x000e220000000800 */
[----:B------:R-:W-:-:S07]  /*2a00*/  FMUL.RZ R10, R3, 0.15915493667125701904 ;  /* 0x3e22f983030a7820 */ /* 0x000fce000040c000 */
[----:B------:R-:W2:Y:S01]  /*2a10*/  MUFU.EX2 R9, -R9 ;  /* 0x8000000900097308 */ /* 0x000ea20000000800 */
[----:B-1----:R-:W-:-:S04]  /*2a20*/  FMUL.FTZ R5, R2, R7 ;  /* 0x0000000702057220 */ /* 0x002fc80000410000 */
[----:B------:R-:W-:-:S03]  /*2a30*/  FMUL.RZ R15, R5, 0.15915493667125701904 ;  /* 0x3e22f983050f7820 */ /* 0x000fc6000040c000 */
[----:B------:R-:W-:Y:S01]  /*2a40*/  MUFU.COS R3, R10 ;  /* 0x0000000a00037308 */ /* 0x000fe20000000000 */
[----:B0-----:R-:W-:-:S04]  /*2a50*/  FMUL.FTZ R5, R2, R11 ;  /* 0x0000000b02057220 */ /* 0x001fc80000410000 */
[----:B------:R-:W-:-:S03]  /*2a60*/  FMUL.RZ R5, R5, 0.15915493667125701904 ;  /* 0x3e22f98305057820 */ /* 0x000fc6000040c000 */
[----:B------:R-:W0:Y:S01]  /*2a70*/  MUFU.SIN R4, R10 ;  /* 0x0000000a00047308 */ /* 0x000e220000000400 */
[----:B--2---:R-:W-:Y:S01]  /*2a80*/  FMUL.FTZ R2, R2, R9 ;  /* 0x0000000902027220 */ /* 0x004fe20000410000 */
[----:B------:R-:W-:Y:S02]  /*2a90*/  HADD2.F32 R9, -RZ, R32.H1_H1 ;  /* 0x30000020ff097230 */ /* 0x000fe40000004100 */
[--C-:B------:R-:W-:Y:S02]  /*2aa0*/  HADD2.F32 R32, -RZ, R33.reuse.H1_H1 ;  /* 0x30000021ff207230 */ /* 0x100fe40000004100 */
[----:B------:R-:W-:Y:S01]  /*2ab0*/  FMUL.RZ R20, R2, 0.15915493667125701904 ;  /* 0x3e22f98302147820 */ /* 0x000fe2000040c000 */
[----:B------:R-:W-:Y:S01]  /*2ac0*/  HADD2.F32 R33, -RZ, R33.H0_H0 ;  /* 0x20000021ff217230 */ /* 0x000fe20000004100 */
[----:B------:R-:W-:Y:S08]  /*2ad0*/  MUFU.COS R7, R15 ;  /* 0x0000000f00077308 */ /* 0x000ff00000000000 */
[----:B------:R1:W2:Y:S01]  /*2ae0*/  MUFU.SIN R8, R15 ;  /* 0x0000000f00087308 */ /* 0x0002a20000000400 */
[----:B0-----:R-:W-:-:S04]  /*2af0*/  FMUL.FTZ R2, R9, R4 ;  /* 0x0000000409027220 */ /* 0x001fc80000410000 */
[----:B------:R-:W-:-:S03]  /*2b00*/  FFMA.FTZ R2, R21, R3, -R2 ;  /* 0x0000000315027223 */ /* 0x000fc60000010802 */
[----:B------:R-:W0:Y:S01]  /*2b10*/  MUFU.COS R11, R5 ;  /* 0x00000005000b7308 */ /* 0x000e220000000000 */
[----:B-1----:R-:W-:Y:S02]  /*2b20*/  HADD2.F32 R15, -RZ, R34.H0_H0 ;  /* 0x20000022ff0f7230 */ /* 0x002fe40000004100 */
[--C-:B------:R-:W-:Y:S02]  /*2b30*/  HADD2.F32 R34, -RZ, R35.reuse.H1_H1 ;  /* 0x30000023ff227230 */ /* 0x100fe40000004100 */
[----:B------:R-:W-:-:S03]  /*2b40*/  HADD2.F32 R35, -RZ, R35.H0_H0 ;  /* 0x20000023ff237230 */ /* 0x000fc60000004100 */
[----:B------:R1:W3:Y:S01]  /*2b50*/  MUFU.SIN R12, R5 ;  /* 0x00000005000c7308 */ /* 0x0002e20000000400 */
[----:B--2---:R-:W-:-:S04]  /*2b60*/  FMUL.FTZ R10, R32, R8 ;  /* 0x00000008200a7220 */ /* 0x004fc80000410000 */
[----:B------:R-:W-:-:S03]  /*2b70*/  FFMA.FTZ R10, R33, R7, -R10 ;  /* 0x00000007210a7223 */ /* 0x000fc6000001080a */
[----:B------:R-:W2:Y:S01]  /*2b80*/  MUFU.SIN R14, R20 ;  /* 0x00000014000e7308 */ /* 0x000ea20000000400 */
[----:B-1----:R-:W-:Y:S01]  /*2b90*/  FMUL.FTZ R5, R9, R3 ;  /* 0x0000000309057220 */ /* 0x002fe20000410000 */
[----:B------:R-:W-:Y:S01]  /*2ba0*/  FMUL.FTZ R9, R32, R7 ;  /* 0x0000000720097220 */ /* 0x000fe20000410000 */
[C---:B0-----:R-:W-:Y:S02]  /*2bb0*/  FMUL.FTZ R3, R36.reuse, R11 ;  /* 0x0000000b24037220 */ /* 0x041fe40000410000 */
[----:B------:R-:W-:Y:S01]  /*2bc0*/  FFMA.FTZ R5, R21, R4, R5 ;  /* 0x0000000415057223 */ /* 0x000fe20000010005 */
[----:B------:R-:W-:Y:S02]  /*2bd0*/  FFMA.FTZ R9, R33, R8, R9 ;  /* 0x0000000821097223 */ /* 0x000fe40000010009 */
[----:B------:R-:W0:Y:S01]  /*2be0*/  MUFU.COS R13, R20 ;  /* 0x00000014000d7308 */ /* 0x000e220000000000 */
[-C--:B---3--:R-:W-:Y:S01]  /*2bf0*/  FMUL.FTZ R4, R36, R12.reuse ;  /* 0x0000000c24047220 */ /* 0x088fe20000410000 */
[----:B------:R-:W-:Y:S01]  /*2c00*/  FFMA.FTZ R3, R15, R12, R3 ;  /* 0x0000000c0f037223 */ /* 0x000fe20000010003 */
[----:B------:R-:W-:-:S02]  /*2c10*/  F2FP.F16.F32.PACK_AB R32, R5, R2 ;  /* 0x000000020520723e */ /* 0x000fc400000000ff */
[----:B------:R-:W-:Y:S01]  /*2c20*/  FFMA.FTZ R4, R15, R11, -R4 ;  /* 0x0000000b0f047223 */ /* 0x000fe20000010804 */
[----:B------:R-:W-:Y:S01]  /*2c30*/  F2FP.F16.F32.PACK_AB R33, R9, R10 ;  /* 0x0000000a0921723e */ /* 0x000fe200000000ff */
[C---:B--2---:R-:W-:Y:S01]  /*2c40*/  FMUL.FTZ R8, R34.reuse, R14 ;  /* 0x0000000e22087220 */ /* 0x044fe20000410000 */
[----:B0-----:R-:W-:-:S03]  /*2c50*/  FMUL.FTZ R7, R34, R13 ;  /* 0x0000000d22077220 */ /* 0x001fc60000410000 */
[----:B------:R-:W-:Y:S01]  /*2c60*/  FFMA.FTZ R8, R35, R13, -R8 ;  /* 0x0000000d23087223 */ /* 0x000fe20000010808 */
[----:B------:R-:W-:Y:S01]  /*2c70*/  F2FP.F16.F32.PACK_AB R34, R3, R4 ;  /* 0x000000040322723e */ /* 0x000fe200000000ff */
[----:B------:R-:W-:-:S05]  /*2c80*/  FFMA.FTZ R7, R35, R14, R7 ;  /* 0x0000000e23077223 */ /* 0x000fca0000010007 */
[----:B------:R-:W-:-:S07]  /*2c90*/  F2FP.F16.F32.PACK_AB R35, R7, R8 ;  /* 0x000000080723723e */ /* 0x000fce00000000ff */
.L_x_166:
[----:B------:R-:W-:Y:S05]  /*2ca0*/  BSYNC.RECONVERGENT B1 ;  /* 0x0000000000017941 */ /* 0x000fea0003800200 */
.L_x_162:
        /* <DEDUP_REMOVED lines=16> */
.L_x_161:
[----:B------:R-:W-:Y:S05]  /*2db0*/  BSYNC.RECONVERGENT B0 ;  /* 0x0000000000007941 */ /* 0x000fea0003800200 */
.L_x_160:
        /* <DEDUP_REMOVED lines=10> */
.L_x_168:
[----:B------:R-:W-:Y:S05]  /*2e60*/  BSYNC.RECONVERGENT B0 ;  /* 0x0000000000007941 */ /* 0x000fea0003800200 */
.L_x_167:
[----:B------:R-:W-:Y:S06]  /*2e70*/  BAR.SYNC.DEFER_BLOCKING 0x0 ;  /* 0x0000000000007b1d */ /* 0x000fec0000010000 */
.L_x_157:
[----:B------:R-:W-:Y:S05]  /*2e80*/  BSYNC.RECONVERGENT B6 ;  /* 0x0000000000067941 */ /* 0x000fea0003800200 */
.L_x_154:
[----:B------:R-:W3:Y:S01]  /*2e90*/  LDC R216, c[0x0][0x3f4] ;  /* 0x0000fd00ffd87b82 */ /* 0x000ee20000000800 */
[----:B------:R-:W-:Y:S02]  /*2ea0*/  ISETP.GT.U32.AND P0, PT, R17, 0x1f, PT ;  /* 0x0000001f1100780c */ /* 0x000fe40003f04070 */
[----:B---3--:R-:W-:-:S04]  /*2eb0*/  IADD3 R0, PT, PT, RZ, -R216, RZ ;  /* 0x800000d8ff007210 */ /* 0x008fc80007ffe0ff */
[----:B------:R-:W-:-:S04]  /*2ec0*/  VIADDMNMX R0, R0, UR47, RZ, !PT ;  /* 0x0000002f00007c46 */ /* 0x000fc8000f8001ff */
[----:B------:R-:W-:Y:S01]  /*2ed0*/  R2UR UR9, R0 ;  /* 0x00000000000972ca */ /* 0x000fe200000e0000 */
[----:B------:R-:W-:Y:S02]  /*2ee0*/  IMAD.MOV.U32 R0, RZ, RZ, -0x800001 ;  /* 0xff7fffffff007424 */ /* 0x000fe400078e00ff */
[----:B------:R-:W-:-:S12]  /*2ef0*/  @P0 BRA `(.L_x_169) ;  /* 0x0000000000fc0947 */ /* 0x000fd80003800000 */
[----:B------:R-:W3:Y:S01]  /*2f00*/  S2R R9, SR_CgaCtaId ;  /* 0x0000000000097919 */ /* 0x000ee20000008800 */
[----:B------:R-:W-:Y:S01]  /*2f10*/  MOV R7, 0x400 ;  /* 0x0000040000077802 */ /* 0x000fe20000000f00 */
[----:B--2-4-:R-:W-:Y:S01]  /*2f20*/  HMUL2 R14, R33, R29 ;  /* 0x0000001d210e7232 */ /* 0x014fe20000000000 */
[----:B------:R-:W2:Y:S02]  /*2f30*/  LDCU UR4, c[0x0][0x40c] ;  /* 0x00008180ff0477ac */ /* 0x000ea40008000800 */
[----:B01----:R-:W-:Y:S01]  /*2f40*/  IADD3 R2, PT, PT, R7, 0x20, RZ ;  /* 0x0000002007027810 */ /* 0x003fe20007ffe0ff */
[----:B------:R-:W-:-:S04]  /*2f50*/  HFMA2 R15, R32, R28, R14 ;  /* 0x0000001c200f7231 */ /* 0x000fc8000000000e */
[----:B------:R-:W-:Y:S01]  /*2f60*/  HFMA2 R15, R34, R30, R15 ;  /* 0x0000001e220f7231 */ /* 0x000fe2000000000f */
[----:B--2---:R-:W-:-:S03]  /*2f70*/  UISETP.NE.AND UP0, UPT, UR4, URZ, UPT ;  /* 0x000000ff0400728c */ /* 0x004fc6000bf05270 */
[----:B------:R-:W-:Y:S01]  /*2f80*/  HFMA2 R15, R35, R31, R15 ;  /* 0x0000001f230f7231 */ /* 0x000fe2000000000f */
[----:B---3--:R-:W-:-:S04]  /*2f90*/  LEA R2, R9, R2, 0x18 ;  /* 0x0000000209027211 */ /* 0x008fc800078ec0ff */
[--C-:B------:R-:W-:Y:S02]  /*2fa0*/  HADD2.F32 R13, -RZ, R15.reuse.H0_H0 ;  /* 0x2000000fff0d7230 */ /* 0x100fe40000004100 */
[----:B------:R-:W-:Y:S02]  /*2fb0*/  HADD2.F32 R6, -RZ, R15.H1_H1 ;  /* 0x3000000fff067230 */ /* 0x000fe40000004100 */
[----:B------:R-:W-:-:S05]  /*2fc0*/  IMAD R2, R17, 0x10, R2 ;  /* 0x0000001011027824 */ /* 0x000fca00078e0202 */
[----:B------:R0:W-:Y:S01]  /*2fd0*/  STS.128 [R2], R32 ;  /* 0x0000002002007388 */ /* 0x0001e20000000c00 */
[----:B------:R-:W-:Y:S05]  /*2fe0*/  BRA.U UP0, `(.L_x_170) ;  /* 0x0000000100287547 */ /* 0x000fea000b800000 */
[----:B0-----:R-:W0:Y:S01]  /*2ff0*/  LDC.64 R2, c[0x0][0x3b8] ;  /* 0x0000ee00ff027b82 */ /* 0x001e220000000a00 */
[----:B------:R-:W-:Y:S01]  /*3000*/  IMAD R5, R17, R216, UR41 ;  /* 0x0000002911057e24 */ /* 0x000fe2000f8e02d8 */
[----:B------:R-:W-:-:S03]  /*3010*/  IADD3 R4, PT, PT, R7, 0x220, RZ ;  /* 0x0000022007047810 */ /* 0x000fc60007ffe0ff */
[----:B------:R-:W-:Y:S01]  /*3020*/  IMAD.SHL.U32 R5, R5, 0x8, RZ ;  /* 0x0000000805057824 */ /* 0x000fe200078e00ff */
[----:B------:R-:W-:-:S03]  /*3030*/  LEA R4, R9, R4, 0x18 ;  /* 0x0000000409047211 */ /* 0x000fc600078ec0ff */
[----:B------:R-:W-:Y:S01]  /*3040*/  IMAD R5, R216, UR48, R5 ;  /* 0x00000030d8057c24 */ /* 0x000fe2000f8e0205 */
[----:B------:R-:W-:-:S05]  /*3050*/  LEA R4, R17, R4, 0x4 ;  /* 0x0000000411047211 */ /* 0x000fca00078e20ff */
[----:B------:R1:W-:Y:S01]  /*3060*/  STS.128 [R4], R24 ;  /* 0x0000001804007388 */ /* 0x0003e20000000c00 */
[----:B0-----:R-:W-:-:S05]  /*3070*/  IMAD.WIDE R2, R5, 0x2, R2 ;  /* 0x0000000205027825 */ /* 0x001fca00078e0202 */
[----:B------:R1:W-:Y:S02]  /*3080*/  STG.E.128 desc[UR36][R2.64], R28 ;  /* 0x0000001c02007986 */ /* 0x0003e4000c101d24 */
.L_x_170:
[----:B------:R-:W-:Y:S01]  /*3090*/  UMOV UR4, 0xffffffff ;  /* 0xffffffff00047882 */ /* 0x000fe20000000000 */
[----:B------:R-:W-:Y:S02]  /*30a0*/  FADD.FTZ R13, R13, R6 ;  /* 0x000000060d0d7221 */ /* 0x000fe40000010000 */
[----:B------:R-:W-:Y:S05]  /*30b0*/  BRA.DIV UR4, `(.L_x_171) ;  /* 0x0000009a04507947 */ /* 0x000fea000b800000 */
[----:B------:R-:W0:Y:S02]  /*30c0*/  SHFL.BFLY PT, R14, R13, 0x10, 0x1f ;  /* 0x0e001f000d0e7f89 */ /* 0x000e2400000e0000 */
[----:B01----:R-:W-:-:S05]  /*30d0*/  FADD.FTZ R2, R13, R14 ;  /* 0x0000000e0d027221 */ /* 0x003fca0000010000 */
[----:B------:R-:W0:Y:S02]  /*30e0*/  SHFL.BFLY PT, R14, R2, 0x8, 0x1f ;  /* 0x0d001f00020e7f89 */ /* 0x000e2400000e0000 */
[----:B0-----:R-:W-:-:S05]  /*30f0*/  FADD.FTZ R3, R2, R14 ;  /* 0x0000000e02037221 */ /* 0x001fca0000010000 */
[----:B------:R-:W0:Y:S02]  /*3100*/  SHFL.BFLY PT, R14, R3, 0x4, 0x1f ;  /* 0x0c801f00030e7f89 */ /* 0x000e2400000e0000 */
[----:B0-----:R-:W-:-:S05]  /*3110*/  FADD.FTZ R4, R3, R14 ;  /* 0x0000000e03047221 */ /* 0x001fca0000010000 */
[----:B------:R-:W0:Y:S02]  /*3120*/  SHFL.BFLY PT, R14, R4, 0x2, 0x1f ;  /* 0x0c401f00040e7f89 */ /* 0x000e2400000e0000 */
[----:B0-----:R-:W-:-:S05]  /*3130*/  FADD.FTZ R5, R4, R14 ;  /* 0x0000000e04057221 */ /* 0x001fca0000010000 */
[----:B------:R0:W1:Y:S02]  /*3140*/  SHFL.BFLY PT, R14, R5, 0x1, 0x1f ;  /* 0x0c201f00050e7f89 */ /* 0x00006400000e0000 */
.L_x_304:
        /* <DEDUP_REMOVED lines=13> */
[----:B------:R-:W-:Y:S01]  /*3220*/  IMAD.U32 R2, RZ, RZ, UR4 ;  /* 0x00000004ff027e24 */ /* 0x000fe2000f8e00ff */
[----:B------:R-:W-:-:S04]  /*3230*/  MOV R3, UR5 ;  /* 0x0000000500037c02 */ /* 0x000fc80008000f00 */
[----:B------:R-:W1:Y:S01]  /*3240*/  LDCU UR5, c[0x0][0x410] ;  /* 0x00008200ff0577ac */ /* 0x000e620008000800 */
[----:B------:R-:W0:Y:S01]  /*3250*/  @P0 LDG.E.U16 R2, desc[UR36][R2.64] ;  /* 0x0000002402020981 */ /* 0x000e22000c1e1500 */
[----:B------:R-:W-:Y:S01]  /*3260*/  VIADD R0, R7, 0x420 ;  /* 0x0000042007007836 */ /* 0x000fe20000000000 */
[----:B------:R-:W-:-:S04]  /*3270*/  UIADD3 UR4, UPT, UPT, UR47, -UR9, URZ ;  /* 0x800000092f047290 */ /* 0x000fc8000fffe0ff */
[----:B------:R-:W-:Y:S02]  /*3280*/  LEA R7, R9, R0, 0x18 ;  /* 0x0000000009077211 */ /* 0x000fe400078ec0ff */
[----:B------:R-:W-:-:S05]  /*3290*/  MOV R4, UR4 ;  /* 0x0000000400047c02 */ /* 0x000fca0008000f00 */
[----:B------:R-:W-:Y:S02]  /*32a0*/  IMAD R7, R4, 0x4, R7 ;  /* 0x0000000404077824 */ /* 0x000fe400078e0207 */
[----:B-1----:R-:W-:Y:S01]  /*32b0*/  FMUL.FTZ R0, R14, UR5 ;  /* 0x000000050e007c20 */ /* 0x002fe20008410000 */
[----:B0-----:R-:W-:-:S05]  /*32c0*/  @P0 HADD2.F32 R5, -RZ, R2.H0_H0 ;  /* 0x20000002ff050230 */ /* 0x001fca0000004100 */
[----:B------:R-:W-:-:S05]  /*32d0*/  @P0 FADD.FTZ R0, R0, R5 ;  /* 0x0000000500000221 */ /* 0x000fca0000010000 */
[----:B------:R3:W-:Y:S02]  /*32e0*/  STS [R7+-0x4], R0 ;  /* 0xfffffc0007007388 */ /* 0x0007e40000000800 */
.L_x_169:
[----:B------:R-:W-:Y:S05]  /*32f0*/  WARPSYNC.ALL ;  /* 0x0000000000007948 */ /* 0x000fea0003800000 */
[----:B------:R-:W5:Y:S08]  /*3300*/  S2UR UR19, SR_CgaCtaId ;  /* 0x00000000001379c3 */ /* 0x000f700000008800 */
[----:B------:R-:W-:Y:S01]  /*3310*/  BAR.SYNC.DEFER_BLOCKING 0x0 ;  /* 0x0000000000007b1d */ /* 0x000fe20000010000 */
[----:B01----:R-:W-:Y:S01]  /*3320*/  LOP3.LUT R2, R18, 0x8, RZ, 0xc0, !PT ;  /* 0x0000000812027812 */ /* 0x003fe200078ec0ff */
[----:B------:R-:W-:Y:S01]  /*3330*/  UIADD3 UR5, UPT, UPT, UR46, 0xf, -UR9 ;  /* 0x0000000f2e057890 */ /* 0x000fe2000fffe809 */
[----:B------:R-:W-:Y:S01]  /*3340*/  IMAD.SHL.U32 R19, R17, 0x4, RZ ;  /* 0x0000000411137824 */ /* 0x000fe200078e00ff */
[----:B------:R-:W-:-:S02]  /*3350*/  SHF.R.U32.HI R210, RZ, 0x1, R17 ;  /* 0x00000001ffd27819 */ /* 0x000fc40000011611 */
[----:B------:R-:W-:Y:S01]  /*3360*/  UMOV UR18, 0x400 ;  /* 0x0000040000127882 */ /* 0x000fe20000000000 */
[----:B------:R-:W0:Y:S01]  /*3370*/  LDCU UR14, c[0x0][0x40c] ;  /* 0x00008180ff0e77ac */ /* 0x000e220008000800 */
[----:B------:R-:W-:Y:S01]  /*3380*/  LOP3.LUT R218, R19, 0x4, RZ, 0xc0, !PT ;  /* 0x0000000413da7812 */ /* 0x000fe200078ec0ff */
[----:B------:R-:W-:Y:S02]  /*3390*/  UIADD3 UR4, UPT, UPT, UR18, 0x20, URZ ;  /* 0x0000002012047890 */ /* 0x000fe4000fffe0ff */
[----:B------:R-:W-:Y:S01]  /*33a0*/  USHF.R.S32.HI UR8, URZ, 0x1f, UR5 ;  /* 0x0000001fff087899 */ /* 0x000fe20008011405 */
[----:B------:R-:W1:Y:S05]  /*33b0*/  LDCU UR22, c[0x0][0x40c] ;  /* 0x00008180ff1677ac */ /* 0x000e6a0008000800 */
[----:B------:R-:W-:Y:S01]  /*33c0*/  MOV R3, UR8 ;  /* 0x0000000800037c02 */ /* 0x000fe20008000f00 */
[----:B------:R-:W1:Y:S03]  /*33d0*/  LDCU UR23, c[0x0][0x410] ;  /* 0x00008200ff1777ac */ /* 0x000e660008000800 */
[----:B------:R-:W-:Y:S01]  /*33e0*/  LEA.HI R3, R3, UR5, RZ, 0x4 ;  /* 0x0000000503037c11 */ /* 0x000fe2000f8f20ff */
[----:B-----5:R-:W-:-:S02]  /*33f0*/  ULEA UR4, UR19, UR4, 0x18 ;  /* 0x0000000413047291 */ /* 0x020fc4000f8ec0ff */
[----:B0-----:R-:W-:Y:S01]  /*3400*/  UISETP.NE.AND UP0, UPT, UR14, URZ, UPT ;  /* 0x000000ff0e00728c */ /* 0x001fe2000bf05270 */
[----:B------:R-:W-:Y:S01]  /*3410*/  LOP3.LUT R13, R3, 0xfffffff0, RZ, 0xc0, !PT ;  /* 0xfffffff0030d7812 */ /* 0x000fe200078ec0ff */
[----:B------:R-:W0:Y:S03]  /*3420*/  LDCU.64 UR6, c[0x0][0x3b8] ;  /* 0x00007700ff0677ac */ /* 0x000e260008000a00 */
[----:B------:R-:W-:Y:S01]  /*3430*/  ISETP.GE.AND P0, PT, R210, R13, PT ;  /* 0x0000000dd200720c */ /* 0x000fe20003f06270 */
[----:B------:R-:W0:Y:S01]  /*3440*/  LDCU.64 UR10, c[0x0][0x3c8] ;  /* 0x00007900ff0a77ac */ /* 0x000e220008000a00 */
[----:B------:R0:W0:Y:S01]  /*3450*/  LDS.64 R142, [R2+UR4] ;  /* 0x00000004028e7984 */ /* 0x0000220008000a00 */
[----:B------:R-:W0:Y:S03]  /*3460*/  LDCU.64 UR12, c[0x0][0x438] ;  /* 0x00008700ff0c77ac */ /* 0x000e260008000a00 */
[----:B------:R0:W0:Y:S01]  /*3470*/  LDS.64 R140, [R2+UR4+0x10] ;  /* 0x00001004028c7984 */ /* 0x0000220008000a00 */
[----:B------:R-:W0:Y:S03]  /*3480*/  LDCU.64 UR16, c[0x0][0x448] ;  /* 0x00008900ff1077ac */ /* 0x000e260008000a00 */
[----:B------:R0:W0:Y:S04]  /*3490*/  LDS.64 R138, [R2+UR4+0x20] ;  /* 0x00002004028a7984 */ /* 0x0000280008000a00 */
        /* <DEDUP_REMOVED lines=28> */
[----:B------:R0:W0:Y:S01]  /*3660*/  LDS.64 R80, [R2+UR4+0x1f0] ;  /* 0x0001f00402507984 */ /* 0x0000220008000a00 */
[----:B------:R-:W5:Y:S02]  /*3670*/  LDCU UR4, c[0x0][0x3f0] ;  /* 0x00007e00ff0477ac */ /* 0x000f640008000800 */
[----:B-----5:R-:W-:-:S04]  /*3680*/  UIMAD UR42, UR42, UR4, UR45 ;  /* 0x000000042a2a72a4 */ /* 0x020fc8000f8e022d */
[----:B------:R-:W-:Y:S01]  /*3690*/  USHF.L.U32 UR42, UR42, 0x8, URZ ;  /* 0x000000082a2a7899 */ /* 0x000fe200080006ff */
[----:B-1----:R-:W-:Y:S11]  /*36a0*/  BRA.U UP0, `(.L_x_172) ;  /* 0x00000001008c7547 */ /* 0x002ff6000b800000 */
[----:B------:R-:W-:-:S04]  /*36b0*/  UIADD3 UR4, UPT, UPT, UR18, 0x220, URZ ;  /* 0x0000022012047890 */ /* 0x000fc8000fffe0ff */
[----:B------:R-:W-:-:S06]  /*36c0*/  ULEA UR4, UR19, UR4, 0x18 ;  /* 0x0000000413047291 */ /* 0x000fcc000f8ec0ff */
[----:B0-----:R-:W-:-:S05]  /*36d0*/  LEA R2, R218, UR4, 0x1 ;  /* 0x00000004da027c11 */ /* 0x001fca000f8e08ff */
[----:B------:R1:W0:Y:S04]  /*36e0*/  LDS.64 R78, [R2] ;  /* 0x00000000024e7984 */ /* 0x0002280000000a00 */
[----:B------:R1:W0:Y:S04]  /*36f0*/  LDS.64 R76, [R2+0x10] ;  /* 0x00001000024c7984 */ /* 0x0002280000000a00 */
        /* <DEDUP_REMOVED lines=20> */
[----:B----4-:R1:W4:Y:S04]  /*3840*/  LDS.64 R34, [R2+0x160] ;  /* 0x0001600002227984 */ /* 0x0103280000000a00 */
[----:B------:R1:W0:Y:S04]  /*3850*/  LDS.64 R32, [R2+0x170] ;  /* 0x0001700002207984 */ /* 0x0002280000000a00 */
[----:B--2---:R1:W2:Y:S04]  /*3860*/  LDS.64 R30, [R2+0x180] ;  /* 0x00018000021e7984 */ /* 0x0042a80000000a00 */
[----:B------:R1:W0:Y:S04]  /*3870*/  LDS.64 R28, [R2+0x190] ;  /* 0x00019000021c7984 */ /* 0x0002280000000a00 */
[----:B------:R1:W0:Y:S04]  /*3880*/  LDS.64 R26, [R2+0x1a0] ;  /* 0x0001a000021a7984 */ /* 0x0002280000000a00 */
[----:B------:R1:W0:Y:S04]  /*3890*/  LDS.64 R24, [R2+0x1b0] ;  /* 0x0001b00002187984 */ /* 0x0002280000000a00 */
[----:B------:R1:W0:Y:S04]  /*38a0*/  LDS.64 R22, [R2+0x1c0] ;  /* 0x0001c00002167984 */ /* 0x0002280000000a00 */
[----:B------:R1:W0:Y:S04]  /*38b0*/  LDS.64 R20, [R2+0x1d0] ;  /* 0x0001d00002147984 */ /* 0x0002280000000a00 */
[----:B------:R1:W0:Y:S04]  /*38c0*/  LDS.64 R8, [R2+0x1e0] ;  /* 0x0001e00002087984 */ /* 0x0002280000000a00 */
[----:B---3--:R1:W3:Y:S02]  /*38d0*/  LDS.64 R6, [R2+0x1f0] ;  /* 0x0001f00002067984 */ /* 0x0082e40000000a00 */
.L_x_172:
[----:B------:R-:W-:Y:S04]  /*38e0*/  BSSY B0, `(.L_x_173) ;  /* 0x0000456000007945 */ /* 0x000fe80003800000 */
[----:B------:R-:W-:Y:S05]  /*38f0*/  @P0 BRA `(.L_x_174) ;  /* 0x0000004400500947 */ /* 0x000fea0003800000 */
[----:B------:R-:W-:Y:S01]  /*3900*/  IABS R224, R216 ;  /* 0x000000d800e07213 */ /* 0x000fe20000000000 */
[----:B------:R-:W5:Y:S01]  /*3910*/  LDCU UR20, c[0x0][0x3f8] ;  /* 0x00007f00ff1477ac */ /* 0x000f620008000800 */
[----:B01----:R-:W0:Y:S01]  /*3920*/  LDC.64 R2, c[0x0][0x448] ;  /* 0x00011200ff027b82 */ /* 0x003e220000000a00 */
[----:B------:R-:W-:Y:S01]  /*3930*/  VIADD R214, R210, UR9 ;  /* 0x00000009d2d67c36 */ /* 0x000fe20008000000 */
[----:B------:R-:W1:Y:S01]  /*3940*/  I2F.RP R12, R224 ;  /* 0x000000e0000c7306 */ /* 0x000e620000209400 */
[----:B------:R-:W4:Y:S01]  /*3950*/  LDCU.64 UR14, c[0x0][0x420] ;  /* 0x00008400ff0e77ac */ /* 0x000f220008000a00 */
[C---:B------:R-:W-:Y:S01]  /*3960*/  IMAD R219, R216.reuse, UR48, R218 ;  /* 0x00000030d8db7c24 */ /* 0x040fe2000f8e02da */
[----:B------:R-:W-:Y:S01]  /*3970*/  SHF.L.U32 R217, R216, 0x4, RZ ;  /* 0x00000004d8d97819 */ /* 0x000fe200000006ff */
[----:B------:R-:W-:Y:S01]  /*3980*/  IMAD.U32 R145, RZ, RZ, UR45 ;  /* 0x0000002dff917e24 */ /* 0x000fe2000f8e00ff */
[----:B------:R-:W2:Y:S01]  /*3990*/  LDCU UR21, c[0x0][0x440] ;  /* 0x00008800ff1577ac */ /* 0x000ea20008000800 */
[----:B------:R-:W3:Y:S01]  /*39a0*/  LDC.64 R4, c[0x0][0x450] ;  /* 0x00011400ff047b82 */ /* 0x000ee20000000a00 */
[----:B------:R-:W-:Y:S01]  /*39b0*/  IADD3 R220, PT, PT, R13, UR9, RZ ;  /* 0x000000090ddc7c10 */ /* 0x000fe2000fffe0ff */
[----:B------:R-:W2:Y:S01]  /*39c0*/  LDCU UR8, c[0x0][0x408] ;  /* 0x00008100ff0877ac */ /* 0x000ea20008000800 */
[----:B------:R-:W-:-:S05]  /*39d0*/  SHF.R.S32.HI R213, RZ, 0x1f, R219 ;  /* 0x0000001fffd57819 */ /* 0x000fca00000114db */
[----:B------:R-:W3:Y:S01]  /*39e0*/  LDC R212, c[0x0][0x430] ;  /* 0x00010c00ffd47b82 */ /* 0x000ee20000000800 */
[----:B-1----:R-:W1:Y:S01]  /*39f0*/  MUFU.RCP R12, R12 ;  /* 0x0000000c000c7308 */ /* 0x002e620000001000 */
[----:B-----5:R-:W-:Y:S01]  /*3a00*/  UIMAD UR4, UR38, UR20, UR45 ;  /* 0x00000014260472a4 */ /* 0x020fe2000f8e022d */
[----:B----4-:R-:W-:Y:S02]  /*3a10*/  MOV R15, UR14 ;  /* 0x0000000e000f7c02 */ /* 0x010fe40008000f00 */
[----:B------:R-:W-:Y:S01]  /*3a20*/  ISETP.NE.U32.AND P0, PT, RZ, UR14, PT ;  /* 0x0000000eff007c0c */ /* 0x000fe2000bf05070 */
[----:B0-----:R-:W-:Y:S01]  /*3a30*/  IMAD.WIDE.U32 R2, R145, 0x2, R2 ;  /* 0x0000000291027825 */ /* 0x001fe200078e0002 */
[----:B--2---:R-:W-:Y:S01]  /*3a40*/  UIMAD UR5, UR45, UR21, UR46 ;  /* 0x000000152d0572a4 */ /* 0x004fe2000f8e022e */
[----:B------:R-:W-:Y:S02]  /*3a50*/  IADD3 R222, P1, P2, R15, UR44, R214 ;  /* 0x0000002c0fde7c10 */ /* 0x000fe4000fa3e0d6 */
[----:B------:R-:W-:Y:S01]  /*3a60*/  IMAD.U32 R215, RZ, RZ, UR21 ;  /* 0x00000015ffd77e24 */ /* 0x000fe2000f8e00ff */
[----:B------:R-:W-:-:S02]  /*3a70*/  ISETP.NE.AND.EX P0, PT, RZ, UR15, PT, P0 ;  /* 0x0000000fff007c0c */ /* 0x000fc4000bf05300 */
[----:B------:R-:W-:Y:S01]  /*3a80*/  IADD3.X R221, PT, PT, R16, UR15, RZ, P1, P2 ;  /* 0x0000000f10dd7c10 */ /* 0x000fe20008fe44ff */
[----:B------:R-:W-:Y:S01]  /*3a90*/  IMAD R215, R215, UR5, R214 ;  /* 0x00000005d7d77c24 */ /* 0x000fe2000f8e02d6 */
[----:B-1----:R-:W-:Y:S01]  /*3aa0*/  IADD3 R10, PT, PT, R12, 0xffffffe, RZ ;  /* 0x0ffffffe0c0a7810 */ /* 0x002fe20007ffe0ff */
[----:B------:R-:W-:-:S03]  /*3ab0*/  VIADD R214, R214, 0x1 ;  /* 0x00000001d6d67836 */ /* 0x000fc60000000000 */
[----:B------:R0:W1:Y:S01]  /*3ac0*/  F2I.FTZ.U32.TRUNC.NTZ R11, R10 ;  /* 0x0000000a000b7305 */ /* 0x000062000021f000 */
[----:B---3--:R-:W-:Y:S02]  /*3ad0*/  IADD3 R212, PT, PT, R212, UR8, RZ ;  /* 0x00000008d4d47c10 */ /* 0x008fe4000fffe0ff */
[----:B0-----:R-:W-:Y:S01]  /*3ae0*/  MOV R10, RZ ;  /* 0x000000ff000a7202 */ /* 0x001fe20000000f00 */
[----:B-1----:R-:W-:-:S04]  /*3af0*/  IMAD.MOV R223, RZ, RZ, -R11 ;  /* 0x000000ffffdf7224 */ /* 0x002fc800078e0a0b */
[----:B------:R-:W-:-:S04]  /*3b00*/  IMAD R223, R223, R224, RZ ;  /* 0x000000e0dfdf7224 */ /* 0x000fc800078e02ff */
[----:B------:R-:W-:Y:S01]  /*3b10*/  IMAD.HI.U32 R223, R11, R223, R10 ;  /* 0x000000df0bdf7227 */ /* 0x000fe200078e000a */
[----:B------:R-:W-:Y:S01]  /*3b20*/  MOV R11, UR4 ;  /* 0x00000004000b7c02 */ /* 0x000fe20008000f00 */
[----:B------:R-:W-:-:S04]  /*3b30*/  UIADD3 UR4, UPT, UPT, UR18, 0x420, URZ ;  /* 0x0000042012047890 */ /* 0x000fc8000fffe0ff */
[--C-:B------:R-:W-:Y:S01]  /*3b40*/  IMAD R11, R11, 0x100, R218.reuse ;  /* 0x000001000b0b7824 */ /* 0x100fe200078e02da */
[----:B------:R-:W-:Y:S01]  /*3b50*/  ULEA UR4, UR19, UR4, 0x18 ;  /* 0x0000000413047291 */ /* 0x000fe2000f8ec0ff */
[----:B------:R-:W-:Y:S02]  /*3b60*/  IMAD R218, R216, UR42, R218 ;  /* 0x0000002ad8da7c24 */ /* 0x000fe4000f8e02da */
[----:B------:R-:W-:-:S03]  /*3b70*/  IMAD.WIDE R4, R11, 0x2, R4 ;  /* 0x000000020b047825 */ /* 0x000fc600078e0204 */
[----:B------:R-:W-:Y:S01]  /*3b80*/  SHF.R.S32.HI R211, RZ, 0x1f, R218 ;  /* 0x0000001fffd37819 */ /* 0x000fe200000114da */
[----:B------:R-:W-:Y:S01]  /*3b90*/  IMAD R216, R216, UR20, RZ ;  /* 0x00000014d8d87c24 */ /* 0x000fe2000f8e02ff */
[----:B------:R-:W-:-:S07]  /*3ba0*/  LEA R210, R210, UR4, 0x2 ;  /* 0x00000004d2d27c11 */ /* 0x000fce000f8e10ff */
.L_x_238:
[----:B------:R-:W-:Y:S01]  /*3bb0*/  @P0 IMAD.MOV.U32 R10, RZ, RZ, R222 ;  /* 0x000000ffff0a0224 */ /* 0x000fe200078e00de */
[----:B------:R-:W-:Y:S01]  /*3bc0*/  @P0 MOV R11, R221 ;  /* 0x000000dd000b0202 */ /* 0x000fe20000000f00 */
[----:B0-----:R-:W0:Y:S04]  /*3bd0*/  LDC R225, c[0x0][0x3f4] ;  /* 0x0000fd00ffe17b82 */ /* 0x001e280000000800 */
[----:B------:R1:W2:Y:S01]  /*3be0*/  @P0 LDG.E.U8 R14, desc[UR36][R10.64] ;  /* 0x000000240a0e0981 */ /* 0x0002a2000c1e1100 */
[----:B------:R-:W-:Y:S01]  /*3bf0*/  VIADD R209, R214, 0xffffffff ;  /* 0xffffffffd6d17836 */ /* 0x000fe20000000000 */
[----:B------:R-:W-:Y:S04]  /*3c00*/  BSSY.RECONVERGENT B1, `(.L_x_175) ;  /* 0x000002f000017945 */ /* 0x000fe80003800200 */
[----:B------:R-:W-:-:S02]  /*3c10*/  IABS R226, R209 ;  /* 0x000000d100e27213 */ /* 0x000fc40000000000 */
[----:B------:R-:W-:-:S03]  /*3c20*/  ISETP.GE.AND P2, PT, R209, RZ, PT ;  /* 0x000000ffd100720c */ /* 0x000fc60003f46270 */
[----:B------:R-:W-:-:S05]  /*3c30*/  IMAD.HI.U32 R12, R223, R226, RZ ;  /* 0x000000e2df0c7227 */ /* 0x000fca00078e00ff */
[----:B------:R-:W-:Y:S02]  /*3c40*/  IADD3 R13, PT, PT, -R12, RZ, RZ ;  /* 0x000000ff0c0d7210 */ /* 0x000fe40007ffe1ff */
[----:B0-----:R-:W-:Y:S02]  /*3c50*/  IABS R15, R225 ;  /* 0x000000e1000f7213 */ /* 0x001fe40000000000 */
[----:B------:R-:W-:-:S03]  /*3c60*/  ISETP.NE.AND P3, PT, R225, RZ, PT ;  /* 0x000000ffe100720c */ /* 0x000fc60003f65270 */
[----:B------:R-:W-:-:S05]  /*3c70*/  IMAD R226, R15, R13, R226 ;  /* 0x0000000d0fe27224 */ /* 0x000fca00078e02e2 */
[----:B------:R-:W-:-:S13]  /*3c80*/  ISETP.GT.U32.AND P1, PT, R224, R226, PT ;  /* 0x000000e2e000720c */ /* 0x000fda0003f24070 */
[----:B------:R-:W-:-:S05]  /*3c90*/  @!P1 IMAD.IADD R226, R226, 0x1, -R15 ;  /* 0x00000001e2e29824 */ /* 0x000fca00078e0a0f */
[----:B------:R-:W-:-:S13]  /*3ca0*/  ISETP.GT.U32.AND P1, PT, R224, R226, PT ;  /* 0x000000e2e000720c */ /* 0x000fda0003f24070 */
[----:B------:R-:W-:-:S05]  /*3cb0*/  @!P1 IADD3 R226, PT, PT, R226, -R15, RZ ;  /* 0x8000000fe2e29210 */ /* 0x000fca0007ffe0ff */
[----:B------:R-:W-:Y:S01]  /*3cc0*/  @!P2 IMAD.MOV R226, RZ, RZ, -R226 ;  /* 0x000000ffffe2a224 */ /* 0x000fe200078e0ae2 */
[----:B------:R-:W-:-:S04]  /*3cd0*/  @!P3 LOP3.LUT R226, RZ, R225, RZ, 0x33, !PT ;  /* 0x000000e1ffe2b212 */ /* 0x000fc800078e33ff */
[----:B-1----:R-:W-:-:S04]  /*3ce0*/  IADD3 R11, P1, PT, R226, UR44, RZ ;  /* 0x0000002ce20b7c10 */ /* 0x002fc8000ff3e0ff */
[----:B------:R-:W-:Y:S02]  /*3cf0*/  IADD3.X R12, PT, PT, RZ, R16, RZ, P1, !PT ;  /* 0x00000010ff0c7210 */ /* 0x000fe40000ffe4ff */
[----:B------:R-:W-:Y:S02]  /*3d00*/  ISETP.GE.AND P1, PT, R209, UR46, PT ;  /* 0x0000002ed1007c0c */ /* 0x000fe4000bf26270 */
[----:B------:R-:W-:-:S04]  /*3d10*/  LEA R10, P3, R11, UR10, 0x2 ;  /* 0x0000000a0b0a7c11 */ /* 0x000fc8000f8610ff */
[----:B------:R-:W-:Y:S02]  /*3d20*/  LEA.HI.X R11, R11, UR11, R12, 0x2, P3 ;  /* 0x0000000b0b0b7c11 */ /* 0x000fe400098f140c */
[----:B--2---:R-:W-:-:S05]  /*3d30*/  ISETP.NE.AND P2, PT, R14, RZ, P0 ;  /* 0x000000ff0e00720c */ /* 0x004fca0000745270 */
[----:B------:R-:W-:Y:S08]  /*3d40*/  @P1 BRA `(.L_x_176) ;  /* 0x0000000000681947 */ /* 0x000ff00003800000 */
[----:B------:R-:W2:Y:S01]  /*3d50*/  LDG.E R13, desc[UR36][R10.64] ;  /* 0x000000240a0d7981 */ /* 0x000ea2000c1e1900 */
[----:B------:R-:W-:Y:S02]  /*3d60*/  IMAD.SHL.U32 R14, R226, 0x8, RZ ;  /* 0x00000008e20e7824 */ /* 0x000fe400078e00ff */
[----:B--2---:R-:W-:-:S05]  /*3d70*/  IMAD R13, R216, R13, RZ ;  /* 0x0000000dd80d7224 */ /* 0x004fca00078e02ff */
[----:B------:R-:W-:-:S04]  /*3d80*/  LEA R13, R13, R14, 0x8 ;  /* 0x0000000e0d0d7211 */ /* 0x000fc800078e40ff */
[----:B------:R-:W-:-:S04]  /*3d90*/  IADD3 R12, P3, PT, R218, R13, RZ ;  /* 0x0000000dda0c7210 */ /* 0x000fc80007f7e0ff */
[----:B------:R-:W-:Y:S02]  /*3da0*/  LEA.HI.X.SX32 R13, R13, R211, 0x1, P3 ;  /* 0x000000d30d0d7211 */ /* 0x000fe400018f0eff */
[----:B------:R-:W-:-:S04]  /*3db0*/  LEA R144, P3, R12, UR6, 0x1 ;  /* 0x000000060c907c11 */ /* 0x000fc8000f8608ff */
[----:B------:R-:W-:-:S06]  /*3dc0*/  LEA.HI.X R145, R12, UR7, R13, 0x1, P3 ;  /* 0x000000070c917c11 */ /* 0x000fcc00098f0c0d */
[----:B------:R-:W5:Y:S01]  /*3dd0*/  LDG.E.64 R144, desc[UR36][R144.64] ;  /* 0x0000002490907981 */ /* 0x000f62000c1e1b00 */
[----:B------:R-:W-:-:S09]  /*3de0*/  UISETP.NE.AND UP0, UPT, UR22, URZ, UPT ;  /* 0x000000ff1600728c */ /* 0x000fd2000bf05270 */
[----:B------:R-:W-:Y:S05]  /*3df0*/  BRA.U UP0, `(.L_x_176) ;  /* 0x00000001003c7547 */ /* 0x000fea000b800000 */
[----:B------:R-:W-:-:S13]  /*3e00*/  ISETP.NE.AND P4, PT, R208, RZ, PT ;  /* 0x000000ffd000720c */ /* 0x000fda0003f85270 */
[----:B------:R-:W-:Y:S01]  /*3e10*/  VOTEU.ANY UP0, P4 ;  /* 0x0000000000ff7886 */ /* 0x000fe20002000100 */
[----:B------:R-:W-:-:S13]  /*3e20*/  PLOP3.LUT P3, PT, PT, PT, UP0, 0x80, 0x8 ;  /* 0x000000000008781c */ /* 0x000fda0003f6f008 */
[----:B------:R-:W2:Y:S01]  /*3e30*/  @P3 LDG.E.64 R12, desc[UR36][R4.64] ;  /* 0x00000024040c3981 */ /* 0x000ea2000c1e1b00 */
[----:B------:R-:W-:Y:S01]  /*3e40*/  PLOP3.LUT P3, PT, PT, PT, UP0, 0x80, 0x8 ;  /* 0x000000000008781c */ /* 0x000fe20003f6f008 */
[----:B-----5:R-:W-:Y:S01]  /*3e50*/  HFMA2 R144, R144, 1, 1, R78 ;  /* 0x3c003c0090907831 */ /* 0x020fe2000000004e */
[----:B------:R-:W-:Y:S01]  /*3e60*/  PLOP3.LUT P4, PT, PT, PT, UP0, 0x80, 0x8 ;  /* 0x000000000008781c */ /* 0x000fe20003f8f008 */
[----:B------:R-:W-:Y:S01]  /*3e70*/  HADD2 R145, R145, R79 ;  /* 0x0000004f91917230 */ /* 0x000fe20000000000 */
[----:B------:R-:W-:-:S05]  /*3e80*/  IADD3 R15, P5, PT, R219, R14, RZ ;  /* 0x0000000edb0f7210 */ /* 0x000fca0007fbe0ff */
[----:B------:R-:W-:Y:S01]  /*3e90*/  IMAD.X R228, RZ, RZ, R213, P5 ;  /* 0x000000ffffe47224 */ /* 0x000fe200028e06d5 */
[----:B------:R-:W-:-:S04]  /*3ea0*/  LEA R14, P5, R15, UR6, 0x1 ;  /* 0x000000060f0e7c11 */ /* 0x000fc8000f8a08ff */
[----:B------:R-:W-:Y:S01]  /*3eb0*/  LEA.HI.X R15, R15, UR7, R228, 0x1, P5 ;  /* 0x000000070f0f7c11 */ /* 0x000fe2000a8f0ce4 */
[----:B--2---:R-:W-:Y:S02]  /*3ec0*/  @P3 HFMA2 R145, R145, R13, -RZ ;  /* 0x0000000d91913231 */ /* 0x004fe400001000ff */
[----:B------:R-:W-:-:S05]  /*3ed0*/  @P4 HMUL2 R144, R144, R12 ;  /* 0x0000000c90904232 */ /* 0x000fca0000000000 */
[----:B------:R0:W-:Y:S02]  /*3ee0*/  STG.E.64 desc[UR36][R14.64], R144 ;  /* 0x000000900e007986 */ /* 0x0001e4000c101b24 */
.L_x_176:
[----:B------:R-:W-:Y:S05]  /*3ef0*/  BSYNC.RECONVERGENT B1 ;  /* 0x0000000000017941 */ /* 0x000fea0003800200 */
.L_x_175:
[----:B------:R-:W-:Y:S01]  /*3f00*/  BSSY.RECONVERGENT B1, `(.L_x_177) ;  /* 0x0000035000017945 */ /* 0x000fe20003800200 */
[----:B------:R-:W-:-:S03]  /*3f10*/  IADD3 R228, PT, PT, R226, R225, RZ ;  /* 0x000000e1e2e47210 */ /* 0x000fc60007ffe0ff */
[----:B------:R-:W-:Y:S05]  /*3f20*/  @P1 BRA `(.L_x_178) ;  /* 0x0000000000c81947 */ /* 0x000fea0003800000 */
[----:B------:R-:W2:Y:S01]  /*3f30*/  LDG.E R13, desc[UR36][R10.64] ;  /* 0x000000240a0d7981 */ /* 0x000ea2000c1e1900 */
[----:B------:R-:W-:Y:S01]  /*3f40*/  IMAD.SHL.U32 R148, R228, 0x8, RZ ;  /* 0x00000008e4947824 */ /* 0x000fe200078e00ff */
[----:B------:R-:W-:Y:S01]  /*3f50*/  ISETP.NE.AND P6, PT, R208, RZ, PT ;  /* 0x000000ffd000720c */ /* 0x000fe20003fc5270 */
[----:B--2---:R-:W-:-:S05]  /*3f60*/  IMAD R12, R216, R13, RZ ;  /* 0x0000000dd80c7224 */ /* 0x004fca00078e02ff */
[----:B------:R-:W-:-:S04]  /*3f70*/  LEA R12, R12, R148, 0x8 ;  /* 0x000000940c0c7211 */ /* 0x000fc800078e40ff */
[----:B0-----:R-:W-:-:S04]  /*3f80*/  IADD3 R14, P3, PT, R218, R12, RZ ;  /* 0x0000000cda0e7210 */ /* 0x001fc80007f7e0ff */
[----:B------:R-:W-:Y:S02]  /*3f90*/  LEA.HI.X.SX32 R15, R12, R211, 0x1, P3 ;  /* 0x000000d30c0f7211 */ /* 0x000fe400018f0eff */
[----:B------:R-:W-:-:S04]  /*3fa0*/  LEA R146, P3, R14, UR6, 0x1 ;  /* 0x000000060e927c11 */ /* 0x000fc8000f8608ff */
[----:B------:R-:W-:-:S06]  /*3fb0*/  LEA.HI.X R147, R14, UR7, R15, 0x1, P3 ;  /* 0x000000070e937c11 */ /* 0x000fcc00098f0c0f */
[----:B------:R-:W5:Y:S01]  /*3fc0*/  LDG.E.64 R146, desc[UR36][R146.64] ;  /* 0x0000002492927981 */ /* 0x000f62000c1e1b00 */
[----:B------:R-:W-:-:S09]  /*3fd0*/  UISETP.NE.AND UP0, UPT, UR22, URZ, UPT ;  /* 0x000000ff1600728c */ /* 0x000fd2000bf05270 */
[----:B------:R-:W-:Y:S05]  /*3fe0*/  BRA.U UP0, `(.L_x_179) ;  /* 0x00000001003c7547 */ /* 0x000fea000b800000 */
[----:B------:R-:W-:Y:S01]  /*3ff0*/  VOTEU.ANY UP1, P6 ;  /* 0x0000000000ff7886 */ /* 0x000fe20003020100 */
[----:B------:R-:W-:-:S13]  /*4000*/  PLOP3.LUT P3, PT, PT, PT, UP1, 0x80, 0x8 ;  /* 0x000000000008781c */ /* 0x000fda0003f6f018 */
[----:B------:R-:W2:Y:S01]  /*4010*/  @P3 LDG.E.64 R12, desc[UR36][R4.64+0x10] ;  /* 0x00001024040c3981 */ /* 0x000ea2000c1e1b00 */
[----:B------:R-:W-:Y:S01]  /*4020*/  PLOP3.LUT P3, PT, PT, PT, UP1, 0x80, 0x8 ;  /* 0x000000000008781c */ /* 0x000fe20003f6f018 */
[----:B-----5:R-:W-:Y:S01]  /*4030*/  HFMA2 R147, R147, 1, 1, R77 ;  /* 0x3c003c0093937831 */ /* 0x020fe2000000004d */
[----:B------:R-:W-:Y:S01]  /*4040*/  PLOP3.LUT P4, PT, PT, PT, UP1, 0x80, 0x8 ;  /* 0x000000000008781c */ /* 0x000fe20003f8f018 */
[----:B------:R-:W-:Y:S01]  /*4050*/  HADD2 R146, R146, R76 ;  /* 0x0000004c92927230 */ /* 0x000fe20000000000 */
[----:B------:R-:W-:-:S04]  /*4060*/  IADD3 R15, P5, PT, R219, R148, RZ ;  /* 0x00000094db0f7210 */ /* 0x000fc80007fbe0ff */
[----:B------:R-:W-:Y:S02]  /*4070*/  LEA.HI.X.SX32 R148, R148, R213, 0x1, P5 ;  /* 0x000000d594947211 */ /* 0x000fe400028f0eff */
[----:B------:R-:W-:-:S04]  /*4080*/  LEA R14, P5, R15, UR6, 0x1 ;  /* 0x000000060f0e7c11 */ /* 0x000fc8000f8a08ff */
[----:B------:R-:W-:Y:S01]  /*4090*/  LEA.HI.X R15, R15, UR7, R148, 0x1, P5 ;  /* 0x000000070f0f7c11 */ /* 0x000fe2000a8f0c94 */
[----:B--2---:R-:W-:Y:S02]  /*40a0*/  @P3 HFMA2 R147, R147, R13, -RZ ;  /* 0x0000000d93933231 */ /* 0x004fe400001000ff */
[----:B------:R-:W-:-:S05]  /*40b0*/  @P4 HMUL2 R146, R146, R12 ;  /* 0x0000000c92924232 */ /* 0x000fca0000000000 */
[----:B------:R0:W-:Y:S04]  /*40c0*/  STG.E.64 desc[UR36][R14.64], R146 ;  /* 0x000000920e007986 */ /* 0x0001e8000c101b24 */
[----:B------:R0:W5:Y:S02]  /*40d0*/  LDG.E R13, desc[UR36][R10.64] ;  /* 0x000000240a0d7981 */ /* 0x000164000c1e1900 */
.L_x_179:
[----:B-----5:R-:W-:Y:S02]  /*40e0*/  IMAD R13, R216, R13, RZ ;  /* 0x0000000dd80d7224 */ /* 0x020fe400078e02ff */
[----:B------:R-:W-:-:S05]  /*40f0*/  IMAD R230, R226, 0x8, R217 ;  /* 0x00000008e2e67824 */ /* 0x000fca00078e02d9 */
[----:B------:R-:W-:-:S04]  /*4100*/  LEA R13, R13, R230, 0x8 ;  /* 0x000000e60d0d7211 */ /* 0x000fc800078e40ff */
[----:B------:R-:W-:-:S04]  /*4110*/  IADD3 R12, P3, PT, R218, R13, RZ ;  /* 0x0000000dda0c7210 */ /* 0x000fc80007f7e0ff */
[----:B------:R-:W-:Y:S02]  /*4120*/  LEA.HI.X.SX32 R13, R13, R211, 0x1, P3 ;  /* 0x000000d30d0d7211 */ /* 0x000fe400018f0eff */
[----:B------:R-:W-:-:S04]  /*4130*/  LEA R148, P3, R12, UR6, 0x1 ;  /* 0x000000060c947c11 */ /* 0x000fc8000f8608ff */
[----:B------:R-:W-:-:S06]  /*4140*/  LEA.HI.X R149, R12, UR7, R13, 0x1, P3 ;  /* 0x000000070c957c11 */ /* 0x000fcc00098f0c0d */
[----:B------:R-:W5:Y:S01]  /*4150*/  LDG.E.64 R148, desc[UR36][R148.64] ;  /* 0x0000002494947981 */ /* 0x000f62000c1e1b00 */
        /* <DEDUP_REMOVED lines=8> */
[----:B0-----:R-:W-:-:S04]  /*41e0*/  IADD3 R15, P5, PT, R219, R230, RZ ;  /* 0x000000e6db0f7210 */ /* 0x001fc80007fbe0ff */
[----:B------:R-:W-:Y:S02]  /*41f0*/  LEA.HI.X.SX32 R230, R230, R213, 0x1, P5 ;  /* 0x000000d5e6e67211 */ /* 0x000fe400028f0eff */
[----:B------:R-:W-:-:S04]  /*4200*/  LEA R14, P5, R15, UR6, 0x1 ;  /* 0x000000060f0e7c11 */ /* 0x000fc8000f8a08ff */
[----:B------:R-:W-:Y:S01]  /*4210*/  LEA.HI.X R15, R15, UR7, R230, 0x1, P5 ;  /* 0x000000070f0f7c11 */ /* 0x000fe2000a8f0ce6 */
[----:B--2---:R-:W-:Y:S02]  /*4220*/  @P3 HFMA2 R149, R149, R13, -RZ ;  /* 0x0000000d95953231 */ /* 0x004fe400001000ff */
[----:B------:R-:W-:-:S05]  /*4230*/  @P4 HMUL2 R148, R148, R12 ;  /* 0x0000000c94944232 */ /* 0x000fca0000000000 */
[----:B------:R1:W-:Y:S02]  /*4240*/  STG.E.64 desc[UR36][R14.64], R148 ;  /* 0x000000940e007986 */ /* 0x0003e4000c101b24 */
.L_x_178:
[----:B------:R-:W-:Y:S05]  /*4250*/  BSYNC.RECONVERGENT B1 ;  /* 0x0000000000017941 */ /* 0x000fea0003800200 */
.L_x_177:
[----:B------:R-:W-:Y:S04]  /*4260*/  BSSY.RECONVERGENT B1, `(.L_x_180) ;  /* 0x0000035000017945 */ /* 0x000fe80003800200 */
[----:B------:R-:W-:Y:S05]  /*4270*/  @P1 BRA `(.L_x_181) ;  /* 0x0000000000cc1947 */ /* 0x000fea0003800000 */
[----:B------:R-:W2:Y:S01]  /*4280*/  LDG.E R13, desc[UR36][R10.64] ;  /* 0x000000240a0d7981 */ /* 0x000ea2000c1e1900 */
[----:B------:R-:W-:Y:S01]  /*4290*/  IMAD R230, R228, 0x8, R217 ;  /* 0x00000008e4e67824 */ /* 0x000fe200078e02d9 */
[----:B------:R-:W-:Y:S01]  /*42a0*/  ISETP.NE.AND P6, PT, R208, RZ, PT ;  /* 0x000000ffd000720c */ /* 0x000fe20003fc5270 */
[----:B--2---:R-:W-:-:S05]  /*42b0*/  IMAD R12, R216, R13, RZ ;  /* 0x0000000dd80c7224 */ /* 0x004fca00078e02ff */
[----:B------:R-:W-:-:S04]  /*42c0*/  LEA R12, R12, R230, 0x8 ;  /* 0x000000e60c0c7211 */ /* 0x000fc800078e40ff */
[----:B01----:R-:W-:-:S04]  /*42d0*/  IADD3 R14, P3, PT, R218, R12, RZ ;  /* 0x0000000cda0e7210 */ /* 0x003fc80007f7e0ff */
[----:B------:R-:W-:Y:S02]  /*42e0*/  LEA.HI.X.SX32 R15, R12, R211, 0x1, P3 ;  /* 0x000000d30c0f7211 */ /* 0x000fe400018f0eff */
[----:B------:R-:W-:-:S04]  /*42f0*/  LEA R150, P3, R14, UR6, 0x1 ;  /* 0x000000060e967c11 */ /* 0x000fc8000f8608ff */
[----:B------:R-:W-:-:S06]  /*4300*/  LEA.HI.X R151, R14, UR7, R15, 0x1, P3 ;  /* 0x000000070e977c11 */ /* 0x000fcc00098f0c0f */
[----:B------:R-:W5:Y:S01]  /*4310*/  LDG.E.64 R150, desc[UR36][R150.64] ;  /* 0x0000002496967981 */ /* 0x000f62000c1e1b00 */
[----:B------:R-:W-:Y:S01]  /*4320*/  UISETP.NE.AND UP0, UPT, UR22, URZ, UPT ;  /* 0x000000ff1600728c */ /* 0x000fe2000bf05270 */
[----:B------:R-:W-:-:S08]  /*4330*/  IMAD R152, R225, 0x4, R226 ;  /* 0x00000004e1987824 */ /* 0x000fd000078e02e2 */
        /* <DEDUP_REMOVED lines=16> */
.L_x_182:
[----:B------:R-:W-:Y:S01]  /*4440*/  SHF.L.U32 R230, R152, 0x3, RZ ;  /* 0x0000000398e67819 */ /* 0x000fe200000006ff */
[----:B-----5:R-:W-:-:S04]  /*4450*/  IMAD R13, R216, R13, RZ ;  /* 0x0000000dd80d7224 */ /* 0x020fc800078e02ff */
[----:B------:R-:W-:-:S05]  /*4460*/  IMAD R13, R13, 0x100, R230 ;  /* 0x000001000d0d7824 */ /* 0x000fca00078e02e6 */
        /* <DEDUP_REMOVED lines=20> */
.L_x_181:
[----:B------:R-:W-:Y:S05]  /*45b0*/  BSYNC.RECONVERGENT B1 ;  /* 0x0000000000017941 */ /* 0x000fea0003800200 */
.L_x_180:
[----:B------:R-:W-:Y:S01]  /*45c0*/  LEA R228, R225, R228, 0x2 ;  /* 0x000000e4e1e47211 */ /* 0x000fe200078e10ff */
[----:B------:R-:W-:Y:S04]  /*45d0*/  BSSY.RECONVERGENT B1, `(.L_x_183) ;  /* 0x000001d000017945 */ /* 0x000fe80003800200 */
[----:B------:R-:W-:Y:S01]  /*45e0*/  IMAD.IADD R230, R228, 0x1, R225 ;  /* 0x00000001e4e67824 */ /* 0x000fe200078e02e1 */
[----:B------:R-:W-:Y:S06]  /*45f0*/  @P1 BRA `(.L_x_184) ;  /* 0x0000000000681947 */ /* 0x000fec0003800000 */
[----:B------:R-:W3:Y:S01]  /*4600*/  LDG.E R13, desc[UR36][R10.64] ;  /* 0x000000240a0d7981 */ /* 0x000ee2000c1e1900 */
[----:B------:R-:W-:Y:S01]  /*4610*/  SHF.L.U32 R228, R228, 0x3, RZ ;  /* 0x00000003e4e47819 */ /* 0x000fe200000006ff */
[----:B---3--:R-:W-:-:S04]  /*4620*/  IMAD R13, R216, R13, RZ ;  /* 0x0000000dd80d7224 */ /* 0x008fc800078e02ff */
[----:B------:R-:W-:-:S05]  /*4630*/  IMAD R13, R13, 0x100, R228 ;  /* 0x000001000d0d7824 */ /* 0x000fca00078e02e4 */
        /* <DEDUP_REMOVED lines=10> */
[----:B------:R-:W3:Y:S01]  /*46e0*/  @P3 LDG.E.64 R12, desc[UR36][R4.64+0x50] ;  /* 0x00005024040c3981 */ /* 0x000ee2000c1e1b00 */
[----:B------:R-:W-:Y:S01]  /*46f0*/  PLOP3.LUT P3, PT, PT, PT, UP0, 0x80, 0x8 ;  /* 0x000000000008781c */ /* 0x000fe20003f6f008 */
[----:B-----5:R-:W-:Y:S01]  /*4700*/  HFMA2 R155, R155, 1, 1, R69 ;  /* 0x3c003c009b9b7831 */ /* 0x020fe20000000045 */
[----:B------:R-:W-:Y:S01]  /*4710*/  PLOP3.LUT P4, PT, PT, PT, UP0, 0x80, 0x8 ;  /* 0x000000000008781c */ /* 0x000fe20003f8f008 */
[----:B------:R-:W-:Y:S01]  /*4720*/  HADD2 R154, R154, R68 ;  /* 0x000000449a9a7230 */ /* 0x000fe20000000000 */
[----:B012---:R-:W-:-:S04]  /*4730*/  IADD3 R15, P5, PT, R219, R228, RZ ;  /* 0x000000e4db0f7210 */ /* 0x007fc80007fbe0ff */
[----:B------:R-:W-:Y:S02]  /*4740*/  LEA.HI.X.SX32 R228, R228, R213, 0x1, P5 ;  /* 0x000000d5e4e47211 */ /* 0x000fe400028f0eff */
[----:B------:R-:W-:-:S04]  /*4750*/  LEA R14, P5, R15, UR6, 0x1 ;  /* 0x000000060f0e7c11 */ /* 0x000fc8000f8a08ff */
[----:B------:R-:W-:Y:S01]  /*4760*/  LEA.HI.X R15, R15, UR7, R228, 0x1, P5 ;  /* 0x000000070f0f7c11 */ /* 0x000fe2000a8f0ce4 */
[----:B---3--:R-:W-:Y:S02]  /*4770*/  @P3 HFMA2 R155, R155, R13, -RZ ;  /* 0x0000000d9b9b3231 */ /* 0x008fe400001000ff */
[----:B------:R-:W-:-:S05]  /*4780*/  @P4 HMUL2 R154, R154, R12 ;  /* 0x0000000c9a9a4232 */ /* 0x000fca0000000000 */
[----:B------:R3:W-:Y:S02]  /*4790*/  STG.E.64 desc[UR36][R14.64], R154 ;  /* 0x0000009a0e007986 */ /* 0x0007e4000c101b24 */
.L_x_184:
[----:B------:R-:W-:Y:S05]  /*47a0*/  BSYNC.RECONVERGENT B1 ;  /* 0x0000000000017941 */ /* 0x000fea0003800200 */
.L_x_183:
[----:B------:R-:W-:Y:S04]  /*47b0*/  BSSY.RECONVERGENT B1, `(.L_x_185) ;  /* 0x000001c000017945 */ /* 0x000fe80003800200 */
[----:B------:R-:W-:Y:S05]  /*47c0*/  @P1 BRA `(.L_x_186) ;  /* 0x0000000000681947 */ /* 0x000fea0003800000 */
[----:B------:R-:W4:Y:S01]  /*47d0*/  LDG.E R13, desc[UR36][R10.64] ;  /* 0x000000240a0d7981 */ /* 0x000f22000c1e1900 */
[----:B------:R-:W-:Y:S01]  /*47e0*/  SHF.L.U32 R228, R230, 0x3, RZ ;  /* 0x00000003e6e47819 */ /* 0x000fe200000006ff */
[----:B----4-:R-:W-:-:S04]  /*47f0*/  IMAD R13, R216, R13, RZ ;  /* 0x0000000dd80d7224 */ /* 0x010fc800078e02ff */
        /* <DEDUP_REMOVED lines=11> */
[----:B------:R-:W4:Y:S01]  /*48b0*/  @P3 LDG.E.64 R12, desc[UR36][R4.64+0x60] ;  /* 0x00006024040c3981 */ /* 0x000f22000c1e1b00 */
[----:B------:R-:W-:Y:S01]  /*48c0*/  PLOP3.LUT P3, PT, PT, PT, UP0, 0x80, 0x8 ;  /* 0x000000000008781c */ /* 0x000fe20003f6f008 */
[----:B-----5:R-:W-:Y:S01]  /*48d0*/  HFMA2 R157, R157, 1, 1, R67 ;  /* 0x3c003c009d9d7831 */ /* 0x020fe20000000043 */
[----:B------:R-:W-:Y:S01]  /*48e0*/  PLOP3.LUT P4, PT, PT, PT, UP0, 0x80, 0x8 ;  /* 0x000000000008781c */ /* 0x000fe20003f8f008 */
[----:B------:R-:W-:Y:S01]  /*48f0*/  HADD2 R156, R156, R66 ;  /* 0x000000429c9c7230 */ /* 0x000fe20000000000 */
[----:B0123--:R-:W-:-:S04]  /*4900*/  IADD3 R15, P5, PT, R219, R228, RZ ;  /* 0x000000e4db0f7210 */ /* 0x00ffc80007fbe0ff */
[----:B------:R-:W-:Y:S02]  /*4910*/  LEA.HI.X.SX32 R228, R228, R213, 0x1, P5 ;  /* 0x000000d5e4e47211 */ /* 0x000fe400028f0eff */
[----:B------:R-:W-:-:S04]  /*4920*/  LEA R14, P5, R15, UR6, 0x1 ;  /* 0x000000060f0e7c11 */ /* 0x000fc8000f8a08ff */
[----:B------:R-:W-:Y:S01]  /*4930*/  LEA.HI.X R15, R15, UR7, R228, 0x1, P5 ;  /* 0x000000070f0f7c11 */ /* 0x000fe2000a8f0ce4 */
[----:B----4-:R-:W-:Y:S02]  /*4940*/  @P3 HFMA2 R157, R157, R13, -RZ ;  /* 0x0000000d9d9d3231 */ /* 0x010fe400001000ff */
[----:B------:R-:W-:-:S05]  /*4950*/  @P4 HMUL2 R156, R156, R12 ;  /* 0x0000000c9c9c4232 */ /* 0x000fca0000000000 */
[----:B------:R4:W-:Y:S02]  /*4960*/  STG.E.64 desc[UR36][R14.64], R156 ;  /* 0x0000009c0e007986 */ /* 0x0009e4000c101b24 */
.L_x_186:
[----:B------:R-:W-:Y:S05]  /*4970*/  BSYNC.RECONVERGENT B1 ;  /* 0x0000000000017941 */ /* 0x000fea0003800200 */
.L_x_185:
        /* <DEDUP_REMOVED lines=8> */
[----:B01-34-:R-:W-:-:S04]  /*4a00*/  IADD3 R14, P3, PT, R218, R12, RZ ;  /* 0x0000000cda0e7210 */ /* 0x01bfc80007f7e0ff */
        /* <DEDUP_REMOVED lines=22> */
.L_x_189:
        /* <DEDUP_REMOVED lines=23> */
.L_x_188:
[----:B------:R-:W-:Y:S05]  /*4ce0*/  BSYNC.RECONVERGENT B1 ;  /* 0x0000000000017941 */ /* 0x000fea0003800200 */
.L_x_187:
[----:B------:R-:W-:Y:S01]  /*4cf0*/  LEA R12, R225, R230, 0x1 ;  /* 0x000000e6e10c7211 */ /* 0x000fe200078e08ff */
[----:B------:R-:W-:Y:S04]  /*4d00*/  BSSY.RECONVERGENT B1, `(.L_x_190) ;  /* 0x0000021000017945 */ /* 0x000fe80003800200 */
[----:B------:R-:W-:-:S05]  /*4d10*/  IMAD.IADD R238, R12, 0x1, R225 ;  /* 0x000000010cee7824 */ /* 0x000fca00078e02e1 */
[----:B------:R-:W-:-:S05]  /*4d20*/  IADD3 R234, PT, PT, R238, R225, RZ ;  /* 0x000000e1eeea7210 */ /* 0x000fca0007ffe0ff */
[----:B------:R-:W-:-:S05]  /*4d30*/  IMAD.IADD R232, R234, 0x1, R225 ;  /* 0x00000001eae87824 */ /* 0x000fca00078e02e1 */
[----:B------:R-:W-:-:S05]  /*4d40*/  IADD3 R230, PT, PT, R232, R225, RZ ;  /* 0x000000e1e8e67210 */ /* 0x000fca0007ffe0ff */
[----:B------:R-:W-:Y:S01]  /*4d50*/  IMAD.IADD R228, R230, 0x1, R225 ;  /* 0x00000001e6e47824 */ /* 0x000fe200078e02e1 */
[----:B------:R-:W-:Y:S06]  /*4d60*/  @P1 BRA `(.L_x_191) ;  /* 0x0000000000681947 */ /* 0x000fec0003800000 */
[----:B------:R-:W2:Y:S01]  /*4d70*/  LDG.E R13, desc[UR36][R10.64] ;  /* 0x000000240a0d7981 */ /* 0x000ea2000c1e1900 */
[----:B------:R-:W-:Y:S01]  /*4d80*/  SHF.L.U32 R236, R12, 0x3, RZ ;  /* 0x000000030cec7819 */ /* 0x000fe200000006ff */
[----:B--2---:R-:W-:-:S04]  /*4d90*/  IMAD R13, R216, R13, RZ ;  /* 0x0000000dd80d7224 */ /* 0x004fc800078e02ff */
        /* <DEDUP_REMOVED lines=16> */
[----:B01-34-:R-:W-:-:S04]  /*4ea0*/  IADD3 R15, P5, PT, R219, R236, RZ ;  /* 0x000000ecdb0f7210 */ /* 0x01bfc80007fbe0ff */
[----:B------:R-:W-:Y:S02]  /*4eb0*/  LEA.HI.X.SX32 R236, R236, R213, 0x1, P5 ;  /* 0x000000d5ecec7211 */ /* 0x000fe400028f0eff */
[----:B------:R-:W-:-:S04]  /*4ec0*/  LEA R14, P5, R15, UR6, 0x1 ;  /* 0x000000060f0e7c11 */ /* 0x000fc8000f8a08ff */
[----:B------:R-:W-:Y:S01]  /*4ed0*/  LEA.HI.X R15, R15, UR7, R236, 0x1, P5 ;  /* 0x000000070f0f7c11 */ /* 0x000fe2000a8f0cec */
[----:B--2---:R-:W-:Y:S02]  /*4ee0*/  @P3 HFMA2 R163, R163, R13, -RZ ;  /* 0x0000000da3a33231 */ /* 0x004fe400001000ff */
[----:B------:R-:W-:-:S05]  /*4ef0*/  @P4 HMUL2 R162, R162, R12 ;  /* 0x0000000ca2a24232 */ /* 0x000fca0000000000 */
[----:B------:R0:W-:Y:S02]  /*4f00*/  STG.E.64 desc[UR36][R14.64], R162 ;  /* 0x000000a20e007986 */ /* 0x0001e4000c101b24 */
.L_x_191:
[----:B------:R-:W-:Y:S05]  /*4f10*/  BSYNC.RECONVERGENT B1 ;  /* 0x0000000000017941 */ /* 0x000fea0003800200 */
.L_x_190:
[----:B------:R-:W-:Y:S04]  /*4f20*/  BSSY.RECONVERGENT B1, `(.L_x_192) ;  /* 0x000001c000017945 */ /* 0x000fe80003800200 */
[----:B------:R-:W-:Y:S05]  /*4f30*/  @P1 BRA `(.L_x_193) ;  /* 0x0000000000681947 */ /* 0x000fea0003800000 */
        /* <DEDUP_REMOVED lines=26> */
.L_x_193:
[----:B------:R-:W-:Y:S05]  /*50e0*/  BSYNC.RECONVERGENT B1 ;  /* 0x0000000000017941 */ /* 0x000fea0003800200 */
.L_x_192:
        /* <DEDUP_REMOVED lines=28> */
.L_x_195:
[----:B------:R-:W-:Y:S05]  /*52b0*/  BSYNC.RECONVERGENT B1 ;  /* 0x0000000000017941 */ /* 0x000fea0003800200 */
.L_x_194:
        /* <DEDUP_REMOVED lines=28> */
.L_x_197:
[----:B------:R-:W-:Y:S05]  /*5480*/  BSYNC.RECONVERGENT B1 ;  /* 0x0000000000017941 */ /* 0x000fea0003800200 */
.L_x_196:
        /* <DEDUP_REMOVED lines=28> */
.L_x_199:
[----:B------:R-:W-:Y:S05]  /*5650*/  BSYNC.RECONVERGENT B1 ;  /* 0x0000000000017941 */ /* 0x000fea0003800200 */
.L_x_198:
        /* <DEDUP_REMOVED lines=28> */
.L_x_201:
[----:B------:R-:W-:Y:S05]  /*5820*/  BSYNC.RECONVERGENT B1 ;  /* 0x0000000000017941 */ /* 0x000fea0003800200 */
.L_x_200:
        /* <DEDUP_REMOVED lines=31> */
.L_x_204:
        /* <DEDUP_REMOVED lines=23> */
.L_x_203:
[----:B------:R-:W-:Y:S05]  /*5b90*/  BSYNC.RECONVERGENT B1 ;  /* 0x0000000000017941 */ /* 0x000fea0003800200 */
.L_x_202:
[----:B-----5:R-:W-:Y:S02]  /*5ba0*/  HMUL2 R12, R142, R144 ;  /* 0x000000908e0c7232 */ /* 0x020fe40000000000 */
[----:B------:R-:W-:Y:S01]  /*5bb0*/  HFMA2 R13, R143, R145, -RZ ;  /* 0x000000918f0d7231 */ /* 0x000fe200001000ff */
[----:B------:R-:W-:Y:S01]  /*5bc0*/  BSSY.RECONVERGENT B1, `(.L_x_205) ;  /* 0x000002d000017945 */ /* 0x000fe20003800200 */
[----:B------:R-:W-:Y:S01]  /*5bd0*/  LEA R230, R225, R228, 0x1 ;  /* 0x000000e4e1e67211 */ /* 0x000fe200078e08ff */
[----:B------:R-:W-:Y:S02]  /*5be0*/  HFMA2 R12, R140, R146, R12 ;  /* 0x000000928c0c7231 */ /* 0x000fe4000000000c */
[----:B------:R-:W-:Y:S02]  /*5bf0*/  HFMA2 R13, R141, R147, R13 ;  /* 0x000000938d0d7231 */ /* 0x000fe4000000000d */
[----:B------:R-:W-:Y:S02]  /*5c00*/  HFMA2 R12, R138, R148, R12 ;  /* 0x000000948a0c7231 */ /* 0x000fe4000000000c */
[----:B------:R-:W-:-:S04]  /*5c10*/  HFMA2 R13, R139, R149, R13 ;  /* 0x000000958b0d7231 */ /* 0x000fc8000000000d */
        /* <DEDUP_REMOVED lines=8> */
[----:B------:R-:W-:Y:S02]  /*5ca0*/  HFMA2 R227, R127, R161, R13 ;  /* 0x000000a17fe37231 */ /* 0x000fe4000000000d */
[----:B------:R-:W-:-:S04]  /*5cb0*/  HFMA2 R12, R130, R156, R12 ;  /* 0x0000009c820c7231 */ /* 0x000fc8000000000c */
[----:B------:R-:W-:-:S04]  /*5cc0*/  HFMA2 R12, R128, R158, R12 ;  /* 0x0000009e800c7231 */ /* 0x000fc8000000000c */
[----:B------:R-:W-:Y:S01]  /*5cd0*/  HFMA2 R226, R126, R160, R12 ;  /* 0x000000a07ee27231 */ /* 0x000fe2000000000c */
[----:B------:R-:W-:Y:S06]  /*5ce0*/  @P1 BRA `(.L_x_206) ;  /* 0x0000000000681947 */ /* 0x000fec0003800000 */
        /* <DEDUP_REMOVED lines=26> */
.L_x_206:
[----:B------:R-:W-:Y:S05]  /*5e90*/  BSYNC.RECONVERGENT B1 ;  /* 0x0000000000017941 */ /* 0x000fea0003800200 */
.L_x_205:
[----:B------:R-:W-:Y:S01]  /*5ea0*/  BSSY.RECONVERGENT B1, `(.L_x_207) ;  /* 0x000001f000017945 */ /* 0x000fe20003800200 */
[----:B------:R-:W-:Y:S02]  /*5eb0*/  HFMA2 R226, R124, R162, R226 ;  /* 0x000000a27ce27231 */ /* 0x000fe400000000e2 */
[----:B------:R-:W-:Y:S02]  /*5ec0*/  HFMA2 R227, R125, R163, R227 ;  /* 0x000000a37de37231 */ /* 0x000fe400000000e3 */
        /* <DEDUP_REMOVED lines=28> */
.L_x_208:
[----:B------:R-:W-:Y:S05]  /*6090*/  BSYNC.RECONVERGENT B1 ;  /* 0x0000000000017941 */ /* 0x000fea0003800200 */
.L_x_207:
[----:B------:R-:W-:Y:S01]  /*60a0*/  BSSY.RECONVERGENT B1, `(.L_x_209) ;  /* 0x000001f000017945 */ /* 0x000fe20003800200 */
[----:B------:R-:W-:Y:S02]  /*60b0*/  HFMA2 R226, R122, R164, R226 ;  /* 0x000000a47ae27231 */ /* 0x000fe400000000e2 */
[----:B------:R-:W-:Y:S01]  /*60c0*/  HFMA2 R227, R123, R165, R227 ;  /* 0x000000a57be37231 */ /* 0x000fe200000000e3 */
[----:B------:R-:W-:Y:S01]  /*60d0*/  IADD3 R230, PT, PT, R230, R225, RZ ;  /* 0x000000e1e6e67210 */ /* 0x000fe20007ffe0ff */
        /* <DEDUP_REMOVED lines=27> */
.L_x_210:
[----:B------:R-:W-:Y:S05]  /*6290*/  BSYNC.RECONVERGENT B1 ;  /* 0x0000000000017941 */ /* 0x000fea0003800200 */
.L_x_209:
        /* <DEDUP_REMOVED lines=31> */
.L_x_212:
[----:B------:R-:W-:Y:S05]  /*6490*/  BSYNC.RECONVERGENT B1 ;  /* 0x0000000000017941 */ /* 0x000fea0003800200 */
.L_x_211:
        /* <DEDUP_REMOVED lines=31> */
.L_x_214:
[----:B------:R-:W-:Y:S05]  /*6690*/  BSYNC.RECONVERGENT B1 ;  /* 0x0000000000017941 */ /* 0x000fea0003800200 */
.L_x_213:
        /* <DEDUP_REMOVED lines=31> */
.L_x_216:
[----:B------:R-:W-:Y:S05]  /*6890*/  BSYNC.RECONVERGENT B1 ;  /* 0x0000000000017941 */ /* 0x000fea0003800200 */
.L_x_215:
        /* <DEDUP_REMOVED lines=31> */
.L_x_218:
[----:B------:R-:W-:Y:S05]  /*6a90*/  BSYNC.RECONVERGENT B1 ;  /* 0x0000000000017941 */ /* 0x000fea0003800200 */
.L_x_217:
        /* <DEDUP_REMOVED lines=31> */
.L_x_220:
[----:B------:R-:W-:Y:S05]  /*6c90*/  BSYNC.RECONVERGENT B1 ;  /* 0x0000000000017941 */ /* 0x000fea0003800200 */
.L_x_219:
        /* <DEDUP_REMOVED lines=31> */
.L_x_222:
[----:B------:R-:W-:Y:S05]  /*6e90*/  BSYNC.RECONVERGENT B1 ;  /* 0x0000000000017941 */ /* 0x000fea0003800200 */
.L_x_221:
[----:B------:R-:W-:Y:S01]  /*6ea0*/  BSSY.RECONVERGENT B1, `(.L_x_223) ;  /* 0x000001d000017945 */ /* 0x000fe20003800200 */
[----:B------:R-:W-:-:S03]  /*6eb0*/  IMAD.IADD R230, R230, 0x1, R225 ;  /* 0x00000001e6e67824 */ /* 0x000fc600078e02e1 */
        /* <DEDUP_REMOVED lines=27> */
.L_x_224:
[----:B------:R-:W-:Y:S05]  /*7070*/  BSYNC.RECONVERGENT B1 ;  /* 0x0000000000017941 */ /* 0x000fea0003800200 */
.L_x_223:
[----:B------:R-:W-:Y:S01]  /*7080*/  BSSY.RECONVERGENT B1, `(.L_x_225) ;  /* 0x000001d000017945 */ /* 0x000fe20003800200 */
[----:B------:R-:W-:-:S03]  /*7090*/  IADD3 R230, PT, PT, R230, R225, RZ ;  /* 0x000000e1e6e67210 */ /* 0x000fc60007ffe0ff */
[----:B------:R-:W-:Y:S05]  /*70a0*/  @P1 BRA `(.L_x_226) ;  /* 0x0000000000681947 */ /* 0x000fea0003800000 */
        /* <DEDUP_REMOVED lines=26> */
.L_x_226:
[----:B------:R-:W-:Y:S05]  /*7250*/  BSYNC.RECONVERGENT B1 ;  /* 0x0000000000017941 */ /* 0x000fea0003800200 */
.L_x_225:
        /* <DEDUP_REMOVED lines=29> */
.L_x_228:
[----:B------:R-:W-:Y:S05]  /*7430*/  BSYNC.RECONVERGENT B1 ;  /* 0x0000000000017941 */ /* 0x000fea0003800200 */
.L_x_227:
        /* <DEDUP_REMOVED lines=29> */
.L_x_230:
[----:B------:R-:W-:Y:S05]  /*7610*/  BSYNC.RECONVERGENT B1 ;  /* 0x0000000000017941 */ /* 0x000fea0003800200 */
.L_x_229:
        /* <DEDUP_REMOVED lines=29> */
.L_x_232:
[----:B------:R-:W-:Y:S05]  /*77f0*/  BSYNC.RECONVERGENT B1 ;  /* 0x0000000000017941 */ /* 0x000fea0003800200 */
.L_x_231:
[----:B------:R-:W-:Y:S04]  /*7800*/  BSSY.RECONVERGENT B1, `(.L_x_233) ;  /* 0x000001d000017945 */ /* 0x000fe80003800200 */
[----:B------:R-:W-:Y:S05]  /*7810*/  @P1 BRA `(.L_x_234) ;  /* 0x00000000006c1947 */ /* 0x000fea0003800000 */
[----:B0-----:R-:W2:Y:S01]  /*7820*/  LDG.E R11, desc[UR36][R10.64] ;  /* 0x000000240a0b7981 */ /* 0x001ea2000c1e1900 */
[----:B------:R-:W-:-:S05]  /*7830*/  IADD3 R225, PT, PT, R230, R225, RZ ;  /* 0x000000e1e6e17210 */ /* 0x000fca0007ffe0ff */
[----:B-1234-:R-:W-:Y:S02]  /*7840*/  IMAD.SHL.U32 R14, R225, 0x8, RZ ;  /* 0x00000008e10e7824 */ /* 0x01efe400078e00ff */
[----:B------:R-:W-:-:S05]  /*7850*/  IMAD R12, R216, R11, RZ ;  /* 0x0000000bd80c7224 */ /* 0x000fca00078e02ff */
        /* <DEDUP_REMOVED lines=22> */
[----:B------:R0:W-:Y:S02]  /*79c0*/  STG.E.64 desc[UR36][R12.64], R206 ;  /* 0x000000ce0c007986 */ /* 0x0001e4000c101b24 */
.L_x_234:
[----:B------:R-:W-:Y:S05]  /*79d0*/  BSYNC.RECONVERGENT B1 ;  /* 0x0000000000017941 */ /* 0x000fea0003800200 */
.L_x_233:
[----:B-----5:R-:W-:Y:S02]  /*79e0*/  HFMA2 R226, R108, R178, R226 ;  /* 0x000000b26ce27231 */ /* 0x020fe400000000e2 */
[----:B------:R-:W-:Y:S01]  /*79f0*/  HFMA2 R227, R109, R179, R227 ;  /* 0x000000b36de37231 */ /* 0x000fe200000000e3 */
[----:B------:R-:W-:Y:S01]  /*7a00*/  UMOV UR4, 0xffffffff ;  /* 0xffffffff00047882 */ /* 0x000fe20000000000 */
[----:B0-----:R-:W-:Y:S02]  /*7a10*/  LOP3.LUT R10, R17, 0x1, RZ, 0xc0, !PT ;  /* 0x00000001110a7812 */ /* 0x001fe400078ec0ff */
        /* <DEDUP_REMOVED lines=23> */
[----:B------:R-:W-:-:S04]  /*7b90*/  HFMA2 R226, R88, R198, R226 ;  /* 0x000000c658e27231 */ /* 0x000fc800000000e2 */
[----:B------:R-:W-:-:S04]  /*7ba0*/  HFMA2 R226, R86, R200, R226 ;  /* 0x000000c856e27231 */ /* 0x000fc800000000e2 */
[----:B------:R-:W-:-:S04]  /*7bb0*/  HFMA2 R226, R84, R202, R226 ;  /* 0x000000ca54e27231 */ /* 0x000fc800000000e2 */
[----:B------:R-:W-:-:S04]  /*7bc0*/  HFMA2 R226, R82, R204, R226 ;  /* 0x000000cc52e27231 */ /* 0x000fc800000000e2 */
[----:B------:R-:W-:-:S04]  /*7bd0*/  HFMA2 R226, R80, R206, R226 ;  /* 0x000000ce50e27231 */ /* 0x000fc800000000e2 */
[----:B------:R-:W-:-:S05]  /*7be0*/  HADD2 R226, R226, R227 ;  /* 0x000000e3e2e27230 */ /* 0x000fca0000000000 */
[--C-:B------:R-:W-:Y:S02]  /*7bf0*/  HADD2.F32 R13, -RZ, R226.reuse.H0_H0 ;  /* 0x200000e2ff0d7230 */ /* 0x100fe40000004100 */
[----:B------:R-:W-:-:S05]  /*7c00*/  HADD2.F32 R226, -RZ, R226.H1_H1 ;  /* 0x300000e2ffe27230 */ /* 0x000fca0000004100 */
[----:B------:R-:W-:Y:S01]  /*7c10*/  FADD.FTZ R13, R13, R226 ;  /* 0x000000e20d0d7221 */ /* 0x000fe20000010000 */
[----:B------:R-:W-:Y:S06]  /*7c20*/  BRA.DIV UR4, `(.L_x_235) ;  /* 0x0000004e04f07947 */ /* 0x000fec000b800000 */
[----:B-1234-:R0:W1:Y:S02]  /*7c30*/  SHFL.BFLY PT, R14, R13, 0x1, 0x1f ;  /* 0x0c201f000d0e7f89 */ /* 0x01e06400000e0000 */
.L_x_307:
[----:B------:R-:W-:Y:S01]  /*7c40*/  ISETP.EQ.U32.OR P1, PT, R10, 0x1, P1 ;  /* 0x000000010a00780c */ /* 0x000fe20000f22470 */
[----:B-1----:R-:W-:Y:S01]  /*7c50*/  FADD.FTZ R14, R13, R14 ;  /* 0x0000000e0d0e7221 */ /* 0x002fe20000010000 */
[----:B------:R-:W-:Y:S03]  /*7c60*/  BSSY.RECONVERGENT B1, `(.L_x_236) ;  /* 0x0000015000017945 */ /* 0x000fe60003800200 */
[----:B------:R-:W-:-:S08]  /*7c70*/  FMUL.FTZ R14, R14, UR23 ;  /* 0x000000170e0e7c20 */ /* 0x000fd00008410000 */
[----:B------:R-:W-:Y:S05]  /*7c80*/  @P1 BRA `(.L_x_237) ;  /* 0x0000000000481947 */ /* 0x000fea0003800000 */
[----:B------:R-:W-:-:S04]  /*7c90*/  ISETP.NE.U32.AND P1, PT, RZ, UR12, PT ;  /* 0x0000000cff007c0c */ /* 0x000fc8000bf25070 */
[----:B------:R-:W-:Y:S02]  /*7ca0*/  ISETP.NE.AND.EX P3, PT, RZ, UR13, PT, P1 ;  /* 0x0000000dff007c0c */ /* 0x000fe4000bf65310 */
[----:B------:R-:W-:-:S04]  /*7cb0*/  ISETP.NE.U32.AND P1, PT, RZ, UR16, PT ;  /* 0x00000010ff007c0c */ /* 0x000fc8000bf25070 */
[----:B------:R-:W-:-:S07]  /*7cc0*/  ISETP.NE.AND.EX P1, PT, RZ, UR17, PT, P1 ;  /* 0x00000011ff007c0c */ /* 0x000fce000bf25310 */
[----:B------:R-:W1:Y:S06]  /*7cd0*/  @P3 LDC.64 R10, c[0x0][0x438] ;  /* 0x00010e00ff0a3b82 */ /* 0x000e6c0000000a00 */
[----:B------:R-:W2:Y:S01]  /*7ce0*/  @P1 LDG.E.U16 R15, desc[UR36][R2.64] ;  /* 0x00000024020f1981 */ /* 0x000ea2000c1e1500 */
[----:B-1----:R-:W-:-:S06]  /*7cf0*/  @P3 IMAD.WIDE R10, R215, 0x2, R10 ;  /* 0x00000002d70a3825 */ /* 0x002fcc00078e020a */
[----:B------:R-:W3:Y:S01]  /*7d00*/  @P3 LDG.E.U16 R10, desc[UR36][R10.64] ;  /* 0x000000240a0a3981 */ /* 0x000ee2000c1e1500 */
[----:B------:R-:W-:-:S04]  /*7d10*/  @P1 ISETP.GE.AND P4, PT, R209, R212, PT ;  /* 0x000000d4d100120c */ /* 0x000fc80003f86270 */
[----:B0-----:R-:W-:-:S04]  /*7d20*/  @P1 SEL R13, RZ, UR39, P4 ;  /* 0x00000027ff0d1c07 */ /* 0x001fc8000a000000 */
[----:B------:R-:W-:Y:S01]  /*7d30*/  @P1 IADD3 R12, PT, PT, R214, -UR47, R13 ;  /* 0x8000002fd60c1c10 */ /* 0x000fe2000fffe00d */
[----:B--2---:R-:W-:-:S03]  /*7d40*/  @P1 HADD2.F32 R209, -RZ, R15.H0_H0 ;  /* 0x2000000fffd11230 */ /* 0x004fc60000004100 */
[----:B------:R-:W-:Y:S01]  /*7d50*/  @P1 I2FP.F32.S32 R15, R12 ;  /* 0x0000000c000f1245 */ /* 0x000fe20000201400 */
[----:B---3--:R-:W-:-:S05]  /*7d60*/  @P3 HADD2.F32 R13, -RZ, R10.H0_H0 ;  /* 0x2000000aff0d3230 */ /* 0x008fca0000004100 */
[----:B------:R-:W-:-:S04]  /*7d70*/  @P3 FADD.FTZ R14, R14, R13 ;  /* 0x0000000d0e0e3221 */ /* 0x000fc80000010000 */
[----:B------:R-:W-:-:S05]  /*7d80*/  @P1 FFMA.FTZ R14, R15, R209, R14 ;  /* 0x000000d10f0e1223 */ /* 0x000fca000001000e */
[----:B------:R1:W-:Y:S01]  /*7d90*/  STS [R210], R14 ;  /* 0x0000000ed2007388 */ /* 0x0003e20000000800 */
[----:B------:R-:W-:-:S07]  /*7da0*/  @!P2 FMNMX.FTZ R0, R0, R14, !PT ;  /* 0x0000000e0000a209 */ /* 0x000fce0007810000 */
.L_x_237:
[----:B------:R-:W-:Y:S05]  /*7db0*/  BSYNC.RECONVERGENT B1 ;  /* 0x0000000000017941 */ /* 0x000fea0003800200 */
.L_x_236:
[----:B------:R-:W-:Y:S01]  /*7dc0*/  VIADD R11, R214, 0x3f ;  /* 0x0000003fd60b7836 */ /* 0x000fe20000000000 */
[----:B------:R-:W-:Y:S01]  /*7dd0*/  IADD3 R222, P2, PT, R222, 0x40, RZ ;  /* 0x00000040dede7810 */ /* 0x000fe20007f5e0ff */
[----:B-1----:R-:W-:Y:S01]  /*7de0*/  VIADD R210, R210, 0x100 ;  /* 0x00000100d2d27836 */ /* 0x002fe20000000000 */
[----:B------:R-:W-:Y:S02]  /*7df0*/  IADD3 R214, PT, PT, R214, 0x40, RZ ;  /* 0x00000040d6d67810 */ /* 0x000fe40007ffe0ff */
[----:B------:R-:W-:Y:S01]  /*7e00*/  ISETP.GE.AND P1, PT, R11, R220, PT ;  /* 0x000000dc0b00720c */ /* 0x000fe20003f26270 */
[----:B------:R-:W-:Y:S01]  /*7e10*/  IMAD.X R221, RZ, RZ, R221, P2 ;  /* 0x000000ffffdd7224 */ /* 0x000fe200010e06dd */
[----:B------:R-:W-:-:S11]  /*7e20*/  IADD3 R215, PT, PT, R215, 0x40, RZ ;  /* 0x00000040d7d77810 */ /* 0x000fd60007ffe0ff */
[----:B------:R-:W-:Y:S05]  /*7e30*/  @!P1 BRA `(.L_x_238) ;  /* 0xffffffbc005c9947 */ /* 0x000fea000383ffff */
.L_x_174:
[----:B0-----:R-:W-:Y:S05]  /*7e40*/  BSYNC B0 ;  /* 0x0000000000007941 */ /* 0x001fea0003800000 */
.L_x_173:
[----:B------:R-:W-:-:S03]  /*7e50*/  UMOV UR4, 0xffffffff ;  /* 0xffffffff00047882 */ /* 0x000fc60000000000 */
[----:B------:R-:W-:Y:S05]  /*7e60*/  BRA.DIV UR4, `(.L_x_239) ;  /* 0x0000004e04847947 */ /* 0x000fea000b800000 */
[----:B------:R-:W0:Y:S02]  /*7e70*/  SHFL.BFLY PT, R14, R0, 0x10, 0x1f ;  /* 0x0e001f00000e7f89 */ /* 0x000e2400000e0000 */
[----:B0-----:R-:W-:-:S05]  /*7e80*/  FMNMX.FTZ R13, R14, R0, !PT ;  /* 0x000000000e0d7209 */ /* 0x001fca0007810000 */
[----:B------:R-:W1:Y:S02]  /*7e90*/  SHFL.BFLY PT, R14, R13, 0x8, 0x1f ;  /* 0x0d001f000d0e7f89 */ /* 0x000e6400000e0000 */
[----:B-1----:R-:W-:-:S05]  /*7ea0*/  FMNMX.FTZ R2, R13, R14, !PT ;  /* 0x0000000e0d027209 */ /* 0x002fca0007810000 */
[----:B------:R-:W0:Y:S02]  /*7eb0*/  SHFL.BFLY PT, R14, R2, 0x4, 0x1f ;  /* 0x0c801f00020e7f89 */ /* 0x000e2400000e0000 */
[----:B0-----:R-:W-:-:S05]  /*7ec0*/  FMNMX.FTZ R3, R2, R14, !PT ;  /* 0x0000000e02037209 */ /* 0x001fca0007810000 */
[----:B------:R0:W1:Y:S02]  /*7ed0*/  SHFL.BFLY PT, R14, R3, 0x2, 0x1f ;  /* 0x0c401f00030e7f89 */ /* 0x00006400000e0000 */
.L_x_313:
[----:B------:R-:W5:Y:S01]  /*7ee0*/  S2R R11, SR_CgaCtaId ;  /* 0x00000000000b7919 */ /* 0x000f620000008800 */
[----:B---3--:R-:W-:Y:S01]  /*7ef0*/  LOP3.LUT P0, R0, R17, 0x1f, RZ, 0xc0, !PT ;  /* 0x0000001f11007812 */ /* 0x008fe2000780c0ff */
[----:B------:R-:W-:Y:S05]  /*7f00*/  WARPSYNC.ALL ;  /* 0x0000000000007948 */ /* 0x000fea0003800000 */
[----:B------:R-:W-:Y:S02]  /*7f10*/  MOV R10, 0x400 ;  /* 0x00000400000a7802 */ /* 0x000fe40000000f00 */
[----:B01----:R-:W-:Y:S02]  /*7f20*/  FMNMX.FTZ R3, R3, R14, !PT ;  /* 0x0000000e03037209 */ /* 0x003fe40007810000 */
[----:B-----5:R-:W-:-:S04]  /*7f30*/  LEA R7, R11, R10, 0x18 ;  /* 0x0000000a0b077211 */ /* 0x020fc800078ec0ff */
[----:B------:R-:W-:-:S05]  /*7f40*/  @!P0 LEA.HI R2, R17, R7, RZ, 0x1d ;  /* 0x0000000711028211 */ /* 0x000fca00078fe8ff */
[----:B------:R0:W-:Y:S01]  /*7f50*/  @!P0 STS [R2], R3 ;  /* 0x0000000302008388 */ /* 0x0001e20000000800 */
[----:B------:R-:W-:Y:S01]  /*7f60*/  BAR.SYNC.DEFER_BLOCKING 0x0 ;  /* 0x0000000000007b1d */ /* 0x000fe20000010000 */
[C---:B------:R-:W-:Y:S01]  /*7f70*/  ISETP.GT.U32.AND P0, PT, R0.reuse, 0x3, PT ;  /* 0x000000030000780c */ /* 0x040fe20003f04070 */
[----:B0-----:R-:W-:Y:S01]  /*7f80*/  IMAD.MOV.U32 R2, RZ, RZ, -0x800001 ;  /* 0xff7fffffff027424 */ /* 0x001fe200078e00ff */
[----:B------:R-:W-:Y:S01]  /*7f90*/  LEA R6, R0, R7, 0x2 ;  /* 0x0000000700067211 */ /* 0x000fe200078e10ff */
[----:B------:R-:W-:Y:S02]  /*7fa0*/  IMAD.MOV.U32 R8, RZ, RZ, RZ ;  /* 0x000000ffff087224 */ /* 0x000fe400078e00ff */
[----:B------:R-:W-:Y:S08]  /*7fb0*/  BSSY.RECONVERGENT B0, `(.L_x_240) ;  /* 0x0000153000007945 */ /* 0x000ff00003800200 */
[----:B------:R-:W0:Y:S04]  /*7fc0*/  @!P0 LDS R2, [R6] ;  /* 0x0000000006028984 */ /* 0x000e280000000800 */
[----:B0-----:R-:W0:Y:S02]  /*7fd0*/  SHFL.BFLY PT, R3, R2, 0x2, 0x1f ;  /* 0x0c401f0002037f89 */ /* 0x001e2400000e0000 */
[----:B0-----:R-:W-:-:S05]  /*7fe0*/  FMNMX.FTZ R4, R3, R2, !PT ;  /* 0x0000000203047209 */ /* 0x001fca0007810000 */
[----:B------:R-:W0:Y:S02]  /*7ff0*/  SHFL.BFLY PT, R3, R4, 0x1, 0x1f ;  /* 0x0c201f0004037f89 */ /* 0x000e2400000e0000 */
[----:B0-----:R-:W-:Y:S02]  /*8000*/  FMNMX.FTZ R5, R4, R3, !PT ;  /* 0x0000000304057209 */ /* 0x001fe40007810000 */
[----:B------:R-:W-:-:S03]  /*8010*/  IADD3 R3, PT, PT, R17, UR9, RZ ;  /* 0x0000000911037c10 */ /* 0x000fc6000fffe0ff */
[----:B------:R0:W1:Y:S01]  /*8020*/  SHFL.IDX PT, R36, R5, RZ, 0x1f ;  /* 0x00001fff05247589 */ /* 0x00006200000e0000 */
[----:B------:R-:W-:-:S13]  /*8030*/  ISETP.GE.AND P0, PT, R3, UR47, PT ;  /* 0x0000002f03007c0c */ /* 0x000fda000bf06270 */
[----:B0-----:R-:W-:Y:S05]  /*8040*/  @P0 BRA `(.L_x_241) ;  /* 0x0000001400240947 */ /* 0x001fea0003800000 */
[----:B------:R-:W0:Y:S02]  /*8050*/  LDC.64 R4, c[0x0][0x420] ;  /* 0x00010800ff047b82 */ /* 0x000e240000000a00 */
[----:B0-----:R-:W-:-:S04]  /*8060*/  ISETP.NE.U32.AND P0, PT, R4, RZ, PT ;  /* 0x000000ff0400720c */ /* 0x001fc80003f05070 */
[----:B------:R-:W-:-:S13]  /*8070*/  ISETP.NE.AND.EX P0, PT, R5, RZ, PT, P0 ;  /* 0x000000ff0500720c */ /* 0x000fda0003f05300 */
[----:B------:R-:W-:Y:S05]  /*8080*/  @P0 BRA `(.L_x_242) ;  /* 0x0000000c00940947 */ /* 0x000fea0003800000 */
[----:B------:R-:W-:Y:S01]  /*8090*/  HFMA2 R2, -RZ, RZ, 0, 7.62939453125e-06 ;  /* 0x00000080ff027431 */ /* 0x000fe200000001ff */
[----:B------:R-:W-:Y:S01]  /*80a0*/  LOP3.LUT R5, RZ, R17, RZ, 0x33, !PT ;  /* 0x00000011ff057212 */ /* 0x000fe200078e33ff */
[----:B------:R-:W-:Y:S01]  /*80b0*/  BSSY.RECONVERGENT B1, `(.L_x_243) ;  /* 0x000001c000017945 */ /* 0x000fe20003800200 */
[----:B------:R-:W-:Y:S02]  /*80c0*/  IMAD.MOV.U32 R8, RZ, RZ, RZ ;  /* 0x000000ffff087224 */ /* 0x000fe400078e00ff */
[----:B------:R-:W-:-:S04]  /*80d0*/  VIADDMNMX R2, R3, R2, UR47, !PT ;  /* 0x0000002f03027e46 */ /* 0x000fc8000f800102 */
[----:B------:R-:W-:-:S04]  /*80e0*/  IADD3 R5, PT, PT, R2, -UR9, R5 ;  /* 0x8000000902057c10 */ /* 0x000fc8000fffe005 */
[C---:B------:R-:W-:Y:S02]  /*80f0*/  LOP3.LUT R2, R5.reuse, 0x180, RZ, 0xc0, !PT ;  /* 0x0000018005027812 */ /* 0x040fe400078ec0ff */
[----:B------:R-:W-:Y:S02]  /*8100*/  ISETP.GE.U32.AND P1, PT, R5, 0x180, PT ;  /* 0x000001800500780c */ /* 0x000fe40003f26070 */
[----:B------:R-:W-:Y:S02]  /*8110*/  ISETP.NE.AND P0, PT, R2, 0x180, PT ;  /* 0x000001800200780c */ /* 0x000fe40003f05270 */
[----:B------:R-:W-:-:S11]  /*8120*/  MOV R2, R3 ;  /* 0x0000000300027202 */ /* 0x000fd60000000f00 */
[----:B------:R-:W-:Y:S05]  /*8130*/  @!P0 BRA `(.L_x_244) ;  /* 0x00000000004c8947 */ /* 0x000fea0003800000 */
[----:B------:R-:W-:Y:S01]  /*8140*/  VIADD R4, R10, 0x420 ;  /* 0x000004200a047836 */ /* 0x000fe20000000000 */
[----:B------:R-:W-:Y:S02]  /*8150*/  LEA.HI R2, R5, 0x1, RZ, 0x19 ;  /* 0x0000000105027811 */ /* 0x000fe400078fc8ff */
[----:B------:R-:W-:Y:S02]  /*8160*/  MOV R8, RZ ;  /* 0x000000ff00087202 */ /* 0x000fe40000000f00 */
[----:B------:R-:W-:Y:S02]  /*8170*/  LEA R12, R11, R4, 0x18 ;  /* 0x000000040b0c7211 */ /* 0x000fe400078ec0ff */
[----:B------:R-:W-:Y:S01]  /*8180*/  LOP3.LUT R4, R2, 0x3, RZ, 0xc0, !PT ;  /* 0x0000000302047812 */ /* 0x000fe200078ec0ff */
[----:B------:R-:W-:Y:S01]  /*8190*/  IMAD.MOV.U32 R2, RZ, RZ, R3 ;  /* 0x000000ffff027224 */ /* 0x000fe200078e0003 */
[----:B------:R-:W-:-:S03]  /*81a0*/  IADD3 R5, PT, PT, R12, R19, RZ ;  /* 0x000000130c057210 */ /* 0x000fc60007ffe0ff */
[----:B------:R-:W-:-:S07]  /*81b0*/  IMAD.MOV R4, RZ, RZ, -R4 ;  /* 0x000000ffff047224 */ /* 0x000fce00078e0a04 */
.L_x_245:
[----:B------:R-:W1:Y:S01]  /*81c0*/  LDS R9, [R5] ;  /* 0x0000000005097984 */ /* 0x000e620000000800 */
[----:B------:R-:W-:Y:S01]  /*81d0*/  IADD3 R4, PT, PT, R4, 0x1, RZ ;  /* 0x0000000104047810 */ /* 0x000fe20007ffe0ff */
[----:B------:R-:W-:-:S03]  /*81e0*/  VIADD R2, R2, 0x80 ;  /* 0x0000008002027836 */ /* 0x000fc60000000000 */
[----:B------:R-:W-:Y:S01]  /*81f0*/  ISETP.NE.AND P0, PT, R4, RZ, PT ;  /* 0x000000ff0400720c */ /* 0x000fe20003f05270 */
[----:B-1----:R-:W-:-:S04]  /*8200*/  FADD.FTZ R9, -R36, R9 ;  /* 0x0000000924097221 */ /* 0x002fc80000010100 */
[----:B------:R-:W-:-:S06]  /*8210*/  FMUL.FTZ R9, R9, 1.4426950216293334961 ;  /* 0x3fb8aa3b09097820 */ /* 0x000fcc0000410000 */
[----:B------:R-:W0:Y:S02]  /*8220*/  MUFU.EX2 R9, R9 ;  /* 0x0000000900097308 */ /* 0x000e240000000800 */
[----:B0-----:R0:W-:Y:S01]  /*8230*/  STS [R5], R9 ;  /* 0x0000000905007388 */ /* 0x0011e20000000800 */
[----:B------:R-:W-:Y:S01]  /*8240*/  FADD.FTZ R8, R9, R8 ;  /* 0x0000000809087221 */ /* 0x000fe20000010000 */
[----:B0-----:R-:W-:Y:S01]  /*8250*/  IADD3 R5, PT, PT, R5, 0x200, RZ ;  /* 0x0000020005057810 */ /* 0x001fe20007ffe0ff */
[----:B------:R-:W-:Y:S06]  /*8260*/  @P0 BRA `(.L_x_245) ;  /* 0xfffffffc00d40947 */ /* 0x000fec000383ffff */
.L_x_244:
[----:B------:R-:W-:Y:S05]  /*8270*/  BSYNC.RECONVERGENT B1 ;  /* 0x0000000000017941 */ /* 0x000fea0003800200 */
.L_x_243:
        /* <DEDUP_REMOVED lines=12> */
[----:B------:R-:W-:-:S03]  /*8340*/  PLOP3.LUT P0, PT, PT, PT, PT, 0x8, 0x80 ;  /* 0x000000000080781c */ /* 0x000fc60003f0e170 */
[----:B------:R-:W-:-:S10]  /*8350*/  VIADD R43, R43, 0xfffffa00 ;  /* 0xfffffa002b2b7836 */ /* 0x000fd40000000000 */
.L_x_248:
[----:B------:R-:W1:Y:S01]  /*8360*/  LDS R5, [R4+-0x400] ;  /* 0xfffc000004057984 */ /* 0x000e620000000800 */
[----:B------:R-:W-:-:S03]  /*8370*/  IADD3 R2, PT, PT, R2, 0x800, RZ ;  /* 0x0000080002027810 */ /* 0x000fc60007ffe0ff */
[----:B------:R-:W0:Y:S01]  /*8380*/  LDS R9, [R4+-0x200] ;  /* 0xfffe000004097984 */ /* 0x000e220000000800 */
[----:B------:R-:W-:-:S03]  /*8390*/  ISETP.GE.AND P1, PT, R2, R43, PT ;  /* 0x0000002b0200720c */ /* 0x000fc60003f26270 */
[----:B------:R-:W3:Y:S04]  /*83a0*/  LDS R11, [R4+0x200] ;  /* 0x00020000040b7984 */ /* 0x000ee80000000800 */
[----:B------:R-:W5:Y:S04]  /*83b0*/  LDS R10, [R4] ;  /* 0x00000000040a7984 */ /* 0x000f680000000800 */
[----:B------:R-:W5:Y:S04]  /*83c0*/  LDS R13, [R4+0x400] ;  /* 0x00040000040d7984 */ /* 0x000f680000000800 */
[----:B------:R-:W5:Y:S04]  /*83d0*/  LDS R15, [R4+0x600] ;  /* 0x00060000040f7984 */ /* 0x000f680000000800 */
[----:B------:R-:W-:Y:S04]  /*83e0*/  LDS R21, [R4+0x800] ;  /* 0x0008000004157984 */ /* 0x000fe80000000800 */
[----:B------:R-:W5:Y:S04]  /*83f0*/  LDS R22, [R4+0xa00] ;  /* 0x000a000004167984 */ /* 0x000f680000000800 */
[----:B------:R-:W5:Y:S04]  /*8400*/  LDS R24, [R4+0xc00] ;  /* 0x000c000004187984 */ /* 0x000f680000000800 */
[----:B------:R-:W5:Y:S01]  /*8410*/  LDS R26, [R4+0xe00] ;  /* 0x000e0000041a7984 */ /* 0x000f620000000800 */
[----:B-1----:R-:W-:-:S03]  /*8420*/  FADD.FTZ R5, -R36, R5 ;  /* 0x0000000524057221 */ /* 0x002fc60000010100 */
[----:B--2---:R-:W1:Y:S01]  /*8430*/  LDS R28, [R4+0x1000] ;  /* 0x00100000041c7984 */ /* 0x004e620000000800 */
[----:B------:R-:W-:Y:S01]  /*8440*/  FMUL.FTZ R5, R5, 1.4426950216293334961 ;  /* 0x3fb8aa3b05057820 */ /* 0x000fe20000410000 */
[C---:B0-----:R-:W-:Y:S02]  /*8450*/  FADD.FTZ R9, -R36.reuse, R9 ;  /* 0x0000000924097221 */ /* 0x041fe40000010100 */
[----:B------:R-:W0:Y:S01]  /*8460*/  LDS R30, [R4+0x1200] ;  /* 0x00120000041e7984 */ /* 0x000e220000000800 */
[C---:B---3--:R-:W-:Y:S01]  /*8470*/  FADD.FTZ R12, -R36.reuse, R11 ;  /* 0x0000000b240c7221 */ /* 0x048fe20000010100 */
[----:B------:R-:W-:Y:S01]  /*8480*/  FMUL.FTZ R9, R9, 1.4426950216293334961 ;  /* 0x3fb8aa3b09097820 */ /* 0x000fe20000410000 */
[----:B------:R-:W2:Y:S01]  /*8490*/  MUFU.EX2 R5, R5 ;  /* 0x0000000500057308 */ /* 0x000ea20000000800 */
[----:B----4-:R-:W3:Y:S01]  /*84a0*/  LDS R32, [R4+0x1400] ;  /* 0x0014000004207984 */ /* 0x010ee20000000800 */
[----:B-----5:R-:W-:Y:S01]  /*84b0*/  FADD.FTZ R10, -R36, R10 ;  /* 0x0000000a240a7221 */ /* 0x020fe20000010100 */
[----:B------:R-:W-:-:S02]  /*84c0*/  FMUL.FTZ R12, R12, 1.4426950216293334961 ;  /* 0x3fb8aa3b0c0c7820 */ /* 0x000fc40000410000 */
[----:B------:R-:W4:Y:S01]  /*84d0*/  LDS R34, [R4+0x1600] ;  /* 0x0016000004227984 */ /* 0x000f220000000800 */
[----:B------:R-:W-:Y:S01]  /*84e0*/  FADD.FTZ R14, -R36, R13 ;  /* 0x0000000d240e7221 */ /* 0x000fe20000010100 */
[----:B------:R-:W-:Y:S01]  /*84f0*/  FMUL.FTZ R10, R10, 1.4426950216293334961 ;  /* 0x3fb8aa3b0a0a7820 */ /* 0x000fe20000410000 */
[----:B------:R-:W5:Y:S02]  /*8500*/  MUFU.EX2 R9, R9 ;  /* 0x0000000900097308 */ /* 0x000f640000000800 */
[----:B------:R-:W-:Y:S01]  /*8510*/  FMUL.FTZ R14, R14, 1.4426950216293334961 ;  /* 0x3fb8aa3b0e0e7820 */ /* 0x000fe20000410000 */
[----:B------:R-:W-:-:S04]  /*8520*/  FADD.FTZ R20, -R36, R15 ;  /* 0x0000000f24147221 */ /* 0x000fc80000010100 */
[----:B------:R-:W-:Y:S01]  /*8530*/  FMUL.FTZ R20, R20, 1.4426950216293334961 ;  /* 0x3fb8aa3b14147820 */ /* 0x000fe20000410000 */
[----:B------:R5:W0:Y:S01]  /*8540*/  MUFU.EX2 R13, R12 ;  /* 0x0000000c000d7308 */ /* 0x000a220000000800 */
[----:B--2---:R-:W-:Y:S01]  /*8550*/  FADD.FTZ R8, R5, R8 ;  /* 0x0000000805087221 */ /* 0x004fe20000010000 */
[----:B------:R-:W-:Y:S01]  /*8560*/  FADD.FTZ R22, -R36, R22 ;  /* 0x0000001624167221 */ /* 0x000fe20000010100 */
[----:B------:R-:W-:Y:S03]  /*8570*/  STS [R4+-0x400], R5 ;  /* 0xfffc000504007388 */ /* 0x000fe60000000800 */
[----:B------:R-:W-:Y:S01]  /*8580*/  FMUL.FTZ R22, R22, 1.4426950216293334961 ;  /* 0x3fb8aa3b16167820 */ /* 0x000fe20000410000 */
[----:B------:R-:W-:Y:S01]  /*8590*/  FADD.FTZ R24, -R36, R24 ;  /* 0x0000001824187221 */ /* 0x000fe20000010100 */
[----:B------:R2:W3:Y:S01]  /*85a0*/  MUFU.EX2 R11, R10 ;  /* 0x0000000a000b7308 */ /* 0x0004e20000000800 */
[----:B-----5:R-:W5:Y:S01]  /*85b0*/  LDS R12, [R4+0x1800] ;  /* 0x00180000040c7984 */ /* 0x020f620000000800 */
[----:B------:R-:W-:Y:S01]  /*85c0*/  FADD.FTZ R8, R8, R9 ;  /* 0x0000000908087221 */ /* 0x000fe20000010000 */
[----:B------:R-:W-:Y:S01]  /*85d0*/  FMUL.FTZ R24, R24, 1.4426950216293334961 ;  /* 0x3fb8aa3b18187820 */ /* 0x000fe20000410000 */
[C---:B------:R-:W-:Y:S01]  /*85e0*/  FADD.FTZ R26, -R36.reuse, R26 ;  /* 0x0000001a241a7221 */ /* 0x040fe20000010100 */
[----:B------:R-:W-:Y:S01]  /*85f0*/  STS [R4+-0x200], R9 ;  /* 0xfffe000904007388 */ /* 0x000fe20000000800 */
[----:B-1----:R-:W-:-:S02]  /*8600*/  FADD.FTZ R28, -R36, R28 ;  /* 0x0000001c241c7221 */ /* 0x002fc40000010100 */
[----:B------:R1:W4:Y:S01]  /*8610*/  MUFU.EX2 R15, R14 ;  /* 0x0000000e000f7308 */ /* 0x0003220000000800 */
[----:B--2---:R-:W-:Y:S01]  /*8620*/  FADD.FTZ R10, -R36, R21 ;  /* 0x00000015240a7221 */ /* 0x004fe20000010100 */
[----:B------:R-:W-:Y:S01]  /*8630*/  FMUL.FTZ R26, R26, 1.4426950216293334961 ;  /* 0x3fb8aa3b1a1a7820 */ /* 0x000fe20000410000 */
[----:B------:R-:W-:Y:S01]  /*8640*/  FMUL.FTZ R28, R28, 1.4426950216293334961 ;  /* 0x3fb8aa3b1c1c7820 */ /* 0x000fe20000410000 */
[----:B0-----:R-:W-:Y:S01]  /*8650*/  FADD.FTZ R30, -R36, R30 ;  /* 0x0000001e241e7221 */ /* 0x001fe20000010100 */
[----:B------:R-:W-:Y:S01]  /*8660*/  FMUL.FTZ R10, R10, 1.4426950216293334961 ;  /* 0x3fb8aa3b0a0a7820 */ /* 0x000fe20000410000 */
[----:B------:R-:W-:Y:S02]  /*8670*/  STS [R4+0x200], R13 ;  /* 0x0002000d04007388 */ /* 0x000fe40000000800 */
[----:B------:R-:W0:Y:S01]  /*8680*/  MUFU.EX2 R21, R20 ;  /* 0x0000001400157308 */ /* 0x000e220000000800 */
[----:B---3--:R-:W-:Y:S01]  /*8690*/  FADD.FTZ R8, R8, R11 ;  /* 0x0000000b08087221 */ /* 0x008fe20000010000 */
[----:B-1----:R-:W1:Y:S01]  /*86a0*/  LDS R14, [R4+0x1a00] ;  /* 0x001a0000040e7984 */ /* 0x002e620000000800 */
[----:B------:R-:W-:Y:S01]  /*86b0*/  FMUL.FTZ R30, R30, 1.4426950216293334961 ;  /* 0x3fb8aa3b1e1e7820 */ /* 0x000fe20000410000 */
[----:B------:R-:W-:Y:S01]  /*86c0*/  FADD.FTZ R32, -R36, R32 ;  /* 0x0000002024207221 */ /* 0x000fe20000010100 */
[----:B------:R-:W-:Y:S01]  /*86d0*/  FADD.FTZ R8, R8, R13 ;  /* 0x0000000d08087221 */ /* 0x000fe20000010000 */
[----:B----4-:R-:W-:Y:S01]  /*86e0*/  FADD.FTZ R34, -R36, R34 ;  /* 0x0000002224227221 */ /* 0x010fe20000010100 */
[----:B------:R-:W-:Y:S01]  /*86f0*/  STS [R4], R11 ;  /* 0x0000000b04007388 */ /* 0x000fe20000000800 */
[----:B------:R-:W2:Y:S01]  /*8700*/  MUFU.EX2 R23, R10 ;  /* 0x0000000a00177308 */ /* 0x000ea20000000800 */
[----:B------:R-:W-:Y:S01]  /*8710*/  FADD.FTZ R8, R8, R15 ;  /* 0x0000000f08087221 */ /* 0x000fe20000010000 */
[----:B------:R-:W-:Y:S01]  /*8720*/  FMUL.FTZ R32, R32, 1.4426950216293334961 ;  /* 0x3fb8aa3b20207820 */ /* 0x000fe20000410000 */
[----:B------:R-:W-:Y:S01]  /*8730*/  FMUL.FTZ R34, R34, 1.4426950216293334961 ;  /* 0x3fb8aa3b22227820 */ /* 0x000fe20000410000 */
[----:B------:R-:W-:Y:S04]  /*8740*/  STS [R4+0x400], R15 ;  /* 0x0004000f04007388 */ /* 0x000fe80000000800 */
[----:B------:R-:W3:Y:S01]  /*8750*/  MUFU.EX2 R25, R22 ;  /* 0x0000001600197308 */ /* 0x000ee20000000800 */
[----:B0-----:R-:W-:Y:S01]  /*8760*/  FADD.FTZ R8, R8, R21 ;  /* 0x0000001508087221 */ /* 0x001fe20000010000 */
[----:B------:R-:W-:Y:S06]  /*8770*/  STS [R4+0x600], R21 ;  /* 0x0006001504007388 */ /* 0x000fec0000000800 */
[----:B------:R-:W0:Y:S01]  /*8780*/  MUFU.EX2 R27, R24 ;  /* 0x00000018001b7308 */ /* 0x000e220000000800 */
[----:B--2---:R-:W-:Y:S01]  /*8790*/  FADD.FTZ R8, R8, R23 ;  /* 0x0000001708087221 */ /* 0x004fe20000010000 */
[----:B-----5:R-:W-:Y:S01]  /*87a0*/  FADD.FTZ R12, -R36, R12 ;  /* 0x0000000c240c7221 */ /* 0x020fe20000010100 */
[----:B------:R-:W-:Y:S03]  /*87b0*/  STS [R4+0x800], R23 ;  /* 0x0008001704007388 */ /* 0x000fe60000000800 */
[----:B------:R-:W-:-:S02]  /*87c0*/  FMUL.FTZ R12, R12, 1.4426950216293334961 ;  /* 0x3fb8aa3b0c0c7820 */ /* 0x000fc40000410000 */
[----:B------:R-:W2:Y:S01]  /*87d0*/  MUFU.EX2 R29, R26 ;  /* 0x0000001a001d7308 */ /* 0x000ea20000000800 */
[----:B---3--:R-:W-:Y:S01]  /*87e0*/  FADD.FTZ R8, R8, R25 ;  /* 0x0000001908087221 */ /* 0x008fe20000010000 */
[----:B------:R-:W-:Y:S06]  /*87f0*/  STS [R4+0xa00], R25 ;  /* 0x000a001904007388 */ /* 0x000fec0000000800 */
[----:B------:R-:W3:Y:S01]  /*8800*/  MUFU.EX2 R31, R28 ;  /* 0x0000001c001f7308 */ /* 0x000ee20000000800 */
[----:B0-----:R-:W-:Y:S01]  /*8810*/  FADD.FTZ R8, R8, R27 ;  /* 0x0000001b08087221 */ /* 0x001fe20000010000 */
[----:B-1----:R-:W-:Y:S01]  /*8820*/  FADD.FTZ R14, -R36, R14 ;  /* 0x0000000e240e7221 */ /* 0x002fe20000010100 */
[----:B------:R-:W-:Y:S03]  /*8830*/  STS [R4+0xc00], R27 ;  /* 0x000c001b04007388 */ /* 0x000fe60000000800 */
[----:B------:R-:W-:-:S02]  /*8840*/  FMUL.FTZ R14, R14, 1.4426950216293334961 ;  /* 0x3fb8aa3b0e0e7820 */ /* 0x000fc40000410000 */
[----:B------:R-:W0:Y:S01]  /*8850*/  MUFU.EX2 R33, R30 ;  /* 0x0000001e00217308 */ /* 0x000e220000000800 */
[----:B--2---:R-:W-:Y:S01]  /*8860*/  FADD.FTZ R8, R8, R29 ;  /* 0x0000001d08087221 */ /* 0x004fe20000010000 */
        /* <DEDUP_REMOVED lines=12> */
[----:B------:R-:W-:Y:S03]  /*8930*/  STS [R4+0x1600], R37 ;  /* 0x0016002504007388 */ /* 0x000fe60000000800 */
[----:B0-----:R-:W-:Y:S01]  /*8940*/  FADD.FTZ R8, R8, R39 ;  /* 0x0000002708087221 */ /* 0x001fe20000010000 */
[----:B------:R-:W-:Y:S04]  /*8950*/  STS [R4+0x1800], R39 ;  /* 0x0018002704007388 */ /* 0x000fe80000000800 */
[----:B-1----:R0:W-:Y:S01]  /*8960*/  STS [R4+0x1a00], R41 ;  /* 0x001a002904007388 */ /* 0x0021e20000000800 */
[----:B------:R-:W-:Y:S01]  /*8970*/  FADD.FTZ R8, R8, R41 ;  /* 0x0000002908087221 */ /* 0x000fe20000010000 */
[----:B0-----:R-:W-:Y:S01]  /*8980*/  VIADD R4, R4, 0x2000 ;  /* 0x0000200004047836 */ /* 0x001fe20000000000 */
[----:B------:R-:W-:Y:S06]  /*8990*/  @!P1 BRA `(.L_x_248) ;  /* 0xfffffff800709947 */ /* 0x000fec000383ffff */
.L_x_247:
[----:B------:R-:W-:Y:S05]  /*89a0*/  BSYNC.RECONVERGENT B1 ;  /* 0x0000000000017941 */ /* 0x000fea0003800200 */
.L_x_246:
[----:B------:R-:W-:Y:S01]  /*89b0*/  IADD3 R5, PT, PT, -R2, UR47, RZ ;  /* 0x0000002f02057c10 */ /* 0x000fe2000fffe1ff */
[----:B------:R-:W-:Y:S03]  /*89c0*/  BSSY.RECONVERGENT B1, `(.L_x_249) ;  /* 0x0000036000017945 */ /* 0x000fe60003800200 */
[----:B------:R-:W-:-:S13]  /*89d0*/  ISETP.GT.AND P1, PT, R5, 0x200, PT ;  /* 0x000002000500780c */ /* 0x000fda0003f24270 */
[----:B------:R-:W-:Y:S05]  /*89e0*/  @!P1 BRA `(.L_x_250) ;  /* 0x0000000000cc9947 */ /* 0x000fea0003800000 */
[----:B------:R-:W1:Y:S01]  /*89f0*/  LDS R5, [R4+-0x400] ;  /* 0xfffc000004057984 */ /* 0x000e620000000800 */
[----:B------:R-:W-:Y:S02]  /*8a00*/  PLOP3.LUT P0, PT, PT, PT, PT, 0x8, 0x80 ;  /* 0x000000000080781c */ /* 0x000fe40003f0e170 */
[----:B------:R-:W-:Y:S01]  /*8a10*/  IADD3 R2, PT, PT, R2, 0x400, RZ ;  /* 0x0000040002027810 */ /* 0x000fe20007ffe0ff */
[----:B------:R-:W0:Y:S04]  /*8a20*/  LDS R9, [R4+-0x200] ;  /* 0xfffe000004097984 */ /* 0x000e280000000800 */
[----:B------:R-:W3:Y:S04]  /*8a30*/  LDS R10, [R4] ;  /* 0x00000000040a7984 */ /* 0x000ee80000000800 */
[----:B------:R-:W5:Y:S04]  /*8a40*/  LDS R11, [R4+0x200] ;  /* 0x00020000040b7984 */ /* 0x000f680000000800 */
[----:B------:R-:W2:Y:S04]  /*8a50*/  LDS R13, [R4+0x400] ;  /* 0x00040000040d7984 */ /* 0x000ea80000000800 */
[----:B------:R-:W4:Y:S04]  /*8a60*/  LDS R15, [R4+0x600] ;  /* 0x00060000040f7984 */ /* 0x000f280000000800 */
[----:B------:R-:W4:Y:S04]  /*8a70*/  LDS R21, [R4+0x800] ;  /* 0x0008000004157984 */ /* 0x000f280000000800 */
[----:B------:R-:W4:Y:S01]  /*8a80*/  LDS R23, [R4+0xa00] ;  /* 0x000a000004177984 */ /* 0x000f220000000800 */
[----:B-1----:R-:W-:-:S04]  /*8a90*/  FADD.FTZ R5, -R36, R5 ;  /* 0x0000000524057221 */ /* 0x002fc80000010100 */
[----:B------:R-:W-:Y:S01]  /*8aa0*/  FMUL.FTZ R5, R5, 1.4426950216293334961 ;  /* 0x3fb8aa3b05057820 */ /* 0x000fe20000410000 */
[C---:B0-----:R-:W-:Y:S01]  /*8ab0*/  FADD.FTZ R9, -R36.reuse, R9 ;  /* 0x0000000924097221 */ /* 0x041fe20000010100 */
[----:B---3--:R-:W-:-:S03]  /*8ac0*/  FADD.FTZ R10, -R36, R10 ;  /* 0x0000000a240a7221 */ /* 0x008fc60000010100 */
[----:B------:R-:W-:Y:S01]  /*8ad0*/  FMUL.FTZ R9, R9, 1.4426950216293334961 ;  /* 0x3fb8aa3b09097820 */ /* 0x000fe20000410000 */
[----:B------:R-:W0:Y:S01]  /*8ae0*/  MUFU.EX2 R5, R5 ;  /* 0x0000000500057308 */ /* 0x000e220000000800 */
[----:B------:R-:W-:Y:S01]  /*8af0*/  FMUL.FTZ R10, R10, 1.4426950216293334961 ;  /* 0x3fb8aa3b0a0a7820 */ /* 0x000fe20000410000 */
[C---:B-----5:R-:W-:Y:S01]  /*8b00*/  FADD.FTZ R12, -R36.reuse, R11 ;  /* 0x0000000b240c7221 */ /* 0x060fe20000010100 */
[----:B--2---:R-:W-:-:S03]  /*8b10*/  FADD.FTZ R14, -R36, R13 ;  /* 0x0000000d240e7221 */ /* 0x004fc60000010100 */
[----:B------:R-:W-:Y:S02]  /*8b20*/  FMUL.FTZ R12, R12, 1.4426950216293334961 ;  /* 0x3fb8aa3b0c0c7820 */ /* 0x000fe40000410000 */
[----:B------:R-:W1:Y:S01]  /*8b30*/  MUFU.EX2 R9, R9 ;  /* 0x0000000900097308 */ /* 0x000e620000000800 */
[----:B------:R-:W-:Y:S01]  /*8b40*/  FMUL.FTZ R14, R14, 1.4426950216293334961 ;  /* 0x3fb8aa3b0e0e7820 */ /* 0x000fe20000410000 */
[C---:B----4-:R-:W-:Y:S01]  /*8b50*/  FADD.FTZ R20, -R36.reuse, R15 ;  /* 0x0000000f24147221 */ /* 0x050fe20000010100 */
[----:B------:R-:W-:-:S03]  /*8b60*/  FADD.FTZ R22, -R36, R21 ;  /* 0x0000001524167221 */ /* 0x000fc60000010100 */
[----:B------:R-:W-:Y:S02]  /*8b70*/  FMUL.FTZ R20, R20, 1.4426950216293334961 ;  /* 0x3fb8aa3b14147820 */ /* 0x000fe40000410000 */
[----:B------:R2:W3:Y:S01]  /*8b80*/  MUFU.EX2 R11, R10 ;  /* 0x0000000a000b7308 */ /* 0x0004e20000000800 */
[----:B0-----:R-:W-:Y:S01]  /*8b90*/  FADD.FTZ R8, R8, R5 ;  /* 0x0000000508087221 */ /* 0x001fe20000010000 */
[----:B------:R-:W-:Y:S01]  /*8ba0*/  FMUL.FTZ R22, R22, 1.4426950216293334961 ;  /* 0x3fb8aa3b16167820 */ /* 0x000fe20000410000 */
[----:B------:R-:W-:Y:S05]  /*8bb0*/  STS [R4+-0x400], R5 ;  /* 0xfffc000504007388 */ /* 0x000fea0000000800 */
[----:B------:R-:W0:Y:S01]  /*8bc0*/  MUFU.EX2 R13, R12 ;  /* 0x0000000c000d7308 */ /* 0x000e220000000800 */
[----:B--2---:R-:W-:Y:S01]  /*8bd0*/  FADD.FTZ R10, -R36, R23 ;  /* 0x00000017240a7221 */ /* 0x004fe20000010100 */
[----:B-1----:R-:W-:Y:S01]  /*8be0*/  FADD.FTZ R8, R8, R9 ;  /* 0x0000000908087221 */ /* 0x002fe20000010000 */
[----:B------:R-:W-:Y:S02]  /*8bf0*/  STS [R4+-0x200], R9 ;  /* 0xfffe000904007388 */ /* 0x000fe40000000800 */
[----:B------:R-:W-:-:S03]  /*8c00*/  FMUL.FTZ R10, R10, 1.4426950216293334961 ;  /* 0x3fb8aa3b0a0a7820 */ /* 0x000fc60000410000 */
[----:B------:R-:W1:Y:S01]  /*8c10*/  MUFU.EX2 R15, R14 ;  /* 0x0000000e000f7308 */ /* 0x000e620000000800 */
[----:B---3--:R-:W-:Y:S01]  /*8c20*/  FADD.FTZ R8, R8, R11 ;  /* 0x0000000b08087221 */ /* 0x008fe20000010000 */
[----:B------:R-:W-:Y:S06]  /*8c30*/  STS [R4], R11 ;  /* 0x0000000b04007388 */ /* 0x000fec0000000800 */
        /* <DEDUP_REMOVED lines=13> */
[----:B0-----:R-:W-:-:S07]  /*8d10*/  VIADD R4, R4, 0x1000 ;  /* 0x0000100004047836 */ /* 0x001fce0000000000 */
.L_x_250:
[----:B------:R-:W-:Y:S05]  /*8d20*/  BSYNC.RECONVERGENT B1 ;  /* 0x0000000000017941 */ /* 0x000fea0003800200 */
.L_x_249:
[----:B------:R-:W-:-:S13]  /*8d30*/  ISETP.LT.OR P0, PT, R2, UR47, P0 ;  /* 0x0000002f02007c0c */ /* 0x000fda0008701670 */
[----:B------:R-:W-:Y:S05]  /*8d40*/  @!P0 BRA `(.L_x_241) ;  /* 0x0000000400e48947 */ /* 0x000fea0003800000 */
[----:B------:R-:W1:Y:S04]  /*8d50*/  LDS R5, [R4+-0x200] ;  /* 0xfffe000004057984 */ /* 0x000e680000000800 */
[----:B------:R-:W0:Y:S04]  /*8d60*/  LDS R2, [R4+-0x400] ;  /* 0xfffc000004027984 */ /* 0x000e280000000800 */
[----:B------:R-:W3:Y:S04]  /*8d70*/  LDS R10, [R4] ;  /* 0x00000000040a7984 */ /* 0x000ee80000000800 */
[----:B------:R-:W5:Y:S01]  /*8d80*/  LDS R11, [R4+0x200] ;  /* 0x00020000040b7984 */ /* 0x000f620000000800 */
[C---:B-1----:R-:W-:Y:S01]  /*8d90*/  FADD.FTZ R9, -R36.reuse, R5 ;  /* 0x0000000524097221 */ /* 0x042fe20000010100 */
[----:B0-----:R-:W-:-:S03]  /*8da0*/  FADD.FTZ R2, -R36, R2 ;  /* 0x0000000224027221 */ /* 0x001fc60000010100 */
[----:B------:R-:W-:Y:S01]  /*8db0*/  FMUL.FTZ R9, R9, 1.4426950216293334961 ;  /* 0x3fb8aa3b09097820 */ /* 0x000fe20000410000 */
[----:B---3--:R-:W-:Y:S01]  /*8dc0*/  FADD.FTZ R10, -R36, R10 ;  /* 0x0000000a240a7221 */ /* 0x008fe20000010100 */
[----:B------:R-:W-:-:S04]  /*8dd0*/  FMUL.FTZ R2, R2, 1.4426950216293334961 ;  /* 0x3fb8aa3b02027820 */ /* 0x000fc80000410000 */
[----:B------:R-:W0:Y:S01]  /*8de0*/  MUFU.EX2 R9, R9 ;  /* 0x0000000900097308 */ /* 0x000e220000000800 */
[----:B-----5:R-:W-:Y:S01]  /*8df0*/  FADD.FTZ R12, -R36, R11 ;  /* 0x0000000b240c7221 */ /* 0x020fe20000010100 */
[----:B------:R-:W-:-:S03]  /*8e00*/  FMUL.FTZ R10, R10, 1.4426950216293334961 ;  /* 0x3fb8aa3b0a0a7820 */ /* 0x000fc60000410000 */
[----:B------:R-:W-:-:S03]  /*8e10*/  FMUL.FTZ R12, R12, 1.4426950216293334961 ;  /* 0x3fb8aa3b0c0c7820 */ /* 0x000fc60000410000 */
[----:B------:R-:W1:Y:S08]  /*8e20*/  MUFU.EX2 R5, R2 ;  /* 0x0000000200057308 */ /* 0x000e700000000800 */
[----:B------:R-:W3:Y:S01]  /*8e30*/  MUFU.EX2 R11, R10 ;  /* 0x0000000a000b7308 */ /* 0x000ee20000000800 */
[----:B0-----:R0:W-:Y:S07]  /*8e40*/  STS [R4+-0x200], R9 ;  /* 0xfffe000904007388 */ /* 0x0011ee0000000800 */
[----:B------:R-:W5:Y:S01]  /*8e50*/  MUFU.EX2 R13, R12 ;  /* 0x0000000c000d7308 */ /* 0x000f620000000800 */
[----:B-1----:R0:W-:Y:S01]  /*8e60*/  STS [R4+-0x400], R5 ;  /* 0xfffc000504007388 */ /* 0x0021e20000000800 */
[----:B------:R-:W-:-:S04]  /*8e70*/  FADD.FTZ R8, R8, R5 ;  /* 0x0000000508087221 */ /* 0x000fc80000010000 */
[----:B------:R-:W-:Y:S01]  /*8e80*/  FADD.FTZ R8, R8, R9 ;  /* 0x0000000908087221 */ /* 0x000fe20000010000 */
[----:B---3--:R0:W-:Y:S03]  /*8e90*/  STS [R4], R11 ;  /* 0x0000000b04007388 */ /* 0x0081e60000000800 */
[----:B------:R-:W-:Y:S01]  /*8ea0*/  FADD.FTZ R8, R8, R11 ;  /* 0x0000000b08087221 */ /* 0x000fe20000010000 */
[----:B-----5:R0:W-:Y:S03]  /*8eb0*/  STS [R4+0x200], R13 ;  /* 0x0002000d04007388 */ /* 0x0201e60000000800 */
[----:B------:R-:W-:Y:S01]  /*8ec0*/  FADD.FTZ R8, R8, R13 ;  /* 0x0000000d08087221 */ /* 0x000fe20000010000 */
[----:B------:R-:W-:Y:S06]  /*8ed0*/  BRA `(.L_x_241) ;  /* 0x0000000400807947 */ /* 0x000fec0003800000 */
.L_x_242:
        /* <DEDUP_REMOVED lines=13> */
[--C-:B------:R-:W-:Y:S02]  /*8fb0*/  IADD3 R13, P1, P2, R4, UR44, R3.reuse ;  /* 0x0000002c040d7c10 */ /* 0x100fe4000fa3e003 */
[----:B------:R-:W-:Y:S02]  /*8fc0*/  LEA R10, R11, R10, 0x18 ;  /* 0x0000000a0b0a7211 */ /* 0x000fe400078ec0ff */
[----:B------:R-:W-:Y:S01]  /*8fd0*/  LOP3.LUT R4, R2, 0x3, RZ, 0xc0, !PT ;  /* 0x0000000302047812 */ /* 0x000fe200078ec0ff */
[----:B------:R-:W-:Y:S01]  /*8fe0*/  IMAD.MOV.U32 R2, RZ, RZ, R3 ;  /* 0x000000ffff027224 */ /* 0x000fe200078e0003 */
[----:B------:R-:W-:Y:S02]  /*8ff0*/  IADD3 R9, PT, PT, R10, R19, RZ ;  /* 0x000000130a097210 */ /* 0x000fe40007ffe0ff */
[----:B------:R-:W-:Y:S01]  /*9000*/  IADD3.X R5, PT, PT, R16, R5, RZ, P1, P2 ;  /* 0x0000000510057210 */ /* 0x000fe20000fe44ff */
[----:B------:R-:W-:Y:S01]  /*9010*/  IMAD.MOV R10, RZ, RZ, -R4 ;  /* 0x000000ffff0a7224 */ /* 0x000fe200078e0a04 */
[----:B------:R-:W-:-:S07]  /*9020*/  MOV R8, RZ ;  /* 0x000000ff00087202 */ /* 0x000fce0000000f00 */
.L_x_253:
[----:B------:R-:W-:-:S06]  /*9030*/  MOV R4, R13 ;  /* 0x0000000d00047202 */ /* 0x000fcc0000000f00 */
[----:B------:R0:W3:Y:S01]  /*9040*/  LDG.E.U8 R4, desc[UR36][R4.64] ;  /* 0x0000002404047981 */ /* 0x0000e2000c1e1100 */
[----:B------:R-:W-:Y:S01]  /*9050*/  IADD3 R10, PT, PT, R10, 0x1, RZ ;  /* 0x000000010a0a7810 */ /* 0x000fe20007ffe0ff */
[----:B------:R-:W-:Y:S01]  /*9060*/  VIADD R2, R2, 0x80 ;  /* 0x0000008002027836 */ /* 0x000fe20000000000 */
[----:B------:R-:W-:-:S04]  /*9070*/  IADD3 R13, P2, PT, R13, 0x80, RZ ;  /* 0x000000800d0d7810 */ /* 0x000fc80007f5e0ff */
[----:B0-----:R-:W-:Y:S02]  /*9080*/  IADD3.X R5, PT, PT, RZ, R5, RZ, P2, !PT ;  /* 0x00000005ff057210 */ /* 0x001fe400017fe4ff */
[----:B---3--:R-:W-:-:S13]  /*9090*/  ISETP.NE.AND P1, PT, R4, RZ, PT ;  /* 0x000000ff0400720c */ /* 0x008fda0003f25270 */
[----:B------:R-:W1:Y:S02]  /*90a0*/  @!P1 LDS R11, [R9] ;  /* 0x00000000090b9984 */ /* 0x000e640000000800 */
[----:B-1----:R-:W-:Y:S01]  /*90b0*/  @!P1 FADD.FTZ R12, -R36, R11 ;  /* 0x0000000b240c9221 */ /* 0x002fe20000010100 */
[----:B------:R-:W-:-:S03]  /*90c0*/  IMAD.MOV.U32 R11, RZ, RZ, RZ ;  /* 0x000000ffff0b7224 */ /* 0x000fc600078e00ff */
[----:B------:R-:W-:-:S04]  /*90d0*/  @!P1 FMUL.FTZ R12, R12, 1.4426950216293334961 ;  /* 0x3fb8aa3b0c0c9820 */ /* 0x000fc80000410000 */
[----:B------:R-:W0:Y:S01]  /*90e0*/  @!P1 MUFU.EX2 R11, R12 ;  /* 0x0000000c000b9308 */ /* 0x000e220000000800 */
[----:B------:R-:W-:Y:S01]  /*90f0*/  ISETP.NE.AND P1, PT, R10, RZ, PT ;  /* 0x000000ff0a00720c */ /* 0x000fe20003f25270 */
[----:B0-----:R0:W-:Y:S01]  /*9100*/  STS [R9], R11 ;  /* 0x0000000b09007388 */ /* 0x0011e20000000800 */
[----:B------:R-:W-:Y:S01]  /*9110*/  FADD.FTZ R8, R11, R8 ;  /* 0x000000080b087221 */ /* 0x000fe20000010000 */
[----:B0-----:R-:W-:-:S10]  /*9120*/  VIADD R9, R9, 0x200 ;  /* 0x0000020009097836 */ /* 0x001fd40000000000 */
[----:B------:R-:W-:Y:S05]  /*9130*/  @P1 BRA `(.L_x_253) ;  /* 0xfffffffc00bc1947 */ /* 0x000fea000383ffff */
.L_x_252:
[----:B------:R-:W-:Y:S05]  /*9140*/  BSYNC.RECONVERGENT B1 ;  /* 0x0000000000017941 */ /* 0x000fea0003800200 */
.L_x_251:
[----:B------:R-:W-:Y:S05]  /*9150*/  @!P0 BRA `(.L_x_241) ;  /* 0x0000000000e08947 */ /* 0x000fea0003800000 */
[----:B------:R-:W0:Y:S01]  /*9160*/  S2R R10, SR_CgaCtaId ;  /* 0x00000000000a7919 */ /* 0x000e220000008800 */
[----:B------:R-:W3:Y:S01]  /*9170*/  LDCU.64 UR6, c[0x0][0x420] ;  /* 0x00008400ff0677ac */ /* 0x000ee20008000a00 */
[----:B------:R-:W-:Y:S01]  /*9180*/  MOV R4, 0x400 ;  /* 0x0000040000047802 */ /* 0x000fe20000000f00 */
[----:B------:R-:W-:-:S04]  /*9190*/  USHF.L.U32 UR4, UR9, 0x2, URZ ;  /* 0x0000000209047899 */ /* 0x000fc800080006ff */
[----:B------:R-:W-:Y:S02]  /*91a0*/  VIADD R5, R4, 0x420 ;  /* 0x0000042004057836 */ /* 0x000fe40000000000 */
[----:B------:R-:W-:Y:S02]  /*91b0*/  LEA R4, R2, -UR4, 0x2 ;  /* 0x8000000402047c11 */ /* 0x000fe4000f8e10ff */
[----:B---3--:R-:W-:-:S04]  /*91c0*/  MOV R11, UR6 ;  /* 0x00000006000b7c02 */ /* 0x008fc80008000f00 */
[----:B------:R-:W-:-:S04]  /*91d0*/  IADD3 R11, P0, P1, R11, UR44, R2 ;  /* 0x0000002c0b0b7c10 */ /* 0x000fc8000f91e002 */
[----:B------:R-:W-:Y:S02]  /*91e0*/  IADD3 R11, P2, PT, R11, 0x100, RZ ;  /* 0x000001000b0b7810 */ /* 0x000fe40007f5e0ff */
[----:B0-----:R-:W-:Y:S02]  /*91f0*/  LEA R9, R10, R5, 0x18 ;  /* 0x000000050a097211 */ /* 0x001fe400078ec0ff */
[----:B------:R-:W-:Y:S02]  /*9200*/  IADD3.X R5, PT, PT, R16, UR7, RZ, P0, P1 ;  /* 0x0000000710057c10 */ /* 0x000fe400087e24ff */
[----:B------:R-:W-:Y:S02]  /*9210*/  IADD3 R9, PT, PT, R4, 0x400, R9 ;  /* 0x0000040004097810 */ /* 0x000fe40007ffe009 */
[----:B------:R-:W-:-:S07]  /*9220*/  IADD3.X R5, PT, PT, RZ, R5, RZ, P2, !PT ;  /* 0x00000005ff057210 */ /* 0x000fce00017fe4ff */
.L_x_254:
[----:B------:R-:W-:-:S05]  /*9230*/  IMAD.MOV.U32 R4, RZ, RZ, R11 ;  /* 0x000000ffff047224 */ /* 0x000fca00078e000b */
[----:B------:R-:W3:Y:S04]  /*9240*/  LDG.E.U8 R12, desc[UR36][R4.64+-0x100] ;  /* 0xffff0024040c7981 */ /* 0x000ee8000c1e1100 */
[----:B------:R-:W5:Y:S04]  /*9250*/  LDG.E.U8 R10, desc[UR36][R4.64+-0x80] ;  /* 0xffff8024040a7981 */ /* 0x000f68000c1e1100 */
[----:B------:R-:W2:Y:S04]  /*9260*/  LDG.E.U8 R11, desc[UR36][R4.64] ;  /* 0x00000024040b7981 */ /* 0x000ea8000c1e1100 */
[----:B------:R-:W4:Y:S01]  /*9270*/  LDG.E.U8 R13, desc[UR36][R4.64+0x80] ;  /* 0x00008024040d7981 */ /* 0x000f22000c1e1100 */
[----:B------:R-:W-:-:S02]  /*9280*/  IADD3 R2, PT, PT, R2, 0x200, RZ ;  /* 0x0000020002027810 */ /* 0x000fc40007ffe0ff */
[----:B---3--:R-:W-:Y:S02]  /*9290*/  ISETP.NE.AND P0, PT, R12, RZ, PT ;  /* 0x000000ff0c00720c */ /* 0x008fe40003f05270 */
[----:B-----5:R-:W-:Y:S02]  /*92a0*/  ISETP.NE.AND P1, PT, R10, RZ, PT ;  /* 0x000000ff0a00720c */ /* 0x020fe40003f25270 */
[----:B--2---:R-:W-:Y:S02]  /*92b0*/  ISETP.NE.AND P2, PT, R11, RZ, PT ;  /* 0x000000ff0b00720c */ /* 0x004fe40003f45270 */
[----:B----4-:R-:W-:-:S07]  /*92c0*/  ISETP.NE.AND P3, PT, R13, RZ, PT ;  /* 0x000000ff0d00720c */ /* 0x010fce0003f65270 */
[----:B------:R-:W1:Y:S04]  /*92d0*/  @!P0 LDS R10, [R9+-0x400] ;  /* 0xfffc0000090a8984 */ /* 0x000e680000000800 */
[----:B------:R-:W0:Y:S04]  /*92e0*/  @!P1 LDS R12, [R9+-0x200] ;  /* 0xfffe0000090c9984 */ /* 0x000e280000000800 */
[----:B------:R-:W2:Y:S04]  /*92f0*/  @!P2 LDS R14, [R9] ;  /* 0x00000000090ea984 */ /* 0x000ea80000000800 */
[----:B------:R-:W3:Y:S01]  /*9300*/  @!P3 LDS R20, [R9+0x200] ;  /* 0x000200000914b984 */ /* 0x000ee20000000800 */
[----:B-1----:R-:W-:Y:S01]  /*9310*/  @!P0 FADD.FTZ R11, -R36, R10 ;  /* 0x0000000a240b8221 */ /* 0x002fe20000010100 */
[----:B------:R-:W-:-:S03]  /*9320*/  HFMA2 R10, -RZ, RZ, 0, 0 ;  /* 0x00000000ff0a7431 */ /* 0x000fc600000001ff */
[----:B------:R-:W-:Y:S01]  /*9330*/  @!P0 FMUL.FTZ R11, R11, 1.4426950216293334961 ;  /* 0x3fb8aa3b0b0b8820 */ /* 0x000fe20000410000 */
[C---:B0-----:R-:W-:Y:S01]  /*9340*/  @!P1 FADD.FTZ R13, -R36.reuse, R12 ;  /* 0x0000000c240d9221 */ /* 0x041fe20000010100 */
[----:B------:R-:W-:Y:S02]  /*9350*/  IMAD.MOV.U32 R12, RZ, RZ, RZ ;  /* 0x000000ffff0c7224 */ /* 0x000fe400078e00ff */
[C---:B--2---:R-:W-:Y:S01]  /*9360*/  @!P2 FADD.FTZ R15, -R36.reuse, R14 ;  /* 0x0000000e240fa221 */ /* 0x044fe20000010100 */
[----:B------:R-:W-:Y:S01]  /*9370*/  @!P1 FMUL.FTZ R13, R13, 1.4426950216293334961 ;  /* 0x3fb8aa3b0d0d9820 */ /* 0x000fe20000410000 */
[----:B------:R-:W-:Y:S01]  /*9380*/  MOV R14, RZ ;  /* 0x000000ff000e7202 */ /* 0x000fe20000000f00 */
[----:B------:R-:W0:Y:S01]  /*9390*/  @!P0 MUFU.EX2 R10, R11 ;  /* 0x0000000b000a8308 */ /* 0x000e220000000800 */
[----:B---3--:R-:W-:Y:S01]  /*93a0*/  @!P3 FADD.FTZ R21, -R36, R20 ;  /* 0x000000142415b221 */ /* 0x008fe20000010100 */
[----:B------:R-:W-:Y:S01]  /*93b0*/  @!P2 FMUL.FTZ R15, R15, 1.4426950216293334961 ;  /* 0x3fb8aa3b0f0fa820 */ /* 0x000fe20000410000 */
[----:B------:R-:W-:Y:S01]  /*93c0*/  IMAD.MOV.U32 R20, RZ, RZ, RZ ;  /* 0x000000ffff147224 */ /* 0x000fe200078e00ff */
[----:B------:R-:W-:Y:S01]  /*93d0*/  ISETP.GE.AND P0, PT, R2, UR47, PT ;  /* 0x0000002f02007c0c */ /* 0x000fe2000bf06270 */
[----:B------:R-:W-:-:S03]  /*93e0*/  @!P3 FMUL.FTZ R21, R21, 1.4426950216293334961 ;  /* 0x3fb8aa3b1515b820 */ /* 0x000fc60000410000 */
[----:B------:R-:W1:Y:S08]  /*93f0*/  @!P1 MUFU.EX2 R12, R13 ;  /* 0x0000000d000c9308 */ /* 0x000e700000000800 */
[----:B------:R-:W2:Y:S01]  /*9400*/  @!P2 MUFU.EX2 R14, R15 ;  /* 0x0000000f000ea308 */ /* 0x000ea20000000800 */
[----:B0-----:R-:W-:Y:S01]  /*9410*/  FADD.FTZ R11, R10, R8 ;  /* 0x000000080a0b7221 */ /* 0x001fe20000010000 */
[----:B------:R-:W-:Y:S06]  /*9420*/  STS [R9+-0x400], R10 ;  /* 0xfffc000a09007388 */ /* 0x000fec0000000800 */
[----:B------:R-:W0:Y:S01]  /*9430*/  @!P3 MUFU.EX2 R20, R21 ;  /* 0x000000150014b308 */ /* 0x000e220000000800 */
[----:B-1----:R-:W-:Y:S01]  /*9440*/  FADD.FTZ R13, R11, R12 ;  /* 0x0000000c0b0d7221 */ /* 0x002fe20000010000 */
[----:B------:R-:W-:Y:S01]  /*9450*/  IADD3 R11, P1, PT, R4, 0x200, RZ ;  /* 0x00000200040b7810 */ /* 0x000fe20007f3e0ff */
[----:B------:R-:W-:Y:S04]  /*9460*/  STS [R9+-0x200], R12 ;  /* 0xfffe000c09007388 */ /* 0x000fe80000000800 */
[----:B------:R-:W-:-:S02]  /*9470*/  IMAD.X R5, RZ, RZ, R5, P1 ;  /* 0x000000ffff057224 */ /* 0x000fc400008e0605 */
[----:B--2---:R-:W-:Y:S01]  /*9480*/  FADD.FTZ R13, R13, R14 ;  /* 0x0000000e0d0d7221 */ /* 0x004fe20000010000 */
[----:B------:R-:W-:Y:S04]  /*9490*/  STS [R9], R14 ;  /* 0x0000000e09007388 */ /* 0x000fe80000000800 */
[----:B0-----:R0:W-:Y:S01]  /*94a0*/  STS [R9+0x200], R20 ;  /* 0x0002001409007388 */ /* 0x0011e20000000800 */
[----:B------:R-:W-:Y:S01]  /*94b0*/  FADD.FTZ R8, R13, R20 ;  /* 0x000000140d087221 */ /* 0x000fe20000010000 */
[----:B0-----:R-:W-:Y:S01]  /*94c0*/  IADD3 R9, PT, PT, R9, 0x800, RZ ;  /* 0x0000080009097810 */ /* 0x001fe20007ffe0ff */
[----:B------:R-:W-:Y:S06]  /*94d0*/  @!P0 BRA `(.L_x_254) ;  /* 0xfffffffc00548947 */ /* 0x000fec000383ffff */
.L_x_241:
[----:B------:R-:W-:Y:S05]  /*94e0*/  BSYNC.RECONVERGENT B0 ;  /* 0x0000000000007941 */ /* 0x000fea0003800200 */
.L_x_240:
[----:B0-----:R-:W0:Y:S01]  /*94f0*/  SHFL.BFLY PT, R5, R8, 0x10, 0x1f ;  /* 0x0e001f0008057f89 */ /* 0x001e2200000e0000 */
[C---:B------:R-:W-:Y:S01]  /*9500*/  ISETP.NE.AND P0, PT, R0.reuse, RZ, PT ;  /* 0x000000ff0000720c */ /* 0x040fe20003f05270 */
[----:B------:R-:W3:Y:S01]  /*9510*/  LDCU.U8 UR8, c[0x0][0x48c] ;  /* 0x00009180ff0877ac */ /* 0x000ee20008000000 */
[----:B------:R-:W-:Y:S01]  /*9520*/  ISETP.GT.U32.AND P1, PT, R0, 0x3, PT ;  /* 0x000000030000780c */ /* 0x000fe20003f24070 */
[----:B------:R-:W-:Y:S01]  /*9530*/  UMOV UR4, URZ ;  /* 0x000000ff00047c82 */ /* 0x000fe20008000000 */
[----:B------:R-:W-:Y:S01]  /*9540*/  UMOV UR5, URZ ;  /* 0x000000ff00057c82 */ /* 0x000fe20008000000 */
[----:B0-----:R-:W-:Y:S02]  /*9550*/  FADD.FTZ R5, R5, R8 ;  /* 0x0000000805057221 */ /* 0x001fe40000010000 */
[----:B------:R-:W0:Y:S03]  /*9560*/  LDC R8, c[0x0][0x3f4] ;  /* 0x0000fd00ff087b82 */ /* 0x000e260000000800 */
[----:B------:R-:W5:Y:S02]  /*9570*/  SHFL.BFLY PT, R2, R5, 0x8, 0x1f ;  /* 0x0d001f0005027f89 */ /* 0x000f6400000e0000 */
[----:B-----5:R-:W-:-:S05]  /*9580*/  FADD.FTZ R4, R5, R2 ;  /* 0x0000000205047221 */ /* 0x020fca0000010000 */
[----:B------:R-:W5:Y:S02]  /*9590*/  SHFL.BFLY PT, R9, R4, 0x4, 0x1f ;  /* 0x0c801f0004097f89 */ /* 0x000f6400000e0000 */
[----:B-----5:R-:W-:-:S05]  /*95a0*/  FADD.FTZ R9, R4, R9 ;  /* 0x0000000904097221 */ /* 0x020fca0000010000 */
[----:B------:R-:W5:Y:S02]  /*95b0*/  SHFL.BFLY PT, R2, R9, 0x2, 0x1f ;  /* 0x0c401f0009027f89 */ /* 0x000f6400000e0000 */
[----:B-----5:R-:W-:Y:S01]  /*95c0*/  FADD.FTZ R10, R9, R2 ;  /* 0x00000002090a7221 */ /* 0x020fe20000010000 */
[----:B------:R-:W-:-:S04]  /*95d0*/  SHF.R.U32.HI R2, RZ, 0x5, R17 ;  /* 0x00000005ff027819 */ /* 0x000fc80000011611 */
[----:B------:R-:W5:Y:S01]  /*95e0*/  SHFL.BFLY PT, R11, R10, 0x1, 0x1f ;  /* 0x0c201f000a0b7f89 */ /* 0x000f6200000e0000 */
[----:B------:R-:W-:Y:S02]  /*95f0*/  @!P0 IMAD R0, R2, 0x4, R7 ;  /* 0x0000000402008824 */ /* 0x000fe400078e0207 */
[----:B-----5:R-:W-:-:S05]  /*9600*/  FADD.FTZ R11, R10, R11 ;  /* 0x0000000b0a0b7221 */ /* 0x020fca0000010000 */
[----:B------:R0:W-:Y:S01]  /*9610*/  @!P0 STS [R0+0x10], R11 ;  /* 0x0000100b00008388 */ /* 0x0001e20000000800 */
[----:B------:R-:W-:Y:S01]  /*9620*/  BAR.SYNC.DEFER_BLOCKING 0x0 ;  /* 0x0000000000007b1d */ /* 0x000fe20000010000 */
[----:B---3--:R-:W-:Y:S02]  /*9630*/  ISETP.NE.AND P0, PT, RZ, UR8, PT ;  /* 0x00000008ff007c0c */ /* 0x008fe4000bf05270 */
[----:B0-----:R-:W-:-:S04]  /*9640*/  IADD3 R0, PT, PT, R8, 0x4, RZ ;  /* 0x0000000408007810 */ /* 0x001fc80007ffe0ff */
[----:B------:R-:W-:-:S04]  /*9650*/  SHF.R.S32.HI R9, RZ, 0x1f, R0 ;  /* 0x0000001fff097819 */ /* 0x000fc80000011400 */
[----:B------:R-:W-:-:S05]  /*9660*/  LEA.HI R9, R9, R0, RZ, 0x2 ;  /* 0x0000000009097211 */ /* 0x000fca00078f10ff */
[----:B------:R-:W-:Y:S01]  /*9670*/  IMAD.SHL.U32 R9, R9, 0x4, RZ ;  /* 0x0000000409097824 */ /* 0x000fe200078e00ff */
[----:B------:R-:W0:Y:S01]  /*9680*/  @!P1 LDS R11, [R6+0x10] ;  /* 0x00001000060b9984 */ /* 0x000e220000000800 */
[----:B------:R-:W-:-:S03]  /*9690*/  ISETP.GE.AND P1, PT, R3, UR47, PT ;  /* 0x0000002f03007c0c */ /* 0x000fc6000bf26270 */
[----:B0-----:R-:W0:Y:S02]  /*96a0*/  SHFL.BFLY PT, R4, R11, 0x2, 0x1f ;  /* 0x0c401f000b047f89 */ /* 0x001e2400000e0000 */
[----:B0-----:R-:W-:-:S05]  /*96b0*/  FADD.FTZ R4, R4, R11 ;  /* 0x0000000b04047221 */ /* 0x001fca0000010000 */
[----:B------:R-:W0:Y:S02]  /*96c0*/  SHFL.BFLY PT, R5, R4, 0x1, 0x1f ;  /* 0x0c201f0004057f89 */ /* 0x000e2400000e0000 */
[----:B0-----:R-:W-:-:S06]  /*96d0*/  FADD.FTZ R5, R4, R5 ;  /* 0x0000000504057221 */ /* 0x001fcc0000010000 */
[----:B------:R-:W0:Y:S02]  /*96e0*/  SHFL.IDX PT, R5, R5, RZ, 0x1f ;  /* 0x00001fff05057589 */ /* 0x000e2400000e0000 */
[----:B0-----:R-:W-:-:S04]  /*96f0*/  FADD.FTZ R7, R5, 9.9999999747524270788e-07 ;  /* 0x358637bd05077421 */ /* 0x001fc80000010000 */
[----:B------:R0:W3:Y:S01]  /*9700*/  MUFU.RCP R13, R7 ;  /* 0x00000007000d7308 */ /* 0x0000e20000001000 */
[----:B------:R-:W-:Y:S05]  /*9710*/  @!P0 BRA `(.L_x_255) ;  /* 0x0000000000188947 */ /* 0x000fea0003800000 */
[----:B------:R-:W5:Y:S01]  /*9720*/  LDCU UR4, c[0x0][0x488] ;  /* 0x00009100ff0477ac */ /* 0x000f620008000800 */
[----:B------:R-:W5:Y:S01]  /*9730*/  LDCU UR5, c[0x0][0x40c] ;  /* 0x00008180ff0577ac */ /* 0x000f620008000800 */
[----:B------:R-:W1:Y:S01]  /*9740*/  LDCU UR6, c[0x0][0x3f4] ;  /* 0x00007e80ff0677ac */ /* 0x000e620008000800 */
[----:B-----5:R-:W-:-:S04]  /*9750*/  UIMAD UR40, UR40, UR4, UR5 ;  /* 0x00000004282872a4 */ /* 0x020fc8000f8e0205 */
[----:B-1----:R-:W-:-:S04]  /*9760*/  UIMAD UR4, UR40, UR6, URZ ;  /* 0x00000006280472a4 */ /* 0x002fc8000f8e02ff */
[----:B------:R-:W-:-:S12]  /*9770*/  USHF.R.S32.HI UR5, URZ, 0x1f, UR4 ;  /* 0x0000001fff057899 */ /* 0x000fd80008011404 */
.L_x_255:
[----:B------:R-:W-:Y:S01]  /*9780*/  BSSY.RECONVERGENT B0, `(.L_x_256) ;  /* 0x0000064000007945 */ /* 0x000fe20003800200 */
[----:B------:R-:W-:-:S03]  /*9790*/  LOP3.LUT R14, R9, 0xfffffff0, RZ, 0xc0, !PT ;  /* 0xfffffff0090e7812 */ /* 0x000fc600078ec0ff */
[----:B------:R-:W-:Y:S05]  /*97a0*/  @P1 BRA `(.L_x_257) ;  /* 0x0000000400841947 */ /* 0x000fea0003800000 */
[----:B------:R-:W-:Y:S01]  /*97b0*/  HFMA2 R0, -RZ, RZ, 0, 7.62939453125e-06 ;  /* 0x00000080ff007431 */ /* 0x000fe200000001ff */
[----:B------:R-:W-:Y:S01]  /*97c0*/  LOP3.LUT R5, RZ, R17, RZ, 0x33, !PT ;  /* 0x00000011ff057212 */ /* 0x000fe200078e33ff */
[----:B------:R-:W-:Y:S03]  /*97d0*/  BSSY.RECONVERGENT B1, `(.L_x_258) ;  /* 0x0000028000017945 */ /* 0x000fe60003800200 */
[----:B------:R-:W-:-:S04]  /*97e0*/  VIADDMNMX R0, R3, R0, UR47, !PT ;  /* 0x0000002f03007e46 */ /* 0x000fc8000f800100 */
[----:B------:R-:W-:-:S04]  /*97f0*/  IADD3 R0, PT, PT, R0, -UR9, R5 ;  /* 0x8000000900007c10 */ /* 0x000fc8000fffe005 */
[C---:B------:R-:W-:Y:S02]  /*9800*/  LOP3.LUT R4, R0.reuse, 0x180, RZ, 0xc0, !PT ;  /* 0x0000018000047812 */ /* 0x040fe400078ec0ff */
[----:B------:R-:W-:Y:S02]  /*9810*/  ISETP.GE.U32.AND P1, PT, R0, 0x180, PT ;  /* 0x000001800000780c */ /* 0x000fe40003f26070 */
[----:B------:R-:W-:-:S13]  /*9820*/  ISETP.NE.AND P2, PT, R4, 0x180, PT ;  /* 0x000001800400780c */ /* 0x000fda0003f45270 */
[----:B------:R-:W-:Y:S05]  /*9830*/  @!P2 BRA `(.L_x_259) ;  /* 0x000000000084a947 */ /* 0x000fea0003800000 */
[----:B------:R-:W5:Y:S01]  /*9840*/  S2UR UR7, SR_CgaCtaId ;  /* 0x00000000000779c3 */ /* 0x000f620000008800 */
[----:B------:R-:W0:Y:S01]  /*9850*/  LDCU.64 UR10, c[0x0][0x480] ;  /* 0x00009000ff0a77ac */ /* 0x000e220008000a00 */
[----:B------:R-:W-:Y:S02]  /*9860*/  LEA.HI R0, R0, 0x1, RZ, 0x19 ;  /* 0x0000000100007811 */ /* 0x000fe400078fc8ff */
[----:B------:R-:W-:Y:S01]  /*9870*/  IADD3 R8, P2, PT, R3, UR4, RZ ;  /* 0x0000000403087c10 */ /* 0x000fe2000ff5e0ff */
[----:B------:R-:W-:Y:S02]  /*9880*/  UMOV UR6, 0x400 ;  /* 0x0000040000067882 */ /* 0x000fe40000000000 */
[C---:B------:R-:W-:Y:S01]  /*9890*/  IMAD.SHL.U32 R4, R0.reuse, 0x80, RZ ;  /* 0x0000008000047824 */ /* 0x040fe200078e00ff */
[----:B------:R-:W-:Y:S01]  /*98a0*/  UIADD3 UR6, UPT, UPT, UR6, 0x420, URZ ;  /* 0x0000042006067890 */ /* 0x000fe2000fffe0ff */
[----:B------:R-:W-:Y:S02]  /*98b0*/  LOP3.LUT R0, R0, 0x3, RZ, 0xc0, !PT ;  /* 0x0000000300007812 */ /* 0x000fe400078ec0ff */
[----:B------:R-:W-:-:S02]  /*98c0*/  IADD3.X R5, PT, PT, RZ, UR5, RZ, P2, !PT ;  /* 0x00000005ff057c10 */ /* 0x000fc400097fe4ff */
[----:B------:R-:W-:Y:S01]  /*98d0*/  LOP3.LUT R6, R4, 0x180, RZ, 0xc0, !PT ;  /* 0x0000018004067812 */ /* 0x000fe200078ec0ff */
[----:B------:R-:W-:-:S03]  /*98e0*/  IMAD R4, R17, 0x2, R14 ;  /* 0x0000000211047824 */ /* 0x000fc600078e020e */
[----:B------:R-:W-:Y:S01]  /*98f0*/  IADD3 R3, PT, PT, R3, R6, RZ ;  /* 0x0000000603037210 */ /* 0x000fe20007ffe0ff */
[----:B------:R-:W-:Y:S01]  /*9900*/  IMAD.MOV R6, RZ, RZ, -R0 ;  /* 0x000000ffff067224 */ /* 0x000fe200078e0a00 */
[----:B0-----:R-:W-:-:S04]  /*9910*/  LEA R7, P2, R8, UR10, 0x2 ;  /* 0x0000000a08077c11 */ /* 0x001fc8000f8410ff */
[----:B------:R-:W-:Y:S01]  /*9920*/  LEA.HI.X R8, R8, UR11, R5, 0x2, P2 ;  /* 0x0000000b08087c11 */ /* 0x000fe200090f1405 */
[----:B-----5:R-:W-:-:S06]  /*9930*/  ULEA UR6, UR7, UR6, 0x18 ;  /* 0x0000000607067291 */ /* 0x020fcc000f8ec0ff */
[----:B------:R-:W-:Y:S01]  /*9940*/  IADD3 R19, PT, PT, R19, UR6, RZ ;  /* 0x0000000613137c10 */ /* 0x000fe2000fffe0ff */
[----:B------:R-:W-:-:S07]  /*9950*/  VIADD R0, R4, UR6 ;  /* 0x0000000604007c36 */ /* 0x000fce0008000000 */
.L_x_260:
[----:B---3--:R0:W3:Y:S01]  /*9960*/  LDS R4, [R19] ;  /* 0x0000000013047984 */ /* 0x0080e20000000800 */
[----:B------:R-:W-:Y:S01]  /*9970*/  @P0 IMAD.MOV.U32 R5, RZ, RZ, R8 ;  /* 0x000000ffff050224 */ /* 0x000fe200078e0008 */
[----:B------:R-:W-:-:S04]  /*9980*/  IADD3 R6, PT, PT, R6, 0x1, RZ ;  /* 0x0000000106067810 */ /* 0x000fc80007ffe0ff */
[----:B------:R-:W-:Y:S01]  /*9990*/  ISETP.NE.AND P3, PT, R6, RZ, PT ;  /* 0x000000ff0600720c */ /* 0x000fe20003f65270 */
[----:B0-----:R-:W-:Y:S02]  /*99a0*/  VIADD R19, R19, 0x200 ;  /* 0x0000020013137836 */ /* 0x001fe40000000000 */
[----:B---3--:R-:W-:-:S05]  /*99b0*/  FMUL.FTZ R9, R4, R13 ;  /* 0x0000000d04097220 */ /* 0x008fca0000410000 */
[----:B------:R-:W-:-:S04]  /*99c0*/  F2FP.F16.F32.PACK_AB R4, RZ, R9 ;  /* 0x00000009ff04723e */ /* 0x000fc800000000ff */
[----:B------:R-:W-:Y:S02]  /*99d0*/  PRMT R10, R4, 0x7610, R10 ;  /* 0x00007610040a7816 */ /* 0x000fe4000000000a */
[----:B------:R-:W-:Y:S02]  /*99e0*/  @P0 MOV R4, R7 ;  /* 0x0000000700040202 */ /* 0x000fe40000000f00 */
[----:B------:R-:W-:Y:S01]  /*99f0*/  IADD3 R7, P2, PT, R7, 0x200, RZ ;  /* 0x0000020007077810 */ /* 0x000fe20007f5e0ff */
[----:B------:R0:W-:Y:S03]  /*9a00*/  STS.U16 [R0], R10 ;  /* 0x0000000a00007388 */ /* 0x0001e60000000400 */
[----:B------:R-:W-:Y:S01]  /*9a10*/  IADD3.X R8, PT, PT, RZ, R8, RZ, P2, !PT ;  /* 0x00000008ff087210 */ /* 0x000fe200017fe4ff */
[----:B------:R3:W-:Y:S01]  /*9a20*/  @P0 STG.E desc[UR36][R4.64], R9 ;  /* 0x0000000904000986 */ /* 0x0007e2000c101924 */
[----:B0-----:R-:W-:Y:S01]  /*9a30*/  VIADD R0, R0, 0x100 ;  /* 0x0000010000007836 */ /* 0x001fe20000000000 */
[----:B------:R-:W-:Y:S06]  /*9a40*/  @P3 BRA `(.L_x_260) ;  /* 0xfffffffc00c43947 */ /* 0x000fec000383ffff */
.L_x_259:
[----:B------:R-:W-:Y:S05]  /*9a50*/  BSYNC.RECONVERGENT B1 ;  /* 0x0000000000017941 */ /* 0x000fea0003800200 */
.L_x_258:
[----:B------:R-:W-:Y:S05]  /*9a60*/  @!P1 BRA `(.L_x_257) ;  /* 0x0000000000d49947 */ /* 0x000fea0003800000 */
[----:B------:R-:W5:Y:S01]  /*9a70*/  S2R R6, SR_CgaCtaId ;  /* 0x0000000000067919 */ /* 0x000f620000008800 */
[----:B------:R-:W1:Y:S01]  /*9a80*/  LDCU.64 UR10, c[0x0][0x480] ;  /* 0x00009000ff0a77ac */ /* 0x000e620008000a00 */
[----:B------:R-:W-:Y:S01]  /*9a90*/  LEA R0, R3, R14, 0x1 ;  /* 0x0000000e03007211 */ /* 0x000fe200078e08ff */
[----:B0-----:R-:W-:Y:S01]  /*9aa0*/  IMAD.U32 R7, RZ, RZ, UR9 ;  /* 0x00000009ff077e24 */ /* 0x001fe2000f8e00ff */
[----:B---3--:R-:W-:Y:S01]  /*9ab0*/  MOV R5, 0x400 ;  /* 0x0000040000057802 */ /* 0x008fe20000000f00 */
[----:B------:R-:W-:Y:S01]  /*9ac0*/  USHF.L.U32 UR6, UR9, 0x2, URZ ;  /* 0x0000000209067899 */ /* 0x000fe200080006ff */
[----:B------:R-:W-:Y:S01]  /*9ad0*/  ISETP.NE.AND P1, PT, RZ, UR8, PT ;  /* 0x00000008ff007c0c */ /* 0x000fe2000bf25270 */
[----:B------:R-:W-:Y:S01]  /*9ae0*/  IMAD R4, R7, -0x2, R0 ;  /* 0xfffffffe07047824 */ /* 0x000fe200078e0200 */
[----:B------:R-:W-:Y:S01]  /*9af0*/  IADD3 R5, PT, PT, R5, 0x420, RZ ;  /* 0x0000042005057810 */ /* 0x000fe20007ffe0ff */
[----:B------:R-:W-:Y:S01]  /*9b00*/  UISETP.NE.AND UP0, UPT, UR8, URZ, UPT ;  /* 0x000000ff0800728c */ /* 0x000fe2000bf05270 */
[----:B------:R-:W-:-:S02]  /*9b10*/  IADD3 R7, P2, PT, R3, UR4, RZ ;  /* 0x0000000403077c10 */ /* 0x000fc4000ff5e0ff */
[----:B------:R-:W-:-:S03]  /*9b20*/  LEA R0, R3, -UR6, 0x2 ;  /* 0x8000000603007c11 */ /* 0x000fc6000f8e10ff */
[----:B------:R-:W-:Y:S02]  /*9b30*/  PLOP3.LUT P0, PT, PT, PT, UP0, 0x80, 0x8 ;  /* 0x000000000008781c */ /* 0x000fe40003f0f008 */
[C---:B-1----:R-:W-:Y:S02]  /*9b40*/  LEA R8, P3, R7.reuse, UR10, 0x2 ;  /* 0x0000000a07087c11 */ /* 0x042fe4000f8610ff */
[----:B-----5:R-:W-:Y:S01]  /*9b50*/  LEA R5, R6, R5, 0x18 ;  /* 0x0000000506057211 */ /* 0x020fe200078ec0ff */
[----:B------:R-:W-:Y:S01]  /*9b60*/  IMAD.X R6, RZ, RZ, UR5, P2 ;  /* 0x00000005ff067e24 */ /* 0x000fe200090e06ff */
[----:B------:R-:W-:Y:S02]  /*9b70*/  IADD3 R8, P2, PT, R8, 0x400, RZ ;  /* 0x0000040008087810 */ /* 0x000fe40007f5e0ff */
[----:B------:R-:W-:Y:S02]  /*9b80*/  IADD3 R0, PT, PT, R0, 0x400, R5 ;  /* 0x0000040000007810 */ /* 0x000fe40007ffe005 */
[----:B------:R-:W-:-:S02]  /*9b90*/  LEA.HI.X R7, R7, UR11, R6, 0x2, P3 ;  /* 0x0000000b07077c11 */ /* 0x000fc400098f1406 */
[----:B------:R-:W-:Y:S02]  /*9ba0*/  IADD3 R6, PT, PT, R4, 0x200, R5 ;  /* 0x0000020004067810 */ /* 0x000fe40007ffe005 */
[----:B------:R-:W-:-:S07]  /*9bb0*/  IADD3.X R9, PT, PT, RZ, R7, RZ, P2, !PT ;  /* 0x00000007ff097210 */ /* 0x000fce00017fe4ff */
.L_x_261:
[----:B------:R-:W0:Y:S01]  /*9bc0*/  LDS R4, [R0+-0x400] ;  /* 0xfffc000000047984 */ /* 0x000e220000000800 */
[----:B------:R-:W-:-:S05]  /*9bd0*/  VIADD R3, R3, 0x200 ;  /* 0x0000020003037836 */ /* 0x000fca0000000000 */
[----:B------:R-:W-:Y:S01]  /*9be0*/  ISETP.GE.AND P2, PT, R3, UR47, PT ;  /* 0x0000002f03007c0c */ /* 0x000fe2000bf46270 */
[----:B0-----:R-:W-:-:S05]  /*9bf0*/  FMUL.FTZ R11, R4, R13 ;  /* 0x0000000d040b7220 */ /* 0x001fca0000410000 */
[----:B------:R-:W-:-:S04]  /*9c00*/  F2FP.F16.F32.PACK_AB R4, RZ, R11 ;  /* 0x0000000bff04723e */ /* 0x000fc800000000ff */
[----:B------:R-:W-:-:S05]  /*9c10*/  PRMT R5, R4, 0x7610, R5 ;  /* 0x0000761004057816 */ /* 0x000fca0000000005 */
[----:B------:R0:W-:Y:S04]  /*9c20*/  STS.U16 [R6+-0x200], R5 ;  /* 0xfffe000506007388 */ /* 0x0001e80000000400 */
[----:B------:R-:W1:Y:S01]  /*9c30*/  LDS R4, [R0+-0x200] ;  /* 0xfffe000000047984 */ /* 0x000e620000000800 */
[----:B0-----:R-:W-:Y:S01]  /*9c40*/  MOV R5, R9 ;  /* 0x0000000900057202 */ /* 0x001fe20000000f00 */
[----:B-1----:R-:W-:-:S05]  /*9c50*/  FMUL.FTZ R15, R4, R13 ;  /* 0x0000000d040f7220 */ /* 0x002fca0000410000 */
[----:B------:R-:W-:-:S04]  /*9c60*/  F2FP.F16.F32.PACK_AB R4, RZ, R15 ;  /* 0x0000000fff04723e */ /* 0x000fc800000000ff */
[----:B------:R-:W-:-:S05]  /*9c70*/  PRMT R10, R4, 0x7610, R10 ;  /* 0x00007610040a7816 */ /* 0x000fca000000000a */
[----:B------:R-:W-:Y:S04]  /*9c80*/  STS.U16 [R6+-0x100], R10 ;  /* 0xffff000a06007388 */ /* 0x000fe80000000400 */
[----:B------:R-:W0:Y:S02]  /*9c90*/  LDS R4, [R0] ;  /* 0x0000000000047984 */ /* 0x000e240000000800 */
[----:B0-----:R-:W-:-:S05]  /*9ca0*/  FMUL.FTZ R19, R4, R13 ;  /* 0x0000000d04137220 */ /* 0x001fca0000410000 */
[----:B------:R-:W-:-:S05]  /*9cb0*/  F2FP.F16.F32.PACK_AB R4, RZ, R19 ;  /* 0x00000013ff04723e */ /* 0x000fca00000000ff */
[----:B------:R0:W-:Y:S04]  /*9cc0*/  STS.U16 [R6], R4 ;  /* 0x0000000406007388 */ /* 0x0001e80000000400 */
[----:B------:R1:W3:Y:S01]  /*9cd0*/  LDS R7, [R0+0x200] ;  /* 0x0002000000077984 */ /* 0x0002e20000000800 */
[----:B0-----:R-:W-:Y:S02]  /*9ce0*/  IMAD.MOV.U32 R4, RZ, RZ, R8 ;  /* 0x000000ffff047224 */ /* 0x001fe400078e0008 */
[----:B-1----:R-:W-:-:S03]  /*9cf0*/  VIADD R0, R0, 0x800 ;  /* 0x0000080000007836 */ /* 0x002fc60000000000 */
[----:B------:R-:W-:Y:S01]  /*9d00*/  @P0 STG.E desc[UR36][R4.64+-0x400], R11 ;  /* 0xfffc000b04000986 */ /* 0x000fe2000c101924 */
[----:B------:R-:W-:Y:S02]  /*9d10*/  PLOP3.LUT P0, PT, P1, PT, PT, 0x80, 0x8 ;  /* 0x000000000008781c */ /* 0x000fe40000f0f070 */
[----:B------:R-:W-:-:S04]  /*9d20*/  IADD3 R8, P3, PT, R4, 0x800, RZ ;  /* 0x0000080004087810 */ /* 0x000fc80007f7e0ff */
[----:B------:R-:W-:-:S07]  /*9d30*/  IADD3.X R9, PT, PT, RZ, R5, RZ, P3, !PT ;  /* 0x00000005ff097210 */ /* 0x000fce0001ffe4ff */
[----:B------:R-:W-:Y:S04]  /*9d40*/  @P0 STG.E desc[UR36][R4.64+-0x200], R15 ;  /* 0xfffe000f04000986 */ /* 0x000fe8000c101924 */
[----:B------:R-:W-:Y:S01]  /*9d50*/  @P0 STG.E desc[UR36][R4.64], R19 ;  /* 0x0000001304000986 */ /* 0x000fe2000c101924 */
[----:B---3--:R-:W-:-:S05]  /*9d60*/  FMUL.FTZ R21, R7, R13 ;  /* 0x0000000d07157220 */ /* 0x008fca0000410000 */
[----:B------:R-:W-:Y:S01]  /*9d70*/  @P0 STG.E desc[UR36][R4.64+0x200], R21 ;  /* 0x0002001504000986 */ /* 0x000fe2000c101924 */
[----:B------:R-:W-:-:S05]  /*9d80*/  F2FP.F16.F32.PACK_AB R7, RZ, R21 ;  /* 0x00000015ff07723e */ /* 0x000fca00000000ff */
[----:B------:R0:W-:Y:S02]  /*9d90*/  STS.U16 [R6+0x100], R7 ;  /* 0x0001000706007388 */ /* 0x0001e40000000400 */
[----:B0-----:R-:W-:Y:S01]  /*9da0*/  IADD3 R6, PT, PT, R6, 0x400, RZ ;  /* 0x0000040006067810 */ /* 0x001fe20007ffe0ff */
[----:B------:R-:W-:Y:S06]  /*9db0*/  @!P2 BRA `(.L_x_261) ;  /* 0xfffffffc0080a947 */ /* 0x000fec000383ffff */
.L_x_257:
[----:B------:R-:W-:Y:S05]  /*9dc0*/  BSYNC.RECONVERGENT B0 ;  /* 0x0000000000007941 */ /* 0x000fea0003800200 */
.L_x_256:
[----:B------:R-:W-:Y:S01]  /*9dd0*/  USHF.R.S32.HI UR4, URZ, 0x1f, UR46 ;  /* 0x0000001fff047899 */ /* 0x000fe2000801142e */
[----:B------:R-:W5:Y:S01]  /*9de0*/  S2UR UR6, SR_CgaCtaId ;  /* 0x00000000000679c3 */ /* 0x000f620000008800 */
[----:B------:R-:W0:Y:S01]  /*9df0*/  LDCU UR5, c[0x0][0x40c] ;  /* 0x00008180ff0577ac */ /* 0x000e220008000800 */
[----:B------:R-:W-:Y:S01]  /*9e00*/  IMAD.SHL.U32 R12, R17, 0x10, RZ ;  /* 0x00000010110c7824 */ /* 0x000fe200078e00ff */
[----:B------:R-:W-:Y:S01]  /*9e10*/  BSSY.RECONVERGENT B0, `(.L_x_262) ;  /* 0x000001b000007945 */ /* 0x000fe20003800200 */
[----:B---3--:R-:W-:Y:S01]  /*9e20*/  LOP3.LUT R4, R18, 0xf8, RZ, 0xc0, !PT ;  /* 0x000000f812047812 */ /* 0x008fe200078ec0ff */
[----:B------:R-:W-:Y:S01]  /*9e30*/  ULEA.HI UR4, UR4, UR46, URZ, 0x2 ;  /* 0x0000002e04047291 */ /* 0x000fe2000f8f10ff */
[----:B------:R-:W-:Y:S02]  /*9e40*/  CS2R R22, SRZ ;  /* 0x0000000000167805 */ /* 0x000fe4000001ff00 */
[----:B------:R-:W-:Y:S02]  /*9e50*/  CS2R R20, SRZ ;  /* 0x0000000000147805 */ /* 0x000fe4000001ff00 */
[----:B------:R-:W-:Y:S01]  /*9e60*/  LOP3.LUT R12, R12, 0x1f0, RZ, 0xc0, !PT ;  /* 0x000001f00c0c7812 */ /* 0x000fe200078ec0ff */
[----:B------:R-:W-:Y:S01]  /*9e70*/  IMAD.U32 R27, RZ, RZ, UR4 ;  /* 0x00000004ff1b7e24 */ /* 0x000fe2000f8e00ff */
[----:B------:R-:W-:-:S04]  /*9e80*/  UMOV UR4, 0x400 ;  /* 0x0000040000047882 */ /* 0x000fc80000000000 */
[----:B------:R-:W-:Y:S02]  /*9e90*/  LOP3.LUT R27, R27, 0xfffffffc, RZ, 0xc0, !PT ;  /* 0xfffffffc1b1b7812 */ /* 0x000fe400078ec0ff */
[----:B0-----:R-:W-:Y:S01]  /*9ea0*/  MOV R50, UR5 ;  /* 0x0000000500327c02 */ /* 0x001fe20008000f00 */
[----:B------:R-:W-:Y:S01]  /*9eb0*/  UIADD3 UR5, UPT, UPT, UR4, 0x220, URZ ;  /* 0x0000022004057890 */ /* 0x000fe2000fffe0ff */
[----:B------:R-:W-:-:S03]  /*9ec0*/  IADD3 R27, PT, PT, -R27, UR46, RZ ;  /* 0x0000002e1b1b7c10 */ /* 0x000fc6000fffe1ff */
[----:B-----5:R-:W-:Y:S01]  /*9ed0*/  ULEA UR5, UR6, UR5, 0x18 ;  /* 0x0000000506057291 */ /* 0x020fe2000f8ec0ff */
[----:B------:R-:W-:-:S04]  /*9ee0*/  ISETP.NE.AND P0, PT, R2, R27, PT ;  /* 0x0000001b0200720c */ /* 0x000fc80003f05270 */
[----:B------:R-:W-:-:S13]  /*9ef0*/  ISETP.NE.OR P0, PT, R50, RZ, P0 ;  /* 0x000000ff3200720c */ /* 0x000fda0000705670 */
[----:B------:R-:W-:Y:S05]  /*9f00*/  @P0 BRA `(.L_x_263) ;  /* 0x00000000002c0947 */ /* 0x000fea0003800000 */
[----:B------:R-:W0:Y:S01]  /*9f10*/  LDCU.64 UR10, c[0x0][0x3b0] ;  /* 0x00007600ff0a77ac */ /* 0x000e220008000a00 */
[----:B------:R-:W-:Y:S01]  /*9f20*/  HFMA2 R23, -RZ, RZ, 0, 0 ;  /* 0x00000000ff177431 */ /* 0x000fe200000001ff */
[----:B0-----:R-:W-:-:S04]  /*9f30*/  UISETP.NE.U32.AND UP0, UPT, UR10, URZ, UPT ;  /* 0x000000ff0a00728c */ /* 0x001fc8000bf05070 */
[----:B------:R-:W-:-:S09]  /*9f40*/  UISETP.NE.AND.EX UP0, UPT, UR11, URZ, UPT, UP0 ;  /* 0x000000ff0b00728c */ /* 0x000fd2000bf05300 */
[----:B------:R-:W-:Y:S05]  /*9f50*/  BRA.U !UP0, `(.L_x_264) ;  /* 0x0000000108147547 */ /* 0x000fea000b800000 */
[----:B------:R-:W0:Y:S01]  /*9f60*/  LDC.64 R20, c[0x0][0x3b0] ;  /* 0x0000ec00ff147b82 */ /* 0x000e220000000a00 */
[----:B------:R-:W-:-:S05]  /*9f70*/  IMAD.U32 R3, RZ, RZ, UR45 ;  /* 0x0000002dff037e24 */ /* 0x000fca000f8e00ff */
[----:B------:R-:W-:-:S05]  /*9f80*/  LEA R3, R3, R4, 0x8 ;  /* 0x0000000403037211 */ /* 0x000fca00078e40ff */
[----:B0-----:R-:W-:-:S06]  /*9f90*/  IMAD.WIDE.U32 R20, R3, 0x2, R20 ;  /* 0x0000000203147825 */ /* 0x001fcc00078e0014 */
[----:B------:R-:W5:Y:S02]  /*9fa0*/  LDG.E.128 R20, desc[UR36][R20.64] ;  /* 0x0000002414147981 */ /* 0x000f64000c1e1d00 */
.L_x_264:
[----:B-----5:R0:W-:Y:S02]  /*9fb0*/  STS.128 [R12+UR5], R20 ;  /* 0x000000140c007988 */ /* 0x0201e40008000c05 */
.L_x_263:
[----:B------:R-:W-:Y:S05]  /*9fc0*/  BSYNC.RECONVERGENT B0 ;  /* 0x0000000000007941 */ /* 0x000fea0003800200 */
.L_x_262:
[----:B------:R-:W3:Y:S01]  /*9fd0*/  LDCU UR8, c[0x0][0x3f4] ;  /* 0x00007e80ff0877ac */ /* 0x000ee20008000800 */
[----:B------:R-:W5:Y:S01]  /*9fe0*/  LDC.64 R24, c[0x0][0x3c0] ;  /* 0x0000f000ff187b82 */ /* 0x000f620000000a00 */
[----:B------:R-:W-:Y:S01]  /*9ff0*/  IADD3 R26, PT, PT, R2, UR9, RZ ;  /* 0x00000009021a7c10 */ /* 0x000fe2000fffe0ff */
[----:B------:R-:W-:Y:S01]  /*a000*/  BSSY.RECONVERGENT B0, `(.L_x_265) ;  /* 0x00000cf000007945 */ /* 0x000fe20003800200 */
[----:B------:R-:W-:Y:S01]  /*a010*/  UIADD3 UR4, UPT, UPT, UR4, 0x420, URZ ;  /* 0x0000042004047890 */ /* 0x000fe2000fffe0ff */
[----:B------:R-:W-:Y:S01]  /*a020*/  IMAD.MOV.U32 R0, RZ, RZ, RZ ;  /* 0x000000ffff007224 */ /* 0x000fe200078e00ff */
[----:B------:R-:W0:Y:S01]  /*a030*/  LDCU UR14, c[0x0][0x40c] ;  /* 0x00008180ff0e77ac */ /* 0x000e220008000800 */
[----:B------:R-:W-:Y:S01]  /*a040*/  MOV R13, RZ ;  /* 0x000000ff000d7202 */ /* 0x000fe20000000f00 */
[----:B------:R-:W-:Y:S01]  /*a050*/  IMAD.MOV.U32 R10, RZ, RZ, RZ ;  /* 0x000000ffff0a7224 */ /* 0x000fe200078e00ff */
[----:B------:R-:W-:Y:S01]  /*a060*/  CS2R R8, SRZ ;  /* 0x0000000000087805 */ /* 0x000fe2000001ff00 */
[----:B------:R-:W-:Y:S01]  /*a070*/  ULEA UR4, UR6, UR4, 0x18 ;  /* 0x0000000406047291 */ /* 0x000fe2000f8ec0ff */
[----:B------:R-:W-:Y:S01]  /*a080*/  IMAD.MOV.U32 R5, RZ, RZ, RZ ;  /* 0x000000ffff057224 */ /* 0x000fe200078e00ff */
[----:B------:R-:W0:Y:S01]  /*a090*/  LDCU.64 UR12, c[0x0][0x3c8] ;  /* 0x00007900ff0c77ac */ /* 0x000e220008000a00 */
[----:B------:R-:W-:-:S03]  /*a0a0*/  IMAD.MOV.U32 R6, RZ, RZ, RZ ;  /* 0x000000ffff067224 */ /* 0x000fc600078e00ff */
[----:B--2---:R-:W-:Y:S01]  /*a0b0*/  IADD3 R29, PT, PT, R14, UR4, RZ ;  /* 0x000000040e1d7c10 */ /* 0x004fe2000fffe0ff */
[----:B---3--:R-:W-:Y:S02]  /*a0c0*/  UISETP.LT.AND UP0, UPT, UR46, UR8, UPT ;  /* 0x000000082e00728c */ /* 0x008fe4000bf01270 */
[----:B------:R-:W-:Y:S01]  /*a0d0*/  IMAD.U32 R53, RZ, RZ, UR8 ;  /* 0x00000008ff357e24 */ /* 0x000fe2000f8e00ff */
[----:B------:R-:W-:Y:S01]  /*a0e0*/  LEA R28, R2, R29, 0x1 ;  /* 0x0000001d021c7211 */ /* 0x000fe200078e08ff */
[----:B------:R-:W-:Y:S02]  /*a0f0*/  USEL UR7, UR46, UR8, UP0 ;  /* 0x000000082e077287 */ /* 0x000fe40008000000 */
[C-C-:B------:R-:W-:Y:S02]  /*a100*/  IMAD R19, R53.reuse, UR48, R4.reuse ;  /* 0x0000003035137c24 */ /* 0x140fe4000f8e0204 */
[----:B------:R-:W-:Y:S02]  /*a110*/  IMAD R3, R53, UR42, R4 ;  /* 0x0000002a35037c24 */ /* 0x000fe4000f8e0204 */
[----:B-----5:R-:W-:Y:S01]  /*a120*/  IMAD.WIDE R18, R19, 0x2, R24 ;  /* 0x0000000213127825 */ /* 0x020fe200078e0218 */
[----:B------:R-:W-:Y:S01]  /*a130*/  BAR.SYNC.DEFER_BLOCKING 0x0 ;  /* 0x0000000000007b1d */ /* 0x000fe20000010000 */
[----:B------:R-:W-:-:S02]  /*a140*/  ISETP.GE.AND P0, PT, R26, UR7, PT ;  /* 0x000000071a007c0c */ /* 0x000fc4000bf06270 */
[----:B------:R-:W-:-:S04]  /*a150*/  IMAD.WIDE R24, R3, 0x2, R24 ;  /* 0x0000000203187825 */ /* 0x000fc800078e0218 */
[----:B------:R-:W-:-:S07]  /*a160*/  HFMA2 R3, -RZ, RZ, 0, 0 ;  /* 0x00000000ff037431 */ /* 0x000fce00000001ff */
[----:B0-----:R-:W-:Y:S05]  /*a170*/  @P0 BRA `(.L_x_266) ;  /* 0x0000000800dc0947 */ /* 0x001fea0003800000 */
[----:B------:R-:W0:Y:S01]  /*a180*/  LDCU UR10, c[0x0][0x3f8] ;  /* 0x00007f00ff0a77ac */ /* 0x000e220008000800 */
[----:B------:R-:W-:Y:S01]  /*a190*/  VIADD R30, R26, 0x4 ;  /* 0x000000041a1e7836 */ /* 0x000fe20000000000 */
[----:B------:R-:W2:Y:S01]  /*a1a0*/  LDC.64 R8, c[0x0][0x458] ;  /* 0x00011600ff087b82 */ /* 0x000ea20000000a00 */
[----:B------:R-:W-:Y:S01]  /*a1b0*/  BSSY.RECONVERGENT B1, `(.L_x_267) ;  /* 0x0000046000017945 */ /* 0x000fe20003800200 */
[----:B------:R-:W-:Y:S01]  /*a1c0*/  MOV R6, RZ ;  /* 0x000000ff00067202 */ /* 0x000fe20000000f00 */
[----:B------:R-:W-:Y:S01]  /*a1d0*/  IMAD.MOV.U32 R11, RZ, RZ, R26 ;  /* 0x000000ffff0b7224 */ /* 0x000fe200078e001a */
[----:B------:R-:W-:Y:S01]  /*a1e0*/  VIMNMX R3, PT, PT, R30, UR7, !PT ;  /* 0x000000071e037c48 */ /* 0x000fe2000ffe0100 */
[----:B------:R-:W-:Y:S01]  /*a1f0*/  IMAD.MOV.U32 R5, RZ, RZ, RZ ;  /* 0x000000ffff057224 */ /* 0x000fe200078e00ff */
[----:B------:R-:W-:Y:S01]  /*a200*/  MOV R10, RZ ;  /* 0x000000ff000a7202 */ /* 0x000fe20000000f00 */
[----:B------:R-:W-:Y:S01]  /*a210*/  IMAD.MOV.U32 R13, RZ, RZ, RZ ;  /* 0x000000ffff0d7224 */ /* 0x000fe200078e00ff */
[----:B------:R-:W-:Y:S01]  /*a220*/  MOV R0, RZ ;  /* 0x000000ff00007202 */ /* 0x000fe20000000f00 */
[----:B0-----:R-:W-:-:S02]  /*a230*/  UIMAD UR6, UR38, UR10, UR45 ;  /* 0x0000000a260672a4 */ /* 0x001fc4000f8e022d */
[----:B------:R-:W-:-:S04]  /*a240*/  IMAD R53, R53, UR10, RZ ;  /* 0x0000000a35357c24 */ /* 0x000fc8000f8e02ff */
[----:B----4-:R-:W-:Y:S01]  /*a250*/  MOV R33, UR6 ;  /* 0x0000000600217c02 */ /* 0x010fe20008000f00 */
[----:B------:R-:W-:-:S04]  /*a260*/  ULOP3.LUT UR6, URZ, UR9, URZ, 0x33, !UPT ;  /* 0x00000009ff067292 */ /* 0x000fc8000f8e33ff */
[----:B------:R-:W-:Y:S02]  /*a270*/  IMAD R33, R33, 0x100, R4 ;  /* 0x0000010021217824 */ /* 0x000fe400078e0204 */
[----:B------:R-:W-:Y:S02]  /*a280*/  IADD3 R31, PT, PT, -R2, UR6, R3 ;  /* 0x00000006021f7c10 */ /* 0x000fe4000fffe103 */
[----:B--2---:R-:W-:Y:S01]  /*a290*/  IMAD.WIDE R32, R33, 0x2, R8 ;  /* 0x0000000221207825 */ /* 0x004fe200078e0208 */
[----:B------:R-:W-:Y:S02]  /*a2a0*/  MOV R3, RZ ;  /* 0x000000ff00037202 */ /* 0x000fe40000000f00 */
[----:B------:R-:W-:Y:S02]  /*a2b0*/  CS2R R8, SRZ ;  /* 0x0000000000087805 */ /* 0x000fe4000001ff00 */
[----:B------:R-:W-:-:S13]  /*a2c0*/  LOP3.LUT P0, RZ, R31, 0x4, RZ, 0xc0, !PT ;  /* 0x000000041fff7812 */ /* 0x000fda000780c0ff */
[----:B------:R-:W-:Y:S05]  /*a2d0*/  @P0 BRA `(.L_x_268) ;  /* 0x0000000000cc0947 */ /* 0x000fea0003800000 */
[----:B------:R-:W0:Y:S01]  /*a2e0*/  LDCU.64 UR10, c[0x0][0x3c8] ;  /* 0x00007900ff0a77ac */ /* 0x000e220008000a00 */
[----:B------:R-:W-:-:S05]  /*a2f0*/  IADD3 R0, P0, PT, R26, UR44, RZ ;  /* 0x0000002c1a007c10 */ /* 0x000fca000ff1e0ff */
[----:B------:R-:W-:Y:S01]  /*a300*/  IMAD.X R3, RZ, RZ, R16, P0 ;  /* 0x000000ffff037224 */ /* 0x000fe200000e0610 */
[----:B0-----:R-:W-:-:S04]  /*a310*/  LEA R8, P0, R0, UR10, 0x2 ;  /* 0x0000000a00087c11 */ /* 0x001fc8000f8010ff */
[----:B------:R-:W-:-:S05]  /*a320*/  LEA.HI.X R9, R0, UR11, R3, 0x2, P0 ;  /* 0x0000000b00097c11 */ /* 0x000fca00080f1403 */
[----:B------:R-:W2:Y:S01]  /*a330*/  LDG.E R8, desc[UR36][R8.64] ;  /* 0x0000002408087981 */ /* 0x000ea2000c1e1900 */
[----:B------:R-:W-:Y:S02]  /*a340*/  SHF.L.U32 R3, R26, 0x8, RZ ;  /* 0x000000081a037819 */ /* 0x000fe400000006ff */
[----:B------:R-:W-:Y:S01]  /*a350*/  ISETP.NE.AND P0, PT, R50, RZ, PT ;  /* 0x000000ff3200720c */ /* 0x000fe20003f05270 */
[----:B--2---:R-:W-:-:S04]  /*a360*/  IMAD R0, R53, R8, RZ ;  /* 0x0000000835007224 */ /* 0x004fc800078e02ff */
[----:B------:R-:W-:Y:S02]  /*a370*/  IMAD R7, R0, 0x100, R3 ;  /* 0x0000010000077824 */ /* 0x000fe400078e0203 */
[----:B------:R-:W0:Y:S02]  /*a380*/  LDS.U16 R0, [R28] ;  /* 0x000000001c007984 */ /* 0x000e240000000400 */
[----:B------:R-:W-:-:S05]  /*a390*/  IMAD.WIDE R6, R7, 0x2, R24 ;  /* 0x0000000207067825 */ /* 0x000fca00078e0218 */
[----:B-1----:R1:W5:Y:S01]  /*a3a0*/  LDG.E.128 R36, desc[UR36][R6.64] ;  /* 0x0000002406247981 */ /* 0x002362000c1e1d00 */
[----:B0-----:R-:W-:Y:S01]  /*a3b0*/  HADD2.F32 R0, -RZ, R0.H0_H0 ;  /* 0x20000000ff007230 */ /* 0x001fe20000004100 */
[----:B-1----:R-:W-:Y:S06]  /*a3c0*/  @P0 BRA `(.L_x_269) ;  /* 0x00000000004c0947 */ /* 0x002fec0003800000 */
        /* <DEDUP_REMOVED lines=19> */
.L_x_269:
[--C-:B-----5:R-:W-:Y:S02]  /*a500*/  HADD2.F32 R35, -RZ, R36.reuse.H0_H0 ;  /* 0x20000024ff237230 */ /* 0x120fe40000004100 */
[----:B------:R-:W-:Y:S02]  /*a510*/  HADD2.F32 R3, -RZ, R36.H1_H1 ;  /* 0x30000024ff037230 */ /* 0x000fe40000004100 */
[--C-:B------:R-:W-:Y:S02]  /*a520*/  HADD2.F32 R5, -RZ, R37.reuse.H0_H0 ;  /* 0x20000025ff057230 */ /* 0x100fe40000004100 */
[C---:B0-----:R-:W-:Y:S01]  /*a530*/  FFMA.FTZ R6, R0.reuse, R35, RZ ;  /* 0x0000002300067223 */ /* 0x041fe200000100ff */
        /* <DEDUP_REMOVED lines=10> */
[----:B------:R-:W-:Y:S01]  /*a5e0*/  MOV R11, R30 ;  /* 0x0000001e000b7202 */ /* 0x000fe20000000f00 */
[C---:B------:R-:W-:Y:S01]  /*a5f0*/  FFMA.FTZ R13, R0.reuse, R13, RZ ;  /* 0x0000000d000d7223 */ /* 0x040fe200000100ff */
[----:B------:R-:W-:-:S07]  /*a600*/  FFMA.FTZ R0, R0, R15, RZ ;  /* 0x0000000f00007223 */ /* 0x000fce00000100ff */
.L_x_268:
[----:B------:R-:W-:Y:S05]  /*a610*/  BSYNC.RECONVERGENT B1 ;  /* 0x0000000000017941 */ /* 0x000fea0003800200 */
.L_x_267:
[----:B------:R-:W-:-:S13]  /*a620*/  ISETP.GE.U32.AND P0, PT, R31, 0x4, PT ;  /* 0x000000041f00780c */ /* 0x000fda0003f06070 */
[----:B------:R-:W-:Y:S05]  /*a630*/  @!P0 BRA `(.L_x_266) ;  /* 0x0000000400ac8947 */ /* 0x000fea0003800000 */
[----:B------:R-:W-:Y:S01]  /*a640*/  MOV R30, UR9 ;  /* 0x00000009001e7c02 */ /* 0x000fe20008000f00 */
[----:B------:R-:W-:Y:S01]  /*a650*/  IMAD R7, R11, 0x2, R14 ;  /* 0x000000020b077824 */ /* 0x000fe200078e020e */
[----:B------:R-:W-:Y:S01]  /*a660*/  ISETP.NE.AND P0, PT, R50, RZ, PT ;  /* 0x000000ff3200720c */ /* 0x000fe20003f05270 */
[----:B------:R-:W-:Y:S01]  /*a670*/  IMAD.SHL.U32 R39, R53, 0x100, RZ ;  /* 0x0000010035277824 */ /* 0x000fe200078e00ff */
[----:B------:R-:W-:Y:S01]  /*a680*/  SHF.L.U32 R37, R11, 0x8, RZ ;  /* 0x000000080b257819 */ /* 0x000fe200000006ff */
[----:B------:R-:W-:Y:S02]  /*a690*/  IMAD R7, R30, -0x2, R7 ;  /* 0xfffffffe1e077824 */ /* 0x000fe400078e0207 */
[----:B------:R-:W-:-:S05]  /*a6a0*/  IMAD.U32 R30, RZ, RZ, UR4 ;  /* 0x00000004ff1e7e24 */ /* 0x000fca000f8e00ff */
[----:B------:R-:W-:-:S07]  /*a6b0*/  IADD3 R15, PT, PT, R7, 0x8, R30 ;  /* 0x00000008070f7810 */ /* 0x000fce0007ffe01e */
.L_x_273:
[----:B------:R-:W-:Y:S02]  /*a6c0*/  IADD3 R7, P1, PT, R11, UR44, RZ ;  /* 0x0000002c0b077c10 */ /* 0x000fe4000ff3e0ff */
        /* <DEDUP_REMOVED lines=12> */
[----:B------:R-:W2:-:S12]  /*a790*/  LDS.128 R44, [R12+UR5] ;  /* 0x000000050c2c7984 */ /* 0x000e980008000c00 */
[----:B------:R-:W3:Y:S01]  /*a7a0*/  @P0 LDG.E.128 R48, desc[UR36][R32.64] ;  /* 0x0000002420300981 */ /* 0x000ee2000c1e1d00 */
[----:B------:R-:W-:Y:S01]  /*a7b0*/  PLOP3.LUT P1, PT, PT, PT, UP0, 0x80, 0x8 ;  /* 0x000000000008781c */ /* 0x000fe20003f2f008 */
[----:B0-----:R-:W-:Y:S01]  /*a7c0*/  IMAD.WIDE.U32 R30, R37, 0x2, R18 ;  /* 0x00000002251e7825 */ /* 0x001fe200078e0012 */
[----:B------:R-:W-:Y:S02]  /*a7d0*/  PLOP3.LUT P3, PT, PT, PT, UP0, 0x80, 0x8 ;  /* 0x000000000008781c */ /* 0x000fe40003f6f008 */
[----:B------:R-:W-:Y:S02]  /*a7e0*/  PLOP3.LUT P0, PT, PT, PT, UP0, 0x80, 0x8 ;  /* 0x000000000008781c */ /* 0x000fe40003f0f008 */
[----:B------:R-:W-:Y:S01]  /*a7f0*/  PLOP3.LUT P2, PT, PT, PT, UP0, 0x80, 0x8 ;  /* 0x000000000008781c */ /* 0x000fe20003f4f008 */
[----:B--2--5:R-:W-:Y:S02]  /*a800*/  HFMA2 R40, R40, 1, 1, R44 ;  /* 0x3c003c0028287831 */ /* 0x024fe4000000002c */
[----:B------:R-:W-:-:S02]  /*a810*/  HADD2 R41, R41, R45 ;  /* 0x0000002d29297230 */ /* 0x000fc40000000000 */
[----:B------:R-:W-:Y:S02]  /*a820*/  HFMA2 R42, R42, 1, 1, R46 ;  /* 0x3c003c002a2a7831 */ /* 0x000fe4000000002e */
[----:B------:R-:W-:Y:S02]  /*a830*/  HADD2 R43, R43, R47 ;  /* 0x0000002f2b2b7230 */ /* 0x000fe40000000000 */
[----:B---3--:R-:W-:Y:S02]  /*a840*/  @P1 HFMA2 R41, R41, R49, -RZ ;  /* 0x0000003129291231 */ /* 0x008fe400001000ff */
[----:B------:R-:W-:Y:S02]  /*a850*/  @P0 HMUL2 R40, R40, R48 ;  /* 0x0000003028280232 */ /* 0x000fe40000000000 */
[----:B------:R-:W-:Y:S02]  /*a860*/  @P3 HFMA2 R43, R43, R51, -RZ ;  /* 0x000000332b2b3231 */ /* 0x000fe400001000ff */
[----:B------:R-:W-:-:S05]  /*a870*/  @P2 HMUL2 R42, R42, R50 ;  /* 0x000000322a2a2232 */ /* 0x000fca0000000000 */
[----:B------:R2:W-:Y:S02]  /*a880*/  STG.E.128 desc[UR36][R30.64], R40 ;  /* 0x000000281e007986 */ /* 0x0005e4000c101d24 */
.L_x_271:
[----:B------:R-:W-:Y:S05]  /*a890*/  BSYNC.RECONVERGENT B1 ;  /* 0x0000000000017941 */ /* 0x000fea0003800200 */
.L_x_270:
[----:B------:R3:W0:Y:S04]  /*a8a0*/  LDG.E R34, desc[UR36][R34.64+0x10] ;  /* 0x0000102422227981 */ /* 0x000628000c1e1900 */
[----:B------:R-:W4:Y:S01]  /*a8b0*/  LDS.U16 R7, [R15+-0x8] ;  /* 0xfffff8000f077984 */ /* 0x000f220000000400 */
[----:B------:R-:W-:-:S05]  /*a8c0*/  IMAD.U32 R50, RZ, RZ, UR14 ;  /* 0x0000000eff327e24 */ /* 0x000fca000f8e00ff */
[----:B------:R-:W-:Y:S01]  /*a8d0*/  ISETP.NE.AND P0, PT, R50, RZ, PT ;  /* 0x000000ff3200720c */ /* 0x000fe20003f05270 */
[--C-:B-----5:R-:W-:Y:S02]  /*a8e0*/  HADD2.F32 R38, -RZ, R42.reuse.H0_H0 ;  /* 0x2000002aff267230 */ /* 0x120fe40000004100 */
[----:B---3--:R-:W-:Y:S02]  /*a8f0*/  HADD2.F32 R35, -RZ, R42.H1_H1 ;  /* 0x3000002aff237230 */ /* 0x008fe40000004100 */
[--C-:B-1----:R-:W-:Y:S02]  /*a900*/  HADD2.F32 R36, -RZ, R40.reuse.H0_H0 ;  /* 0x20000028ff247230 */ /* 0x102fe40000004100 */
[--C-:B--2---:R-:W-:Y:S02]  /*a910*/  HADD2.F32 R42, -RZ, R43.reuse.H0_H0 ;  /* 0x2000002bff2a7230 */ /* 0x104fe40000004100 */
[----:B------:R-:W-:Y:S02]  /*a920*/  HADD2.F32 R40, -RZ, R40.H1_H1 ;  /* 0x30000028ff287230 */ /* 0x000fe40000004100 */
[----:B------:R-:W-:-:S02]  /*a930*/  HADD2.F32 R43, -RZ, R43.H1_H1 ;  /* 0x3000002bff2b7230 */ /* 0x000fc40000004100 */
[----:B----4-:R-:W-:-:S05]  /*a940*/  HADD2.F32 R7, -RZ, R7.H0_H0 ;  /* 0x20000007ff077230 */ /* 0x010fca0000004100 */
[C---:B------:R-:W-:Y:S01]  /*a950*/  FFMA.FTZ R49, R7.reuse, R36, R6 ;  /* 0x0000002407317223 */ /* 0x040fe20000010006 */
[C---:B------:R-:W-:Y:S01]  /*a960*/  FFMA.FTZ R38, R7.reuse, R38, R9 ;  /* 0x0000002607267223 */ /* 0x040fe20000010009 */
[C---:B------:R-:W-:Y:S01]  /*a970*/  FFMA.FTZ R10, R7.reuse, R35, R10 ;  /* 0x00000023070a7223 */ /* 0x040fe2000001000a */
[C---:B------:R-:W-:Y:S01]  /*a980*/  FFMA.FTZ R36, R7.reuse, R42, R13 ;  /* 0x0000002a07247223 */ /* 0x040fe2000001000d */
[----:B------:R-:W-:Y:S01]  /*a990*/  FFMA.FTZ R48, R7, R43, R0 ;  /* 0x0000002b07307223 */ /* 0x000fe20000010000 */
[----:B0-----:R-:W-:-:S04]  /*a9a0*/  IMAD R30, R53, R34, RZ ;  /* 0x00000022351e7224 */ /* 0x001fc800078e02ff */
[----:B------:R-:W-:-:S05]  /*a9b0*/  IMAD R30, R30, 0x100, R37 ;  /* 0x000001001e1e7824 */ /* 0x000fca00078e0225 */
[----:B------:R-:W-:Y:S01]  /*a9c0*/  IADD3 R31, PT, PT, R30, 0x400, RZ ;  /* 0x000004001e1f7810 */ /* 0x000fe20007ffe0ff */
[--C-:B------:R-:W-:Y:S02]  /*a9d0*/  HADD2.F32 R34, -RZ, R41.reuse.H0_H0 ;  /* 0x20000029ff227230 */ /* 0x100fe40000004100 */
[----:B------:R-:W-:Y:S02]  /*a9e0*/  HADD2.F32 R41, -RZ, R41.H1_H1 ;  /* 0x30000029ff297230 */ /* 0x000fe40000004100 */
[----:B------:R-:W-:-:S04]  /*a9f0*/  IMAD.WIDE R30, R31, 0x2, R24 ;  /* 0x000000021f1e7825 */ /* 0x000fc800078e0218 */
[C---:B------:R-:W-:Y:S01]  /*aa00*/  FFMA.FTZ R34, R7.reuse, R34, R5 ;  /* 0x0000002207227223 */ /* 0x040fe20000010005 */
        /* <DEDUP_REMOVED lines=12> */
[----:B------:R-:W-:-:S05]  /*aad0*/  IADD3 R7, PT, PT, R37, 0x400, RZ ;  /* 0x0000040025077810 */ /* 0x000fca0007ffe0ff */
[----:B------:R-:W-:-:S04]  /*aae0*/  IMAD.WIDE.U32 R6, R7, 0x2, R18 ;  /* 0x0000000207067825 */ /* 0x000fc800078e0012 */
[----:B0----5:R-:W-:Y:S02]  /*aaf0*/  HFMA2 R44, R44, 1, 1, R56 ;  /* 0x3c003c002c2c7831 */ /* 0x021fe40000000038 */
[----:B------:R-:W-:Y:S02]  /*ab00*/  HADD2 R45, R45, R57 ;  /* 0x000000392d2d7230 */ /* 0x000fe40000000000 */
[----:B------:R-:W-:Y:S02]  /*ab10*/  HFMA2 R46, R46, 1, 1, R58 ;  /* 0x3c003c002e2e7831 */ /* 0x000fe4000000003a */
[----:B------:R-:W-:Y:S02]  /*ab20*/  HADD2 R47, R47, R59 ;  /* 0x0000003b2f2f7230 */ /* 0x000fe40000000000 */
[----:B--2---:R-:W-:Y:S02]  /*ab30*/  @P2 HFMA2 R45, R45, R41, -RZ ;  /* 0x000000292d2d2231 */ /* 0x004fe400001000ff */
[----:B------:R-:W-:-:S02]  /*ab40*/  @P1 HMUL2 R44, R44, R40 ;  /* 0x000000282c2c1232 */ /* 0x000fc40000000000 */
[----:B------:R-:W-:Y:S02]  /*ab50*/  @P4 HFMA2 R47, R47, R43, -RZ ;  /* 0x0000002b2f2f4231 */ /* 0x000fe400001000ff */
[----:B------:R-:W-:-:S05]  /*ab60*/  @P3 HMUL2 R46, R46, R42 ;  /* 0x0000002a2e2e3232 */ /* 0x000fca0000000000 */
[----:B------:R0:W-:Y:S02]  /*ab70*/  STG.E.128 desc[UR36][R6.64], R44 ;  /* 0x0000002c06007986 */ /* 0x0001e4000c101d24 */
.L_x_272:
[----:B------:R1:W2:Y:S01]  /*ab80*/  LDS.U16 R0, [R15] ;  /* 0x000000000f007984 */ /* 0x0002a20000000400 */
[----:B------:R-:W-:Y:S01]  /*ab90*/  VIADD R11, R11, 0x8 ;  /* 0x000000080b0b7836 */ /* 0x000fe20000000000 */
[----:B------:R-:W-:Y:S01]  /*aba0*/  IADD3 R37, PT, PT, R37, 0x800, RZ ;  /* 0x0000080025257810 */ /* 0x000fe20007ffe0ff */
[--C-:B-----5:R-:W-:Y:S02]  /*abb0*/  HADD2.F32 R3, -RZ, R44.reuse.H0_H0 ;  /* 0x2000002cff037230 */ /* 0x120fe40000004100 */
[----:B------:R-:W-:Y:S01]  /*abc0*/  HADD2.F32 R5, -RZ, R44.H1_H1 ;  /* 0x3000002cff057230 */ /* 0x000fe20000004100 */
[----:B------:R-:W-:Y:S01]  /*abd0*/  ISETP.GE.AND P1, PT, R11, UR7, PT ;  /* 0x000000070b007c0c */ /* 0x000fe2000bf26270 */
[--C-:B0-----:R-:W-:Y:S02]  /*abe0*/  HADD2.F32 R7, -RZ, R45.reuse.H0_H0 ;  /* 0x2000002dff077230 */ /* 0x101fe40000004100 */
[----:B------:R-:W-:Y:S02]  /*abf0*/  HADD2.F32 R13, -RZ, R46.H1_H1 ;  /* 0x3000002eff0d7230 */ /* 0x000fe40000004100 */
[----:B------:R-:W-:-:S02]  /*ac00*/  HADD2.F32 R45, -RZ, R45.H1_H1 ;  /* 0x3000002dff2d7230 */ /* 0x000fc40000004100 */
[----:B------:R-:W-:Y:S02]  /*ac10*/  HADD2.F32 R9, -RZ, R46.H0_H0 ;  /* 0x2000002eff097230 */ /* 0x000fe40000004100 */
[--C-:B------:R-:W-:Y:S02]  /*ac20*/  HADD2.F32 R31, -RZ, R47.reuse.H0_H0 ;  /* 0x2000002fff1f7230 */ /* 0x100fe40000004100 */
[----:B------:R-:W-:Y:S02]  /*ac30*/  HADD2.F32 R47, -RZ, R47.H1_H1 ;  /* 0x3000002fff2f7230 */ /* 0x000fe40000004100 */
[----:B-1----:R-:W-:Y:S02]  /*ac40*/  VIADD R15, R15, 0x10 ;  /* 0x000000100f0f7836 */ /* 0x002fe40000000000 */
        /* <DEDUP_REMOVED lines=10> */
.L_x_266:
[----:B------:R-:W-:Y:S05]  /*acf0*/  BSYNC.RECONVERGENT B0 ;  /* 0x0000000000007941 */ /* 0x000fea0003800200 */
.L_x_265:
[----:B------:R-:W-:Y:S01]  /*ad00*/  ISETP.GE.AND P0, PT, R26, UR46, PT ;  /* 0x0000002e1a007c0c */ /* 0x000fe2000bf06270 */
[----:B------:R-:W0:Y:S01]  /*ad10*/  LDCU UR10, c[0x0][0x40c] ;  /* 0x00008180ff0a77ac */ /* 0x000e220008000800 */
[----:B------:R-:W-:Y:S01]  /*ad20*/  BSSY.RECONVERGENT B0, `(.L_x_274) ;  /* 0x0000107000007945 */ /* 0x000fe20003800200 */
[----:B------:R-:W2:Y:S10]  /*ad30*/  LDCU.64 UR12, c[0x0][0x3c8] ;  /* 0x00007900ff0c77ac */ /* 0x000eb40008000a00 */
[----:B------:R-:W-:Y:S05]  /*ad40*/  @P0 BRA `(.L_x_275) ;  /* 0x0000001000100947 */ /* 0x000fea0003800000 */
[----:B------:R-:W3:Y:S01]  /*ad50*/  LDCU UR6, c[0x0][0x3f8] ;  /* 0x00007f00ff0677ac */ /* 0x000ee20008000800 */
[----:B----4-:R-:W4:Y:S01]  /*ad60*/  LDC R35, c[0x0][0x3f4] ;  /* 0x0000fd00ff237b82 */ /* 0x010f220000000800 */
[----:B------:R-:W-:Y:S01]  /*ad70*/  IADD3 R40, PT, PT, R26, 0x4, RZ ;  /* 0x000000041a287810 */ /* 0x000fe20007ffe0ff */
[----:B------:R-:W-:Y:S01]  /*ad80*/  BSSY.RECONVERGENT B1, `(.L_x_276) ;  /* 0x000005a000017945 */ /* 0x000fe20003800200 */
[----:B------:R-:W-:Y:S02]  /*ad90*/  ULOP3.LUT UR8, URZ, UR9, URZ, 0x33, !UPT ;  /* 0x00000009ff087292 */ /* 0x000fe4000f8e33ff */
[----:B------:R-:W-:-:S03]  /*ada0*/  VIMNMX R7, PT, PT, R40, UR46, !PT ;  /* 0x0000002e28077c48 */ /* 0x000fc6000ffe0100 */
[----:B------:R-:W5:Y:S01]  /*adb0*/  LDC.64 R30, c[0x0][0x458] ;  /* 0x00011600ff1e7b82 */ /* 0x000f620000000a00 */
[----:B------:R-:W-:-:S04]  /*adc0*/  IADD3 R7, PT, PT, -R2, UR8, R7 ;  /* 0x0000000802077c10 */ /* 0x000fc8000fffe107 */
[----:B------:R-:W-:Y:S01]  /*add0*/  LOP3.LUT P0, RZ, R7, 0x4, RZ, 0xc0, !PT ;  /* 0x0000000407ff7812 */ /* 0x000fe2000780c0ff */
[----:B---3--:R-:W-:-:S06]  /*ade0*/  UIMAD UR7, UR38, UR6, UR45 ;  /* 0x00000006260772a4 */ /* 0x008fcc000f8e022d */
[----:B------:R-:W-:Y:S02]  /*adf0*/  IMAD.U32 R11, RZ, RZ, UR7 ;  /* 0x00000007ff0b7e24 */ /* 0x000fe4000f8e00ff */
[----:B----4-:R-:W-:-:S03]  /*ae00*/  IMAD R44, R35, UR6, RZ ;  /* 0x00000006232c7c24 */ /* 0x010fc6000f8e02ff */
[----:B------:R-:W-:-:S05]  /*ae10*/  LEA R11, R11, R4, 0x8 ;  /* 0x000000040b0b7211 */ /* 0x000fca00078e40ff */
[----:B-----5:R-:W-:-:S04]  /*ae20*/  IMAD.WIDE R30, R11, 0x2, R30 ;  /* 0x000000020b1e7825 */ /* 0x020fc800078e021e */
[----:B------:R-:W-:Y:S01]  /*ae30*/  IMAD.MOV.U32 R11, RZ, RZ, R26 ;  /* 0x000000ffff0b7224 */ /* 0x000fe200078e001a */
[----:B------:R-:W-:Y:S06]  /*ae40*/  @P0 BRA `(.L_x_277) ;  /* 0x0000000400340947 */ /* 0x000fec0003800000 */
[----:B------:R-:W-:Y:S02]  /*ae50*/  ISETP.GE.AND P0, PT, R26, R35, PT ;  /* 0x000000231a00720c */ /* 0x000fe40003f06270 */
[----:B------:R-:W-:-:S11]  /*ae60*/  MOV R11, R40 ;  /* 0x00000028000b7202 */ /* 0x000fd60000000f00 */
[----:B------:R-:W-:Y:S05]  /*ae70*/  @!P0 BRA `(.L_x_277) ;  /* 0x0000000400288947 */ /* 0x000fea0003800000 */
[----:B------:R-:W-:Y:S01]  /*ae80*/  IABS R34, R35 ;  /* 0x0000002300227213 */ /* 0x000fe20000000000 */
[----:B------:R-:W-:Y:S01]  /*ae90*/  IMAD.MOV.U32 R32, RZ, RZ, RZ ;  /* 0x000000ffff207224 */ /* 0x000fe200078e00ff */
[----:B------:R-:W-:Y:S01]  /*aea0*/  IABS R15, R26 ;  /* 0x0000001a000f7213 */ /* 0x000fe20000000000 */
[----:B------:R-:W3:Y:S01]  /*aeb0*/  LDCU.64 UR6, c[0x0][0x3c8] ;  /* 0x00007900ff0677ac */ /* 0x000ee20008000a00 */
[----:B-1----:R-:W1:Y:S01]  /*aec0*/  I2F.RP R36, R34 ;  /* 0x0000002200247306 */ /* 0x002e620000209400 */
[----:B------:R-:W-:Y:S01]  /*aed0*/  ISETP.GE.AND P1, PT, R26, RZ, PT ;  /* 0x000000ff1a00720c */ /* 0x000fe20003f26270 */
[----:B------:R-:W4:Y:S01]  /*aee0*/  LDS.U16 R28, [R28] ;  /* 0x000000001c1c7984 */ /* 0x000f220000000400 */
[----:B------:R-:W-:-:S05]  /*aef0*/  ISETP.NE.AND P2, PT, R35, RZ, PT ;  /* 0x000000ff2300720c */ /* 0x000fca0003f45270 */
[----:B-1----:R-:W1:Y:S02]  /*af00*/  MUFU.RCP R36, R36 ;  /* 0x0000002400247308 */ /* 0x002e640000001000 */
[----:B-1----:R-:W-:-:S06]  /*af10*/  VIADD R33, R36, 0xffffffe ;  /* 0x0ffffffe24217836 */ /* 0x002fcc0000000000 */
[----:B------:R-:W1:Y:S02]  /*af20*/  F2I.FTZ.U32.TRUNC.NTZ R33, R33 ;  /* 0x0000002100217305 */ /* 0x000e64000021f000 */
[----:B-1----:R-:W-:-:S05]  /*af30*/  IADD3 R11, PT, PT, RZ, -R33, RZ ;  /* 0x80000021ff0b7210 */ /* 0x002fca0007ffe0ff */
        /* <DEDUP_REMOVED lines=8> */
[----:B------:R-:W-:-:S05]  /*afc0*/  @!P0 IADD3 R11, PT, PT, R11, -R34, RZ ;  /* 0x800000220b0b8210 */ /* 0x000fca0007ffe0ff */
[----:B------:R-:W-:Y:S01]  /*afd0*/  @!P1 IMAD.MOV R11, RZ, RZ, -R11 ;  /* 0x000000ffff0b9224 */ /* 0x000fe200078e0a0b */
[----:B------:R-:W-:-:S04]  /*afe0*/  @!P2 LOP3.LUT R11, RZ, R35, RZ, 0x33, !PT ;  /* 0x00000023ff0ba212 */ /* 0x000fc800078e33ff */
[----:B------:R-:W-:-:S04]  /*aff0*/  IADD3 R15, P0, PT, R11, UR44, RZ ;  /* 0x0000002c0b0f7c10 */ /* 0x000fc8000ff1e0ff */
[----:B------:R-:W-:Y:S02]  /*b000*/  IADD3.X R32, PT, PT, RZ, R16, RZ, P0, !PT ;  /* 0x00000010ff207210 */ /* 0x000fe400007fe4ff */
[----:B---3--:R-:W-:-:S04]  /*b010*/  LEA R34, P0, R15, UR6, 0x2 ;  /* 0x000000060f227c11 */ /* 0x008fc8000f8010ff */
[----:B------:R-:W-:-:S05]  /*b020*/  LEA.HI.X R35, R15, UR7, R32, 0x2, P0 ;  /* 0x000000070f237c11 */ /* 0x000fca00080f1420 */
[----:B------:R-:W3:Y:S01]  /*b030*/  LDG.E R34, desc[UR36][R34.64] ;  /* 0x0000002422227981 */ /* 0x000ee2000c1e1900 */
[----:B------:R-:W-:Y:S01]  /*b040*/  ISETP.NE.AND P0, PT, R50, RZ, PT ;  /* 0x000000ff3200720c */ /* 0x000fe20003f05270 */
[----:B---3--:R-:W-:-:S04]  /*b050*/  IMAD R33, R44, R34, R11 ;  /* 0x000000222c217224 */ /* 0x008fc800078e020b */
[----:B------:R-:W-:-:S04]  /*b060*/  IMAD.SHL.U32 R33, R33, 0x100, RZ ;  /* 0x0000010021217824 */ /* 0x000fc800078e00ff */
        /* <DEDUP_REMOVED lines=9> */
[----:B-1----:R-:W4:Y:S01]  /*b100*/  @P0 LDG.E.128 R32, desc[UR36][R30.64] ;  /* 0x000000241e200981 */ /* 0x002f22000c1e1d00 */
[----:B------:R-:W-:Y:S02]  /*b110*/  PLOP3.LUT P1, PT, PT, PT, UP0, 0x80, 0x8 ;  /* 0x000000000008781c */ /* 0x000fe40003f2f008 */
[----:B------:R-:W-:Y:S02]  /*b120*/  PLOP3.LUT P3, PT, PT, PT, UP0, 0x80, 0x8 ;  /* 0x000000000008781c */ /* 0x000fe40003f6f008 */
[----:B------:R-:W-:Y:S02]  /*b130*/  PLOP3.LUT P0, PT, PT, PT, UP0, 0x80, 0x8 ;  /* 0x000000000008781c */ /* 0x000fe40003f0f008 */
[----:B------:R-:W-:Y:S02]  /*b140*/  PLOP3.LUT P2, PT, PT, PT, UP0, 0x80, 0x8 ;  /* 0x000000000008781c */ /* 0x000fe40003f4f008 */
[----:B------:R-:W-:Y:S01]  /*b150*/  SHF.L.U32 R15, R26, 0x8, RZ ;  /* 0x000000081a0f7819 */ /* 0x000fe200000006ff */
[----:B---3-5:R-:W-:-:S02]  /*b160*/  HFMA2 R36, R36, 1, 1, R48 ;  /* 0x3c003c0024247831 */ /* 0x028fc40000000030 */
[----:B------:R-:W-:Y:S02]  /*b170*/  HADD2 R37, R37, R49 ;  /* 0x0000003125257230 */ /* 0x000fe40000000000 */
[----:B------:R-:W-:Y:S02]  /*b180*/  HFMA2 R38, R38, 1, 1, R50 ;  /* 0x3c003c0026267831 */ /* 0x000fe40000000032 */
[----:B------:R-:W-:Y:S02]  /*b190*/  HADD2 R39, R39, R51 ;  /* 0x0000003327277230 */ /* 0x000fe40000000000 */
[----:B----4-:R-:W-:Y:S02]  /*b1a0*/  @P1 HFMA2 R37, R37, R33, -RZ ;  /* 0x0000002125251231 */ /* 0x010fe400001000ff */
[----:B------:R-:W-:Y:S02]  /*b1b0*/  @P0 HMUL2 R36, R36, R32 ;  /* 0x0000002024240232 */ /* 0x000fe40000000000 */
[----:B------:R-:W-:-:S02]  /*b1c0*/  @P3 HFMA2 R39, R39, R35, -RZ ;  /* 0x0000002327273231 */ /* 0x000fc400001000ff */
[----:B------:R-:W-:Y:S02]  /*b1d0*/  @P2 HMUL2 R38, R38, R34 ;  /* 0x0000002226262232 */ /* 0x000fe40000000000 */
[----:B------:R-:W-:-:S05]  /*b1e0*/  IMAD.WIDE.U32 R32, R15, 0x2, R18 ;  /* 0x000000020f207825 */ /* 0x000fca00078e0012 */
[----:B------:R3:W-:Y:S02]  /*b1f0*/  STG.E.128 desc[UR36][R32.64], R36 ;  /* 0x0000002420007986 */ /* 0x0007e4000c101d24 */
.L_x_279:
[----:B0-2---:R-:W-:Y:S05]  /*b200*/  BSYNC.RECONVERGENT B2 ;  /* 0x0000000000027941 */ /* 0x005fea0003800200 */
.L_x_278:
[--C-:B-----5:R-:W-:Y:S02]  /*b210*/  HADD2.F32 R15, -RZ, R36.reuse.H0_H0 ;  /* 0x20000024ff0f7230 */ /* 0x120fe40000004100 */
[----:B------:R-:W-:Y:S02]  /*b220*/  HADD2.F32 R26, -RZ, R37.H0_H0 ;  /* 0x20000025ff1a7230 */ /* 0x000fe40000004100 */
[----:B-1-3--:R-:W-:Y:S02]  /*b230*/  HADD2.F32 R32, -RZ, R39.H0_H0 ;  /* 0x20000027ff207230 */ /* 0x00afe40000004100 */
        /* <DEDUP_REMOVED lines=14> */
.L_x_277:
[----:B0-2---:R-:W-:Y:S05]  /*b320*/  BSYNC.RECONVERGENT B1 ;  /* 0x0000000000017941 */ /* 0x005fea0003800200 */
.L_x_276:
[----:B------:R-:W-:-:S13]  /*b330*/  ISETP.GE.U32.AND P0, PT, R7, 0x4, PT ;  /* 0x000000040700780c */ /* 0x000fda0003f06070 */
[----:B------:R-:W-:Y:S05]  /*b340*/  @!P0 BRA `(.L_x_275) ;  /* 0x0000000800908947 */ /* 0x000fea0003800000 */
[----:B------:R-:W-:Y:S01]  /*b350*/  LEA R14, R11, R14, 0x1 ;  /* 0x0000000e0b0e7211 */ /* 0x000fe200078e08ff */
[----:B------:R-:W-:Y:S01]  /*b360*/  IMAD.U32 R7, RZ, RZ, UR9 ;  /* 0x00000009ff077e24 */ /* 0x000fe2000f8e00ff */
[----:B------:R-:W-:-:S03]  /*b370*/  MOV R15, UR4 ;  /* 0x00000004000f7c02 */ /* 0x000fc60008000f00 */
[----:B------:R-:W-:Y:S02]  /*b380*/  IMAD R14, R7, -0x2, R14 ;  /* 0xfffffffe070e7824 */ /* 0x000fe400078e020e */
[C---:B------:R-:W-:Y:S01]  /*b390*/  VIADD R7, R11.reuse, 0x4 ;  /* 0x000000040b077836 */ /* 0x040fe20000000000 */
[----:B------:R-:W-:Y:S02]  /*b3a0*/  SHF.L.U32 R11, R11, 0x8, RZ ;  /* 0x000000080b0b7819 */ /* 0x000fe400000006ff */
[----:B------:R-:W-:-:S07]  /*b3b0*/  IADD3 R26, PT, PT, R14, 0x8, R15 ;  /* 0x000000080e1a7810 */ /* 0x000fce0007ffe00f */
.L_x_286:
[----:B------:R-:W0:Y:S01]  /*b3c0*/  LDC R46, c[0x0][0x3f4] ;  /* 0x0000fd00ff2e7b82 */ /* 0x000e220000000800 */
[----:B------:R-:W-:Y:S01]  /*b3d0*/  VIADD R28, R7, 0xfffffffc ;  /* 0xfffffffc071c7836 */ /* 0x000fe20000000000 */
[----:B------:R-:W-:Y:S04]  /*b3e0*/  BSSY.RECONVERGENT B1, `(.L_x_280) ;  /* 0x0000049000017945 */ /* 0x000fe80003800200 */
[----:B0-----:R-:W-:-:S13]  /*b3f0*/  ISETP.GE.AND P0, PT, R28, R46, PT ;  /* 0x0000002e1c00720c */ /* 0x001fda0003f06270 */
[----:B------:R-:W-:Y:S05]  /*b400*/  @!P0 BRA `(.L_x_281) ;  /* 0x0000000400188947 */ /* 0x000fea0003800000 */
[----:B------:R-:W-:Y:S02]  /*b410*/  IABS R33, R46 ;  /* 0x0000002e00217213 */ /* 0x000fe40000000000 */
[----:B-1----:R-:W-:Y:S02]  /*b420*/  IABS R36, R28 ;  /* 0x0000001c00247213 */ /* 0x002fe40000000000 */
[----:B------:R-:W0:Y:S01]  /*b430*/  I2F.RP R32, R33 ;  /* 0x0000002100207306 */ /* 0x000e220000209400 */
[----:B------:R-:W-:Y:S02]  /*b440*/  ISETP.GE.AND P1, PT, R28, RZ, PT ;  /* 0x000000ff1c00720c */ /* 0x000fe40003f26270 */
[----:B------:R-:W-:-:S05]  /*b450*/  ISETP.NE.AND P2, PT, R46, RZ, PT ;  /* 0x000000ff2e00720c */ /* 0x000fca0003f45270 */
[----:B0-----:R-:W0:Y:S02]  /*b460*/  MUFU.RCP R32, R32 ;  /* 0x0000002000207308 */ /* 0x001e240000001000 */
[----:B0-----:R-:W-:-:S06]  /*b470*/  IADD3 R34, PT, PT, R32, 0xffffffe, RZ ;  /* 0x0ffffffe20227810 */ /* 0x001fcc0007ffe0ff */
[----:B------:R-:W0:Y:S02]  /*b480*/  F2I.FTZ.U32.TRUNC.NTZ R15, R34 ;  /* 0x00000022000f7305 */ /* 0x000e24000021f000 */
[----:B0-----:R-:W-:-:S04]  /*b490*/  IMAD.MOV R14, RZ, RZ, -R15 ;  /* 0x000000ffff0e7224 */ /* 0x001fc800078e0a0f */
[----:B------:R-:W-:Y:S01]  /*b4a0*/  IMAD R35, R14, R33, RZ ;  /* 0x000000210e237224 */ /* 0x000fe200078e02ff */
[----:B------:R-:W-:-:S05]  /*b4b0*/  MOV R14, RZ ;  /* 0x000000ff000e7202 */ /* 0x000fca0000000f00 */
[----:B------:R-:W-:-:S04]  /*b4c0*/  IMAD.HI.U32 R14, R15, R35, R14 ;  /* 0x000000230f0e7227 */ /* 0x000fc800078e000e */
[----:B------:R-:W-:-:S04]  /*b4d0*/  IMAD.MOV.U32 R15, RZ, RZ, R36 ;  /* 0x000000ffff0f7224 */ /* 0x000fc800078e0024 */
        /* <DEDUP_REMOVED lines=11> */
[----:B------:R-:W-:-:S04]  /*b590*/  LEA R32, P0, R15, UR12, 0x2 ;  /* 0x0000000c0f207c11 */ /* 0x000fc8000f8010ff */
[----:B------:R-:W-:Y:S02]  /*b5a0*/  LEA.HI.X R33, R15, UR13, R28, 0x2, P0 ;  /* 0x0000000d0f217c11 */ /* 0x000fe400080f141c */
[----:B------:R-:W0:Y:S04]  /*b5b0*/  LDS.U16 R28, [R26+-0x8] ;  /* 0xfffff8001a1c7984 */ /* 0x000e280000000400 */
[----:B------:R-:W2:Y:S01]  /*b5c0*/  LDG.E R33, desc[UR36][R32.64] ;  /* 0x0000002420217981 */ /* 0x000ea2000c1e1900 */
[----:B------:R-:W-:Y:S01]  /*b5d0*/  UISETP.NE.AND UP0, UPT, UR10, URZ, UPT ;  /* 0x000000ff0a00728c */ /* 0x000fe2000bf05270 */
[----:B--2---:R-:W-:-:S04]  /*b5e0*/  IMAD R15, R44, R33, R14 ;  /* 0x000000212c0f7224 */ /* 0x004fc800078e020e */
[----:B------:R-:W-:-:S04]  /*b5f0*/  IMAD.SHL.U32 R15, R15, 0x100, RZ ;  /* 0x000001000f0f7824 */ /* 0x000fc800078e00ff */
[----:B------:R-:W-:-:S05]  /*b600*/  IMAD.WIDE R14, R15, 0x2, R24 ;  /* 0x000000020f0e7825 */ /* 0x000fca00078e0218 */
[----:B------:R1:W5:Y:S01]  /*b610*/  LDG.E.128 R36, desc[UR36][R14.64] ;  /* 0x000000240e247981 */ /* 0x000362000c1e1d00 */
[----:B0-----:R-:W-:Y:S01]  /*b620*/  HADD2.F32 R45, -RZ, R28.H0_H0 ;  /* 0x2000001cff2d7230 */ /* 0x001fe20000004100 */
[----:B------:R-:W-:Y:S06]  /*b630*/  BRA.U UP0, `(.L_x_282) ;  /* 0x00000001004c7547 */ /* 0x000fec000b800000 */
[----:B------:R-:W-:Y:S01]  /*b640*/  ISETP.NE.AND P3, PT, R208, RZ, PT ;  /* 0x000000ffd000720c */ /* 0x000fe20003f65270 */
[----:B------:R-:W0:-:S12]  /*b650*/  LDS.128 R32, [R12+UR5] ;  /* 0x000000050c207984 */ /* 0x000e180008000c00 */
[----:B------:R-:W-:Y:S01]  /*b660*/  VOTEU.ANY UP0, P3 ;  /* 0x0000000000ff7886 */ /* 0x000fe20001800100 */
[----:B------:R-:W-:-:S13]  /*b670*/  PLOP3.LUT P0, PT, PT, PT, UP0, 0x80, 0x8 ;  /* 0x000000000008781c */ /* 0x000fda0003f0f008 */
[----:B------:R-:W2:Y:S01]  /*b680*/  @P0 LDG.E.128 R40, desc[UR36][R30.64] ;  /* 0x000000241e280981 */ /* 0x000ea2000c1e1d00 */
[----:B------:R-:W-:Y:S01]  /*b690*/  PLOP3.LUT P1, PT, PT, PT, UP0, 0x80, 0x8 ;  /* 0x000000000008781c */ /* 0x000fe20003f2f008 */
[----:B-1----:R-:W-:Y:S01]  /*b6a0*/  IMAD.WIDE.U32 R14, R11, 0x2, R18 ;  /* 0x000000020b0e7825 */ /* 0x002fe200078e0012 */
        /* <DEDUP_REMOVED lines=12> */
.L_x_282:
[--C-:B01---5:R-:W-:Y:S02]  /*b770*/  HADD2.F32 R14, -RZ, R36.reuse.H0_H0 ;  /* 0x20000024ff0e7230 */ /* 0x123fe40000004100 */
[----:B------:R-:W-:Y:S02]  /*b780*/  HADD2.F32 R28, -RZ, R37.H0_H0 ;  /* 0x20000025ff1c7230 */ /* 0x000fe40000004100 */
        /* <DEDUP_REMOVED lines=14> */
.L_x_281:
[----:B------:R-:W-:Y:S05]  /*b870*/  BSYNC.RECONVERGENT B1 ;  /* 0x0000000000017941 */ /* 0x000fea0003800200 */
.L_x_280:
[----:B------:R-:W-:Y:S01]  /*b880*/  ISETP.GE.AND P0, PT, R7, R46, PT ;  /* 0x0000002e0700720c */ /* 0x000fe20003f06270 */
[----:B------:R-:W-:-:S12]  /*b890*/  BSSY.RECONVERGENT B1, `(.L_x_283) ;  /* 0x0000049000017945 */ /* 0x000fd80003800200 */
[----:B------:R-:W-:Y:S05]  /*b8a0*/  @!P0 BRA `(.L_x_284) ;  /* 0x00000004001c8947 */ /* 0x000fea0003800000 */
[----:B------:R-:W-:Y:S02]  /*b8b0*/  IABS R33, R46 ;  /* 0x0000002e00217213 */ /* 0x000fe40000000000 */
[----:B------:R-:W-:Y:S02]  /*b8c0*/  IABS R34, R7 ;  /* 0x0000000700227213 */ /* 0x000fe40000000000 */
        /* <DEDUP_REMOVED lines=24> */
[----:B------:R-:W0:Y:S04]  /*ba50*/  LDS.U16 R28, [R26] ;  /* 0x000000001a1c7984 */ /* 0x000e280000000400 */
[----:B------:R-:W2:Y:S01]  /*ba60*/  LDG.E R33, desc[UR36][R32.64] ;  /* 0x0000002420217981 */ /* 0x000ea2000c1e1900 */
[----:B------:R-:W-:Y:S01]  /*ba70*/  UISETP.NE.AND UP0, UPT, UR10, URZ, UPT ;  /* 0x000000ff0a00728c */ /* 0x000fe2000bf05270 */
[----:B--2---:R-:W-:-:S04]  /*ba80*/  IMAD R15, R44, R33, R14 ;  /* 0x000000212c0f7224 */ /* 0x004fc800078e020e */
[----:B------:R-:W-:-:S04]  /*ba90*/  IMAD.SHL.U32 R15, R15, 0x100, RZ ;  /* 0x000001000f0f7824 */ /* 0x000fc800078e00ff */
[----:B------:R-:W-:-:S05]  /*baa0*/  IMAD.WIDE R14, R15, 0x2, R24 ;  /* 0x000000020f0e7825 */ /* 0x000fca00078e0218 */
[----:B-1----:R1:W5:Y:S01]  /*bab0*/  LDG.E.128 R36, desc[UR36][R14.64] ;  /* 0x000000240e247981 */ /* 0x002362000c1e1d00 */
[----:B0-----:R-:W-:Y:S01]  /*bac0*/  HADD2.F32 R41, -RZ, R28.H0_H0 ;  /* 0x2000001cff297230 */ /* 0x001fe20000004100 */
[----:B------:R-:W-:Y:S06]  /*bad0*/  BRA.U UP0, `(.L_x_285) ;  /* 0x0000000100507547 */ /* 0x000fec000b800000 */
        /* <DEDUP_REMOVED lines=9> */
[----:B-1----:R-:W-:Y:S01]  /*bb70*/  IADD3 R15, PT, PT, R11, 0x400, RZ ;  /* 0x000004000b0f7810 */ /* 0x002fe20007ffe0ff */
        /* <DEDUP_REMOVED lines=10> */
.L_x_285:
        /* <DEDUP_REMOVED lines=16> */
.L_x_284:
[----:B------:R-:W-:Y:S05]  /*bd20*/  BSYNC.RECONVERGENT B1 ;  /* 0x0000000000017941 */ /* 0x000fea0003800200 */
.L_x_283:
[C---:B------:R-:W-:Y:S01]  /*bd30*/  VIADD R14, R7.reuse, 0x4 ;  /* 0x00000004070e7836 */ /* 0x040fe20000000000 */
[----:B------:R-:W-:Y:S01]  /*bd40*/  IADD3 R7, PT, PT, R7, 0x8, RZ ;  /* 0x0000000807077810 */ /* 0x000fe20007ffe0ff */
[----:B------:R-:W-:Y:S01]  /*bd50*/  VIADD R11, R11, 0x800 ;  /* 0x000008000b0b7836 */ /* 0x000fe20000000000 */
[----:B------:R-:W-:Y:S02]  /*bd60*/  IADD3 R26, PT, PT, R26, 0x10, RZ ;  /* 0x000000101a1a7810 */ /* 0x000fe40007ffe0ff */
[----:B------:R-:W-:-:S13]  /*bd70*/  ISETP.GE.AND P0, PT, R14, UR46, PT ;  /* 0x0000002e0e007c0c */ /* 0x000fda000bf06270 */
[----:B------:R-:W-:Y:S05]  /*bd80*/  @!P0 BRA `(.L_x_286) ;  /* 0xfffffff4008c8947 */ /* 0x000fea000383ffff */
.L_x_275:
[----:B0-2---:R-:W-:Y:S05]  /*bd90*/  BSYNC.RECONVERGENT B0 ;  /* 0x0000000000007941 */ /* 0x005fea0003800200 */
.L_x_274:
[----:B------:R-:W-:Y:S01]  /*bda0*/  ISETP.NE.AND P0, PT, R2, R27, PT ;  /* 0x0000001b0200720c */ /* 0x000fe20003f05270 */
[----:B------:R-:W-:-:S12]  /*bdb0*/  BSSY.RECONVERGENT B0, `(.L_x_287) ;  /* 0x0000037000007945 */ /* 0x000fd80003800200 */
[----:B------:R-:W-:Y:S05]  /*bdc0*/  @P0 BRA `(.L_x_288) ;  /* 0x0000000000d40947 */ /* 0x000fea0003800000 */
[----:B------:R-:W-:-:S06]  /*bdd0*/  USHF.L.U32 UR5, UR46, 0x8, URZ ;  /* 0x000000082e057899 */ /* 0x000fcc00080006ff */
[----:B------:R-:W-:-:S04]  /*bde0*/  IMAD.U32 R15, RZ, RZ, UR5 ;  /* 0x00000005ff0f7e24 */ /* 0x000fc8000f8e00ff */
[----:B------:R-:W-:-:S05]  /*bdf0*/  IMAD.WIDE R14, R15, 0x2, R18 ;  /* 0x000000020f0e7825 */ /* 0x000fca00078e0212 */
[----:B------:R0:W5:Y:S01]  /*be00*/  LDG.E.128 R24, desc[UR36][R14.64] ;  /* 0x000000240e187981 */ /* 0x000162000c1e1d00 */
[----:B------:R-:W-:-:S06]  /*be10*/  UIADD3 UR5, UPT, UPT, UR47, -UR9, URZ ;  /* 0x800000092f057290 */ /* 0x000fcc000fffe0ff */
[----:B------:R-:W-:-:S05]  /*be20*/  MOV R12, UR5 ;  /* 0x00000005000c7c02 */ /* 0x000fca0008000f00 */
[----:B------:R-:W-:Y:S01]  /*be30*/  IMAD R29, R12, 0x2, R29 ;  /* 0x000000020c1d7824 */ /* 0x000fe200078e021d */
[----:B------:R-:W2:Y:S05]  /*be40*/  LDCU UR5, c[0x0][0x40c] ;  /* 0x00008180ff0577ac */ /* 0x000eaa0008000800 */
[----:B------:R-:W3:Y:S01]  /*be50*/  LDS.U16 R29, [R29+-0x2] ;  /* 0xfffffe001d1d7984 */ /* 0x000ee20000000400 */
[----:B--2---:R-:W-:Y:S01]  /*be60*/  UISETP.NE.AND UP0, UPT, UR5, URZ, UPT ;  /* 0x000000ff0500728c */ /* 0x004fe2000bf05270 */
[----:B---3--:R-:W-:-:S08]  /*be70*/  HADD2.F32 R7, -RZ, R29.H0_H0 ;  /* 0x2000001dff077230 */ /* 0x008fd00000004100 */
[----:B0-----:R-:W-:Y:S05]  /*be80*/  BRA.U UP0, `(.L_x_289) ;  /* 0x0000000100647547 */ /* 0x001fea000b800000 */
[----:B------:R-:W0:Y:S02]  /*be90*/  LDCU.64 UR6, c[0x0][0x460] ;  /* 0x00008c00ff0677ac */ /* 0x000e240008000a00 */
[----:B0-----:R-:W-:-:S04]  /*bea0*/  UISETP.NE.U32.AND UP0, UPT, UR6, URZ, UPT ;  /* 0x000000ff0600728c */ /* 0x001fc8000bf05070 */
[----:B------:R-:W-:-:S06]  /*beb0*/  UISETP.NE.AND.EX UP0, UPT, UR7, URZ, UPT, UP0 ;  /* 0x000000ff0700728c */ /* 0x000fcc000bf05300 */
[----:B------:R-:W-:-:S05]  /*bec0*/  PLOP3.LUT P0, PT, PT, PT, UP0, 0x80, 0x8 ;  /* 0x000000000008781c */ /* 0x000fca0003f0f008 */
[----:B------:R-:W0:Y:S01]  /*bed0*/  @UP0 LDCU UR5, c[0x0][0x3f8] ;  /* 0x00007f00ff0507ac */ /* 0x000e220008000800 */
[----:B------:R-:W2:Y:S01]  /*bee0*/  @UP0 LDCU.64 UR6, c[0x0][0x458] ;  /* 0x00008b00ff0607ac */ /* 0x000ea20008000a00 */
[----:B0-----:R-:W-:Y:S01]  /*bef0*/  @UP0 UIMAD UR5, UR38, UR5, UR45 ;  /* 0x00000005260502a4 */ /* 0x001fe2000f8e022d */
[----:B--2---:R-:W-:Y:S01]  /*bf00*/  MOV R15, UR7 ;  /* 0x00000007000f7c02 */ /* 0x004fe20008000f00 */
[----:B------:R-:W-:-:S04]  /*bf10*/  IMAD.U32 R14, RZ, RZ, UR6 ;  /* 0x00000006ff0e7e24 */ /* 0x000fc8000f8e00ff */
[----:B------:R-:W-:-:S05]  /*bf20*/  MOV R11, UR5 ;  /* 0x00000005000b7c02 */ /* 0x000fca0008000f00 */
[----:B------:R-:W-:-:S04]  /*bf30*/  @P0 IMAD R11, R11, 0x100, R4 ;  /* 0x000001000b0b0824 */ /* 0x000fc800078e0204 */
[----:B------:R-:W-:-:S05]  /*bf40*/  @P0 IMAD.WIDE R14, R11, 0x2, R14 ;  /* 0x000000020b0e0825 */ /* 0x000fca00078e020e */
[----:B------:R-:W2:Y:S01]  /*bf50*/  @P0 LDG.E.128 R28, desc[UR36][R14.64] ;  /* 0x000000240e1c0981 */ /* 0x000ea2000c1e1d00 */
[----:B------:R-:W-:Y:S01]  /*bf60*/  USHF.L.U32 UR5, UR41, 0x8, URZ ;  /* 0x0000000829057899 */ /* 0x000fe200080006ff */
[----:B-----5:R-:W-:Y:S02]  /*bf70*/  HFMA2 R24, R24, 1, 1, R20 ;  /* 0x3c003c0018187831 */ /* 0x020fe40000000014 */
[----:B------:R-:W-:Y:S02]  /*bf80*/  HADD2 R25, R25, R21 ;  /* 0x0000001519197230 */ /* 0x000fe40000000000 */
[----:B------:R-:W-:Y:S02]  /*bf90*/  HFMA2 R26, R26, 1, 1, R22 ;  /* 0x3c003c001a1a7831 */ /* 0x000fe40000000016 */
[----:B------:R-:W-:Y:S01]  /*bfa0*/  HADD2 R27, R27, R23 ;  /* 0x000000171b1b7230 */ /* 0x000fe20000000000 */
[----:B------:R-:W-:-:S05]  /*bfb0*/  MOV R11, UR5 ;  /* 0x00000005000b7c02 */ /* 0x000fca0008000f00 */
[----:B------:R-:W-:-:S04]  /*bfc0*/  IMAD.WIDE R18, R11, 0x2, R18 ;  /* 0x000000020b127825 */ /* 0x000fc800078e0212 */
[----:B--2---:R-:W-:Y:S02]  /*bfd0*/  @P0 HFMA2 R25, R25, R29, -RZ ;  /* 0x0000001d19190231 */ /* 0x004fe400001000ff */
[----:B------:R-:W-:Y:S02]  /*bfe0*/  @P0 HMUL2 R24, R24, R28 ;  /* 0x0000001c18180232 */ /* 0x000fe40000000000 */
[----:B------:R-:W-:Y:S02]  /*bff0*/  @P0 HFMA2 R27, R27, R31, -RZ ;  /* 0x0000001f1b1b0231 */ /* 0x000fe400001000ff */
[----:B------:R-:W-:-:S05]  /*c000*/  @P0 HMUL2 R26, R26, R30 ;  /* 0x0000001e1a1a0232 */ /* 0x000fca0000000000 */
[----:B------:R0:W-:Y:S02]  /*c010*/  STG.E.128 desc[UR36][R18.64], R24 ;  /* 0x0000001812007986 */ /* 0x0001e4000c101d24 */
.L_x_289:
        /* <DEDUP_REMOVED lines=16> */
.L_x_288:
[----:B------:R-:W-:Y:S05]  /*c120*/  BSYNC.RECONVERGENT B0 ;  /* 0x0000000000007941 */ /* 0x000fea0003800200 */
.L_x_287:
[C---:B------:R-:W-:Y:S01]  /*c130*/  LOP3.LUT R7, R17.reuse, 0x3c0, RZ, 0xc0, !PT ;  /* 0x000003c011077812 */ /* 0x040fe200078ec0ff */
[----:B------:R-:W-:Y:S01]  /*c140*/  BAR.SYNC.DEFER_BLOCKING 0x0 ;  /* 0x0000000000007b1d */ /* 0x000fe20000010000 */
[----:B------:R-:W-:Y:S02]  /*c150*/  LOP3.LUT R11, R17, 0x3e0, RZ, 0xc0, !PT ;  /* 0x000003e0110b7812 */ /* 0x000fe400078ec0ff */
[----:B------:R-:W-:Y:S01]  /*c160*/  ISETP.NE.AND P0, PT, R7, 0x40, PT ;  /* 0x000000400700780c */ /* 0x000fe20003f05270 */
[----:B------:R-:W-:Y:S01]  /*c170*/  IMAD.SHL.U32 R7, R4, 0x2, RZ ;  /* 0x0000000204077824 */ /* 0x000fe200078e00ff */
[C---:B------:R-:W-:Y:S01]  /*c180*/  ISETP.GT.U32.AND P1, PT, R17.reuse, 0x3f, PT ;  /* 0x0000003f1100780c */ /* 0x040fe20003f24070 */
[----:B------:R-:W-:Y:S01]  /*c190*/  BSSY.RECONVERGENT B0, `(.L_x_290) ;  /* 0x000000a000007945 */ /* 0x000fe20003800200 */
[----:B------:R-:W-:Y:S02]  /*c1a0*/  ISETP.GT.U32.AND P3, PT, R17, 0x1f, PT ;  /* 0x0000001f1100780c */ /* 0x000fe40003f64070 */
[----:B------:R-:W-:-:S02]  /*c1b0*/  ISETP.NE.AND P2, PT, R11, 0x20, PT ;  /* 0x000000200b00780c */ /* 0x000fc40003f45270 */
[----:B------:R-:W-:-:S05]  /*c1c0*/  LEA R2, R2, R7, 0x9 ;  /* 0x0000000702027211 */ /* 0x000fca00078e48ff */
[----:B------:R-:W-:Y:S06]  /*c1d0*/  @P0 BRA `(.L_x_291) ;  /* 0x0000000000140947 */ /* 0x000fec0003800000 */
[----:B------:R-:W-:Y:S02]  /*c1e0*/  F2FP.F16.F32.PACK_AB R16, R3, R6 ;  /* 0x000000060310723e */ /* 0x000fe400000000ff */
[----:B------:R-:W-:Y:S02]  /*c1f0*/  F2FP.F16.F32.PACK_AB R17, R8, R5 ;  /* 0x000000050811723e */ /* 0x000fe400000000ff */
[----:B------:R-:W-:Y:S02]  /*c200*/  F2FP.F16.F32.PACK_AB R18, R10, R9 ;  /* 0x000000090a12723e */ /* 0x000fe400000000ff */
[----:B------:R-:W-:-:S05]  /*c210*/  F2FP.F16.F32.PACK_AB R19, R0, R13 ;  /* 0x0000000d0013723e */ /* 0x000fca00000000ff */
[----:B------:R0:W-:Y:S02]  /*c220*/  STS.128 [R2+UR4+-0x400], R16 ;  /* 0xfffc001002007988 */ /* 0x0001e40008000c04 */
.L_x_291:
[----:B------:R-:W-:Y:S05]  /*c230*/  BSYNC.RECONVERGENT B0 ;  /* 0x0000000000007941 */ /* 0x000fea0003800200 */
.L_x_290:
[----:B------:R-:W-:Y:S06]  /*c240*/  BAR.SYNC.DEFER_BLOCKING 0x0 ;  /* 0x0000000000007b1d */ /* 0x000fec0000010000 */
[----:B------:R-:W-:Y:S04]  /*c250*/  BSSY.RECONVERGENT B0, `(.L_x_292) ;  /* 0x0000013000007945 */ /* 0x000fe80003800200 */
[----:B------:R-:W-:Y:S05]  /*c260*/  @P1 BRA `(.L_x_293) ;  /* 0x0000000000441947 */ /* 0x000fea0003800000 */
[----:B0-----:R-:W0:Y:S02]  /*c270*/  LDS.128 R16, [R2+UR4] ;  /* 0x0000000402107984 */ /* 0x001e240008000c00 */
[--C-:B0-----:R-:W-:Y:S02]  /*c280*/  HADD2.F32 R14, -RZ, R18.reuse.H0_H0 ;  /* 0x20000012ff0e7230 */ /* 0x101fe40000004100 */
[----:B------:R-:W-:Y:S02]  /*c290*/  HADD2.F32 R15, -RZ, R18.H1_H1 ;  /* 0x30000012ff0f7230 */ /* 0x000fe40000004100 */
[----:B------:R-:W-:Y:S02]  /*c2a0*/  HADD2.F32 R11, -RZ, R16.H0_H0 ;  /* 0x20000010ff0b7230 */ /* 0x000fe40000004100 */
[----:B------:R-:W-:Y:S01]  /*c2b0*/  FADD.FTZ R9, R9, R14 ;  /* 0x0000000e09097221 */ /* 0x000fe20000010000 */
[----:B------:R-:W-:Y:S02]  /*c2c0*/  HADD2.F32 R12, -RZ, R17.H0_H0 ;  /* 0x20000011ff0c7230 */ /* 0x000fe40000004100 */
[----:B------:R-:W-:Y:S01]  /*c2d0*/  FADD.FTZ R10, R10, R15 ;  /* 0x0000000f0a0a7221 */ /* 0x000fe20000010000 */
[----:B------:R-:W-:-:S02]  /*c2e0*/  HADD2.F32 R18, -RZ, R19.H0_H0 ;  /* 0x20000013ff127230 */ /* 0x000fc40000004100 */
[----:B------:R-:W-:Y:S01]  /*c2f0*/  FADD.FTZ R6, R6, R11 ;  /* 0x0000000b06067221 */ /* 0x000fe20000010000 */
[----:B------:R-:W-:Y:S02]  /*c300*/  HADD2.F32 R16, -RZ, R16.H1_H1 ;  /* 0x30000010ff107230 */ /* 0x000fe40000004100 */
[----:B------:R-:W-:Y:S01]  /*c310*/  FADD.FTZ R5, R5, R12 ;  /* 0x0000000c05057221 */ /* 0x000fe20000010000 */
[----:B------:R-:W-:Y:S02]  /*c320*/  HADD2.F32 R17, -RZ, R17.H1_H1 ;  /* 0x30000011ff117230 */ /* 0x000fe40000004100 */
[----:B------:R-:W-:Y:S01]  /*c330*/  FADD.FTZ R13, R13, R18 ;  /* 0x000000120d0d7221 */ /* 0x000fe20000010000 */
[----:B------:R-:W-:Y:S02]  /*c340*/  HADD2.F32 R19, -RZ, R19.H1_H1 ;  /* 0x30000013ff137230 */ /* 0x000fe40000004100 */
[----:B------:R-:W-:Y:S01]  /*c350*/  FADD.FTZ R3, R3, R16 ;  /* 0x0000001003037221 */ /* 0x000fe20000010000 */
[----:B------:R-:W-:-:S02]  /*c360*/  FADD.FTZ R8, R8, R17 ;  /* 0x0000001108087221 */ /* 0x000fc40000010000 */
[----:B------:R-:W-:-:S07]  /*c370*/  FADD.FTZ R0, R0, R19 ;  /* 0x0000001300007221 */ /* 0x000fce0000010000 */
.L_x_293:
[----:B------:R-:W-:Y:S05]  /*c380*/  BSYNC.RECONVERGENT B0 ;  /* 0x0000000000007941 */ /* 0x000fea0003800200 */
.L_x_292:
[----:B------:R-:W-:Y:S06]  /*c390*/  BAR.SYNC.DEFER_BLOCKING 0x0 ;  /* 0x0000000000007b1d */ /* 0x000fec0000010000 */
[----:B------:R-:W-:Y:S04]  /*c3a0*/  BSSY.RECONVERGENT B0, `(.L_x_294) ;  /* 0x0000007000007945 */ /* 0x000fe80003800200 */
[----:B------:R-:W-:Y:S05]  /*c3b0*/  @P2 BRA `(.L_x_295) ;  /* 0x0000000000142947 */ /* 0x000fea0003800000 */
[----:B0-----:R-:W-:Y:S02]  /*c3c0*/  F2FP.F16.F32.PACK_AB R16, R3, R6 ;  /* 0x000000060310723e */ /* 0x001fe400000000ff */
[----:B------:R-:W-:Y:S02]  /*c3d0*/  F2FP.F16.F32.PACK_AB R17, R8, R5 ;  /* 0x000000050811723e */ /* 0x000fe400000000ff */
[----:B------:R-:W-:Y:S02]  /*c3e0*/  F2FP.F16.F32.PACK_AB R18, R10, R9 ;  /* 0x000000090a12723e */ /* 0x000fe400000000ff */
[----:B------:R-:W-:-:S05]  /*c3f0*/  F2FP.F16.F32.PACK_AB R19, R0, R13 ;  /* 0x0000000d0013723e */ /* 0x000fca00000000ff */
[----:B------:R2:W-:Y:S02]  /*c400*/  STS.128 [R7+UR4], R16 ;  /* 0x0000001007007988 */ /* 0x0005e40008000c04 */
.L_x_295:
[----:B------:R-:W-:Y:S05]  /*c410*/  BSYNC.RECONVERGENT B0 ;  /* 0x0000000000007941 */ /* 0x000fea0003800200 */
.L_x_294:
[----:B------:R-:W-:Y:S06]  /*c420*/  BAR.SYNC.DEFER_BLOCKING 0x0 ;  /* 0x0000000000007b1d */ /* 0x000fec0000010000 */
[----:B------:R-:W-:Y:S04]  /*c430*/  BSSY.RECONVERGENT B0, `(.L_x_296) ;  /* 0x0000013000007945 */ /* 0x000fe80003800200 */
[----:B------:R-:W-:Y:S05]  /*c440*/  @P3 BRA `(.L_x_297) ;  /* 0x0000000000443947 */ /* 0x000fea0003800000 */
[----:B0-2---:R-:W0:Y:S02]  /*c450*/  LDS.128 R16, [R2+UR4] ;  /* 0x0000000402107984 */ /* 0x005e240008000c00 */
        /* <DEDUP_REMOVED lines=16> */
.L_x_297:
[----:B------:R-:W-:Y:S05]  /*c560*/  BSYNC.RECONVERGENT B0 ;  /* 0x0000000000007941 */ /* 0x000fea0003800200 */
.L_x_296:
[----:B------:R-:W-:Y:S06]  /*c570*/  BAR.SYNC.DEFER_BLOCKING 0x0 ;  /* 0x0000000000007b1d */ /* 0x000fec0000010000 */
[----:B------:R-:W-:Y:S05]  /*c580*/  @P3 EXIT ;  /* 0x000000000000394d */ /* 0x000fea0003800000 */
[----:B------:R-:W3:Y:S02]  /*c590*/  LDCU UR4, c[0x0][0x478] ;  /* 0x00008f00ff0477ac */ /* 0x000ee40008000800 */
[----:B---3--:R-:W-:-:S09]  /*c5a0*/  UISETP.NE.AND UP0, UPT, UR4, 0x2, UPT ;  /* 0x000000020400788c */ /* 0x008fd2000bf05270 */
[----:B------:R-:W-:Y:S05]  /*c5b0*/  BRA.U UP0, `(.L_x_298) ;  /* 0x0000000100e07547 */ /* 0x000fea000b800000 */
[----:B------:R-:W3:Y:S01]  /*c5c0*/  LDC.64 R14, c[0x0][0x470] ;  /* 0x00011c00ff0e7b82 */ /* 0x000ee20000000a00 */
[----:B------:R-:W5:Y:S01]  /*c5d0*/  LDCU.64 UR4, c[0x0][0x380] ;  /* 0x00007000ff0477ac */ /* 0x000f620008000a00 */
[----:B---3--:R-:W3:Y:S02]  /*c5e0*/  LDG.E R14, desc[UR36][R14.64] ;  /* 0x000000240e0e7981 */ /* 0x008ee4000c1e1900 */
        /* <DEDUP_REMOVED lines=9> */
[----:B------:R-:W3:Y:S01]  /*c680*/  F2I.S8.NTZ R10, R10 ;  /* 0x0000000a000a7305 */ /* 0x000ee20000202100 */
[----:B0-----:R-:W-:-:S07]  /*c690*/  PRMT R2, R13, 0x8880, RZ ;  /* 0x000088800d027816 */ /* 0x001fce00000000ff */
[----:B------:R-:W0:Y:S01]  /*c6a0*/  F2I.S8.NTZ R0, R0 ;  /* 0x0000000000007305 */ /* 0x000e220000202100 */
[----:B------:R-:W-:Y:S02]  /*c6b0*/  PRMT R2, R2, 0x7710, RZ ;  /* 0x0000771002027816 */ /* 0x000fe400000000ff */
[----:B---3--:R-:W-:-:S05]  /*c6c0*/  PRMT R10, R10, 0x8880, RZ ;  /* 0x000088800a0a7816 */ /* 0x008fca00000000ff */
[----:B------:R-:W-:Y:S01]  /*c6d0*/  F2I.S8.NTZ R3, R3 ;  /* 0x0000000300037305 */ /* 0x000fe20000202100 */
[----:B--2---:R-:W-:-:S05]  /*c6e0*/  IMAD.U32 R7, R2, 0x10000, RZ ;  /* 0x0001000002077824 */ /* 0x004fca00078e00ff */
[----:B------:R-:W-:Y:S02]  /*c6f0*/  LOP3.LUT R7, R7, 0xff0000, RZ, 0xc0, !PT ;  /* 0x00ff000007077812 */ /* 0x000fe400078ec0ff */
[----:B------:R-:W2:Y:S01]  /*c700*/  F2I.S8.NTZ R5, R5 ;  /* 0x0000000500057305 */ /* 0x000ea20000202100 */
[----:B0-----:R-:W-:Y:S02]  /*c710*/  PRMT R11, R0, 0x8880, RZ ;  /* 0x00008880000b7816 */ /* 0x001fe400000000ff */
[----:B------:R-:W-:Y:S01]  /*c720*/  PRMT R0, R10, 0x7710, RZ ;  /* 0x000077100a007816 */ /* 0x000fe200000000ff */
[----:B------:R-:W-:Y:S01]  /*c730*/  VIADD R10, R4, UR48 ;  /* 0x00000030040a7c36 */ /* 0x000fe20008000000 */
[----:B------:R-:W-:Y:S02]  /*c740*/  PRMT R2, R11, 0x7710, RZ ;  /* 0x000077100b027816 */ /* 0x000fe400000000ff */
[----:B------:R-:W-:Y:S01]  /*c750*/  SHF.L.U32 R0, R0, 0x8, RZ ;  /* 0x0000000800007819 */ /* 0x000fe200000006ff */
[----:B------:R-:W0:Y:S01]  /*c760*/  F2I.S8.NTZ R8, R8 ;  /* 0x0000000800087305 */ /* 0x000e220000202100 */
[----:B------:R-:W-:-:S04]  /*c770*/  PRMT R11, R7, 0x4210, R2 ;  /* 0x00004210070b7816 */ /* 0x000fc80000000002 */
[----:B------:R-:W-:Y:S02]  /*c780*/  LOP3.LUT R11, R11, 0xff00, R0, 0xf8, !PT ;  /* 0x0000ff000b0b7812 */ /* 0x000fe400078ef800 */
[----:B--2---:R-:W-:Y:S01]  /*c790*/  PRMT R2, R5, 0x8880, RZ ;  /* 0x0000888005027816 */ /* 0x004fe200000000ff */
[----:B------:R-:W2:Y:S01]  /*c7a0*/  F2I.S8.NTZ R9, R9 ;  /* 0x0000000900097305 */ /* 0x000ea20000202100 */
        /* <DEDUP_REMOVED lines=9> */
[----:B--2---:R-:W-:Y:S02]  /*c840*/  PRMT R9, R9, 0x8880, RZ ;  /* 0x0000888009097816 */ /* 0x004fe400000000ff */
[----:B------:R-:W-:Y:S02]  /*c850*/  LOP3.LUT R3, R3, 0xff, RZ, 0xc0, !PT ;  /* 0x000000ff03037812 */ /* 0x000fe400078ec0ff */
[----:B------:R-:W-:Y:S02]  /*c860*/  PRMT R0, R9, 0x7710, RZ ;  /* 0x0000771009007816 */ /* 0x000fe400000000ff */
[----:B-----5:R-:W-:Y:S01]  /*c870*/  IADD3 R8, P0, PT, R10, UR4, RZ ;  /* 0x000000040a087c10 */ /* 0x020fe2000ff1e0ff */
[----:B------:R-:W-:Y:S01]  /*c880*/  IMAD.WIDE.U32 R2, R3, 0x1000000, RZ ;  /* 0x0100000003027825 */ /* 0x000fe200078e00ff */
[----:B0-----:R-:W-:-:S02]  /*c890*/  PRMT R12, R6, 0x8880, RZ ;  /* 0x00008880060c7816 */ /* 0x001fc400000000ff */
[----:B------:R-:W-:Y:S01]  /*c8a0*/  LOP3.LUT R9, R11, 0xff, R0, 0xf8, !PT ;  /* 0x000000ff0b097812 */ /* 0x000fe200078ef800 */
[----:B------:R-:W-:Y:S01]  /*c8b0*/  IMAD.WIDE.U32 R6, R7, 0x100, RZ ;  /* 0x0000010007067825 */ /* 0x000fe200078e00ff */
[----:B------:R-:W-:Y:S02]  /*c8c0*/  PRMT R0, R12, 0x7710, RZ ;  /* 0x000077100c007816 */ /* 0x000fe400000000ff */
[----:B------:R-:W-:Y:S02]  /*c8d0*/  LOP3.LUT R3, R5, R9, R3, 0xfe, !PT ;  /* 0x0000000905037212 */ /* 0x000fe400078efe03 */
[----:B------:R-:W-:Y:S02]  /*c8e0*/  LOP3.LUT R11, R6, R2, R4, 0xfe, !PT ;  /* 0x00000002060b7212 */ /* 0x000fe400078efe04 */
[----:B------:R-:W-:Y:S02]  /*c8f0*/  LEA.HI.X.SX32 R9, R10, UR5, 0x1, P0 ;  /* 0x000000050a097c11 */ /* 0x000fe400080f0eff */
[----:B------:R-:W-:-:S02]  /*c900*/  LOP3.LUT R2, R11, 0xff, R0, 0xf8, !PT ;  /* 0x000000ff0b027812 */ /* 0x000fc400078ef800 */
[----:B------:R-:W-:-:S05]  /*c910*/  LOP3.LUT R3, R3, R7, RZ, 0xfc, !PT ;  /* 0x0000000703037212 */ /* 0x000fca00078efcff */
[----:B------:R-:W-:Y:S01]  /*c920*/  STG.E.64 desc[UR36][R8.64], R2 ;  /* 0x0000000208007986 */ /* 0x000fe2000c101b24 */
[----:B------:R-:W-:Y:S05]  /*c930*/  EXIT ;  /* 0x000000000000794d */ /* 0x000fea0003800000 */
.L_x_298:
[----:B------:R-:W0:Y:S01]  /*c940*/  LDC.64 R14, c[0x0][0x380] ;  /* 0x0000e000ff0e7b82 */ /* 0x000e220000000a00 */
[----:B------:R-:W-:Y:S02]  /*c950*/  IADD3 R11, PT, PT, R4, UR48, RZ ;  /* 0x00000030040b7c10 */ /* 0x000fe4000fffe0ff */
[----:B--2---:R-:W-:Y:S02]  /*c960*/  F2FP.F16.F32.PACK_AB R7, R3, R6 ;  /* 0x000000060307723e */ /* 0x004fe400000000ff */
[----:B------:R-:W-:Y:S02]  /*c970*/  F2FP.F16.F32.PACK_AB R5, R8, R5 ;  /* 0x000000050805723e */ /* 0x000fe400000000ff */
[----:B------:R-:W-:Y:S02]  /*c980*/  F2FP.F16.F32.PACK_AB R9, R10, R9 ;  /* 0x000000090a09723e */ /* 0x000fe400000000ff */
[----:B------:R-:W-:Y:S01]  /*c990*/  F2FP.F16.F32.PACK_AB R13, R0, R13 ;  /* 0x0000000d000d723e */ /* 0x000fe200000000ff */
[----:B0-----:R-:W-:-:S05]  /*c9a0*/  IMAD.WIDE R2, R11, 0x2, R14 ;  /* 0x000000020b027825 */ /* 0x001fca00078e020e */
[----:B------:R-:W-:Y:S04]  /*c9b0*/  STG.E desc[UR36][R2.64], R7 ;  /* 0x0000000702007986 */ /* 0x000fe8000c101924 */
[----:B------:R-:W-:Y:S04]  /*c9c0*/  STG.E desc[UR36][R2.64+0x4], R5 ;  /* 0x0000040502007986 */ /* 0x000fe8000c101924 */
[----:B------:R-:W-:Y:S04]  /*c9d0*/  STG.E desc[UR36][R2.64+0x8], R9 ;  /* 0x0000080902007986 */ /* 0x000fe8000c101924 */
[----:B------:R-:W-:Y:S01]  /*c9e0*/  STG.E desc[UR36][R2.64+0xc], R13 ;  /* 0x00000c0d02007986 */ /* 0x000fe2000c101924 */
[----:B------:R-:W-:Y:S05]  /*c9f0*/  EXIT ;  /* 0x000000000000794d */ /* 0x000fea0003800000 */
.L_x_171:
[----:B------:R-:W-:Y:S02]  /*ca00*/  HFMA2 R11, -RZ, RZ, 0, 1.847743988037109375e-06 ;  /* 0x0000001fff0b7431 */ /* 0x000fe400000001ff */
[----:B------:R-:W-:Y:S02]  /*ca10*/  IMAD.MOV.U32 R12, RZ, RZ, 0x10 ;  /* 0x00000010ff0c7424 */ /* 0x000fe400078e00ff */
[----:B------:R-:W-:-:S07]  /*ca20*/  IMAD.MOV.U32 R15, RZ, RZ, -0x1 ;  /* 0xffffffffff0f7424 */ /* 0x000fce00078e00ff */
[----:B01----:R-:W-:Y:S05]  /*ca30*/  WARPSYNC.COLLECTIVE R15, `(.L_x_299) ;  /* 0x000000000f087348 */ /* 0x003fea0003c00000 */
[----:B------:R2:W3:Y:S02]  /*ca40*/  SHFL.BFLY P6, R14, R13, R12, R11 ;  /* 0x0c00000c0d0e7389 */ /* 0x0004e400000c000b */
[----:B0123--:R-:W-:Y:S05]  /*ca50*/  ENDCOLLECTIVE ;  /* 0x000000000000791b */ /* 0x00ffea0003800000 */
.L_x_299:
[----:B------:R-:W-:Y:S02]  /*ca60*/  IMAD.MOV.U32 R12, RZ, RZ, 0x8 ;  /* 0x00000008ff0c7424 */ /* 0x000fe400078e00ff */
[----:B------:R-:W-:-:S05]  /*ca70*/  FADD.FTZ R2, R13, R14 ;  /* 0x0000000e0d027221 */ /* 0x000fca0000010000 */
[----:B------:R-:W-:-:S07]  /*ca80*/  MOV R13, R2 ;  /* 0x00000002000d7202 */ /* 0x000fce0000000f00 */
[----:B------:R-:W-:Y:S05]  /*ca90*/  WARPSYNC.COLLECTIVE R15, `(.L_x_300) ;  /* 0x000000000f087348 */ /* 0x000fea0003c00000 */
[----:B------:R0:W1:Y:S02]  /*caa0*/  SHFL.BFLY P6, R14, R13, R12, R11 ;  /* 0x0c00000c0d0e7389 */ /* 0x00006400000c000b */
[----:B01----:R-:W-:Y:S05]  /*cab0*/  ENDCOLLECTIVE ;  /* 0x000000000000791b */ /* 0x003fea0003800000 */
.L_x_300:
[----:B------:R-:W-:Y:S02]  /*cac0*/  HFMA2 R12, -RZ, RZ, 0, 2.384185791015625e-07 ;  /* 0x00000004ff0c7431 */ /* 0x000fe400000001ff */
[----:B------:R-:W-:-:S05]  /*cad0*/  FADD.FTZ R3, R2, R14 ;  /* 0x0000000e02037221 */ /* 0x000fca0000010000 */
[----:B------:R-:W-:-:S07]  /*cae0*/  MOV R13, R3 ;  /* 0x00000003000d7202 */ /* 0x000fce0000000f00 */
[----:B------:R-:W-:Y:S05]  /*caf0*/  WARPSYNC.COLLECTIVE R15, `(.L_x_301) ;  /* 0x000000000f087348 */ /* 0x000fea0003c00000 */
[----:B------:R0:W1:Y:S02]  /*cb00*/  SHFL.BFLY P6, R14, R13, R12, R11 ;  /* 0x0c00000c0d0e7389 */ /* 0x00006400000c000b */
[----:B01----:R-:W-:Y:S05]  /*cb10*/  ENDCOLLECTIVE ;  /* 0x000000000000791b */ /* 0x003fea0003800000 */
.L_x_301:
[----:B------:R-:W-:Y:S01]  /*cb20*/  MOV R12, 0x2 ;  /* 0x00000002000c7802 */ /* 0x000fe20000000f00 */
[----:B------:R-:W-:-:S04]  /*cb30*/  FADD.FTZ R4, R3, R14 ;  /* 0x0000000e03047221 */ /* 0x000fc80000010000 */
[----:B------:R-:W-:-:S07]  /*cb40*/  IMAD.MOV.U32 R13, RZ, RZ, R4 ;  /* 0x000000ffff0d7224 */ /* 0x000fce00078e0004 */
[----:B------:R-:W-:Y:S05]  /*cb50*/  WARPSYNC.COLLECTIVE R15, `(.L_x_302) ;  /* 0x000000000f087348 */ /* 0x000fea0003c00000 */
[----:B------:R0:W1:Y:S02]  /*cb60*/  SHFL.BFLY P6, R14, R13, R12, R11 ;  /* 0x0c00000c0d0e7389 */ /* 0x00006400000c000b */
[----:B01----:R-:W-:Y:S05]  /*cb70*/  ENDCOLLECTIVE ;  /* 0x000000000000791b */ /* 0x003fea0003800000 */
.L_x_302:
[----:B------:R-:W-:Y:S02]  /*cb80*/  IMAD.MOV.U32 R12, RZ, RZ, 0x1 ;  /* 0x00000001ff0c7424 */ /* 0x000fe400078e00ff */
[----:B------:R-:W-:-:S05]  /*cb90*/  FADD.FTZ R5, R4, R14 ;  /* 0x0000000e04057221 */ /* 0x000fca0000010000 */
[----:B------:R-:W-:-:S07]  /*cba0*/  MOV R13, R5 ;  /* 0x00000005000d7202 */ /* 0x000fce0000000f00 */
[----:B------:R-:W-:Y:S05]  /*cbb0*/  WARPSYNC.COLLECTIVE R15, `(.L_x_303) ;  /* 0x000000000f087348 */ /* 0x000fea0003c00000 */
[----:B------:R0:W1:Y:S02]  /*cbc0*/  SHFL.BFLY P6, R14, R13, R12, R11 ;  /* 0x0c00000c0d0e7389 */ /* 0x00006400000c000b */
[----:B01----:R-:W-:Y:S05]  /*cbd0*/  ENDCOLLECTIVE ;  /* 0x000000000000791b */ /* 0x003fea0003800000 */
.L_x_303:
[----:B------:R-:W-:Y:S05]  /*cbe0*/  BRA `(.L_x_304) ;  /* 0xffffff6400587947 */ /* 0x000fea000383ffff */
.L_x_235:
[----:B------:R-:W-:Y:S01]  /*cbf0*/  BSSY B1, `(.L_x_305) ;  /* 0x0000007000017945 */ /* 0x000fe20003800000 */
[----:B------:R-:W-:Y:S01]  /*cc00*/  MOV R12, 0x1 ;  /* 0x00000001000c7802 */ /* 0x000fe20000000f00 */
[----:B-1234-:R-:W-:Y:S01]  /*cc10*/  IMAD.MOV.U32 R15, RZ, RZ, -0x1 ;  /* 0xffffffffff0f7424 */ /* 0x01efe200078e00ff */
[----:B------:R-:W-:-:S07]  /*cc20*/  MOV R11, 0x1f ;  /* 0x0000001f000b7802 */ /* 0x000fce0000000f00 */
[----:B------:R-:W-:Y:S05]  /*cc30*/  WARPSYNC.COLLECTIVE R15, `(.L_x_306) ;  /* 0x000000000f087348 */ /* 0x000fea0003c00000 */
[----:B------:R0:W1:Y:S02]  /*cc40*/  SHFL.BFLY P6, R14, R13, R12, R11 ;  /* 0x0c00000c0d0e7389 */ /* 0x00006400000c000b */
[----:B01----:R-:W-:Y:S05]  /*cc50*/  ENDCOLLECTIVE ;  /* 0x000000000000791b */ /* 0x003fea0003800000 */
.L_x_306:
[----:B------:R-:W-:Y:S05]  /*cc60*/  BSYNC B1 ;  /* 0x0000000000017941 */ /* 0x000fea0003800000 */
.L_x_305:
[----:B------:R-:W-:Y:S05]  /*cc70*/  BRA `(.L_x_307) ;  /* 0xffffffac00f07947 */ /* 0x000fea000383ffff */
.L_x_239:
[----:B------:R-:W-:Y:S01]  /*cc80*/  HFMA2 R12, -RZ, RZ, 0, 9.5367431640625e-07 ;  /* 0x00000010ff0c7431 */ /* 0x000fe200000001ff */
[----:B------:R-:W-:Y:S01]  /*cc90*/  BSSY B0, `(.L_x_308) ;  /* 0x0000007000007945 */ /* 0x000fe20003800000 */
[----:B------:R-:W-:Y:S01]  /*cca0*/  MOV R13, R0 ;  /* 0x00000000000d7202 */ /* 0x000fe20000000f00 */
[----:B------:R-:W-:Y:S01]  /*ccb0*/  IMAD.MOV.U32 R11, RZ, RZ, 0x1f ;  /* 0x0000001fff0b7424 */ /* 0x000fe200078e00ff */
[----:B------:R-:W-:-:S07]  /*ccc0*/  MOV R15, 0xffffffff ;  /* 0xffffffff000f7802 */ /* 0x000fce0000000f00 */
[----:B-1234-:R-:W-:Y:S05]  /*ccd0*/  WARPSYNC.COLLECTIVE R15, `(.L_x_309) ;  /* 0x000000000f087348 */ /* 0x01efea0003c00000 */
[----:B------:R0:W0:Y:S02]  /*cce0*/  SHFL.BFLY P6, R14, R13, R12, R11 ;  /* 0x0c00000c0d0e7389 */ /* 0x00002400000c000b */
[----:B01234-:R-:W-:Y:S05]  /*ccf0*/  ENDCOLLECTIVE ;  /* 0x000000000000791b */ /* 0x01ffea0003800000 */
.L_x_309:
[----:B------:R-:W-:Y:S05]  /*cd00*/  BSYNC B0 ;  /* 0x0000000000007941 */ /* 0x000fea0003800000 */
.L_x_308:
[----:B------:R-:W-:Y:S01]  /*cd10*/  HFMA2 R12, -RZ, RZ, 0, 4.76837158203125e-07 ;  /* 0x00000008ff0c7431 */ /* 0x000fe200000001ff */
[----:B------:R-:W-:Y:S01]  /*cd20*/  FMNMX.FTZ R13, R14, R0, !PT ;  /* 0x000000000e0d7209 */ /* 0x000fe20007810000 */
[----:B------:R-:W-:Y:S01]  /*cd30*/  IMAD.MOV.U32 R11, RZ, RZ, 0x1f ;  /* 0x0000001fff0b7424 */ /* 0x000fe200078e00ff */
[----:B------:R-:W-:-:S07]  /*cd40*/  MOV R15, 0xffffffff ;  /* 0xffffffff000f7802 */ /* 0x000fce0000000f00 */
[----:B------:R-:W-:Y:S05]  /*cd50*/  WARPSYNC.COLLECTIVE R15, `(.L_x_310) ;  /* 0x000000000f087348 */ /* 0x000fea0003c00000 */
[----:B------:R0:W1:Y:S02]  /*cd60*/  SHFL.BFLY P6, R14, R13, R12, R11 ;  /* 0x0c00000c0d0e7389 */ /* 0x00006400000c000b */
[----:B01----:R-:W-:Y:S05]  /*cd70*/  ENDCOLLECTIVE ;  /* 0x000000000000791b */ /* 0x003fea0003800000 */
.L_x_310:
[----:B------:R-:W-:Y:S01]  /*cd80*/  IMAD.MOV.U32 R12, RZ, RZ, 0x4 ;  /* 0x00000004ff0c7424 */ /* 0x000fe200078e00ff */
[----:B------:R-:W-:-:S04]  /*cd90*/  FMNMX.FTZ R2, R13, R14, !PT ;  /* 0x0000000e0d027209 */ /* 0x000fc80007810000 */
[----:B------:R-:W-:-:S07]  /*cda0*/  MOV R13, R2 ;  /* 0x00000002000d7202 */ /* 0x000fce0000000f00 */
[----:B------:R-:W-:Y:S05]  /*cdb0*/  WARPSYNC.COLLECTIVE R15, `(.L_x_311) ;  /* 0x000000000f087348 */ /* 0x000fea0003c00000 */
[----:B------:R0:W1:Y:S02]  /*cdc0*/  SHFL.BFLY P6, R14, R13, R12, R11 ;  /* 0x0c00000c0d0e7389 */ /* 0x00006400000c000b */
[----:B01----:R-:W-:Y:S05]  /*cdd0*/  ENDCOLLECTIVE ;  /* 0x000000000000791b */ /* 0x003fea0003800000 */
.L_x_311:
[----:B------:R-:W-:Y:S01]  /*cde0*/  HFMA2 R12, -RZ, RZ, 0, 1.1920928955078125e-07 ;  /* 0x00000002ff0c7431 */ /* 0x000fe200000001ff */
[----:B------:R-:W-:-:S04]  /*cdf0*/  FMNMX.FTZ R3, R2, R14, !PT ;  /* 0x0000000e02037209 */ /* 0x000fc80007810000 */
[----:B------:R-:W-:-:S07]  /*ce00*/  MOV R13, R3 ;  /* 0x00000003000d7202 */ /* 0x000fce0000000f00 */
[----:B------:R-:W-:Y:S05]  /*ce10*/  WARPSYNC.COLLECTIVE R15, `(.L_x_312) ;  /* 0x000000000f087348 */ /* 0x000fea0003c00000 */
[----:B------:R0:W1:Y:S02]  /*ce20*/  SHFL.BFLY P6, R14, R13, R12, R11 ;  /* 0x0c00000c0d0e7389 */ /* 0x00006400000c000b */
[----:B01----:R-:W-:Y:S05]  /*ce30*/  ENDCOLLECTIVE ;  /* 0x000000000000791b */ /* 0x003fea0003800000 */
.L_x_312:
[----:B------:R-:W-:Y:S05]  /*ce40*/  BRA `(.L_x_313) ;  /* 0xffffffb000247947 */ /* 0x000fea000383ffff */
.L_x_314:
        /* <DEDUP_REMOVED lines=11> */
.L_x_4639:


//--------------------- .text._ZN4mmha33masked_multihead_attention_kernelItLi256ELi256ELi4ELi32ELi64ELb1ELb1EEEv26Multihead_attention_paramsIT_XT5_EE --------------------------
	.section	.text._ZN4mmha33masked_multihead_attention_kernelItLi256ELi256ELi4ELi32ELi64ELb1ELb1EEEv26Multihead_attention_paramsIT_XT5_EE,"ax",@progbits
	.align	128
        .global         _ZN4mmha33masked_multihead_attention_kernelItLi256ELi256ELi4ELi32ELi64ELb1ELb1EEEv26Multihead_attention_paramsIT_XT5_EE
        .type           _ZN4mmha33masked_multihead_attention_kernelItLi256ELi256ELi4ELi32ELi64ELb1ELb1EEEv26Multihead_attention_paramsIT_XT5_EE,@function
        .size           _ZN4mmha33masked_multihead_attention_kernelItLi256ELi256ELi4ELi32ELi64ELb1ELb1EEEv26Multihead_attention_paramsIT_XT5_EE,(.L_x_4640 - _ZN4mmha33masked_multihead_attention_kernelItLi256ELi256ELi4ELi32ELi64ELb1ELb1EEEv26Multihead_attention_paramsIT_XT5_EE)
        .other          _ZN4mmha33masked_multihead_attention_kernelItLi256ELi256ELi4ELi32ELi64ELb1ELb1EEEv26Multihead_attention_paramsIT_XT5_EE,@"STO_CUDA_ENTRY STV_DEFAULT"
_ZN4mmha33masked_multihead_attention_kernelItLi256ELi256ELi4ELi32ELi64ELb1ELb1EEEv26Multihead_attention_paramsIT_XT5_EE:
.text._ZN4mmha33masked_multihead_attention_kernelItLi256ELi256ELi4ELi32ELi64ELb1ELb1EEEv26Multihead_attention_paramsIT_XT5_EE:
[----:B------:R-:W0:Y:S01]  /*0000*/  LDC R1, c[0x0][0x37c] ;  /* 0x0000df00ff017b82 */ /* 0x000e220000000800 */
[----:B------:R-:W1:Y:S01]  /*0010*/  LDCU.64 UR4, c[0x0][0x490] ;  /* 0x00009200ff0477ac */ /* 0x000e620008000a00 */
[----:B------:R-:W2:Y:S01]  /*0020*/  S2R R31, SR_CTAID.Y ;  /* 0x00000000001f7919 */ /* 0x000ea20000002600 */
[----:B------:R-:W3:Y:S01]  /*0030*/  LDCU.64 UR36, c[0x0][0x358] ;  /* 0x00006b00ff2477ac */ /* 0x000ee20008000a00 */
[----:B-1----:R-:W-:-:S04]  /*0040*/  UISETP.NE.U32.AND UP0, UPT, UR4, URZ, UPT ;  /* 0x000000ff0400728c */ /* 0x002fc8000bf05070 */
[----:B------:R-:W-:-:S09]  /*0050*/  UISETP.NE.AND.EX UP0, UPT, UR5, URZ, UPT, UP0 ;  /* 0x000000ff0500728c */ /* 0x000fd2000bf05300 */
[----:B---3--:R-:W-:Y:S05]  /*0060*/  BRA.U !UP0, `(.L_x_315) ;  /* 0x0000000108147547 */ /* 0x008fea000b800000 */
[----:B--2---:R-:W-:-:S04]  /*0070*/  IADD3 R2, P0, PT, R31, UR4, RZ ;  /* 0x000000041f027c10 */ /* 0x004fc8000ff1e0ff */
[----:B------:R-:W-:-:S05]  /*0080*/  IADD3.X R3, PT, PT, RZ, UR5, RZ, P0, !PT ;  /* 0x00000005ff037c10 */ /* 0x000fca00087fe4ff */
[----:B------:R-:W2:Y:S02]  /*0090*/  LDG.E.U8 R2, desc[UR36][R2.64] ;  /* 0x0000002402027981 */ /* 0x000ea4000c1e1100 */
[----:B--2---:R-:W-:-:S13]  /*00a0*/  ISETP.NE.AND P0, PT, R2, 0x1, PT ;  /* 0x000000010200780c */ /* 0x004fda0003f05270 */
[----:B------:R-:W-:Y:S05]  /*00b0*/  @!P0 EXIT ;  /* 0x000000000000894d */ /* 0x000fea0003800000 */
.L_x_315:
[----:B------:R-:W2:Y:S08]  /*00c0*/  LDC.64 R4, c[0x0][0x498] ;  /* 0x00012600ff047b82 */ /* 0x000eb00000000a00 */
[----:B------:R-:W1:Y:S08]  /*00d0*/  LDC R6, c[0x0][0x3f0] ;  /* 0x0000fc00ff067b82 */ /* 0x000e700000000800 */
[----:B------:R-:W3:Y:S01]  /*00e0*/  LDC.64 R10, c[0x0][0x460] ;  /* 0x00011800ff0a7b82 */ /* 0x000ee20000000a00 */
[----:B--2---:R-:W-:-:S07]  /*00f0*/  IMAD.WIDE.U32 R4, R31, 0x4, R4 ;  /* 0x000000041f047825 */ /* 0x004fce00078e0004 */
[----:B------:R-:W2:Y:S01]  /*0100*/  LDC R20, c[0x0][0x3f4] ;  /* 0x0000fd00ff147b82 */ /* 0x000ea20000000800 */
[----:B------:R4:W4:Y:S01]  /*0110*/  LDG.E R19, desc[UR36][R4.64] ;  /* 0x0000002404137981 */ /* 0x000922000c1e1900 */
[----:B-1----:R-:W-:Y:S01]  /*0120*/  IABS R7, R6 ;  /* 0x0000000600077213 */ /* 0x002fe20000000000 */
[----:B------:R-:W-:Y:S01]  /*0130*/  HFMA2 R18, -RZ, RZ, 0, 0 ;  /* 0x00000000ff127431 */ /* 0x000fe200000001ff */
[----:B------:R-:W1:Y:S04]  /*0140*/  S2R R36, SR_CTAID.X ;  /* 0x0000000000247919 */ /* 0x000e680000002500 */
[----:B------:R-:W1:Y:S01]  /*0150*/  LDC R39, c[0x0][0x3f8] ;  /* 0x0000fe00ff277b82 */ /* 0x000e620000000800 */
[----:B------:R-:W0:Y:S08]  /*0160*/  I2F.RP R0, R7 ;  /* 0x0000000700007306 */ /* 0x000e300000209400 */
[----:B0-----:R-:W0:Y:S02]  /*0170*/  MUFU.RCP R0, R0 ;  /* 0x0000000000007308 */ /* 0x001e240000001000 */
[----:B0-----:R-:W-:-:S06]  /*0180*/  VIADD R2, R0, 0xffffffe ;  /* 0x0ffffffe00027836 */ /* 0x001fcc0000000000 */
[----:B------:R0:W3:Y:S02]  /*0190*/  F2I.FTZ.U32.TRUNC.NTZ R3, R2 ;  /* 0x0000000200037305 */ /* 0x0000e4000021f000 */
[----:B0-----:R-:W-:Y:S01]  /*01a0*/  IMAD.MOV.U32 R2, RZ, RZ, RZ ;  /* 0x000000ffff027224 */ /* 0x001fe200078e00ff */
[----:B---3--:R-:W-:-:S05]  /*01b0*/  IADD3 R8, PT, PT, RZ, -R3, RZ ;  /* 0x80000003ff087210 */ /* 0x008fca0007ffe0ff */
[----:B------:R-:W-:Y:S01]  /*01c0*/  IMAD R9, R8, R7, RZ ;  /* 0x0000000708097224 */ /* 0x000fe200078e02ff */
[----:B------:R-:W-:-:S03]  /*01d0*/  IABS R8, R31 ;  /* 0x0000001f00087213 */ /* 0x000fc60000000000 */
[----:B------:R-:W-:-:S06]  /*01e0*/  IMAD.HI.U32 R3, R3, R9, R2 ;  /* 0x0000000903037227 */ /* 0x000fcc00078e0002 */
[----:B------:R-:W-:Y:S02]  /*01f0*/  IMAD.HI.U32 R0, R3, R8, RZ ;  /* 0x0000000803007227 */ /* 0x000fe400078e00ff */
[----:B------:R-:W0:Y:S03]  /*0200*/  LDC R3, c[0x0][0x40c] ;  /* 0x00010300ff037b82 */ /* 0x000e260000000800 */
[----:B------:R-:W-:-:S05]  /*0210*/  IADD3 R2, PT, PT, -R0, RZ, RZ ;  /* 0x000000ff00027210 */ /* 0x000fca0007ffe1ff */
[----:B------:R-:W-:-:S05]  /*0220*/  IMAD R2, R7, R2, R8 ;  /* 0x0000000207027224 */ /* 0x000fca00078e0208 */
[----:B------:R-:W-:Y:S02]  /*0230*/  ISETP.GT.U32.AND P1, PT, R7, R2, PT ;  /* 0x000000020700720c */ /* 0x000fe40003f24070 */
[----:B------:R-:W-:-:S04]  /*0240*/  ISETP.NE.U32.AND P0, PT, R10, RZ, PT ;  /* 0x000000ff0a00720c */ /* 0x000fc80003f05070 */
[----:B------:R-:W-:-:S07]  /*0250*/  ISETP.NE.AND.EX P0, PT, R11, RZ, PT, P0 ;  /* 0x000000ff0b00720c */ /* 0x000fce0003f05300 */
[----:B------:R-:W-:Y:S01]  /*0260*/  @!P1 IMAD.IADD R2, R2, 0x1, -R7 ;  /* 0x0000000102029824 */ /* 0x000fe200078e0a07 */
[----:B0-----:R-:W-:-:S04]  /*0270*/  ISETP.EQ.AND P5, PT, R3, RZ, P0 ;  /* 0x000000ff0300720c */ /* 0x001fc800007a2270 */
[----:B------:R-:W-:Y:S02]  /*0280*/  ISETP.GE.U32.AND P0, PT, R2, R7, PT ;  /* 0x000000070200720c */ /* 0x000fe40003f06070 */
[----:B------:R-:W-:Y:S02]  /*0290*/  @!P1 IADD3 R0, PT, PT, R0, 0x1, RZ ;  /* 0x0000000100009810 */ /* 0x000fe40007ffe0ff */
[----:B--2---:R-:W-:-:S05]  /*02a0*/  IABS R9, R20 ;  /* 0x0000001400097213 */ /* 0x004fca0000000000 */
[----:B----4-:R-:W0:Y:S04]  /*02b0*/  @P5 LDC.64 R4, c[0x0][0x460] ;  /* 0x00011800ff045b82 */ /* 0x010e280000000a00 */
[----:B------:R-:W-:-:S05]  /*02c0*/  @P0 VIADD R0, R0, 0x1 ;  /* 0x0000000100000836 */ /* 0x000fca0000000000 */
[----:B------:R-:W-:Y:S02]  /*02d0*/  MOV R37, R0 ;  /* 0x0000000000257202 */ /* 0x000fe40000000f00 */
[----:B------:R-:W2:Y:S01]  /*02e0*/  I2F.RP R0, R9 ;  /* 0x0000000900007306 */ /* 0x000ea20000209400 */
[----:B------:R-:W-:Y:S02]  /*02f0*/  LOP3.LUT R2, R31, R6, RZ, 0x3c, !PT ;  /* 0x000000061f027212 */ /* 0x000fe400078e3cff */
[----:B------:R-:W-:Y:S02]  /*0300*/  ISETP.NE.AND P1, PT, R6, RZ, PT ;  /* 0x000000ff0600720c */ /* 0x000fe40003f25270 */
[----:B------:R-:W-:-:S03]  /*0310*/  ISETP.GE.AND P2, PT, R2, RZ, PT ;  /* 0x000000ff0200720c */ /* 0x000fc60003f46270 */
[----:B--2---:R-:W2:Y:S10]  /*0320*/  MUFU.RCP R0, R0 ;  /* 0x0000000000007308 */ /* 0x004eb40000001000 */
[----:B------:R-:W-:Y:S01]  /*0330*/  @!P2 IMAD.MOV R37, RZ, RZ, -R37 ;  /* 0x000000ffff25a224 */ /* 0x000fe200078e0a25 */
[----:B------:R-:W-:Y:S01]  /*0340*/  @!P1 LOP3.LUT R37, RZ, R6, RZ, 0x33, !PT ;  /* 0x00000006ff259212 */ /* 0x000fe200078e33ff */
[----:B--2---:R-:W-:-:S04]  /*0350*/  VIADD R6, R0, 0xffffffe ;  /* 0x0ffffffe00067836 */ /* 0x004fc80000000000 */
[----:B------:R2:W3:Y:S01]  /*0360*/  F2I.FTZ.U32.TRUNC.NTZ R7, R6 ;  /* 0x0000000600077305 */ /* 0x0004e2000021f000 */
[----:B0-----:R-:W-:-:S05]  /*0370*/  @P5 IMAD.WIDE R4, R37, 0x4, R4 ;  /* 0x0000000425045825 */ /* 0x001fca00078e0204 */
[----:B------:R0:W5:Y:S01]  /*0380*/  @P5 LDG.E R18, desc[UR36][R4.64] ;  /* 0x0000002404125981 */ /* 0x000162000c1e1900 */
[----:B--2---:R-:W-:Y:S02]  /*0390*/  MOV R6, RZ ;  /* 0x000000ff00067202 */ /* 0x004fe40000000f00 */
[----:B---3--:R-:W-:Y:S01]  /*03a0*/  IADD3 R2, PT, PT, RZ, -R7, RZ ;  /* 0x80000007ff027210 */ /* 0x008fe20007ffe0ff */
[----:B------:R-:W2:Y:S01]  /*03b0*/  S2R R17, SR_TID.X ;  /* 0x0000000000117919 */ /* 0x000ea20000002100 */
[----:B0-----:R-:W0:Y:S03]  /*03c0*/  LDC R4, c[0x0][0x3e8] ;  /* 0x0000fa00ff047b82 */ /* 0x001e260000000800 */
[----:B------:R-:W-:-:S04]  /*03d0*/  IMAD R5, R2, R9, RZ ;  /* 0x0000000902057224 */ /* 0x000fc800078e02ff */
[----:B------:R-:W-:Y:S01]  /*03e0*/  IMAD.HI.U32 R7, R7, R5, R6 ;  /* 0x0000000507077227 */ /* 0x000fe200078e0006 */
[----:B------:R-:W-:Y:S03]  /*03f0*/  BSSY.RECONVERGENT B0, `(.L_x_316) ;  /* 0x0000057000007945 */ /* 0x000fe60003800200 */
[----:B-1----:R-:W-:Y:S01]  /*0400*/  IMAD R44, R31, R39, R36 ;  /* 0x000000271f2c7224 */ /* 0x002fe200078e0224 */
[----:B0-----:R-:W-:Y:S02]  /*0410*/  ISETP.NE.AND P1, PT, R4, RZ, PT ;  /* 0x000000ff0400720c */ /* 0x001fe40003f25270 */
[C---:B--2---:R-:W-:Y:S02]  /*0420*/  ISETP.GT.U32.AND P3, PT, R17.reuse, 0x1f, PT ;  /* 0x0000001f1100780c */ /* 0x044fe40003f64070 */
[----:B------:R-:W-:-:S09]  /*0430*/  SHF.L.U32 R5, R17, 0x3, RZ ;  /* 0x0000000311057819 */ /* 0x000fd200000006ff */
[----:B------:R-:W-:Y:S01]  /*0440*/  @P1 SHF.L.U32 R2, R36, 0x8, RZ ;  /* 0x0000000824021819 */ /* 0x000fe200000006ff */
[----:B------:R-:W-:Y:S01]  /*0450*/  @!P1 IMAD.SHL.U32 R0, R44, 0x100, RZ ;  /* 0x000001002c009824 */ /* 0x000fe200078e00ff */
[----:B------:R-:W-:Y:S02]  /*0460*/  P2R R22, PR, RZ, 0x20 ;  /* 0x00000020ff167803 */ /* 0x000fe40000000000 */
[----:B------:R-:W-:Y:S02]  /*0470*/  CS2R R34, SRZ ;  /* 0x0000000000227805 */ /* 0x000fe4000001ff00 */
[----:B------:R-:W-:Y:S01]  /*0480*/  CS2R R32, SRZ ;  /* 0x0000000000207805 */ /* 0x000fe2000001ff00 */
[----:B------:R-:W-:Y:S01]  /*0490*/  @P1 IMAD R0, R31, R4, R2 ;  /* 0x000000041f001224 */ /* 0x000fe200078e0202 */
[----:B------:R-:W-:Y:S01]  /*04a0*/  LEA R21, R36, R5, 0x8 ;  /* 0x0000000524157211 */ /* 0x000fe200078e40ff */
[----:B------:R-:W-:Y:S02]  /*04b0*/  IMAD R37, R37, R39, RZ ;  /* 0x0000002725257224 */ /* 0x000fe400078e02ff */
[----:B------:R-:W-:-:S05]  /*04c0*/  VIADD R23, R19, 0xffffffff ;  /* 0xffffffff13177836 */ /* 0x000fca0000000000 */
[----:B------:R-:W-:-:S05]  /*04d0*/  IABS R16, R23 ;  /* 0x0000001700107213 */ /* 0x000fca0000000000 */
[----:B------:R-:W-:-:S04]  /*04e0*/  IMAD.HI.U32 R7, R7, R16, RZ ;  /* 0x0000001007077227 */ /* 0x000fc800078e00ff */
[----:B------:R-:W-:-:S04]  /*04f0*/  IMAD.MOV R7, RZ, RZ, -R7 ;  /* 0x000000ffff077224 */ /* 0x000fc800078e0a07 */
[----:B------:R-:W-:-:S05]  /*0500*/  IMAD R16, R9, R7, R16 ;  /* 0x0000000709107224 */ /* 0x000fca00078e0210 */
[----:B------:R-:W-:Y:S02]  /*0510*/  ISETP.GT.U32.AND P0, PT, R9, R16, PT ;  /* 0x000000100900720c */ /* 0x000fe40003f04070 */
[----:B------:R-:W-:-:S11]  /*0520*/  ISETP.GE.AND P4, PT, R23, RZ, PT ;  /* 0x000000ff1700720c */ /* 0x000fd60003f86270 */
[----:B------:R-:W-:-:S04]  /*0530*/  @!P0 IADD3 R16, PT, PT, R16, -R9, RZ ;  /* 0x8000000910108210 */ /* 0x000fc80007ffe0ff */
[----:B------:R-:W-:Y:S02]  /*0540*/  ISETP.GT.U32.AND P2, PT, R9, R16, PT ;  /* 0x000000100900720c */ /* 0x000fe40003f44070 */
[----:B------:R-:W-:-:S11]  /*0550*/  ISETP.NE.AND P0, PT, R20, RZ, PT ;  /* 0x000000ff1400720c */ /* 0x000fd60003f05270 */
[----:B------:R-:W-:-:S04]  /*0560*/  @!P2 IMAD.IADD R16, R16, 0x1, -R9 ;  /* 0x000000011010a824 */ /* 0x000fc800078e0a09 */
[----:B------:R-:W-:Y:S01]  /*0570*/  @!P4 IMAD.MOV R16, RZ, RZ, -R16 ;  /* 0x000000ffff10c224 */ /* 0x000fe200078e0a10 */
[----:B------:R-:W-:Y:S01]  /*0580*/  @!P0 LOP3.LUT R16, RZ, R20, RZ, 0x33, !PT ;  /* 0x00000014ff108212 */ /* 0x000fe200078e33ff */
[----:B------:R-:W-:Y:S06]  /*0590*/  @P3 BRA `(.L_x_317) ;  /* 0x0000000000f03947 */ /* 0x000fec0003800000 */
[----:B------:R-:W0:Y:S01]  /*05a0*/  LDCU UR4, c[0x0][0x478] ;  /* 0x00008f00ff0477ac */ /* 0x000e220008000800 */
[----:B------:R-:W-:Y:S01]  /*05b0*/  IMAD.IADD R7, R5, 0x1, R0 ;  /* 0x0000000105077824 */ /* 0x000fe200078e0200 */
[----:B0-----:R-:W-:-:S09]  /*05c0*/  UISETP.NE.AND UP0, UPT, UR4, 0x2, UPT ;  /* 0x000000020400788c */ /* 0x001fd2000bf05270 */
[----:B------:R-:W-:Y:S05]  /*05d0*/  BRA.U UP0, `(.L_x_318) ;  /* 0x0000000100d47547 */ /* 0x000fea000b800000 */
[----:B------:R-:W0:Y:S02]  /*05e0*/  LDCU.64 UR4, c[0x0][0x388] ;  /* 0x00007100ff0477ac */ /* 0x000e240008000a00 */
[----:B0-----:R-:W-:-:S04]  /*05f0*/  IADD3 R8, P0, PT, R7, UR4, RZ ;  /* 0x0000000407087c10 */ /* 0x001fc8000ff1e0ff */
[----:B------:R-:W-:-:S06]  /*0600*/  LEA.HI.X.SX32 R9, R7, UR5, 0x1, P0 ;  /* 0x0000000507097c11 */ /* 0x000fcc00080f0eff */
[----:B------:R-:W2:Y:S01]  /*0610*/  LDG.E.64 R8, desc[UR36][R8.64] ;  /* 0x0000002408087981 */ /* 0x000ea2000c1e1b00 */
[----:B------:R-:W0:Y:S03]  /*0620*/  LDC.64 R6, c[0x0][0x468] ;  /* 0x00011a00ff067b82 */ /* 0x000e260000000a00 */
[----:B0-----:R-:W3:Y:S01]  /*0630*/  LDG.E R6, desc[UR36][R6.64] ;  /* 0x0000002406067981 */ /* 0x001ee2000c1e1900 */
[----:B--2---:R-:W-:Y:S01]  /*0640*/  LOP3.LUT R12, R9, 0xff, RZ, 0xc0, !PT ;  /* 0x000000ff090c7812 */ /* 0x004fe200078ec0ff */
[----:B------:R0:W3:Y:S01]  /*0650*/  I2F.S8 R11, R8 ;  /* 0x00000008000b7306 */ /* 0x0000e20000001400 */
[----:B------:R-:W-:Y:S02]  /*0660*/  SHF.R.S64 R14, R8, 0x10, R9 ;  /* 0x00000010080e7819 */ /* 0x000fe40000001009 */
[----:B------:R-:W-:Y:S02]  /*0670*/  SHF.R.U64 R2, R12, 0x7, RZ ;  /* 0x000000070c027819 */ /* 0x000fe400000012ff */
[----:B------:R-:W-:-:S02]  /*0680*/  PRMT R0, R8, 0x9910, RZ ;  /* 0x0000991008007816 */ /* 0x000fc400000000ff */
[----:B------:R-:W-:Y:S02]  /*0690*/  LOP3.LUT R14, R14, 0xff, RZ, 0xc0, !PT ;  /* 0x000000ff0e0e7812 */ /* 0x000fe400078ec0ff */
[--C-:B0-----:R-:W-:Y:S02]  /*06a0*/  SHF.R.U64 R8, R8, 0x10, R9.reuse ;  /* 0x0000001008087819 */ /* 0x101fe40000001209 */
[----:B------:R-:W-:Y:S02]  /*06b0*/  SHF.R.S32.HI R10, RZ, 0x10, R9 ;  /* 0x00000010ff0a7819 */ /* 0x000fe40000011409 */
[----:B------:R-:W-:Y:S02]  /*06c0*/  ISETP.NE.U32.AND P0, PT, R2, RZ, PT ;  /* 0x000000ff0200720c */ /* 0x000fe40003f05070 */
[----:B------:R-:W-:Y:S02]  /*06d0*/  SHF.R.U64 R2, R14, 0x7, RZ ;  /* 0x000000070e027819 */ /* 0x000fe400000012ff */
[----:B------:R-:W-:-:S02]  /*06e0*/  PRMT R8, R8, 0x9910, RZ ;  /* 0x0000991008087816 */ /* 0x000fc400000000ff */
[----:B------:R-:W-:Y:S02]  /*06f0*/  LOP3.LUT R10, R10, 0xff, RZ, 0xc0, !PT ;  /* 0x000000ff0a0a7812 */ /* 0x000fe400078ec0ff */
[----:B------:R-:W-:Y:S02]  /*0700*/  ISETP.NE.U32.AND P1, PT, R2, RZ, PT ;  /* 0x000000ff0200720c */ /* 0x000fe40003f25070 */
[----:B------:R-:W-:Y:S01]  /*0710*/  MOV R2, R8 ;  /* 0x0000000800027202 */ /* 0x000fe20000000f00 */
[----:B---3--:R-:W-:Y:S01]  /*0720*/  FMUL.FTZ R11, R6, R11 ;  /* 0x0000000b060b7220 */ /* 0x008fe20000410000 */
[----:B------:R-:W-:Y:S02]  /*0730*/  SHF.R.U64 R8, R10, 0x7, RZ ;  /* 0x000000070a087819 */ /* 0x000fe400000012ff */
[----:B------:R-:W-:Y:S02]  /*0740*/  ISETP.NE.U32.AND.EX P0, PT, RZ, RZ, PT, P0 ;  /* 0x000000ffff00720c */ /* 0x000fe40003f05100 */
[----:B------:R-:W-:-:S02]  /*0750*/  ISETP.NE.U32.AND P2, PT, R8, RZ, PT ;  /* 0x000000ff0800720c */ /* 0x000fc40003f45070 */
        /* <DEDUP_REMOVED lines=29> */
.L_x_318:
[----:B------:R-:W0:Y:S02]  /*0930*/  LDC.64 R32, c[0x0][0x388] ;  /* 0x0000e200ff207b82 */ /* 0x000e240000000a00 */
[----:B0-----:R-:W-:-:S06]  /*0940*/  IMAD.WIDE R32, R7, 0x2, R32 ;  /* 0x0000000207207825 */ /* 0x001fcc00078e0220 */
[----:B------:R-:W5:Y:S02]  /*0950*/  LDG.E.128 R32, desc[UR36][R32.64] ;  /* 0x0000002420207981 */ /* 0x000f64000c1e1d00 */
.L_x_317:
[----:B------:R-:W-:Y:S05]  /*0960*/  BSYNC.RECONVERGENT B0 ;  /* 0x0000000000007941 */ /* 0x000fea0003800200 */
.L_x_316:
[----:B------:R-:W0:Y:S01]  /*0970*/  LDCU.64 UR4, c[0x0][0x390] ;  /* 0x00007200ff0477ac */ /* 0x000e220008000a00 */
[----:B------:R-:W1:Y:S01]  /*0980*/  LDC.64 R6, c[0x0][0x418] ;  /* 0x00010600ff067b82 */ /* 0x000e620000000a00 */
[C---:B------:R-:W-:Y:S01]  /*0990*/  ISETP.GT.U32.OR P4, PT, R17.reuse, 0x1f, !P5 ;  /* 0x0000001f1100780c */ /* 0x040fe20006f84470 */
[----:B------:R-:W-:Y:S01]  /*09a0*/  @!P3 IMAD R0, R17, R20, R23 ;  /* 0x000000141100b224 */ /* 0x000fe200078e0217 */
[----:B------:R-:W2:Y:S01]  /*09b0*/  LDCU.64 UR6, c[0x0][0x3a0] ;  /* 0x00007400ff0677ac */ /* 0x000ea20008000a00 */
[----:B------:R-:W-:Y:S01]  /*09c0*/  IMAD.SHL.U32 R44, R44, 0x100, RZ ;  /* 0x000001002c2c7824 */ /* 0x000fe200078e00ff */
[----:B------:R-:W-:Y:S02]  /*09d0*/  CS2R R42, SRZ ;  /* 0x00000000002a7805 */ /* 0x000fe4000001ff00 */
[----:B------:R-:W-:Y:S02]  /*09e0*/  CS2R R40, SRZ ;  /* 0x0000000000287805 */ /* 0x000fe4000001ff00 */
[----:B------:R-:W-:-:S02]  /*09f0*/  @!P3 SHF.L.U32 R25, R0, 0x3, RZ ;  /* 0x000000030019b819 */ /* 0x000fc400000006ff */
[----:B------:R-:W-:Y:S01]  /*0a00*/  CS2R R28, SRZ ;  /* 0x00000000001c7805 */ /* 0x000fe2000001ff00 */
[----:B------:R-:W-:Y:S01]  /*0a10*/  HFMA2 R2, -RZ, RZ, 0, 0 ;  /* 0x00000000ff027431 */ /* 0x000fe200000001ff */
[----:B------:R-:W3:Y:S01]  /*0a20*/  LDC R4, c[0x0][0x400] ;  /* 0x00010000ff047b82 */ /* 0x000ee20000000800 */
[----:B------:R-:W-:Y:S02]  /*0a30*/  @!P3 IMAD R25, R44, R20, R25 ;  /* 0x000000142c19b224 */ /* 0x000fe400078e0219 */
[----:B-----5:R-:W-:Y:S01]  /*0a40*/  @!P4 IMAD R0, R18, R39, RZ ;  /* 0x000000271200c224 */ /* 0x020fe200078e02ff */
[----:B0-----:R-:W-:-:S04]  /*0a50*/  ISETP.NE.U32.AND P0, PT, RZ, UR4, PT ;  /* 0x00000004ff007c0c */ /* 0x001fc8000bf05070 */
[----:B------:R-:W0:Y:S01]  /*0a60*/  @!P4 LDC.64 R12, c[0x0][0x450] ;  /* 0x00011400ff0ccb82 */ /* 0x000e220000000a00 */
[----:B--2---:R-:W-:Y:S02]  /*0a70*/  ISETP.NE.U32.AND P2, PT, RZ, UR6, PT ;  /* 0x00000006ff007c0c */ /* 0x004fe4000bf45070 */
[----:B-1----:R-:W-:Y:S01]  /*0a80*/  ISETP.NE.U32.AND P1, PT, R6, RZ, PT ;  /* 0x000000ff0600720c */ /* 0x002fe20003f25070 */
[----:B------:R-:W-:Y:S01]  /*0a90*/  @!P4 IMAD R27, R0, 0x100, R21 ;  /* 0x00000100001bc824 */ /* 0x000fe200078e0215 */
[----:B------:R-:W-:Y:S01]  /*0aa0*/  ISETP.NE.AND.EX P0, PT, RZ, UR5, PT, P0 ;  /* 0x00000005ff007c0c */ /* 0x000fe2000bf05300 */
[----:B------:R-:W1:Y:S01]  /*0ab0*/  LDCU.U8 UR4, c[0x0][0x404] ;  /* 0x00008080ff0477ac */ /* 0x000e620008000000 */
[----:B------:R-:W-:Y:S02]  /*0ac0*/  ISETP.NE.AND.EX P2, PT, RZ, UR7, PT, P2 ;  /* 0x00000007ff007c0c */ /* 0x000fe4000bf45320 */
[C---:B------:R-:W-:Y:S02]  /*0ad0*/  ISETP.GT.U32.OR P0, PT, R17.reuse, 0x1f, !P0 ;  /* 0x0000001f1100780c */ /* 0x040fe40004704470 */
[----:B------:R-:W-:-:S02]  /*0ae0*/  ISETP.GT.U32.OR P2, PT, R17, 0x1f, !P2 ;  /* 0x0000001f1100780c */ /* 0x000fc40005744470 */
[----:B------:R-:W-:Y:S02]  /*0af0*/  ISETP.NE.AND.EX P1, PT, R7, RZ, PT, P1 ;  /* 0x000000ff0700720c */ /* 0x000fe40003f25310 */
[----:B------:R-:W-:Y:S01]  /*0b00*/  ISETP.NE.OR P2, PT, R3, RZ, P2 ;  /* 0x000000ff0300720c */ /* 0x000fe20001745670 */
[----:B------:R-:W2:Y:S08]  /*0b10*/  @!P3 LDC.64 R6, c[0x0][0x3b8] ;  /* 0x0000ee00ff06bb82 */ /* 0x000eb00000000a00 */
[----:B------:R-:W4:Y:S08]  /*0b20*/  @!P0 LDC.64 R8, c[0x0][0x390] ;  /* 0x0000e400ff088b82 */ /* 0x000f300000000a00 */
[----:B------:R-:W3:Y:S08]  /*0b30*/  @P1 LDC.64 R14, c[0x0][0x418] ;  /* 0x00010600ff0e1b82 */ /* 0x000ef00000000a00 */
[----:B------:R-:W1:Y:S01]  /*0b40*/  @!P2 LDC.64 R10, c[0x0][0x3a0] ;  /* 0x0000e800ff0aab82 */ /* 0x000e620000000a00 */
[----:B--2---:R-:W-:Y:S01]  /*0b50*/  @!P3 IMAD.WIDE R6, R25, 0x2, R6 ;  /* 0x000000021906b825 */ /* 0x004fe200078e0206 */
[----:B------:R-:W-:-:S03]  /*0b60*/  CS2R R24, SRZ ;  /* 0x0000000000187805 */ /* 0x000fc6000001ff00 */
[----:B----4-:R-:W-:-:S04]  /*0b70*/  @!P0 IMAD.WIDE.U32 R8, R21, 0x2, R8 ;  /* 0x0000000215088825 */ /* 0x010fc800078e0008 */
[----:B0-----:R-:W-:Y:S01]  /*0b80*/  @!P4 IMAD.WIDE R12, R27, 0x2, R12 ;  /* 0x000000021b0cc825 */ /* 0x001fe200078e020c */
[----:B------:R-:W2:Y:S01]  /*0b90*/  @!P0 LDG.E.128 R40, desc[UR36][R8.64] ;  /* 0x0000002408288981 */ /* 0x000ea2000c1e1d00 */
[----:B------:R-:W-:Y:S02]  /*0ba0*/  CS2R R26, SRZ ;  /* 0x00000000001a7805 */ /* 0x000fe4000001ff00 */
[----:B---3--:R-:W-:Y:S01]  /*0bb0*/  @P1 IMAD.WIDE.U32 R14, R31, 0x4, R14 ;  /* 0x000000041f0e1825 */ /* 0x008fe200078e000e */
[----:B------:R-:W-:Y:S01]  /*0bc0*/  CS2R R30, SRZ ;  /* 0x00000000001e7805 */ /* 0x000fe2000001ff00 */
[----:B------:R0:W5:Y:S04]  /*0bd0*/  @!P4 LDG.E.128 R48, desc[UR36][R12.64] ;  /* 0x000000240c30c981 */ /* 0x000168000c1e1d00 */
[----:B------:R0:W5:Y:S01]  /*0be0*/  @!P3 LDG.E.128 R24, desc[UR36][R6.64] ;  /* 0x000000240618b981 */ /* 0x000162000c1e1d00 */
[----:B-1----:R-:W-:-:S03]  /*0bf0*/  @!P2 IMAD.WIDE.U32 R10, R21, 0x2, R10 ;  /* 0x00000002150aa825 */ /* 0x002fc600078e000a */
[----:B------:R0:W5:Y:S04]  /*0c00*/  @P1 LDG.E R2, desc[UR36][R14.64] ;  /* 0x000000240e021981 */ /* 0x000168000c1e1900 */
[----:B------:R0:W5:Y:S01]  /*0c10*/  @!P2 LDG.E.128 R28, desc[UR36][R10.64] ;  /* 0x000000240a1ca981 */ /* 0x000162000c1e1d00 */
[----:B------:R-:W-:Y:S02]  /*0c20*/  ISETP.NE.AND P1, PT, R3, RZ, PT ;  /* 0x000000ff0300720c */ /* 0x000fe40003f25270 */
[----:B------:R-:W-:-:S04]  /*0c30*/  ISETP.NE.AND P0, PT, RZ, UR4, PT ;  /* 0x00000004ff007c0c */ /* 0x000fc8000bf05270 */
[----:B------:R-:W-:Y:S01]  /*0c40*/  ISETP.LT.OR P0, PT, R4, 0x1, P0 ;  /* 0x000000010400780c */ /* 0x000fe20000701670 */
[----:B--2---:R-:W-:Y:S02]  /*0c50*/  HFMA2 R33, R33, 1, 1, R41 ;  /* 0x3c003c0021217831 */ /* 0x004fe40000000029 */
[----:B------:R-:W-:Y:S02]  /*0c60*/  HFMA2 R35, R35, 1, 1, R43 ;  /* 0x3c003c0023237831 */ /* 0x000fe4000000002b */
[----:B------:R-:W-:Y:S02]  /*0c70*/  HADD2 R32, R32, R40 ;  /* 0x0000002820207230 */ /* 0x000fe40000000000 */
[----:B------:R-:W-:Y:S01]  /*0c80*/  HADD2 R34, R34, R42 ;  /* 0x0000002a22227230 */ /* 0x000fe20000000000 */
[----:B0-----:R-:W-:Y:S06]  /*0c90*/  @P1 BRA `(.L_x_319) ;  /* 0x0000000000101947 */ /* 0x001fec0003800000 */
[----:B-----5:R-:W-:Y:S02]  /*0ca0*/  HFMA2 R25, R25, 1, 1, R29 ;  /* 0x3c003c0019197831 */ /* 0x020fe4000000001d */
[----:B------:R-:W-:Y:S02]  /*0cb0*/  HADD2 R24, R24, R28 ;  /* 0x0000001c18187230 */ /* 0x000fe40000000000 */
[----:B------:R-:W-:Y:S02]  /*0cc0*/  HFMA2 R27, R27, 1, 1, R31 ;  /* 0x3c003c001b1b7831 */ /* 0x000fe4000000001f */
[----:B------:R-:W-:-:S07]  /*0cd0*/  HADD2 R26, R26, R30 ;  /* 0x0000001e1a1a7230 */ /* 0x000fce0000000000 */
.L_x_319:
[----:B------:R-:W-:Y:S01]  /*0ce0*/  BSSY.RECONVERGENT B6, `(.L_x_320) ;  /* 0x00001f7000067945 */ /* 0x000fe20003800200 */
[----:B-----5:R-:W-:Y:S02]  /*0cf0*/  @!P4 HFMA2 R25, R25, R49, -RZ ;  /* 0x000000311919c231 */ /* 0x020fe400001000ff */
[----:B------:R-:W-:Y:S02]  /*0d00*/  @!P4 HMUL2 R24, R24, R48 ;  /* 0x000000301818c232 */ /* 0x000fe40000000000 */
[----:B------:R-:W-:Y:S02]  /*0d10*/  @!P4 HFMA2 R27, R27, R51, -RZ ;  /* 0x000000331b1bc231 */ /* 0x000fe400001000ff */
[----:B------:R-:W-:Y:S01]  /*0d20*/  @!P4 HMUL2 R26, R26, R50 ;  /* 0x000000321a1ac232 */ /* 0x000fe20000000000 */
[----:B------:R-:W-:Y:S06]  /*0d30*/  @P0 BRA `(.L_x_321) ;  /* 0x0000000800a40947 */ /* 0x000fec0003800000 */
[----:B------:R-:W-:Y:S05]  /*0d40*/  @P1 BRA `(.L_x_322) ;  /* 0x0000000400881947 */ /* 0x000fea0003800000 */
[----:B------:R-:W-:-:S13]  /*0d50*/  ISETP.GE.AND P0, PT, R5, R4, PT ;  /* 0x000000040500720c */ /* 0x000fda0003f06270 */
[----:B------:R-:W-:Y:S05]  /*0d60*/  @P0 BRA `(.L_x_323) ;  /* 0x0000001c00b80947 */ /* 0x000fea0003800000 */
[----:B------:R-:W-:Y:S01]  /*0d70*/  I2FP.F32.U32 R4, R4 ;  /* 0x0000000400047245 */ /* 0x000fe20000201000 */
[C---:B------:R-:W-:Y:S01]  /*0d80*/  VIADD R6, R5.reuse, 0x2 ;  /* 0x0000000205067836 */ /* 0x040fe20000000000 */
[----:B------:R-:W-:Y:S01]  /*0d90*/  I2FP.F32.U32 R0, R5 ;  /* 0x0000000500007245 */ /* 0x000fe20000201000 */
[--C-:B------:R-:W-:Y:S01]  /*0da0*/  HADD2.F32 R39, -RZ, R34.reuse.H1_H1 ;  /* 0x30000022ff277230 */ /* 0x100fe20000004100 */
[C---:B------:R-:W-:Y:S01]  /*0db0*/  IADD3 R7, PT, PT, R5.reuse, 0x4, RZ ;  /* 0x0000000405077810 */ /* 0x040fe20007ffe0ff */
[----:B------:R-:W-:Y:S01]  /*0dc0*/  VIADD R5, R5, 0x6 ;  /* 0x0000000605057836 */ /* 0x000fe20000000000 */
[----:B------:R-:W0:Y:S01]  /*0dd0*/  MUFU.RCP R4, R4 ;  /* 0x0000000400047308 */ /* 0x000e220000001000 */
[----:B------:R-:W-:Y:S01]  /*0de0*/  I2FP.F32.U32 R6, R6 ;  /* 0x0000000600067245 */ /* 0x000fe20000201000 */
[----:B------:R-:W-:Y:S01]  /*0df0*/  HADD2.F32 R21, -RZ, R34.H0_H0 ;  /* 0x20000022ff157230 */ /* 0x000fe20000004100 */
[----:B------:R-:W-:Y:S01]  /*0e00*/  IADD3 R3, PT, PT, -R2, R3, RZ ;  /* 0x0000000302037210 */ /* 0x000fe20007ffe1ff */
[----:B------:R-:W-:Y:S01]  /*0e10*/  HADD2.F32 R13, -RZ, R33.H1_H1 ;  /* 0x30000021ff0d7230 */ /* 0x000fe20000004100 */
[----:B------:R-:W-:Y:S01]  /*0e20*/  I2FP.F32.U32 R7, R7 ;  /* 0x0000000700077245 */ /* 0x000fe20000201000 */
[--C-:B------:R-:W-:Y:S01]  /*0e30*/  HADD2.F32 R15, -RZ, R25.reuse.H1_H1 ;  /* 0x30000019ff0f7230 */ /* 0x100fe20000004100 */
[----:B------:R-:W-:Y:S01]  /*0e40*/  I2FP.F32.U32 R5, R5 ;  /* 0x0000000500057245 */ /* 0x000fe20000201000 */
[----:B------:R-:W-:Y:S01]  /*0e50*/  HADD2.F32 R25, -RZ, R25.H0_H0 ;  /* 0x20000019ff197230 */ /* 0x000fe20000004100 */
[----:B------:R-:W-:Y:S01]  /*0e60*/  I2FP.F32.S32 R3, R3 ;  /* 0x0000000300037245 */ /* 0x000fe20000201400 */
[----:B------:R-:W-:-:S02]  /*0e70*/  HADD2.F32 R33, -RZ, R33.H0_H0 ;  /* 0x20000021ff217230 */ /* 0x000fc40000004100 */
[--C-:B------:R-:W-:Y:S02]  /*0e80*/  HADD2.F32 R40, -RZ, R35.reuse.H1_H1 ;  /* 0x30000023ff287230 */ /* 0x100fe40000004100 */
[--C-:B------:R-:W-:Y:S02]  /*0e90*/  HADD2.F32 R41, -RZ, R26.reuse.H1_H1 ;  /* 0x3000001aff297230 */ /* 0x100fe40000004100 */
[----:B------:R-:W-:Y:S02]  /*0ea0*/  HADD2.F32 R38, -RZ, R35.H0_H0 ;  /* 0x20000023ff267230 */ /* 0x000fe40000004100 */
[-C--:B0-----:R-:W-:Y:S01]  /*0eb0*/  FMUL.FTZ R0, R0, R4.reuse ;  /* 0x0000000400007220 */ /* 0x081fe20000410000 */
        /* <DEDUP_REMOVED lines=8> */
[----:B------:R-:W0:Y:S08]  /*0f40*/  MUFU.EX2 R0, -R0 ;  /* 0x8000000000007308 */ /* 0x000e300000000800 */
[----:B------:R-:W1:Y:S08]  /*0f50*/  MUFU.EX2 R6, -R6 ;  /* 0x8000000600067308 */ /* 0x000e700000000800 */
[----:B------:R2:W3:Y:S01]  /*0f60*/  MUFU.EX2 R10, -R7 ;  /* 0x80000007000a7308 */ /* 0x0004e20000000800 */
[----:B0-----:R-:W-:-:S04]  /*0f70*/  FMUL.FTZ R0, R3, R0 ;  /* 0x0000000003007220 */ /* 0x001fc80000410000 */
[----:B------:R-:W-:-:S03]  /*0f80*/  FMUL.RZ R11, R0, 0.15915493667125701904 ;  /* 0x3e22f983000b7820 */ /* 0x000fc6000040c000 */
[----:B------:R0:W4:Y:S01]  /*0f90*/  MUFU.EX2 R14, -R9 ;  /* 0x80000009000e7308 */ /* 0x0001220000000800 */
[----:B-1----:R-:W-:Y:S01]  /*0fa0*/  FMUL.FTZ R5, R3, R6 ;  /* 0x0000000603057220 */ /* 0x002fe20000410000 */
[----:B--2---:R-:W-:-:S03]  /*0fb0*/  HADD2.F32 R7, -RZ, R32.H1_H1 ;  /* 0x30000020ff077230 */ /* 0x004fc60000004100 */
[----:B------:R-:W-:-:S03]  /*0fc0*/  FMUL.RZ R6, R5, 0.15915493667125701904 ;  /* 0x3e22f98305067820 */ /* 0x000fc6000040c000 */
[----:B------:R-:W1:Y:S01]  /*0fd0*/  MUFU.SIN R4, R11 ;  /* 0x0000000b00047308 */ /* 0x000e620000000400 */
[----:B---3--:R-:W-:Y:S01]  /*0fe0*/  FMUL.FTZ R5, R3, R10 ;  /* 0x0000000a03057220 */ /* 0x008fe20000410000 */
[----:B0-----:R-:W-:-:S03]  /*0ff0*/  HADD2.F32 R9, -RZ, R24.H0_H0 ;  /* 0x20000018ff097230 */ /* 0x001fc60000004100 */
[----:B------:R-:W-:Y:S01]  /*1000*/  FMUL.RZ R42, R5, 0.15915493667125701904 ;  /* 0x3e22f983052a7820 */ /* 0x000fe2000040c000 */
[----:B------:R-:W-:Y:S02]  /*1010*/  HADD2.F32 R5, -RZ, R32.H0_H0 ;  /* 0x20000020ff057230 */ /* 0x000fe40000004100 */
[----:B------:R0:W2:Y:S01]  /*1020*/  MUFU.COS R0, R11 ;  /* 0x0000000b00007308 */ /* 0x0000a20000000000 */
[----:B----4-:R-:W-:-:S04]  /*1030*/  FMUL.FTZ R3, R3, R14 ;  /* 0x0000000e03037220 */ /* 0x010fc80000410000 */
[----:B------:R-:W-:-:S03]  /*1040*/  FMUL.RZ R34, R3, 0.15915493667125701904 ;  /* 0x3e22f98303227820 */ /* 0x000fc6000040c000 */
[----:B------:R-:W-:Y:S01]  /*1050*/  MUFU.COS R8, R6 ;  /* 0x0000000600087308 */ /* 0x000fe20000000000 */
[----:B0-----:R-:W-:Y:S02]  /*1060*/  HADD2.F32 R11, -RZ, R24.H1_H1 ;  /* 0x30000018ff0b7230 */ /* 0x001fe40000004100 */
[-C--:B-1----:R-:W-:Y:S01]  /*1070*/  FMUL.FTZ R3, R4, R7.reuse ;  /* 0x0000000704037220 */ /* 0x082fe20000410000 */
[--C-:B------:R-:W-:Y:S02]  /*1080*/  HADD2.F32 R24, -RZ, R27.reuse.H1_H1 ;  /* 0x3000001bff187230 */ /* 0x100fe40000004100 */
[----:B------:R-:W-:Y:S02]  /*1090*/  HADD2.F32 R27, -RZ, R27.H0_H0 ;  /* 0x2000001bff1b7230 */ /* 0x000fe40000004100 */
[----:B------:R0:W1:Y:S01]  /*10a0*/  MUFU.SIN R10, R6 ;  /* 0x00000006000a7308 */ /* 0x0000620000000400 */
[C---:B--2---:R-:W-:Y:S01]  /*10b0*/  FMUL.FTZ R7, R0.reuse, R7 ;  /* 0x0000000700077220 */ /* 0x044fe20000410000 */
[----:B------:R-:W-:-:S03]  /*10c0*/  FFMA.FTZ R3, R0, R5, -R3 ;  /* 0x0000000500037223 */ /* 0x000fc60000010803 */
[----:B------:R-:W-:-:S03]  /*10d0*/  FFMA.FTZ R32, R4, R5, R7 ;  /* 0x0000000504207223 */ /* 0x000fc60000010007 */
[----:B------:R-:W2:Y:S01]  /*10e0*/  MUFU.SIN R14, R42 ;  /* 0x0000002a000e7308 */ /* 0x000ea20000000400 */
[-C--:B0-----:R-:W-:Y:S01]  /*10f0*/  FMUL.FTZ R6, R4, R11.reuse ;  /* 0x0000000b04067220 */ /* 0x081fe20000410000 */
[----:B------:R-:W-:Y:S01]  /*1100*/  FMUL.FTZ R11, R0, R11 ;  /* 0x0000000b000b7220 */ /* 0x000fe20000410000 */
[----:B------:R-:W-:Y:S02]  /*1110*/  F2FP.F16.F32.PACK_AB R32, R32, R3 ;  /* 0x000000032020723e */ /* 0x000fe400000000ff */
[-C--:B------:R-:W-:Y:S01]  /*1120*/  FFMA.FTZ R6, R0, R9.reuse, -R6 ;  /* 0x0000000900067223 */ /* 0x080fe20000010806 */
[----:B------:R-:W-:Y:S02]  /*1130*/  FFMA.FTZ R11, R4, R9, R11 ;  /* 0x00000009040b7223 */ /* 0x000fe4000001000b */
[----:B------:R-:W0:Y:S01]  /*1140*/  MUFU.SIN R9, R34 ;  /* 0x0000002200097308 */ /* 0x000e220000000400 */
[C---:B-1----:R-:W-:Y:S01]  /*1150*/  FMUL.FTZ R5, R10.reuse, R13 ;  /* 0x0000000d0a057220 */ /* 0x042fe20000410000 */
[----:B------:R-:W-:Y:S01]  /*1160*/  FMUL.FTZ R4, R10, R15 ;  /* 0x0000000f0a047220 */ /* 0x000fe20000410000 */
[C---:B------:R-:W-:Y:S01]  /*1170*/  FMUL.FTZ R13, R8.reuse, R13 ;  /* 0x0000000d080d7220 */ /* 0x040fe20000410000 */
[C---:B------:R-:W-:Y:S01]  /*1180*/  FMUL.FTZ R15, R8.reuse, R15 ;  /* 0x0000000f080f7220 */ /* 0x040fe20000410000 */
[C---:B------:R-:W-:Y:S01]  /*1190*/  FFMA.FTZ R5, R8.reuse, R33, -R5 ;  /* 0x0000002108057223 */ /* 0x040fe20000010805 */
[----:B------:R-:W-:Y:S01]  /*11a0*/  FFMA.FTZ R4, R8, R25, -R4 ;  /* 0x0000001908047223 */ /* 0x000fe20000010804 */
[C---:B------:R-:W-:Y:S01]  /*11b0*/  FFMA.FTZ R0, R10.reuse, R33, R13 ;  /* 0x000000210a007223 */ /* 0x040fe2000001000d */
[----:B------:R-:W1:Y:S01]  /*11c0*/  MUFU.COS R12, R42 ;  /* 0x0000002a000c7308 */ /* 0x000e620000000000 */
[----:B------:R-:W-:Y:S01]  /*11d0*/  FFMA.FTZ R25, R10, R25, R15 ;  /* 0x000000190a197223 */ /* 0x000fe2000001000f */
[C---:B--2---:R-:W-:Y:S01]  /*11e0*/  FMUL.FTZ R7, R14.reuse, R39 ;  /* 0x000000270e077220 */ /* 0x044fe20000410000 */
[----:B------:R-:W-:Y:S01]  /*11f0*/  FMUL.FTZ R8, R14, R41 ;  /* 0x000000290e087220 */ /* 0x000fe20000410000 */
[----:B------:R-:W-:-:S02]  /*1200*/  F2FP.F16.F32.PACK_AB R33, R0, R5 ;  /* 0x000000050021723e */ /* 0x000fc400000000ff */
[----:B------:R-:W-:Y:S02]  /*1210*/  F2FP.F16.F32.PACK_AB R25, R25, R4 ;  /* 0x000000041919723e */ /* 0x000fe400000000ff */
[----:B------:R2:W3:Y:S01]  /*1220*/  MUFU.COS R20, R34 ;  /* 0x0000002200147308 */ /* 0x0004e20000000000 */
[C---:B0-----:R-:W-:Y:S01]  /*1230*/  FMUL.FTZ R13, R9.reuse, R40 ;  /* 0x00000028090d7220 */ /* 0x041fe20000410000 */
[C---:B------:R-:W-:Y:S01]  /*1240*/  FMUL.FTZ R10, R9.reuse, R24 ;  /* 0x00000018090a7220 */ /* 0x040fe20000410000 */
[C---:B-1----:R-:W-:Y:S01]  /*1250*/  FMUL.FTZ R39, R12.reuse, R39 ;  /* 0x000000270c277220 */ /* 0x042fe20000410000 */
[C---:B------:R-:W-:Y:S01]  /*1260*/  FMUL.FTZ R41, R12.reuse, R41 ;  /* 0x000000290c297220 */ /* 0x040fe20000410000 */
[C---:B------:R-:W-:Y:S01]  /*1270*/  FFMA.FTZ R7, R12.reuse, R21, -R7 ;  /* 0x000000150c077223 */ /* 0x040fe20000010807 */
[----:B------:R-:W-:Y:S01]  /*1280*/  FFMA.FTZ R8, R12, R35, -R8 ;  /* 0x000000230c087223 */ /* 0x000fe20000010808 */
[C---:B--2---:R-:W-:Y:S01]  /*1290*/  FFMA.FTZ R34, R14.reuse, R21, R39 ;  /* 0x000000150e227223 */ /* 0x044fe20000010027 */
[----:B------:R-:W-:Y:S01]  /*12a0*/  FFMA.FTZ R41, R14, R35, R41 ;  /* 0x000000230e297223 */ /* 0x000fe20000010029 */
[C---:B---3--:R-:W-:Y:S01]  /*12b0*/  FMUL.FTZ R40, R20.reuse, R40 ;  /* 0x0000002814287220 */ /* 0x048fe20000410000 */
[C---:B------:R-:W-:Y:S01]  /*12c0*/  FMUL.FTZ R24, R20.reuse, R24 ;  /* 0x0000001814187220 */ /* 0x040fe20000410000 */
[CC--:B------:R-:W-:Y:S01]  /*12d0*/  FFMA.FTZ R10, R20.reuse, R27.reuse, -R10 ;  /* 0x0000001b140a7223 */ /* 0x0c0fe2000001080a */
[-C--:B------:R-:W-:Y:S01]  /*12e0*/  FFMA.FTZ R13, R20, R38.reuse, -R13 ;  /* 0x00000026140d7223 */ /* 0x080fe2000001080d */
[C---:B------:R-:W-:Y:S01]  /*12f0*/  FFMA.FTZ R40, R9.reuse, R38, R40 ;  /* 0x0000002609287223 */ /* 0x040fe20000010028 */
[----:B------:R-:W-:Y:S01]  /*1300*/  FFMA.FTZ R27, R9, R27, R24 ;  /* 0x0000001b091b7223 */ /* 0x000fe20000010018 */
[----:B------:R-:W-:-:S02]  /*1310*/  F2FP.F16.F32.PACK_AB R24, R11, R6 ;  /* 0x000000060b18723e */ /* 0x000fc400000000ff */
[----:B------:R-:W-:Y:S02]  /*1320*/  F2FP.F16.F32.PACK_AB R34, R34, R7 ;  /* 0x000000072222723e */ /* 0x000fe400000000ff */
[----:B------:R-:W-:Y:S02]  /*1330*/  F2FP.F16.F32.PACK_AB R26, R41, R8 ;  /* 0x00000008291a723e */ /* 0x000fe400000000ff */
[----:B------:R-:W-:Y:S02]  /*1340*/  F2FP.F16.F32.PACK_AB R35, R40, R13 ;  /* 0x0000000d2823723e */ /* 0x000fe400000000ff */
[----:B------:R-:W-:Y:S01]  /*1350*/  F2FP.F16.F32.PACK_AB R27, R27, R10 ;  /* 0x0000000a1b1b723e */ /* 0x000fe200000000ff */
[----:B------:R-:W-:Y:S06]  /*1360*/  BRA `(.L_x_323) ;  /* 0x0000001800387947 */ /* 0x000fec0003800000 */
.L_x_322:
[----:B------:R-:W-:-:S13]  /*1370*/  ISETP.GE.AND P0, PT, R5, R4, PT ;  /* 0x000000040500720c */ /* 0x000fda0003f06270 */
[----:B------:R-:W-:Y:S05]  /*1380*/  @P0 BRA `(.L_x_323) ;  /* 0x0000001800300947 */ /* 0x000fea0003800000 */
[----:B------:R-:W-:Y:S01]  /*1390*/  I2FP.F32.U32 R4, R4 ;  /* 0x0000000400047245 */ /* 0x000fe20000201000 */
[C---:B------:R-:W-:Y:S01]  /*13a0*/  VIADD R6, R5.reuse, 0x2 ;  /* 0x0000000205067836 */ /* 0x040fe20000000000 */
[----:B------:R-:W-:Y:S01]  /*13b0*/  I2FP.F32.U32 R0, R5 ;  /* 0x0000000500007245 */ /* 0x000fe20000201000 */
[--C-:B------:R-:W-:Y:S01]  /*13c0*/  HADD2.F32 R13, -RZ, R34.reuse.H1_H1 ;  /* 0x30000022ff0d7230 */ /* 0x100fe20000004100 */
[----:B------:R0:W1:Y:S01]  /*13d0*/  MUFU.RCP R7, R4 ;  /* 0x0000000400077308 */ /* 0x0000620000001000 */
[C---:B------:R-:W-:Y:S01]  /*13e0*/  IADD3 R8, PT, PT, R5.reuse, 0x4, RZ ;  /* 0x0000000405087810 */ /* 0x040fe20007ffe0ff */
[----:B------:R-:W-:Y:S01]  /*13f0*/  VIADD R5, R5, 0x6 ;  /* 0x0000000605057836 */ /* 0x000fe20000000000 */
[----:B------:R-:W-:Y:S01]  /*1400*/  I2FP.F32.U32 R6, R6 ;  /* 0x0000000600067245 */ /* 0x000fe20000201000 */
[--C-:B------:R-:W-:Y:S01]  /*1410*/  HADD2.F32 R21, -RZ, R35.reuse.H1_H1 ;  /* 0x30000023ff157230 */ /* 0x100fe20000004100 */
[----:B------:R-:W-:Y:S01]  /*1420*/  I2FP.F32.U32 R8, R8 ;  /* 0x0000000800087245 */ /* 0x000fe20000201000 */
[----:B------:R-:W-:Y:S01]  /*1430*/  HADD2.F32 R35, -RZ, R35.H0_H0 ;  /* 0x20000023ff237230 */ /* 0x000fe20000004100 */
[----:B------:R-:W-:Y:S01]  /*1440*/  IADD3 R3, PT, PT, -R2, R3, RZ ;  /* 0x0000000302037210 */ /* 0x000fe20007ffe1ff */
        /* <DEDUP_REMOVED lines=10> */
[----:B------:R-:W-:-:S03]  /*14f0*/  FMUL.FTZ R11, R4, 13.28771209716796875 ;  /* 0x41549a78040b7820 */ /* 0x000fc60000410000 */
[----:B------:R-:W0:Y:S08]  /*1500*/  MUFU.EX2 R0, -R0 ;  /* 0x8000000000007308 */ /* 0x000e300000000800 */
        /* <DEDUP_REMOVED lines=9> */
[----:B------:R-:W-:Y:S01]  /*15a0*/  FMUL.RZ R10, R9, 0.15915493667125701904 ;  /* 0x3e22f983090a7820 */ /* 0x000fe2000040c000 */
[--C-:B------:R-:W-:Y:S02]  /*15b0*/  HADD2.F32 R9, -RZ, R33.reuse.H1_H1 ;  /* 0x30000021ff097230 */ /* 0x100fe40000004100 */
[----:B------:R2:W3:Y:S01]  /*15c0*/  MUFU.COS R4, R0 ;  /* 0x0000000000047308 */ /* 0x0004e20000000000 */
[----:B0-----:R-:W-:Y:S01]  /*15d0*/  FMUL.FTZ R3, R3, R12 ;  /* 0x0000000c03037220 */ /* 0x001fe20000410000 */
[----:B------:R-:W-:-:S03]  /*15e0*/  HADD2.F32 R33, -RZ, R33.H0_H0 ;  /* 0x20000021ff217230 */ /* 0x000fc60000004100 */
[----:B------:R-:W-:-:S03]  /*15f0*/  FMUL.RZ R14, R3, 0.15915493667125701904 ;  /* 0x3e22f983030e7820 */ /* 0x000fc6000040c000 */
[----:B------:R-:W-:Y:S01]  /*1600*/  MUFU.SIN R8, R6 ;  /* 0x0000000600087308 */ /* 0x000fe20000000400 */
[--C-:B--2---:R-:W-:Y:S02]  /*1610*/  HADD2.F32 R0, -RZ, R32.reuse.H1_H1 ;  /* 0x30000020ff007230 */ /* 0x104fe40000004100 */
[----:B------:R-:W-:-:S03]  /*1620*/  HADD2.F32 R32, -RZ, R32.H0_H0 ;  /* 0x20000020ff207230 */ /* 0x000fc60000004100 */
[-C--:B-1----:R-:W-:Y:S02]  /*1630*/  FMUL.FTZ R3, R5, R0.reuse ;  /* 0x0000000005037220 */ /* 0x082fe40000410000 */
[----:B------:R-:W0:Y:S01]  /*1640*/  MUFU.SIN R12, R10 ;  /* 0x0000000a000c7308 */ /* 0x000e220000000400 */
[C---:B---3--:R-:W-:Y:S01]  /*1650*/  FMUL.FTZ R0, R4.reuse, R0 ;  /* 0x0000000004007220 */ /* 0x048fe20000410000 */
[----:B------:R-:W-:-:S03]  /*1660*/  FFMA.FTZ R3, R4, R32, -R3 ;  /* 0x0000002004037223 */ /* 0x000fc60000010803 */
[----:B------:R-:W-:-:S03]  /*1670*/  FFMA.FTZ R32, R5, R32, R0 ;  /* 0x0000002005207223 */ /* 0x000fc60000010000 */
[----:B------:R-:W1:Y:S02]  /*1680*/  MUFU.SIN R20, R14 ;  /* 0x0000000e00147308 */ /* 0x000e640000000400 */
[----:B------:R-:W-:-:S06]  /*1690*/  F2FP.F16.F32.PACK_AB R32, R32, R3 ;  /* 0x000000032020723e */ /* 0x000fcc00000000ff */
[----:B------:R2:W3:Y:S01]  /*16a0*/  MUFU.COS R7, R6 ;  /* 0x0000000600077308 */ /* 0x0004e20000000000 */
[----:B0-----:R-:W-:-:S07]  /*16b0*/  FMUL.FTZ R0, R12, R13 ;  /* 0x0000000d0c007220 */ /* 0x001fce0000410000 */
[----:B------:R-:W0:Y:S01]  /*16c0*/  MUFU.COS R11, R10 ;  /* 0x0000000a000b7308 */ /* 0x000e220000000000 */
[----:B--2---:R-:W-:Y:S01]  /*16d0*/  FMUL.FTZ R6, R8, R9 ;  /* 0x0000000908067220 */ /* 0x004fe20000410000 */
[----:B-1----:R-:W-:-:S06]  /*16e0*/  FMUL.FTZ R4, R20, R21 ;  /* 0x0000001514047220 */ /* 0x002fcc0000410000 */
[----:B------:R-:W1:Y:S01]  /*16f0*/  MUFU.COS R15, R14 ;  /* 0x0000000e000f7308 */ /* 0x000e620000000000 */
[C---:B---3--:R-:W-:Y:S01]  /*1700*/  FMUL.FTZ R9, R7.reuse, R9 ;  /* 0x0000000907097220 */ /* 0x048fe20000410000 */
[----:B------:R-:W-:-:S03]  /*1710*/  FFMA.FTZ R6, R7, R33, -R6 ;  /* 0x0000002107067223 */ /* 0x000fc60000010806 */
[----:B------:R-:W-:Y:S01]  /*1720*/  FFMA.FTZ R33, R8, R33, R9 ;  /* 0x0000002108217223 */ /* 0x000fe20000010009 */
[C---:B0-----:R-:W-:Y:S01]  /*1730*/  FMUL.FTZ R13, R11.reuse, R13 ;  /* 0x0000000d0b0d7220 */ /* 0x041fe20000410000 */
[----:B------:R-:W-:-:S03]  /*1740*/  FFMA.FTZ R0, R11, R34, -R0 ;  /* 0x000000220b007223 */ /* 0x000fc60000010800 */
[----:B------:R-:W-:Y:S01]  /*1750*/  F2FP.F16.F32.PACK_AB R33, R33, R6 ;  /* 0x000000062121723e */ /* 0x000fe200000000ff */
[----:B------:R-:W-:Y:S01]  /*1760*/  FFMA.FTZ R13, R12, R34, R13 ;  /* 0x000000220c0d7223 */ /* 0x000fe2000001000d */
[C---:B-1----:R-:W-:Y:S01]  /*1770*/  FMUL.FTZ R21, R15.reuse, R21 ;  /* 0x000000150f157220 */ /* 0x042fe20000410000 */
[----:B------:R-:W-:-:S03]  /*1780*/  FFMA.FTZ R4, R15, R35, -R4 ;  /* 0x000000230f047223 */ /* 0x000fc60000010804 */
[----:B------:R-:W-:Y:S01]  /*1790*/  F2FP.F16.F32.PACK_AB R34, R13, R0 ;  /* 0x000000000d22723e */ /* 0x000fe200000000ff */
[----:B------:R-:W-:-:S05]  /*17a0*/  FFMA.FTZ R35, R20, R35, R21 ;  /* 0x0000002314237223 */ /* 0x000fca0000010015 */
[----:B------:R-:W-:Y:S01]  /*17b0*/  F2FP.F16.F32.PACK_AB R35, R35, R4 ;  /* 0x000000042323723e */ /* 0x000fe200000000ff */
[----:B------:R-:W-:Y:S06]  /*17c0*/  BRA `(.L_x_323) ;  /* 0x0000001400207947 */ /* 0x000fec0003800000 */
.L_x_321:
        /* <DEDUP_REMOVED lines=10> */
[----:B0-----:R-:W-:-:S02]  /*1870*/  VIADD R6, R0, 0xffffffe ;  /* 0x0ffffffe00067836 */ /* 0x001fc40000000000 */
[----:B------:R-:W-:-:S04]  /*1880*/  IMAD.MOV R0, RZ, RZ, -R11 ;  /* 0x000000ffff007224 */ /* 0x000fc800078e0a0b */
[----:B------:R0:W1:Y:S02]  /*1890*/  F2I.FTZ.U32.TRUNC.NTZ R7, R6 ;  /* 0x0000000600077305 */ /* 0x000064000021f000 */
[----:B0-----:R-:W-:Y:S02]  /*18a0*/  MOV R6, RZ ;  /* 0x000000ff00067202 */ /* 0x001fe40000000f00 */
[----:B-1----:R-:W-:-:S05]  /*18b0*/  IADD3 R8, PT, PT, RZ, -R7, RZ ;  /* 0x80000007ff087210 */ /* 0x002fca0007ffe0ff */
[----:B------:R-:W-:Y:S02]  /*18c0*/  IMAD R9, R8, R3, RZ ;  /* 0x0000000308097224 */ /* 0x000fe400078e02ff */
[----:B------:R-:W-:Y:S02]  /*18d0*/  IMAD.MOV.U32 R8, RZ, RZ, R10 ;  /* 0x000000ffff087224 */ /* 0x000fe400078e000a */
[----:B------:R-:W-:-:S06]  /*18e0*/  IMAD.HI.U32 R7, R7, R9, R6 ;  /* 0x0000000907077227 */ /* 0x000fcc00078e0006 */
[----:B------:R-:W-:-:S04]  /*18f0*/  IMAD.HI.U32 R39, R7, R8, RZ ;  /* 0x0000000807277227 */ /* 0x000fc800078e00ff */
[----:B------:R-:W-:-:S05]  /*1900*/  IMAD R0, R39, R0, R8 ;  /* 0x0000000027007224 */ /* 0x000fca00078e0208 */
[----:B------:R-:W-:-:S13]  /*1910*/  ISETP.GT.U32.AND P1, PT, R3, R0, PT ;  /* 0x000000000300720c */ /* 0x000fda0003f24070 */
[-C--:B------:R-:W-:Y:S01]  /*1920*/  @!P1 IADD3 R0, PT, PT, R0, -R3.reuse, RZ ;  /* 0x8000000300009210 */ /* 0x080fe20007ffe0ff */
[----:B------:R-:W-:Y:S01]  /*1930*/  @!P1 VIADD R39, R39, 0x1 ;  /* 0x0000000127279836 */ /* 0x000fe20000000000 */
[----:B------:R-:W-:Y:S02]  /*1940*/  ISETP.NE.AND P1, PT, R38, RZ, PT ;  /* 0x000000ff2600720c */ /* 0x000fe40003f25270 */
[----:B------:R-:W-:Y:S02]  /*1950*/  ISETP.GE.U32.AND P0, PT, R0, R3, PT ;  /* 0x000000030000720c */ /* 0x000fe40003f06070 */
[----:B------:R-:W-:-:S04]  /*1960*/  LOP3.LUT R0, R5, R38, RZ, 0x3c, !PT ;  /* 0x0000002605007212 */ /* 0x000fc800078e3cff */
[----:B------:R-:W-:-:S07]  /*1970*/  ISETP.GE.AND P2, PT, R0, RZ, PT ;  /* 0x000000ff0000720c */ /* 0x000fce0003f46270 */
[----:B------:R-:W-:Y:S02]  /*1980*/  @P0 IADD3 R39, PT, PT, R39, 0x1, RZ ;  /* 0x0000000127270810 */ /* 0x000fe40007ffe0ff */
[----:B------:R-:W-:-:S04]  /*1990*/  ISETP.GE.AND P0, PT, R5, R4, PT ;  /* 0x000000040500720c */ /* 0x000fc80003f06270 */
[----:B------:R-:W-:Y:S01]  /*19a0*/  @!P2 IMAD.MOV R39, RZ, RZ, -R39 ;  /* 0x000000ffff27a224 */ /* 0x000fe200078e0a27 */
[----:B------:R-:W-:Y:S02]  /*19b0*/  @!P1 LOP3.LUT R39, RZ, R38, RZ, 0x33, !PT ;  /* 0x00000026ff279212 */ /* 0x000fe400078e33ff */
[----:B------:R-:W-:Y:S02]  /*19c0*/  ISETP.GT.U32.OR P1, PT, R17, 0x1f, P0 ;  /* 0x0000001f1100780c */ /* 0x000fe40000724470 */
[----:B------:R-:W-:Y:S02]  /*19d0*/  LOP3.LUT P0, RZ, R38, 0x7, RZ, 0xc0, !PT ;  /* 0x0000000726ff7812 */ /* 0x000fe4000780c0ff */
[----:B------:R-:W-:Y:S02]  /*19e0*/  IADD3 R40, PT, PT, -R39, RZ, RZ ;  /* 0x000000ff27287210 */ /* 0x000fe40007ffe1ff */
[----:B------:R-:W-:-:S03]  /*19f0*/  P2R R41, PR, RZ, 0x2 ;  /* 0x00000002ff297803 */ /* 0x000fc60000000000 */
[----:B------:R-:W-:-:S06]  /*1a00*/  IMAD R40, R38, R40, R5 ;  /* 0x0000002826287224 */ /* 0x000fcc00078e0205 */
[----:B------:R-:W-:Y:S05]  /*1a10*/  @!P0 BRA `(.L_x_324) ;  /* 0x0000000000408947 */ /* 0x000fea0003800000 */
[----:B------:R-:W-:Y:S01]  /*1a20*/  MOV R0, 0x0 ;  /* 0x0000000000007802 */ /* 0x000fe20000000f00 */
[----:B------:R-:W0:Y:S01]  /*1a30*/  LDCU.64 UR4, c[0x4][0xc8] ;  /* 0x01001900ff0477ac */ /* 0x000e220008000a00 */
[----:B------:R-:W-:Y:S02]  /*1a40*/  HFMA2 R12, -RZ, RZ, 0, 5.9604644775390625e-08 ;  /* 0x00000001ff0c7431 */ /* 0x000fe400000001ff */
[----:B------:R-:W-:Y:S01]  /*1a50*/  IMAD.MOV.U32 R8, RZ, RZ, 0x53f ;  /* 0x0000053fff087424 */ /* 0x000fe200078e00ff */
[----:B------:R1:W2:Y:S01]  /*1a60*/  LDC.64 R14, c[0x4][R0] ;  /* 0x01000000000e7b82 */ /* 0x0002a20000000a00 */
[----:B------:R-:W3:Y:S01]  /*1a70*/  LDCU.64 UR6, c[0x4][0xd0] ;  /* 0x01001a00ff0677ac */ /* 0x000ee20008000a00 */
[----:B------:R-:W-:Y:S01]  /*1a80*/  IMAD.MOV.U32 R13, RZ, RZ, RZ ;  /* 0x000000ffff0d7224 */ /* 0x000fe200078e00ff */
[----:B------:R-:W4:Y:S01]  /*1a90*/  LDCU.64 UR8, c[0x4][0xb0] ;  /* 0x01001600ff0877ac */ /* 0x000f220008000a00 */
[----:B0-----:R-:W-:Y:S01]  /*1aa0*/  IMAD.U32 R4, RZ, RZ, UR4 ;  /* 0x00000004ff047e24 */ /* 0x001fe2000f8e00ff */
[----:B------:R-:W-:Y:S01]  /*1ab0*/  MOV R5, UR5 ;  /* 0x0000000500057c02 */ /* 0x000fe20008000f00 */
[----:B---3--:R-:W-:Y:S01]  /*1ac0*/  IMAD.U32 R6, RZ, RZ, UR6 ;  /* 0x00000006ff067e24 */ /* 0x008fe2000f8e00ff */
[----:B------:R-:W-:Y:S01]  /*1ad0*/  MOV R7, UR7 ;  /* 0x0000000700077c02 */ /* 0x000fe20008000f00 */
[----:B----4-:R-:W-:Y:S01]  /*1ae0*/  IMAD.U32 R10, RZ, RZ, UR8 ;  /* 0x00000008ff0a7e24 */ /* 0x010fe2000f8e00ff */
[----:B-1----:R-:W-:-:S07]  /*1af0*/  MOV R11, UR9 ;  /* 0x00000009000b7c02 */ /* 0x002fce0008000f00 */
[----:B------:R-:W-:-:S07]  /*1b00*/  LEPC R20, `(.L_x_324) ;  /* 0x000000001014794e */ /* 0x000fce0000000000 */
[----:B--2---:R-:W-:Y:S05]  /*1b10*/  CALL.ABS.NOINC R14 ;  /* 0x000000000e007343 */ /* 0x004fea0003c00000 */
.L_x_324:
[----:B------:R-:W0:Y:S01]  /*1b20*/  S2R R3, SR_CgaCtaId ;  /* 0x0000000000037919 */ /* 0x000e220000008800 */
[----:B------:R-:W1:Y:S01]  /*1b30*/  LDC R10, c[0x0][0x400] ;  /* 0x00010000ff0a7b82 */ /* 0x000e620000000800 */
[----:B------:R-:W-:Y:S02]  /*1b40*/  ISETP.NE.AND P6, PT, R41, RZ, PT ;  /* 0x000000ff2900720c */ /* 0x000fe40003fc5270 */
[----:B------:R-:W-:-:S04]  /*1b50*/  MOV R0, 0x400 ;  /* 0x0000040000007802 */ /* 0x000fc80000000f00 */
[----:B------:R-:W-:-:S04]  /*1b60*/  IADD3 R0, PT, PT, R0, 0x410, RZ ;  /* 0x0000041000007810 */ /* 0x000fc80007ffe0ff */
[----:B0-----:R-:W-:-:S05]  /*1b70*/  LEA R3, R3, R0, 0x18 ;  /* 0x0000000003037211 */ /* 0x001fca00078ec0ff */
[----:B-1----:R-:W-:Y:S01]  /*1b80*/  IMAD R0, R10, 0x2, R3 ;  /* 0x000000020a007824 */ /* 0x002fe200078e0203 */
[----:B------:R-:W-:Y:S06]  /*1b90*/  @P6 BRA `(.L_x_325) ;  /* 0x00000000001c6947 */ /* 0x000fec0003800000 */
[----:B------:R-:W0:Y:S01]  /*1ba0*/  LDCU UR4, c[0x0][0x40c] ;  /* 0x00008180ff0477ac */ /* 0x000e220008000800 */
[----:B------:R-:W-:-:S05]  /*1bb0*/  IMAD R5, R38, R39, R40 ;  /* 0x0000002726057224 */ /* 0x000fca00078e0228 */
[----:B------:R-:W-:-:S05]  /*1bc0*/  LEA R4, R5, R3, 0x1 ;  /* 0x0000000305047211 */ /* 0x000fca00078e08ff */
[----:B------:R1:W-:Y:S01]  /*1bd0*/  STS.128 [R4], R32 ;  /* 0x0000002004007388 */ /* 0x0003e20000000c00 */
[----:B0-----:R-:W-:-:S13]  /*1be0*/  ISETP.NE.AND P0, PT, RZ, UR4, PT ;  /* 0x00000004ff007c0c */ /* 0x001fda000bf05270 */
[----:B------:R-:W-:-:S05]  /*1bf0*/  @!P0 IMAD R5, R5, 0x2, R0 ;  /* 0x0000000205058824 */ /* 0x000fca00078e0200 */
[----:B------:R1:W-:Y:S02]  /*1c00*/  @!P0 STS.128 [R5], R24 ;  /* 0x0000001805008388 */ /* 0x0003e40000000c00 */
.L_x_325:
        /* <DEDUP_REMOVED lines=10> */
[----:B------:R-:W-:Y:S01]  /*1cb0*/  LEA R5, R7, R3, 0x1 ;  /* 0x0000000307057211 */ /* 0x000fe200078e08ff */
[----:B------:R-:W0:Y:S01]  /*1cc0*/  LDC R15, c[0x0][0x40c] ;  /* 0x00010300ff0f7b82 */ /* 0x000e220000000800 */
[----:B------:R-:W-:Y:S03]  /*1cd0*/  BSSY.RECONVERGENT B1, `(.L_x_328) ;  /* 0x00000da000017945 */ /* 0x000fe60003800200 */
[----:B------:R-:W-:Y:S01]  /*1ce0*/  IMAD R4, R38, 0x2, R5 ;  /* 0x0000000226047824 */ /* 0x000fe200078e0205 */
        /* <DEDUP_REMOVED lines=12> */
[----:B------:R-:W-:Y:S01]  /*1db0*/  LEA R41, R7, R0, 0x1 ;  /* 0x0000000007297211 */ /* 0x000fe200078e08ff */
[----:B------:R-:W-:Y:S01]  /*1dc0*/  BSSY.RECONVERGENT B2, `(.L_x_330) ;  /* 0x0000071000027945 */ /* 0x000fe20003800200 */
[----:B------:R-:W-:-:S03]  /*1dd0*/  SHF.R.S32.HI R6, RZ, 0x1f, R7 ;  /* 0x0000001fff067819 */ /* 0x000fc60000011407 */
[----:B------:R-:W-:Y:S01]  /*1de0*/  IMAD R43, R38, 0x2, R41 ;  /* 0x00000002262b7824 */ /* 0x000fe200078e0229 */
[----:B------:R-:W0:Y:S01]  /*1df0*/  LDS.64 R12, [R41] ;  /* 0x00000000290c7984 */ /* 0x000e220000000a00 */
[----:B------:R-:W-:-:S03]  /*1e00*/  LEA.HI R6, R6, R7, RZ, 0x2 ;  /* 0x0000000706067211 */ /* 0x000fc600078f10ff */
[----:B------:R-:W1:Y:S01]  /*1e10*/  LDS.64 R20, [R43] ;  /* 0x000000002b147984 */ /* 0x000e620000000a00 */
[----:B------:R-:W-:-:S04]  /*1e20*/  SHF.L.U32 R6, R6, 0x1, RZ ;  /* 0x0000000106067819 */ /* 0x000fc800000006ff */
        /* <DEDUP_REMOVED lines=14> */
[--C-:B------:R-:W-:Y:S01]  /*1f10*/  HADD2.F32 R42, -RZ, R32.reuse.H1_H1 ;  /* 0x30000020ff2a7230 */ /* 0x100fe20000004100 */
[----:B------:R0:W1:Y:S01]  /*1f20*/  MUFU.RCP R10, R7 ;  /* 0x00000007000a7308 */ /* 0x0000620000001000 */
[----:B------:R-:W-:Y:S01]  /*1f30*/  IADD3 R9, PT, PT, R11, 0x4, RZ ;  /* 0x000000040b097810 */ /* 0x000fe20007ffe0ff */
[----:B------:R-:W-:Y:S01]  /*1f40*/  HADD2.F32 R32, -RZ, R32.H0_H0 ;  /* 0x20000020ff207230 */ /* 0x000fe20000004100 */
[----:B------:R-:W-:Y:S01]  /*1f50*/  I2FP.F32.S32 R8, R8 ;  /* 0x0000000800087245 */ /* 0x000fe20000201400 */
[--C-:B------:R-:W-:Y:S01]  /*1f60*/  HADD2.F32 R52, -RZ, R27.reuse.H1_H1 ;  /* 0x3000001bff347230 */ /* 0x100fe20000004100 */
[----:B------:R-:W-:Y:S01]  /*1f70*/  I2FP.F32.S32 R9, R9 ;  /* 0x0000000900097245 */ /* 0x000fe20000201400 */
[----:B------:R-:W-:Y:S01]  /*1f80*/  HADD2.F32 R53, -RZ, R27.H0_H0 ;  /* 0x2000001bff357230 */ /* 0x000fe20000004100 */
[----:B------:R-:W-:Y:S01]  /*1f90*/  IADD3 R15, PT, PT, -R2, R15, RZ ;  /* 0x0000000f020f7210 */ /* 0x000fe20007ffe1ff */
[----:B------:R-:W-:-:S02]  /*1fa0*/  HADD2.F32 R45, -RZ, R33.H1_H1 ;  /* 0x30000021ff2d7230 */ /* 0x000fc40000004100 */
[----:B0-----:R-:W-:Y:S01]  /*1fb0*/  VIADD R7, R11, 0x6 ;  /* 0x000000060b077836 */ /* 0x001fe20000000000 */
[----:B------:R-:W-:Y:S01]  /*1fc0*/  I2FP.F32.S32 R21, R15 ;  /* 0x0000000f00157245 */ /* 0x000fe20000201400 */
[----:B------:R-:W-:Y:S02]  /*1fd0*/  HADD2.F32 R46, -RZ, R33.H0_H0 ;  /* 0x20000021ff2e7230 */ /* 0x000fe40000004100 */
[----:B------:R-:W-:Y:S01]  /*1fe0*/  HADD2.F32 R33, -RZ, R25.H1_H1 ;  /* 0x30000019ff217230 */ /* 0x000fe20000004100 */
[----:B------:R-:W-:Y:S01]  /*1ff0*/  I2FP.F32.S32 R7, R7 ;  /* 0x0000000700077245 */ /* 0x000fe20000201400 */
        /* <DEDUP_REMOVED lines=11> */
[--C-:B------:R-:W-:Y:S02]  /*20b0*/  HADD2.F32 R51, -RZ, R35.reuse.H1_H1 ;  /* 0x30000023ff337230 */ /* 0x100fe40000004100 */
[----:B------:R-:W-:Y:S02]  /*20c0*/  HADD2.F32 R49, -RZ, R35.H0_H0 ;  /* 0x20000023ff317230 */ /* 0x000fe40000004100 */
        /* <DEDUP_REMOVED lines=10> */
[----:B------:R-:W-:Y:S01]  /*2170*/  MUFU.COS R6, R11 ;  /* 0x0000000b00067308 */ /* 0x000fe20000000000 */
[----:B--2---:R-:W-:-:S04]  /*2180*/  FMUL.FTZ R8, R21, R9 ;  /* 0x0000000915087220 */ /* 0x004fc80000410000 */
[----:B------:R-:W-:-:S03]  /*2190*/  FMUL.RZ R15, R8, 0.15915493667125701904 ;  /* 0x3e22f983080f7820 */ /* 0x000fc6000040c000 */
[----:B------:R-:W1:Y:S01]  /*21a0*/  MUFU.SIN R7, R11 ;  /* 0x0000000b00077308 */ /* 0x000e620000000400 */
[----:B0-----:R-:W-:Y:S01]  /*21b0*/  FMUL.FTZ R8, R21, R10 ;  /* 0x0000000a15087220 */ /* 0x001fe20000410000 */
[----:B------:R-:W-:-:S06]  /*21c0*/  HADD2.F32 R10, -RZ, R24.H1_H1 ;  /* 0x30000018ff0a7230 */ /* 0x000fcc0000004100 */
[----:B------:R-:W-:Y:S08]  /*21d0*/  MUFU.COS R12, R14 ;  /* 0x0000000e000c7308 */ /* 0x000ff00000000000 */
[----:B------:R0:W2:Y:S01]  /*21e0*/  MUFU.SIN R13, R14 ;  /* 0x0000000e000d7308 */ /* 0x0000a20000000400 */
[-C--:B-1----:R-:W-:Y:S01]  /*21f0*/  FMUL.FTZ R9, R42, R7.reuse ;  /* 0x000000072a097220 */ /* 0x082fe20000410000 */
[C---:B------:R-:W-:Y:S01]  /*2200*/  FMUL.FTZ R11, R10.reuse, R7 ;  /* 0x000000070a0b7220 */ /* 0x040fe20000410000 */
[----:B------:R-:W-:-:S02]  /*2210*/  FMUL.FTZ R10, R10, R6 ;  /* 0x000000060a0a7220 */ /* 0x000fc40000410000 */
[----:B------:R-:W-:-:S03]  /*2220*/  FFMA.FTZ R9, R32, R6, -R9 ;  /* 0x0000000620097223 */ /* 0x000fc60000010809 */
[----:B------:R-:W1:Y:S01]  /*2230*/  MUFU.COS R20, R15 ;  /* 0x0000000f00147308 */ /* 0x000e620000000000 */
[----:B0-----:R-:W-:Y:S02]  /*2240*/  HADD2.F32 R14, -RZ, R24.H0_H0 ;  /* 0x20000018ff0e7230 */ /* 0x001fe40000004100 */
[----:B------:R-:W-:Y:S01]  /*2250*/  FMUL.RZ R24, R8, 0.15915493667125701904 ;  /* 0x3e22f98308187820 */ /* 0x000fe2000040c000 */
[-C--:B------:R-:W-:Y:S02]  /*2260*/  FMUL.FTZ R8, R42, R6.reuse ;  /* 0x000000062a087220 */ /* 0x080fe40000410000 */
[----:B------:R-:W-:Y:S02]  /*2270*/  FFMA.FTZ R11, R14, R6, -R11 ;  /* 0x000000060e0b7223 */ /* 0x000fe4000001080b */
[-C--:B------:R-:W-:Y:S01]  /*2280*/  FFMA.FTZ R8, R32, R7.reuse, R8 ;  /* 0x0000000720087223 */ /* 0x080fe20000010008 */
[----:B------:R0:W3:Y:S01]  /*2290*/  MUFU.SIN R21, R15 ;  /* 0x0000000f00157308 */ /* 0x0000e20000000400 */
[----:B------:R-:W-:Y:S01]  /*22a0*/  FFMA.FTZ R10, R14, R7, R10 ;  /* 0x000000070e0a7223 */ /* 0x000fe2000001000a */
[C---:B--2---:R-:W-:Y:S01]  /*22b0*/  FMUL.FTZ R7, R45.reuse, R13 ;  /* 0x0000000d2d077220 */ /* 0x044fe20000410000 */
[-C--:B------:R-:W-:Y:S01]  /*22c0*/  FMUL.FTZ R6, R45, R12.reuse ;  /* 0x0000000c2d067220 */ /* 0x080fe20000410000 */
[----:B------:R-:W-:-:S02]  /*22d0*/  FMUL.FTZ R14, R33, R12 ;  /* 0x0000000c210e7220 */ /* 0x000fc40000410000 */
[C---:B------:R-:W-:Y:S01]  /*22e0*/  FFMA.FTZ R7, R46.reuse, R12, -R7 ;  /* 0x0000000c2e077223 */ /* 0x040fe20000010807 */
[-C--:B------:R-:W-:Y:S01]  /*22f0*/  FFMA.FTZ R6, R46, R13.reuse, R6 ;  /* 0x0000000d2e067223 */ /* 0x080fe20000010006 */
[----:B------:R-:W2:Y:S01]  /*2300*/  MUFU.SIN R32, R24 ;  /* 0x0000001800207308 */ /* 0x000ea20000000400 */
[-C--:B0-----:R-:W-:Y:S01]  /*2310*/  FMUL.FTZ R15, R33, R13.reuse ;  /* 0x0000000d210f7220 */ /* 0x081fe20000410000 */
[----:B------:R-:W-:-:S03]  /*2320*/  FFMA.FTZ R14, R34, R13, R14 ;  /* 0x0000000d220e7223 */ /* 0x000fc6000001000e */
[----:B------:R-:W-:Y:S01]  /*2330*/  FFMA.FTZ R15, R34, R12, -R15 ;  /* 0x0000000c220f7223 */ /* 0x000fe2000001080f */
[CC--:B-1----:R-:W-:Y:S02]  /*2340*/  FMUL.FTZ R12, R47.reuse, R20.reuse ;  /* 0x000000142f0c7220 */ /* 0x0c2fe40000410000 */
[----:B------:R0:W1:Y:S01]  /*2350*/  MUFU.COS R27, R24 ;  /* 0x00000018001b7308 */ /* 0x0000620000000000 */
[-C--:B---3--:R-:W-:Y:S01]  /*2360*/  FMUL.FTZ R13, R47, R21.reuse ;  /* 0x000000152f0d7220 */ /* 0x088fe20000410000 */
[CC--:B------:R-:W-:Y:S01]  /*2370*/  FMUL.FTZ R25, R35.reuse, R21.reuse ;  /* 0x0000001523197220 */ /* 0x0c0fe20000410000 */
[C---:B------:R-:W-:Y:S02]  /*2380*/  FFMA.FTZ R12, R48.reuse, R21, R12 ;  /* 0x00000015300c7223 */ /* 0x040fe4000001000c */
[-C--:B------:R-:W-:Y:S01]  /*2390*/  FFMA.FTZ R13, R48, R20.reuse, -R13 ;  /* 0x00000014300d7223 */ /* 0x080fe2000001080d */
[-C--:B------:R-:W-:Y:S01]  /*23a0*/  FFMA.FTZ R26, R50, R20.reuse, -R25 ;  /* 0x00000014321a7223 */ /* 0x080fe20000010819 */
[----:B0-----:R-:W-:Y:S01]  /*23b0*/  FMUL.FTZ R24, R35, R20 ;  /* 0x0000001423187220 */ /* 0x001fe20000410000 */
[----:B--2---:R-:W-:-:S02]  /*23c0*/  FMUL.FTZ R20, R51, R32 ;  /* 0x0000002033147220 */ /* 0x004fc40000410000 */
[----:B------:R-:W-:Y:S01]  /*23d0*/  F2FP.F16.F32.PACK_AB R34, R12, R13 ;  /* 0x0000000d0c22723e */ /* 0x000fe200000000ff */
[----:B------:R-:W-:Y:S01]  /*23e0*/  FFMA.FTZ R21, R50, R21, R24 ;  /* 0x0000001532157223 */ /* 0x000fe20000010018 */
[CC--:B------:R-:W-:Y:S01]  /*23f0*/  FMUL.FTZ R24, R52.reuse, R32.reuse ;  /* 0x0000002034187220 */ /* 0x0c0fe20000410000 */
[-C--:B-1----:R-:W-:Y:S01]  /*2400*/  FMUL.FTZ R25, R51, R27.reuse ;  /* 0x0000001b33197220 */ /* 0x082fe20000410000 */
[-C--:B------:R-:W-:Y:S01]  /*2410*/  FMUL.FTZ R33, R52, R27.reuse ;  /* 0x0000001b34217220 */ /* 0x080fe20000410000 */
[-C--:B------:R-:W-:Y:S01]  /*2420*/  FFMA.FTZ R20, R49, R27.reuse, -R20 ;  /* 0x0000001b31147223 */ /* 0x080fe20000010814 */
[----:B------:R-:W-:Y:S01]  /*2430*/  FFMA.FTZ R27, R53, R27, -R24 ;  /* 0x0000001b351b7223 */ /* 0x000fe20000010818 */
[-C--:B------:R-:W-:Y:S01]  /*2440*/  FFMA.FTZ R35, R49, R32.reuse, R25 ;  /* 0x0000002031237223 */ /* 0x080fe20000010019 */
[----:B------:R-:W-:Y:S01]  /*2450*/  FFMA.FTZ R42, R53, R32, R33 ;  /* 0x00000020352a7223 */ /* 0x000fe20000010021 */
[----:B------:R-:W-:Y:S02]  /*2460*/  F2FP.F16.F32.PACK_AB R32, R8, R9 ;  /* 0x000000090820723e */ /* 0x000fe400000000ff */
[----:B------:R-:W-:-:S02]  /*2470*/  F2FP.F16.F32.PACK_AB R24, R10, R11 ;  /* 0x0000000b0a18723e */ /* 0x000fc400000000ff */
[----:B------:R-:W-:Y:S02]  /*2480*/  F2FP.F16.F32.PACK_AB R33, R6, R7 ;  /* 0x000000070621723e */ /* 0x000fe400000000ff */
[----:B------:R-:W-:Y:S02]  /*2490*/  F2FP.F16.F32.PACK_AB R25, R14, R15 ;  /* 0x0000000f0e19723e */ /* 0x000fe400000000ff */
[----:B------:R-:W-:Y:S02]  /*24a0*/  F2FP.F16.F32.PACK_AB R26, R21, R26 ;  /* 0x0000001a151a723e */ /* 0x000fe400000000ff */
[----:B------:R-:W-:Y:S02]  /*24b0*/  F2FP.F16.F32.PACK_AB R35, R35, R20 ;  /* 0x000000142323723e */ /* 0x000fe400000000ff */
[----:B------:R-:W-:-:S07]  /*24c0*/  F2FP.F16.F32.PACK_AB R27, R42, R27 ;  /* 0x0000001b2a1b723e */ /* 0x000fce00000000ff */
.L_x_331:
[----:B------:R-:W-:Y:S05]  /*24d0*/  BSYNC.RECONVERGENT B2 ;  /* 0x0000000000027941 */ /* 0x000fea0003800200 */
.L_x_330:
        /* <DEDUP_REMOVED lines=15> */
[----:B------:R0:W-:Y:S01]  /*25d0*/  STS.64 [R43], R8 ;  /* 0x000000082b007388 */ /* 0x0001e20000000a00 */
[----:B------:R-:W-:Y:S05]  /*25e0*/  BRA `(.L_x_332) ;  /* 0x0000000400207947 */ /* 0x000fea0003800000 */
.L_x_329:
[----:B------:R-:W-:-:S04]  /*25f0*/  SHF.R.S32.HI R6, RZ, 0x1f, R7 ;  /* 0x0000001fff067819 */ /* 0x000fc80000011407 */
[----:B------:R-:W-:-:S04]  /*2600*/  LEA.HI R6, R6, R7, RZ, 0x2 ;  /* 0x0000000706067211 */ /* 0x000fc800078f10ff */
[----:B------:R-:W-:-:S04]  /*2610*/  SHF.L.U32 R6, R6, 0x1, RZ ;  /* 0x0000000106067819 */ /* 0x000fc800000006ff */
[----:B------:R-:W-:-:S04]  /*2620*/  LOP3.LUT R9, R6, 0xfffffff8, RZ, 0xc0, !PT ;  /* 0xfffffff806097812 */ /* 0x000fc800078ec0ff */
[----:B------:R-:W-:-:S13]  /*2630*/  ISETP.GE.AND P0, PT, R9, R10, PT ;  /* 0x0000000a0900720c */ /* 0x000fda0003f06270 */
[----:B------:R-:W-:Y:S05]  /*2640*/  @P0 BRA `(.L_x_332) ;  /* 0x0000000400080947 */ /* 0x000fea0003800000 */
[----:B------:R-:W-:Y:S01]  /*2650*/  I2FP.F32.S32 R10, R10 ;  /* 0x0000000a000a7245 */ /* 0x000fe20000201400 */
[----:B------:R-:W-:Y:S01]  /*2660*/  VIADD R7, R9, 0x2 ;  /* 0x0000000209077836 */ /* 0x000fe20000000000 */
[----:B------:R-:W-:Y:S01]  /*2670*/  I2FP.F32.S32 R6, R9 ;  /* 0x0000000900067245 */ /* 0x000fe20000201400 */
[----:B------:R-:W-:Y:S01]  /*2680*/  HADD2.F32 R42, -RZ, R33.H1_H1 ;  /* 0x30000021ff2a7230 */ /* 0x000fe20000004100 */
[----:B------:R-:W0:Y:S01]  /*2690*/  MUFU.RCP R21, R10 ;  /* 0x0000000a00157308 */ /* 0x000e220000001000 */
[----:B------:R-:W-:Y:S01]  /*26a0*/  HADD2.F32 R43, -RZ, R32.H0_H0 ;  /* 0x20000020ff2b7230 */ /* 0x000fe20000004100 */
[----:B------:R-:W-:Y:S01]  /*26b0*/  I2FP.F32.S32 R8, R7 ;  /* 0x0000000700087245 */ /* 0x000fe20000201400 */
[--C-:B------:R-:W-:Y:S02]  /*26c0*/  HADD2.F32 R45, -RZ, R35.reuse.H1_H1 ;  /* 0x30000023ff2d7230 */ /* 0x100fe40000004100 */
[----:B------:R-:W-:Y:S02]  /*26d0*/  HADD2.F32 R46, -RZ, R35.H0_H0 ;  /* 0x20000023ff2e7230 */ /* 0x000fe40000004100 */
[-C--:B0-----:R-:W-:Y:S01]  /*26e0*/  FMUL.FTZ R6, R6, R21.reuse ;  /* 0x0000001506067220 */ /* 0x081fe20000410000 */
[----:B------:R-:W-:-:S03]  /*26f0*/  FMUL.FTZ R8, R8, R21 ;  /* 0x0000001508087220 */ /* 0x000fc60000410000 */
[----:B------:R-:W-:Y:S01]  /*2700*/  FMUL.FTZ R7, R6, 13.28771209716796875 ;  /* 0x41549a7806077820 */ /* 0x000fe20000410000 */
[C---:B------:R-:W-:Y:S01]  /*2710*/  IADD3 R6, PT, PT, R9.reuse, 0x4, RZ ;  /* 0x0000000409067810 */ /* 0x040fe20007ffe0ff */
[----:B------:R-:W-:Y:S02]  /*2720*/  VIADD R9, R9, 0x6 ;  /* 0x0000000609097836 */ /* 0x000fe40000000000 */
[----:B------:R-:W-:Y:S01]  /*2730*/  FMUL.FTZ R8, R8, 13.28771209716796875 ;  /* 0x41549a7808087820 */ /* 0x000fe20000410000 */
[----:B------:R-:W-:Y:S01]  /*2740*/  I2FP.F32.S32 R6, R6 ;  /* 0x0000000600067245 */ /* 0x000fe20000201400 */
[----:B------:R-:W0:Y:S01]  /*2750*/  MUFU.EX2 R7, -R7 ;  /* 0x8000000700077308 */ /* 0x000e220000000800 */
[----:B------:R-:W-:-:S03]  /*2760*/  I2FP.F32.S32 R9, R9 ;  /* 0x0000000900097245 */ /* 0x000fc60000201400 */
[-C--:B------:R-:W-:Y:S02]  /*2770*/  FMUL.FTZ R6, R6, R21.reuse ;  /* 0x0000001506067220 */ /* 0x080fe40000410000 */
[----:B------:R-:W-:Y:S02]  /*2780*/  FMUL.FTZ R9, R9, R21 ;  /* 0x0000001509097220 */ /* 0x000fe40000410000 */
[----:B------:R-:W-:Y:S01]  /*2790*/  FMUL.FTZ R11, R6, 13.28771209716796875 ;  /* 0x41549a78060b7820 */ /* 0x000fe20000410000 */
[----:B------:R-:W1:Y:S01]  /*27a0*/  MUFU.EX2 R13, -R8 ;  /* 0x80000008000d7308 */ /* 0x000e620000000800 */
[----:B------:R-:W-:Y:S01]  /*27b0*/  FMUL.FTZ R12, R9, 13.28771209716796875 ;  /* 0x41549a78090c7820 */ /* 0x000fe20000410000 */
[----:B------:R-:W-:-:S06]  /*27c0*/  I2FP.F32.S32 R6, R15 ;  /* 0x0000000f00067245 */ /* 0x000fcc0000201400 */
        /* <DEDUP_REMOVED lines=42> */
.L_x_332:
[----:B------:R-:W-:Y:S05]  /*2a70*/  BSYNC.RECONVERGENT B1 ;  /* 0x0000000000017941 */ /* 0x000fea0003800200 */
.L_x_328:
        /* <DEDUP_REMOVED lines=15> */
[----:B------:R0:W-:Y:S02]  /*2b70*/  STS.64 [R4], R8 ;  /* 0x0000000804007388 */ /* 0x0001e40000000a00 */
.L_x_327:
[----:B------:R-:W-:Y:S05]  /*2b80*/  BSYNC.RECONVERGENT B0 ;  /* 0x0000000000007941 */ /* 0x000fea0003800200 */
.L_x_326:
[----:B------:R-:W-:Y:S06]  /*2b90*/  BAR.SYNC.DEFER_BLOCKING 0x0 ;  /* 0x0000000000007b1d */ /* 0x000fec0000010000 */
[----:B------:R-:W-:Y:S04]  /*2ba0*/  BSSY.RECONVERGENT B0, `(.L_x_333) ;  /* 0x0000009000007945 */ /* 0x000fe80003800200 */
[----:B------:R-:W-:Y:S05]  /*2bb0*/  @P6 BRA `(.L_x_334) ;  /* 0x00000000001c6947 */ /* 0x000fea0003800000 */
[----:B------:R-:W2:Y:S01]  /*2bc0*/  LDCU UR4, c[0x0][0x40c] ;  /* 0x00008180ff0477ac */ /* 0x000ea20008000800 */
[----:B------:R-:W-:-:S04]  /*2bd0*/  IMAD R38, R38, R39, R40 ;  /* 0x0000002726267224 */ /* 0x000fc800078e0228 */
[----:B------:R-:W-:-:S05]  /*2be0*/  IMAD R3, R38, 0x2, R3 ;  /* 0x0000000226037824 */ /* 0x000fca00078e0203 */
[----:B-1----:R3:W4:Y:S01]  /*2bf0*/  LDS.128 R32, [R3] ;  /* 0x0000000003207984 */ /* 0x0027220000000c00 */
[----:B--2---:R-:W-:-:S13]  /*2c00*/  ISETP.NE.AND P0, PT, RZ, UR4, PT ;  /* 0x00000004ff007c0c */ /* 0x004fda000bf05270 */
[----:B------:R-:W-:-:S05]  /*2c10*/  @!P0 LEA R0, R38, R0, 0x1 ;  /* 0x0000000026008211 */ /* 0x000fca00078e08ff */
[----:B------:R3:W2:Y:S02]  /*2c20*/  @!P0 LDS.128 R24, [R0] ;  /* 0x0000000000188984 */ /* 0x0006a40000000c00 */
.L_x_334:
[----:B------:R-:W-:Y:S05]  /*2c30*/  BSYNC.RECONVERGENT B0 ;  /* 0x0000000000007941 */ /* 0x000fea0003800200 */
.L_x_333:
[----:B------:R-:W-:Y:S06]  /*2c40*/  BAR.SYNC.DEFER_BLOCKING 0x0 ;  /* 0x0000000000007b1d */ /* 0x000fec0000010000 */
.L_x_323:
[----:B------:R-:W-:Y:S05]  /*2c50*/  BSYNC.RECONVERGENT B6 ;  /* 0x0000000000067941 */ /* 0x000fea0003800200 */
.L_x_320:
[----:B------:R-:W5:Y:S01]  /*2c60*/  LDCU UR4, c[0x0][0x3f4] ;  /* 0x00007e80ff0477ac */ /* 0x000f620008000800 */
[----:B------:R-:W-:Y:S02]  /*2c70*/  ISETP.GT.U32.AND P0, PT, R17, 0x1f, PT ;  /* 0x0000001f1100780c */ /* 0x000fe40003f04070 */
[----:B---3--:R-:W-:Y:S01]  /*2c80*/  MOV R0, 0xff7fffff ;  /* 0xff7fffff00007802 */ /* 0x008fe20000000f00 */
[----:B-----5:R-:W-:-:S05]  /*2c90*/  IMAD.U32 R113, RZ, RZ, UR4 ;  /* 0x00000004ff717e24 */ /* 0x020fca000f8e00ff */
[----:B------:R-:W-:-:S05]  /*2ca0*/  VIADDMNMX R114, R19, -R113, RZ, !PT ;  /* 0x8000007113727246 */ /* 0x000fca00078001ff */
[----:B------:R-:W-:Y:S05]  /*2cb0*/  @P0 BRA `(.L_x_335) ;  /* 0x0000000000ec0947 */ /* 0x000fea0003800000 */
[----:B------:R-:W1:Y:S01]  /*2cc0*/  S2R R10, SR_CgaCtaId ;  /* 0x00000000000a7919 */ /* 0x000e620000008800 */
[----:B0-----:R-:W-:Y:S01]  /*2cd0*/  MOV R9, 0x400 ;  /* 0x0000040000097802 */ /* 0x001fe20000000f00 */
[----:B--2-4-:R-:W-:Y:S01]  /*2ce0*/  HMUL2 R12, R33, R25 ;  /* 0x00000019210c7232 */ /* 0x014fe20000000000 */
[----:B------:R-:W0:Y:S03]  /*2cf0*/  LDCU UR4, c[0x0][0x40c] ;  /* 0x00008180ff0477ac */ /* 0x000e260008000800 */
[----:B------:R-:W-:Y:S02]  /*2d00*/  VIADD R3, R9, 0x10 ;  /* 0x0000001009037836 */ /* 0x000fe40000000000 */
[----:B------:R-:W-:-:S04]  /*2d10*/  HFMA2 R13, R32, R24, R12 ;  /* 0x00000018200d7231 */ /* 0x000fc8000000000c */
[----:B------:R-:W-:Y:S01]  /*2d20*/  HFMA2 R13, R34, R26, R13 ;  /* 0x0000001a220d7231 */ /* 0x000fe2000000000d */
[----:B0-----:R-:W-:-:S03]  /*2d30*/  UISETP.NE.AND UP0, UPT, UR4, URZ, UPT ;  /* 0x000000ff0400728c */ /* 0x001fc6000bf05270 */
[----:B------:R-:W-:Y:S01]  /*2d40*/  HFMA2 R13, R35, R27, R13 ;  /* 0x0000001b230d7231 */ /* 0x000fe2000000000d */
[----:B-1----:R-:W-:-:S04]  /*2d50*/  LEA R4, R10, R3, 0x18 ;  /* 0x000000030a047211 */ /* 0x002fc800078ec0ff */
[--C-:B------:R-:W-:Y:S01]  /*2d60*/  HADD2.F32 R8, -RZ, R13.reuse.H0_H0 ;  /* 0x2000000dff087230 */ /* 0x100fe20000004100 */
[----:B------:R-:W-:Y:S01]  /*2d70*/  LEA R4, R17, R4, 0x4 ;  /* 0x0000000411047211 */ /* 0x000fe200078e20ff */
[----:B------:R-:W-:-:S04]  /*2d80*/  HADD2.F32 R13, -RZ, R13.H1_H1 ;  /* 0x3000000dff0d7230 */ /* 0x000fc80000004100 */
[----:B------:R0:W-:Y:S01]  /*2d90*/  STS.128 [R4], R32 ;  /* 0x0000002004007388 */ /* 0x0001e20000000c00 */
[----:B------:R-:W-:Y:S05]  /*2da0*/  BRA.U UP0, `(.L_x_336) ;  /* 0x0000000100287547 */ /* 0x000fea000b800000 */
[----:B0-----:R-:W0:Y:S01]  /*2db0*/  LDC.64 R4, c[0x0][0x3b8] ;  /* 0x0000ee00ff047b82 */ /* 0x001e220000000a00 */
[----:B------:R-:W-:Y:S02]  /*2dc0*/  IMAD R6, R17, R113, R16 ;  /* 0x0000007111067224 */ /* 0x000fe400078e0210 */
[----:B------:R-:W-:-:S03]  /*2dd0*/  VIADD R3, R9, 0x210 ;  /* 0x0000021009037836 */ /* 0x000fc60000000000 */
[----:B------:R-:W-:Y:S02]  /*2de0*/  SHF.L.U32 R7, R6, 0x3, RZ ;  /* 0x0000000306077819 */ /* 0x000fe400000006ff */
[----:B------:R-:W-:-:S03]  /*2df0*/  LEA R6, R10, R3, 0x18 ;  /* 0x000000030a067211 */ /* 0x000fc600078ec0ff */
[----:B------:R-:W-:Y:S02]  /*2e00*/  IMAD R7, R44, R113, R7 ;  /* 0x000000712c077224 */ /* 0x000fe400078e0207 */
[----:B------:R-:W-:-:S05]  /*2e10*/  IMAD R6, R17, 0x10, R6 ;  /* 0x0000001011067824 */ /* 0x000fca00078e0206 */
[----:B------:R1:W-:Y:S01]  /*2e20*/  STS.128 [R6], R28 ;  /* 0x0000001c06007388 */ /* 0x0003e20000000c00 */
[----:B0-----:R-:W-:-:S05]  /*2e30*/  IMAD.WIDE R4, R7, 0x2, R4 ;  /* 0x0000000207047825 */ /* 0x001fca00078e0204 */
[----:B------:R1:W-:Y:S02]  /*2e40*/  STG.E.128 desc[UR36][R4.64], R24 ;  /* 0x0000001804007986 */ /* 0x0003e4000c101d24 */
.L_x_336:
        /* <DEDUP_REMOVED lines=12> */
.L_x_456:
[----:B------:R-:W-:Y:S01]  /*2f10*/  ISETP.NE.AND P0, PT, R17, RZ, PT ;  /* 0x000000ff1100720c */ /* 0x000fe20003f05270 */
[----:B-1----:R-:W-:-:S12]  /*2f20*/  FADD.FTZ R14, R6, R14 ;  /* 0x0000000e060e7221 */ /* 0x002fd80000010000 */
[----:B------:R-:W-:Y:S05]  /*2f30*/  @P0 BRA `(.L_x_335) ;  /* 0x00000000004c0947 */ /* 0x000fea0003800000 */
[----:B------:R-:W1:Y:S02]  /*2f40*/  LDCU.64 UR4, c[0x0][0x438] ;  /* 0x00008700ff0477ac */ /* 0x000e640008000a00 */
[----:B-1----:R-:W-:Y:S01]  /*2f50*/  ISETP.NE.U32.AND P0, PT, RZ, UR4, PT ;  /* 0x00000004ff007c0c */ /* 0x002fe2000bf05070 */
[----:B------:R-:W1:Y:S03]  /*2f60*/  LDCU UR4, c[0x0][0x410] ;  /* 0x00008200ff0477ac */ /* 0x000e660008000800 */
[----:B------:R-:W-:-:S13]  /*2f70*/  ISETP.NE.AND.EX P0, PT, RZ, UR5, PT, P0 ;  /* 0x00000005ff007c0c */ /* 0x000fda000bf05300 */
[----:B0-----:R-:W0:Y:S01]  /*2f80*/  @P0 LDC R6, c[0x0][0x440] ;  /* 0x00011000ff060b82 */ /* 0x001e220000000800 */
[----:B------:R-:W-:-:S07]  /*2f90*/  @P0 IADD3 R3, PT, PT, R23, -R2, RZ ;  /* 0x8000000217030210 */ /* 0x000fce0007ffe0ff */
[----:B------:R-:W2:Y:S01]  /*2fa0*/  @P0 LDC.64 R4, c[0x0][0x438] ;  /* 0x00010e00ff040b82 */ /* 0x000ea20000000a00 */
[----:B0-----:R-:W-:-:S04]  /*2fb0*/  @P0 IMAD R0, R36, R6, R3 ;  /* 0x0000000624000224 */ /* 0x001fc800078e0203 */
[----:B------:R-:W-:-:S04]  /*2fc0*/  @P0 IMAD R3, R0, R6, R3 ;  /* 0x0000000600030224 */ /* 0x000fc800078e0203 */
[----:B--2---:R-:W-:-:S06]  /*2fd0*/  @P0 IMAD.WIDE R4, R3, 0x2, R4 ;  /* 0x0000000203040825 */ /* 0x004fcc00078e0204 */
[----:B------:R-:W2:Y:S01]  /*2fe0*/  @P0 LDG.E.U16 R4, desc[UR36][R4.64] ;  /* 0x0000002404040981 */ /* 0x000ea2000c1e1500 */
[----:B------:R-:W-:Y:S01]  /*2ff0*/  VIADD R9, R9, 0x410 ;  /* 0x0000041009097836 */ /* 0x000fe20000000000 */
[----:B------:R-:W-:Y:S01]  /*3000*/  IADD3 R6, PT, PT, R19, -R114, RZ ;  /* 0x8000007213067210 */ /* 0x000fe20007ffe0ff */
[----:B-1----:R-:W-:-:S03]  /*3010*/  FMUL.FTZ R0, R14, UR4 ;  /* 0x000000040e007c20 */ /* 0x002fc60008410000 */
[----:B------:R-:W-:-:S05]  /*3020*/  LEA R7, R10, R9, 0x18 ;  /* 0x000000090a077211 */ /* 0x000fca00078ec0ff */
[----:B------:R-:W-:Y:S02]  /*3030*/  IMAD R7, R6, 0x4, R7 ;  /* 0x0000000406077824 */ /* 0x000fe400078e0207 */
[----:B--2---:R-:W-:-:S05]  /*3040*/  @P0 HADD2.F32 R3, -RZ, R4.H0_H0 ;  /* 0x20000004ff030230 */ /* 0x004fca0000004100 */
[----:B------:R-:W-:-:S05]  /*3050*/  @P0 FADD.FTZ R0, R0, R3 ;  /* 0x0000000300000221 */ /* 0x000fca0000010000 */
[----:B------:R3:W-:Y:S02]  /*3060*/  STS [R7+-0x4], R0 ;  /* 0xfffffc0007007388 */ /* 0x0007e40000000800 */
.L_x_335:
[----:B------:R-:W-:Y:S05]  /*3070*/  WARPSYNC.ALL ;  /* 0x0000000000007948 */ /* 0x000fea0003800000 */
[----:B------:R-:W5:Y:S08]  /*3080*/  S2UR UR13, SR_CgaCtaId ;  /* 0x00000000000d79c3 */ /* 0x000f700000008800 */
[----:B------:R-:W-:Y:S01]  /*3090*/  BAR.SYNC.DEFER_BLOCKING 0x0 ;  /* 0x0000000000007b1d */ /* 0x000fe20000010000 */
[----:B------:R-:W-:-:S02]  /*30a0*/  SHF.L.U32 R3, R17, 0x2, RZ ;  /* 0x0000000211037819 */ /* 0x000fc400000006ff */
[----:B01----:R-:W-:Y:S02]  /*30b0*/  IADD3 R4, PT, PT, R23, 0x7, -R114 ;  /* 0x0000000717047810 */ /* 0x003fe40007ffe872 */
[----:B------:R-:W-:Y:S01]  /*30c0*/  LOP3.LUT R3, R3, 0xc, RZ, 0xc0, !PT ;  /* 0x0000000c03037812 */ /* 0x000fe200078ec0ff */
[----:B------:R-:W-:Y:S01]  /*30d0*/  UMOV UR12, 0x400 ;  /* 0x00000400000c7882 */ /* 0x000fe20000000000 */
[----:B------:R-:W0:Y:S01]  /*30e0*/  LDCU UR5, c[0x0][0x3f0] ;  /* 0x00007e00ff0577ac */ /* 0x000e220008000800 */
[----:B------:R-:W-:Y:S01]  /*30f0*/  SHF.R.S32.HI R5, RZ, 0x1f, R4 ;  /* 0x0000001fff057819 */ /* 0x000fe20000011404 */
[----:B------:R-:W-:-:S03]  /*3100*/  UIADD3 UR4, UPT, UPT, UR12, 0x10, URZ ;  /* 0x000000100c047890 */ /* 0x000fc6000fffe0ff */
[----:B------:R-:W-:Y:S01]  /*3110*/  LEA.HI R5, R5, R4, RZ, 0x3 ;  /* 0x0000000405057211 */ /* 0x000fe200078f18ff */
[----:B------:R-:W-:Y:S01]  /*3120*/  IMAD.SHL.U32 R4, R17, 0x2, RZ ;  /* 0x0000000211047824 */ /* 0x000fe200078e00ff */
[----:B------:R-:W1:Y:S02]  /*3130*/  LDCU UR17, c[0x0][0x40c] ;  /* 0x00008180ff1177ac */ /* 0x000e640008000800 */
[----:B------:R-:W-:Y:S02]  /*3140*/  LOP3.LUT R40, R5, 0xfffffff8, RZ, 0xc0, !PT ;  /* 0xfffffff805287812 */ /* 0x000fe400078ec0ff */
[----:B------:R-:W-:Y:S01]  /*3150*/  LOP3.LUT R4, R4, 0x6, RZ, 0xc0, !PT ;  /* 0x0000000604047812 */ /* 0x000fe200078ec0ff */
[----:B------:R-:W1:Y:S01]  /*3160*/  LDCU UR19, c[0x0][0x3f4] ;  /* 0x00007e80ff1377ac */ /* 0x000e620008000800 */
[----:B-----5:R-:W-:Y:S01]  /*3170*/  ULEA UR4, UR13, UR4, 0x18 ;  /* 0x000000040d047291 */ /* 0x020fe2000f8ec0ff */
[----:B0-----:R-:W-:Y:S01]  /*3180*/  IMAD R37, R37, UR5, R36 ;  /* 0x0000000525257c24 */ /* 0x001fe2000f8e0224 */
[----:B------:R-:W0:Y:S01]  /*3190*/  LDCU UR18, c[0x0][0x410] ;  /* 0x00008200ff1277ac */ /* 0x000e220008000800 */
[----:B------:R-:W0:Y:S06]  /*31a0*/  LDCU.64 UR8, c[0x0][0x3b8] ;  /* 0x00007700ff0877ac */ /* 0x000e2c0008000a00 */
[----:B------:R-:W0:Y:S01]  /*31b0*/  LDS R111, [R3+UR4] ;  /* 0x00000004036f7984 */ /* 0x000e220008000800 */
[----:B------:R-:W0:Y:S03]  /*31c0*/  LDCU.64 UR6, c[0x0][0x3c8] ;  /* 0x00007900ff0677ac */ /* 0x000e260008000a00 */
[----:B------:R-:W0:Y:S01]  /*31d0*/  LDS R112, [R3+UR4+0x10] ;  /* 0x0000100403707984 */ /* 0x000e220008000800 */
[----:B------:R-:W0:Y:S03]  /*31e0*/  LDCU.64 UR20, c[0x0][0x438] ;  /* 0x00008700ff1477ac */ /* 0x000e260008000a00 */
[----:B------:R-:W0:Y:S01]  /*31f0*/  LDS R109, [R3+UR4+0x20] ;  /* 0x00002004036d7984 */ /* 0x000e220008000800 */
[----:B------:R-:W0:Y:S03]  /*3200*/  LDCU.64 UR10, c[0x0][0x448] ;  /* 0x00008900ff0a77ac */ /* 0x000e260008000a00 */
[----:B------:R-:W0:Y:S04]  /*3210*/  LDS R110, [R3+UR4+0x30] ;  /* 0x00003004036e7984 */ /* 0x000e280008000800 */
        /* <DEDUP_REMOVED lines=27> */
[----:B------:R5:W0:Y:S01]  /*33d0*/  LDS R79, [R3+UR4+0x1f0] ;  /* 0x0001f004034f7984 */ /* 0x000a220008000800 */
[----:B------:R-:W2:Y:S01]  /*33e0*/  LDCU UR4, c[0x0][0x40c] ;  /* 0x00008180ff0477ac */ /* 0x000ea20008000800 */
[----:B-----5:R-:W-:-:S04]  /*33f0*/  SHF.R.U32.HI R3, RZ, 0x2, R17 ;  /* 0x00000002ff037819 */ /* 0x020fc80000011611 */
[----:B------:R-:W-:Y:S01]  /*3400*/  ISETP.GE.AND P0, PT, R3, R40, PT ;  /* 0x000000280300720c */ /* 0x000fe20003f06270 */
[----:B--2---:R-:W-:-:S09]  /*3410*/  UISETP.NE.AND UP0, UPT, UR4, URZ, UPT ;  /* 0x000000ff0400728c */ /* 0x004fd2000bf05270 */
[----:B-1----:R-:W-:Y:S05]  /*3420*/  BRA.U UP0, `(.L_x_338) ;  /* 0x00000001008c7547 */ /* 0x002fea000b800000 */
[----:B------:R-:W-:-:S04]  /*3430*/  UIADD3 UR4, UPT, UPT, UR12, 0x210, URZ ;  /* 0x000002100c047890 */ /* 0x000fc8000fffe0ff */
[----:B------:R-:W-:-:S06]  /*3440*/  ULEA UR4, UR13, UR4, 0x18 ;  /* 0x000000040d047291 */ /* 0x000fcc000f8ec0ff */
[----:B------:R-:W-:-:S05]  /*3450*/  LEA R5, R4, UR4, 0x1 ;  /* 0x0000000404057c11 */ /* 0x000fca000f8e08ff */
[----:B------:R1:W2:Y:S04]  /*3460*/  LDS R77, [R5] ;  /* 0x00000000054d7984 */ /* 0x0002a80000000800 */
[----:B------:R1:W0:Y:S04]  /*3470*/  LDS R78, [R5+0x10] ;  /* 0x00001000054e7984 */ /* 0x0002280000000800 */
        /* <DEDUP_REMOVED lines=29> */
[----:B--2---:R1:W0:Y:S02]  /*3650*/  LDS R47, [R5+0x1f0] ;  /* 0x0001f000052f7984 */ /* 0x0042240000000800 */
.L_x_338:
[----:B------:R-:W-:Y:S01]  /*3660*/  BSSY B0, `(.L_x_339) ;  /* 0x0000419000007945 */ /* 0x000fe20003800000 */
[----:B------:R-:W-:-:S03]  /*3670*/  SHF.L.U32 R46, R37, 0x8, RZ ;  /* 0x00000008252e7819 */ /* 0x000fc600000006ff */
[----:B------:R-:W-:Y:S05]  /*3680*/  @P0 BRA `(.L_x_340) ;  /* 0x0000004000580947 */ /* 0x000fea0003800000 */
[-C--:B------:R-:W-:Y:S01]  /*3690*/  IABS R45, R113.reuse ;  /* 0x00000071002d7213 */ /* 0x080fe20000000000 */
[----:B------:R-:W3:Y:S01]  /*36a0*/  S2R R6, SR_CTAID.X ;  /* 0x0000000000067919 */ /* 0x000ee20000002500 */
[----:B------:R-:W2:Y:S01]  /*36b0*/  S2UR UR16, SR_CTAID.Y ;  /* 0x00000000001079c3 */ /* 0x000ea20000002600 */
[----:B------:R-:W5:Y:S01]  /*36c0*/  LDCU.64 UR4, c[0x0][0x420] ;  /* 0x00008400ff0477ac */ /* 0x000f620008000a00 */
[----:B------:R-:W1:Y:S01]  /*36d0*/  I2F.RP R8, R45 ;  /* 0x0000002d00087306 */ /* 0x000e620000209400 */
[-C--:B------:R-:W-:Y:S01]  /*36e0*/  IADD3 R3, PT, PT, R3, R114.reuse, RZ ;  /* 0x0000007203037210 */ /* 0x080fe20007ffe0ff */
[----:B------:R-:W-:Y:S01]  /*36f0*/  IMAD R44, R44, R113, R4 ;  /* 0x000000712c2c7224 */ /* 0x000fe200078e0204 */
[----:B------:R-:W2:Y:S01]  /*3700*/  LDCU UR14, c[0x0][0x3f8] ;  /* 0x00007f00ff0e77ac */ /* 0x000ea20008000800 */
[----:B----4-:R-:W-:Y:S02]  /*3710*/  LOP3.LUT R35, R17, 0x3fc, RZ, 0xc0, !PT ;  /* 0x000003fc11237812 */ /* 0x010fe400078ec0ff */
[----:B------:R-:W4:Y:S01]  /*3720*/  LDC.64 R82, c[0x0][0x450] ;  /* 0x00011400ff527b82 */ /* 0x000f220000000a00 */
[----:B------:R-:W0:Y:S01]  /*3730*/  LDCU UR15, c[0x0][0x440] ;  /* 0x00008800ff0f77ac */ /* 0x000e220008000800 */
[----:B------:R-:W-:Y:S01]  /*3740*/  IADD3 R40, PT, PT, R40, R114, RZ ;  /* 0x0000007228287210 */ /* 0x000fe20007ffe0ff */
[----:B------:R-:W-:Y:S01]  /*3750*/  VIADD R38, R3, 0x1 ;  /* 0x0000000103267836 */ /* 0x000fe20000000000 */
[----:B------:R-:W-:Y:S01]  /*3760*/  SHF.R.S32.HI R36, RZ, 0x1f, R44 ;  /* 0x0000001fff247819 */ /* 0x000fe2000001142c */
[----:B-1----:R-:W1:Y:S01]  /*3770*/  MUFU.RCP R8, R8 ;  /* 0x0000000800087308 */ /* 0x002e620000001000 */
[----:B-----5:R-:W-:-:S04]  /*3780*/  ISETP.NE.U32.AND P0, PT, RZ, UR4, PT ;  /* 0x00000004ff007c0c */ /* 0x020fc8000bf05070 */
[----:B------:R-:W-:Y:S01]  /*3790*/  ISETP.NE.AND.EX P0, PT, RZ, UR5, PT, P0 ;  /* 0x00000005ff007c0c */ /* 0x000fe2000bf05300 */
[C---:B--2---:R-:W-:Y:S02]  /*37a0*/  IMAD R42, R113.reuse, UR16, RZ ;  /* 0x00000010712a7c24 */ /* 0x044fe4000f8e02ff */
[----:B------:R-:W-:-:S03]  /*37b0*/  IMAD R39, R113, UR14, RZ ;  /* 0x0000000e71277c24 */ /* 0x000fc6000f8e02ff */
[----:B------:R-:W-:Y:S02]  /*37c0*/  SHF.R.S32.HI R41, RZ, 0x1f, R42 ;  /* 0x0000001fff297819 */ /* 0x000fe4000001142a */
[----:B------:R-:W-:Y:S01]  /*37d0*/  IADD3 R42, P1, P2, R42, UR4, R3 ;  /* 0x000000042a2a7c10 */ /* 0x000fe2000fa3e003 */
[----:B------:R-:W-:Y:S01]  /*37e0*/  UIADD3 UR4, UPT, UPT, UR12, 0x410, URZ ;  /* 0x000004100c047890 */ /* 0x000fe2000fffe0ff */
[----:B---3--:R-:W-:Y:S02]  /*37f0*/  IMAD R7, R18, UR14, R6 ;  /* 0x0000000e12077c24 */ /* 0x008fe4000f8e0206 */
[----:B-1----:R-:W-:Y:S01]  /*3800*/  VIADD R5, R8, 0xffffffe ;  /* 0x0ffffffe08057836 */ /* 0x002fe20000000000 */
[----:B------:R-:W-:Y:S01]  /*3810*/  ULEA UR4, UR13, UR4, 0x18 ;  /* 0x000000040d047291 */ /* 0x000fe2000f8ec0ff */
[----:B------:R-:W-:Y:S01]  /*3820*/  IMAD R7, R7, 0x100, R4 ;  /* 0x0000010007077824 */ /* 0x000fe200078e0204 */
[----:B------:R-:W-:Y:S01]  /*3830*/  IADD3.X R41, PT, PT, R41, UR5, RZ, P1, P2 ;  /* 0x0000000529297c10 */ /* 0x000fe20008fe44ff */
[----:B0-----:R-:W-:-:S02]  /*3840*/  IMAD R6, R6, UR15, R23 ;  /* 0x0000000f06067c24 */ /* 0x001fc4000f8e0217 */
[----:B------:R-:W0:Y:S01]  /*3850*/  F2I.FTZ.U32.TRUNC.NTZ R5, R5 ;  /* 0x0000000500057305 */ /* 0x000e22000021f000 */
[----:B------:R-:W-:Y:S01]  /*3860*/  IMAD.MOV.U32 R4, RZ, RZ, RZ ;  /* 0x000000ffff047224 */ /* 0x000fe200078e00ff */
[----:B------:R-:W-:Y:S01]  /*3870*/  IADD3 R35, PT, PT, R35, UR4, RZ ;  /* 0x0000000423237c10 */ /* 0x000fe2000fffe0ff */
[----:B----4-:R-:W-:-:S04]  /*3880*/  IMAD.WIDE R82, R7, 0x2, R82 ;  /* 0x0000000207527825 */ /* 0x010fc800078e0252 */
[----:B------:R-:W-:Y:S01]  /*3890*/  IMAD R37, R6, UR15, R3 ;  /* 0x0000000f06257c24 */ /* 0x000fe2000f8e0203 */
[----:B0-----:R-:W-:-:S05]  /*38a0*/  IADD3 R8, PT, PT, RZ, -R5, RZ ;  /* 0x80000005ff087210 */ /* 0x001fca0007ffe0ff */
[----:B------:R-:W-:-:S04]  /*38b0*/  IMAD R43, R8, R45, RZ ;  /* 0x0000002d082b7224 */ /* 0x000fc800078e02ff */
[----:B------:R-:W-:-:S07]  /*38c0*/  IMAD.HI.U32 R43, R5, R43, R4 ;  /* 0x0000002b052b7227 */ /* 0x000fce00078e0004 */
.L_x_394:
[----:B------:R-:W-:Y:S01]  /*38d0*/  @P0 IMAD.MOV.U32 R12, RZ, RZ, R42 ;  /* 0x000000ffff0c0224 */ /* 0x000fe200078e002a */
[----:B0-----:R-:W-:-:S05]  /*38e0*/  @P0 MOV R13, R41 ;  /* 0x00000029000d0202 */ /* 0x001fca0000000f00 */
[----:B------:R0:W2:Y:S01]  /*38f0*/  @P0 LDG.E.U8 R12, desc[UR36][R12.64] ;  /* 0x000000240c0c0981 */ /* 0x0000a2000c1e1100 */
[----:B------:R-:W-:Y:S01]  /*3900*/  VIADD R34, R38, 0xffffffff ;  /* 0xffffffff26227836 */ /* 0x000fe20000000000 */
[----:B------:R-:W-:Y:S01]  /*3910*/  MOV R113, UR19 ;  /* 0x0000001300717c02 */ /* 0x000fe20008000f00 */
[----:B------:R-:W0:Y:S01]  /*3920*/  S2UR UR4, SR_CTAID.Y ;  /* 0x00000000000479c3 */ /* 0x000e220000002600 */
[----:B------:R-:W-:Y:S01]  /*3930*/  VIADD R33, R19, 0xffffffff ;  /* 0xffffffff13217836 */ /* 0x000fe20000000000 */
[----:B------:R-:W-:Y:S01]  /*3940*/  BSSY.RECONVERGENT B1, `(.L_x_341) ;  /* 0x000005b000017945 */ /* 0x000fe20003800200 */
[----:B------:R-:W-:Y:S02]  /*3950*/  IABS R128, R34 ;  /* 0x0000002200807213 */ /* 0x000fe40000000000 */
[----:B------:R-:W-:Y:S02]  /*3960*/  IABS R15, R113 ;  /* 0x00000071000f7213 */ /* 0x000fe40000000000 */
[----:B------:R-:W-:Y:S01]  /*3970*/  ISETP.GE.AND P2, PT, R34, RZ, PT ;  /* 0x000000ff2200720c */ /* 0x000fe20003f46270 */
[----:B------:R-:W-:Y:S01]  /*3980*/  IMAD.HI.U32 R11, R43, R128, RZ ;  /* 0x000000802b0b7227 */ /* 0x000fe200078e00ff */
[----:B------:R-:W-:-:S03]  /*3990*/  ISETP.NE.AND P3, PT, R113, RZ, PT ;  /* 0x000000ff7100720c */ /* 0x000fc60003f65270 */
[----:B------:R-:W-:-:S04]  /*39a0*/  IMAD.MOV R11, RZ, RZ, -R11 ;  /* 0x000000ffff0b7224 */ /* 0x000fc800078e0a0b */
[----:B------:R-:W-:-:S05]  /*39b0*/  IMAD R128, R15, R11, R128 ;  /* 0x0000000b0f807224 */ /* 0x000fca00078e0280 */
[----:B------:R-:W-:Y:S01]  /*39c0*/  ISETP.GT.U32.AND P1, PT, R45, R128, PT ;  /* 0x000000802d00720c */ /* 0x000fe20003f24070 */
[----:B0-----:R-:W-:-:S12]  /*39d0*/  IMAD R13, R113, UR4, RZ ;  /* 0x00000004710d7c24 */ /* 0x001fd8000f8e02ff */
[----:B------:R-:W-:-:S04]  /*39e0*/  @!P1 IADD3 R128, PT, PT, R128, -R15, RZ ;  /* 0x8000000f80809210 */ /* 0x000fc80007ffe0ff */
[----:B------:R-:W-:-:S13]  /*39f0*/  ISETP.GT.U32.AND P1, PT, R45, R128, PT ;  /* 0x000000802d00720c */ /* 0x000fda0003f24070 */
[----:B------:R-:W-:-:S05]  /*3a00*/  @!P1 IMAD.IADD R128, R128, 0x1, -R15 ;  /* 0x0000000180809824 */ /* 0x000fca00078e0a0f */
[----:B------:R-:W-:Y:S02]  /*3a10*/  @!P2 IADD3 R128, PT, PT, -R128, RZ, RZ ;  /* 0x000000ff8080a210 */ /* 0x000fe40007ffe1ff */
[----:B------:R-:W-:-:S04]  /*3a20*/  @!P3 LOP3.LUT R128, RZ, R113, RZ, 0x33, !PT ;  /* 0x00000071ff80b212 */ /* 0x000fc800078e33ff */
[----:B------:R-:W-:-:S04]  /*3a30*/  IADD3 R11, P1, PT, R13, R128, RZ ;  /* 0x000000800d0b7210 */ /* 0x000fc80007f3e0ff */
[----:B------:R-:W-:Y:S02]  /*3a40*/  LEA.HI.X.SX32 R14, R13, RZ, 0x1, P1 ;  /* 0x000000ff0d0e7211 */ /* 0x000fe400008f0eff */
[----:B------:R-:W-:Y:S02]  /*3a50*/  ISETP.GE.AND P1, PT, R34, R33, PT ;  /* 0x000000212200720c */ /* 0x000fe40003f26270 */
[----:B--2---:R-:W-:Y:S02]  /*3a60*/  ISETP.NE.AND P2, PT, R12, RZ, P0 ;  /* 0x000000ff0c00720c */ /* 0x004fe40000745270 */
[----:B------:R-:W-:-:S04]  /*3a70*/  LEA R12, P3, R11, UR6, 0x2 ;  /* 0x000000060b0c7c11 */ /* 0x000fc8000f8610ff */
[----:B------:R-:W-:-:S05]  /*3a80*/  LEA.HI.X R13, R11, UR7, R14, 0x2, P3 ;  /* 0x000000070b0d7c11 */ /* 0x000fca00098f140e */
[----:B------:R-:W-:Y:S05]  /*3a90*/  @P1 BRA `(.L_x_342) ;  /* 0x0000000400141947 */ /* 0x000fea0003800000 */
[----:B------:R-:W2:Y:S01]  /*3aa0*/  LDG.E R14, desc[UR36][R12.64] ;  /* 0x000000240c0e7981 */ /* 0x000ea2000c1e1900 */
[----:B------:R-:W-:Y:S02]  /*3ab0*/  SHF.L.U32 R15, R17, 0x1, RZ ;  /* 0x00000001110f7819 */ /* 0x000fe400000006ff */
[----:B------:R-:W-:Y:S01]  /*3ac0*/  ISETP.NE.AND P4, PT, R22, RZ, PT ;  /* 0x000000ff1600720c */ /* 0x000fe20003f85270 */
[----:B--2---:R-:W-:Y:S01]  /*3ad0*/  IMAD R11, R39, R14, RZ ;  /* 0x0000000e270b7224 */ /* 0x004fe200078e02ff */
[----:B------:R-:W-:-:S03]  /*3ae0*/  LOP3.LUT R14, R15, 0x6, RZ, 0xc0, !PT ;  /* 0x000000060f0e7812 */ /* 0x000fc600078ec0ff */
[----:B------:R-:W-:Y:S02]  /*3af0*/  IMAD R11, R11, 0x20, R128 ;  /* 0x000000200b0b7824 */ /* 0x000fe400078e0280 */
[----:B------:R-:W-:-:S03]  /*3b00*/  IMAD R14, R46, R113, R14 ;  /* 0x000000712e0e7224 */ /* 0x000fc600078e020e */
[----:B------:R-:W-:Y:S02]  /*3b10*/  SHF.L.U32 R11, R11, 0x3, RZ ;  /* 0x000000030b0b7819 */ /* 0x000fe400000006ff */
[----:B------:R-:W-:Y:S02]  /*3b20*/  SHF.R.S32.HI R30, RZ, 0x1f, R14 ;  /* 0x0000001fff1e7819 */ /* 0x000fe4000001140e */
[----:B------:R-:W-:-:S04]  /*3b30*/  IADD3 R15, P3, PT, R11, R14, RZ ;  /* 0x0000000e0b0f7210 */ /* 0x000fc80007f7e0ff */
[----:B------:R-:W-:Y:S02]  /*3b40*/  LEA.HI.X.SX32 R30, R11, R30, 0x1, P3 ;  /* 0x0000001e0b1e7211 */ /* 0x000fe400018f0eff */
[----:B------:R-:W-:-:S04]  /*3b50*/  LEA R14, P3, R15, UR8, 0x1 ;  /* 0x000000080f0e7c11 */ /* 0x000fc8000f8608ff */
[----:B------:R-:W-:-:S05]  /*3b60*/  LEA.HI.X R15, R15, UR9, R30, 0x1, P3 ;  /* 0x000000090f0f7c11 */ /* 0x000fca00098f0c1e */
[----:B------:R0:W5:Y:S01]  /*3b70*/  LDG.E R32, desc[UR36][R14.64] ;  /* 0x000000240e207981 */ /* 0x000162000c1e1900 */
[----:B------:R-:W-:-:S09]  /*3b80*/  UISETP.NE.AND UP0, UPT, UR17, URZ, UPT ;  /* 0x000000ff1100728c */ /* 0x000fd2000bf05270 */
[----:B0-----:R-:W-:Y:S05]  /*3b90*/  BRA.U UP0, `(.L_x_343) ;  /* 0x0000000100207547 */ /* 0x001fea000b800000 */
[----:B------:R-:W2:Y:S01]  /*3ba0*/  @P4 LDG.E R11, desc[UR36][R82.64] ;  /* 0x00000024520b4981 */ /* 0x000ea2000c1e1900 */
[----:B------:R-:W-:Y:S01]  /*3bb0*/  LEA R15, P3, R128, R44, 0x3 ;  /* 0x0000002c800f7211 */ /* 0x000fe200078618ff */
[----:B-----5:R-:W-:-:S04]  /*3bc0*/  HFMA2 R32, R32, 1, 1, R77 ;  /* 0x3c003c0020207831 */ /* 0x020fc8000000004d */
[----:B------:R-:W-:Y:S01]  /*3bd0*/  IMAD.X R30, RZ, RZ, R36, P3 ;  /* 0x000000ffff1e7224 */ /* 0x000fe200018e0624 */
[----:B------:R-:W-:-:S04]  /*3be0*/  LEA R14, P3, R15, UR8, 0x1 ;  /* 0x000000080f0e7c11 */ /* 0x000fc8000f8608ff */
[----:B------:R-:W-:Y:S01]  /*3bf0*/  LEA.HI.X R15, R15, UR9, R30, 0x1, P3 ;  /* 0x000000090f0f7c11 */ /* 0x000fe200098f0c1e */
[----:B--2---:R-:W-:-:S05]  /*3c00*/  @P4 HMUL2 R32, R32, R11 ;  /* 0x0000000b20204232 */ /* 0x004fca0000000000 */
[----:B------:R0:W-:Y:S03]  /*3c10*/  STG.E desc[UR36][R14.64], R32 ;  /* 0x000000200e007986 */ /* 0x0001e6000c101924 */
.L_x_343:
[----:B------:R-:W2:Y:S01]  /*3c20*/  LDG.E R130, desc[UR36][R12.64] ;  /* 0x000000240c827981 */ /* 0x000ea2000c1e1900 */
[----:B------:R-:W-:Y:S01]  /*3c30*/  IMAD.IADD R30, R128, 0x1, R113 ;  /* 0x00000001801e7824 */ /* 0x000fe200078e0271 */
[----:B0-----:R-:W-:Y:S01]  /*3c40*/  SHF.L.U32 R14, R17, 0x1, RZ ;  /* 0x00000001110e7819 */ /* 0x001fe200000006ff */
[----:B------:R-:W-:-:S03]  /*3c50*/  UISETP.NE.AND UP0, UPT, UR17, URZ, UPT ;  /* 0x000000ff1100728c */ /* 0x000fc6000bf05270 */
[----:B------:R-:W-:-:S05]  /*3c60*/  LOP3.LUT R14, R14, 0x6, RZ, 0xc0, !PT ;  /* 0x000000060e0e7812 */ /* 0x000fca00078ec0ff */
[----:B------:R-:W-:-:S05]  /*3c70*/  IMAD R134, R46, R113, R14 ;  /* 0x000000712e867224 */ /* 0x000fca00078e020e */
[----:B------:R-:W-:Y:S01]  /*3c80*/  SHF.R.S32.HI R136, RZ, 0x1f, R134 ;  /* 0x0000001fff887819 */ /* 0x000fe20000011486 */
[----:B--2---:R-:W-:-:S05]  /*3c90*/  IMAD R11, R39, R130, RZ ;  /* 0x00000082270b7224 */ /* 0x004fca00078e02ff */
[----:B------:R-:W-:-:S05]  /*3ca0*/  LEA R11, R11, R30, 0x5 ;  /* 0x0000001e0b0b7211 */ /* 0x000fca00078e28ff */
[----:B------:R-:W-:-:S05]  /*3cb0*/  IMAD.SHL.U32 R11, R11, 0x8, RZ ;  /* 0x000000080b0b7824 */ /* 0x000fca00078e00ff */
[----:B------:R-:W-:-:S04]  /*3cc0*/  IADD3 R15, P3, PT, R134, R11, RZ ;  /* 0x0000000b860f7210 */ /* 0x000fc80007f7e0ff */
[----:B------:R-:W-:Y:S02]  /*3cd0*/  LEA.HI.X.SX32 R132, R11, R136, 0x1, P3 ;  /* 0x000000880b847211 */ /* 0x000fe400018f0eff */
[----:B------:R-:W-:-:S04]  /*3ce0*/  LEA R14, P3, R15, UR8, 0x1 ;  /* 0x000000080f0e7c11 */ /* 0x000fc8000f8608ff */
[----:B------:R-:W-:-:S05]  /*3cf0*/  LEA.HI.X R15, R15, UR9, R132, 0x1, P3 ;  /* 0x000000090f0f7c11 */ /* 0x000fca00098f0c84 */
[----:B------:R0:W5:Y:S01]  /*3d00*/  LDG.E R31, desc[UR36][R14.64] ;  /* 0x000000240e1f7981 */ /* 0x000162000c1e1900 */
[----:B------:R-:W-:Y:S05]  /*3d10*/  BRA.U UP0, `(.L_x_344) ;  /* 0x0000000100287547 */ /* 0x000fea000b800000 */
[----:B------:R-:W2:Y:S01]  /*3d20*/  @P4 LDG.E R130, desc[UR36][R82.64+0x10] ;  /* 0x0000102452824981 */ /* 0x000ea2000c1e1900 */
[----:B------:R-:W-:Y:S01]  /*3d30*/  SHF.L.U32 R11, R30, 0x3, RZ ;  /* 0x000000031e0b7819 */ /* 0x000fe200000006ff */
[----:B-----5:R-:W-:-:S03]  /*3d40*/  HADD2 R31, R31, R78 ;  /* 0x0000004e1f1f7230 */ /* 0x020fc60000000000 */
[----:B0-----:R-:W-:-:S04]  /*3d50*/  IADD3 R15, P3, PT, R44, R11, RZ ;  /* 0x0000000b2c0f7210 */ /* 0x001fc80007f7e0ff */
[----:B------:R-:W-:Y:S02]  /*3d60*/  LEA.HI.X.SX32 R30, R11, R36, 0x1, P3 ;  /* 0x000000240b1e7211 */ /* 0x000fe400018f0eff */
[----:B------:R-:W-:-:S04]  /*3d70*/  LEA R14, P3, R15, UR8, 0x1 ;  /* 0x000000080f0e7c11 */ /* 0x000fc8000f8608ff */
[----:B------:R-:W-:Y:S01]  /*3d80*/  LEA.HI.X R15, R15, UR9, R30, 0x1, P3 ;  /* 0x000000090f0f7c11 */ /* 0x000fe200098f0c1e */
[----:B--2---:R-:W-:-:S05]  /*3d90*/  @P4 HFMA2 R31, R31, R130, -RZ ;  /* 0x000000821f1f4231 */ /* 0x004fca00001000ff */
[----:B------:R1:W-:Y:S04]  /*3da0*/  STG.E desc[UR36][R14.64], R31 ;  /* 0x0000001f0e007986 */ /* 0x0003e8000c101924 */
[----:B------:R1:W5:Y:S02]  /*3db0*/  LDG.E R130, desc[UR36][R12.64] ;  /* 0x000000240c827981 */ /* 0x000364000c1e1900 */
.L_x_344:
[----:B-----5:R-:W-:Y:S02]  /*3dc0*/  IMAD R130, R39, R130, RZ ;  /* 0x0000008227827224 */ /* 0x020fe400078e02ff */
[----:B------:R-:W-:-:S05]  /*3dd0*/  IMAD R127, R113, 0x2, R128 ;  /* 0x00000002717f7824 */ /* 0x000fca00078e0280 */
[----:B------:R-:W-:-:S05]  /*3de0*/  LEA R11, R130, R127, 0x5 ;  /* 0x0000007f820b7211 */ /* 0x000fca00078e28ff */
[----:B------:R-:W-:-:S05]  /*3df0*/  IMAD.SHL.U32 R11, R11, 0x8, RZ ;  /* 0x000000080b0b7824 */ /* 0x000fca00078e00ff */
[----:B01----:R-:W-:-:S04]  /*3e00*/  IADD3 R15, P3, PT, R134, R11, RZ ;  /* 0x0000000b860f7210 */ /* 0x003fc80007f7e0ff */
[----:B------:R-:W-:Y:S02]  /*3e10*/  LEA.HI.X.SX32 R30, R11, R136, 0x1, P3 ;  /* 0x000000880b1e7211 */ /* 0x000fe400018f0eff */
[----:B------:R-:W-:-:S04]  /*3e20*/  LEA R14, P3, R15, UR8, 0x1 ;  /* 0x000000080f0e7c11 */ /* 0x000fc8000f8608ff */
[----:B------:R-:W-:-:S05]  /*3e30*/  LEA.HI.X R15, R15, UR9, R30, 0x1, P3 ;  /* 0x000000090f0f7c11 */ /* 0x000fca00098f0c1e */
[----:B------:R0:W5:Y:S01]  /*3e40*/  LDG.E R30, desc[UR36][R14.64] ;  /* 0x000000240e1e7981 */ /* 0x000162000c1e1900 */
[----:B------:R-:W-:Y:S05]  /*3e50*/  BRA.U UP0, `(.L_x_342) ;  /* 0x0000000100247547 */ /* 0x000fea000b800000 */
[----:B------:R-:W2:Y:S01]  /*3e60*/  @P4 LDG.E R11, desc[UR36][R82.64+0x20] ;  /* 0x00002024520b4981 */ /* 0x000ea2000c1e1900 */
[----:B0-----:R-:W-:Y:S01]  /*3e70*/  SHF.L.U32 R15, R127, 0x3, RZ ;  /* 0x000000037f0f7819 */ /* 0x001fe200000006ff */
[----:B-----5:R-:W-:-:S03]  /*3e80*/  HADD2 R30, R30, R75 ;  /* 0x0000004b1e1e7230 */ /* 0x020fc60000000000 */
[----:B------:R-:W-:-:S04]  /*3e90*/  IADD3 R127, P3, PT, R44, R15, RZ ;  /* 0x0000000f2c7f7210 */ /* 0x000fc80007f7e0ff */
[----:B------:R-:W-:Y:S02]  /*3ea0*/  LEA.HI.X.SX32 R130, R15, R36, 0x1, P3 ;  /* 0x000000240f827211 */ /* 0x000fe400018f0eff */
[----:B------:R-:W-:-:S04]  /*3eb0*/  LEA R14, P3, R127, UR8, 0x1 ;  /* 0x000000087f0e7c11 */ /* 0x000fc8000f8608ff */
[----:B------:R-:W-:Y:S01]  /*3ec0*/  LEA.HI.X R15, R127, UR9, R130, 0x1, P3 ;  /* 0x000000097f0f7c11 */ /* 0x000fe200098f0c82 */
[----:B--2---:R-:W-:-:S05]  /*3ed0*/  @P4 HMUL2 R30, R30, R11 ;  /* 0x0000000b1e1e4232 */ /* 0x004fca0000000000 */
[----:B------:R1:W-:Y:S03]  /*3ee0*/  STG.E desc[UR36][R14.64], R30 ;  /* 0x0000001e0e007986 */ /* 0x0003e6000c101924 */
.L_x_342:
[----:B------:R-:W-:Y:S05]  /*3ef0*/  BSYNC.RECONVERGENT B1 ;  /* 0x0000000000017941 */ /* 0x000fea0003800200 */
.L_x_341:
[----:B------:R-:W-:Y:S04]  /*3f00*/  BSSY.RECONVERGENT B1, `(.L_x_345) ;  /* 0x000015b000017945 */ /* 0x000fe80003800200 */
[----:B------:R-:W-:Y:S04]  /*3f10*/  BSSY.RELIABLE B2, `(.L_x_346) ;  /* 0x0000139000027945 */ /* 0x000fe80003800100 */
[----:B------:R-:W-:Y:S05]  /*3f20*/  @P1 BRA `(.L_x_347) ;  /* 0x0000000400281947 */ /* 0x000fea0003800000 */
[----:B------:R-:W2:Y:S01]  /*3f30*/  LDG.E R28, desc[UR36][R12.64] ;  /* 0x000000240c1c7981 */ /* 0x000ea2000c1e1900 */
[----:B------:R-:W-:Y:S01]  /*3f40*/  IMAD.IADD R130, R128, 0x1, R113 ;  /* 0x0000000180827824 */ /* 0x000fe200078e0271 */
[----:B01----:R-:W-:Y:S02]  /*3f50*/  SHF.L.U32 R14, R17, 0x1, RZ ;  /* 0x00000001110e7819 */ /* 0x003fe400000006ff */
[----:B------:R-:W-:Y:S01]  /*3f60*/  ISETP.NE.AND P4, PT, R22, RZ, PT ;  /* 0x000000ff1600720c */ /* 0x000fe20003f85270 */
[----:B------:R-:W-:Y:S01]  /*3f70*/  IMAD R130, R113, 0x2, R130 ;  /* 0x0000000271827824 */ /* 0x000fe200078e0282 */
        /* <DEDUP_REMOVED lines=14> */
[----:B------:R-:W-:Y:S01]  /*4060*/  SHF.L.U32 R11, R130, 0x3, RZ ;  /* 0x00000003820b7819 */ /* 0x000fe200000006ff */
[----:B-----5:R-:W-:-:S03]  /*4070*/  HFMA2 R29, R29, 1, 1, R76 ;  /* 0x3c003c001d1d7831 */ /* 0x020fc6000000004c */
[----:B------:R-:W-:-:S04]  /*4080*/  IADD3 R15, P3, PT, R44, R11, RZ ;  /* 0x0000000b2c0f7210 */ /* 0x000fc80007f7e0ff */
[----:B------:R-:W-:Y:S02]  /*4090*/  LEA.HI.X.SX32 R130, R11, R36, 0x1, P3 ;  /* 0x000000240b827211 */ /* 0x000fe400018f0eff */
[----:B------:R-:W-:-:S04]  /*40a0*/  LEA R14, P3, R15, UR8, 0x1 ;  /* 0x000000080f0e7c11 */ /* 0x000fc8000f8608ff */
[----:B------:R-:W-:Y:S01]  /*40b0*/  LEA.HI.X R15, R15, UR9, R130, 0x1, P3 ;  /* 0x000000090f0f7c11 */ /* 0x000fe200098f0c82 */
[----:B--2---:R-:W-:-:S05]  /*40c0*/  @P4 HMUL2 R29, R29, R28 ;  /* 0x0000001c1d1d4232 */ /* 0x004fca0000000000 */
[----:B------:R0:W-:Y:S04]  /*40d0*/  STG.E desc[UR36][R14.64], R29 ;  /* 0x0000001d0e007986 */ /* 0x0001e8000c101924 */
[----:B------:R0:W5:Y:S02]  /*40e0*/  LDG.E R28, desc[UR36][R12.64] ;  /* 0x000000240c1c7981 */ /* 0x000164000c1e1900 */
.L_x_348:
[----:B-----5:R-:W-:Y:S02]  /*40f0*/  IMAD R28, R39, R28, RZ ;  /* 0x0000001c271c7224 */ /* 0x020fe400078e02ff */
[----:B------:R-:W-:-:S05]  /*4100*/  IMAD R127, R113, 0x4, R128 ;  /* 0x00000004717f7824 */ /* 0x000fca00078e0280 */
[----:B------:R-:W-:-:S05]  /*4110*/  LEA R11, R28, R127, 0x5 ;  /* 0x0000007f1c0b7211 */ /* 0x000fca00078e28ff */
[----:B------:R-:W-:-:S05]  /*4120*/  IMAD.SHL.U32 R11, R11, 0x8, RZ ;  /* 0x000000080b0b7824 */ /* 0x000fca00078e00ff */
[----:B0-----:R-:W-:-:S04]  /*4130*/  IADD3 R15, P3, PT, R134, R11, RZ ;  /* 0x0000000b860f7210 */ /* 0x001fc80007f7e0ff */
        /* <DEDUP_REMOVED lines=12> */
[----:B--2---:R-:W-:-:S05]  /*4200*/  @P4 HFMA2 R28, R28, R11, -RZ ;  /* 0x0000000b1c1c4231 */ /* 0x004fca00001000ff */
[----:B------:R1:W-:Y:S03]  /*4210*/  STG.E desc[UR36][R14.64], R28 ;  /* 0x0000001c0e007986 */ /* 0x0003e6000c101924 */
.L_x_349:
[----:B------:R-:W-:Y:S05]  /*4220*/  @P1 BRA `(.L_x_350) ;  /* 0x0000000000dc1947 */ /* 0x000fea0003800000 */
[----:B01----:R-:W2:Y:S01]  /*4230*/  LDG.E R14, desc[UR36][R12.64] ;  /* 0x000000240c0e7981 */ /* 0x003ea2000c1e1900 */
[----:B------:R-:W-:Y:S01]  /*4240*/  IMAD.IADD R130, R128, 0x1, R113 ;  /* 0x0000000180827824 */ /* 0x000fe200078e0271 */
[----:B------:R-:W-:-:S03]  /*4250*/  SHF.L.U32 R15, R17, 0x1, RZ ;  /* 0x00000001110f7819 */ /* 0x000fc600000006ff */
[----:B------:R-:W-:Y:S01]  /*4260*/  IMAD R11, R113, 0x4, R130 ;  /* 0x00000004710b7824 */ /* 0x000fe200078e0282 */
[----:B------:R-:W-:-:S05]  /*4270*/  LOP3.LUT R15, R15, 0x6, RZ, 0xc0, !PT ;  /* 0x000000060f0f7812 */ /* 0x000fca00078ec0ff */
[----:B------:R-:W-:Y:S02]  /*4280*/  IMAD R130, R46, R113, R15 ;  /* 0x000000712e827224 */ /* 0x000fe400078e020f */
[----:B--2---:R-:W-:-:S05]  /*4290*/  IMAD R14, R39, R14, RZ ;  /* 0x0000000e270e7224 */ /* 0x004fca00078e02ff */
[----:B------:R-:W-:-:S05]  /*42a0*/  LEA R14, R14, R11, 0x5 ;  /* 0x0000000b0e0e7211 */ /* 0x000fca00078e28ff */
[----:B------:R-:W-:-:S05]  /*42b0*/  IMAD.SHL.U32 R14, R14, 0x8, RZ ;  /* 0x000000080e0e7824 */ /* 0x000fca00078e00ff */
[----:B------:R-:W-:Y:S02]  /*42c0*/  SHF.R.S32.HI R15, RZ, 0x1f, R14 ;  /* 0x0000001fff0f7819 */ /* 0x000fe4000001140e */
[----:B------:R-:W-:-:S04]  /*42d0*/  IADD3 R27, P3, PT, R130, R14, RZ ;  /* 0x0000000e821b7210 */ /* 0x000fc80007f7e0ff */
[----:B------:R-:W-:Y:S02]  /*42e0*/  LEA.HI.X.SX32 R130, R130, R15, 0x1, P3 ;  /* 0x0000000f82827211 */ /* 0x000fe400018f0eff */
[----:B------:R-:W-:-:S04]  /*42f0*/  LEA R14, P3, R27, UR8, 0x1 ;  /* 0x000000081b0e7c11 */ /* 0x000fc8000f8608ff */
[----:B------:R-:W-:-:S05]  /*4300*/  LEA.HI.X R15, R27, UR9, R130, 0x1, P3 ;  /* 0x000000091b0f7c11 */ /* 0x000fca00098f0c82 */
[----:B------:R2:W5:Y:S01]  /*4310*/  LDG.E R27, desc[UR36][R14.64] ;  /* 0x000000240e1b7981 */ /* 0x000562000c1e1900 */
[----:B------:R-:W-:-:S09]  /*4320*/  UISETP.NE.AND UP0, UPT, UR17, URZ, UPT ;  /* 0x000000ff1100728c */ /* 0x000fd2000bf05270 */
[----:B--2---:R-:W-:Y:S05]  /*4330*/  BRA.U UP0, `(.L_x_347) ;  /* 0x0000000100247547 */ /* 0x004fea000b800000 */
[----:B------:R-:W2:Y:S01]  /*4340*/  @P4 LDG.E R130, desc[UR36][R82.64+0x50] ;  /* 0x0000502452824981 */ /* 0x000ea2000c1e1900 */
[----:B------:R-:W-:Y:S01]  /*4350*/  SHF.L.U32 R11, R11, 0x3, RZ ;  /* 0x000000030b0b7819 */ /* 0x000fe200000006ff */
[----:B-----5:R-:W-:-:S03]  /*4360*/  HADD2 R27, R27, R74 ;  /* 0x0000004a1b1b7230 */ /* 0x020fc60000000000 */
[----:B------:R-:W-:-:S04]  /*4370*/  IADD3 R15, P3, PT, R44, R11, RZ ;  /* 0x0000000b2c0f7210 */ /* 0x000fc80007f7e0ff */
[----:B------:R-:W-:Y:S02]  /*4380*/  LEA.HI.X.SX32 R132, R11, R36, 0x1, P3 ;  /* 0x000000240b847211 */ /* 0x000fe400018f0eff */
[----:B------:R-:W-:-:S04]  /*4390*/  LEA R14, P3, R15, UR8, 0x1 ;  /* 0x000000080f0e7c11 */ /* 0x000fc8000f8608ff */
[----:B------:R-:W-:Y:S01]  /*43a0*/  LEA.HI.X R15, R15, UR9, R132, 0x1, P3 ;  /* 0x000000090f0f7c11 */ /* 0x000fe200098f0c84 */
[----:B--2---:R-:W-:-:S05]  /*43b0*/  @P4 HMUL2 R27, R27, R130 ;  /* 0x000000821b1b4232 */ /* 0x004fca0000000000 */
[----:B------:R2:W-:Y:S03]  /*43c0*/  STG.E desc[UR36][R14.64], R27 ;  /* 0x0000001b0e007986 */ /* 0x0005e6000c101924 */
.L_x_347:
[----:B------:R-:W-:Y:S05]  /*43d0*/  @P1 BRA `(.L_x_351) ;  /* 0x0000000400341947 */ /* 0x000fea0003800000 */
[----:B012---:R-:W2:Y:S01]  /*43e0*/  LDG.E R14, desc[UR36][R12.64] ;  /* 0x000000240c0e7981 */ /* 0x007ea2000c1e1900 */
[----:B------:R-:W-:Y:S02]  /*43f0*/  IMAD.IADD R26, R128, 0x1, R113 ;  /* 0x00000001801a7824 */ /* 0x000fe400078e0271 */
[----:B------:R-:W-:-:S03]  /*4400*/  IMAD.SHL.U32 R15, R17, 0x2, RZ ;  /* 0x00000002110f7824 */ /* 0x000fc600078e00ff */
[----:B------:R-:W-:Y:S02]  /*4410*/  LEA R26, R113, R26, 0x2 ;  /* 0x0000001a711a7211 */ /* 0x000fe400078e10ff */
[----:B------:R-:W-:Y:S02]  /*4420*/  LOP3.LUT R15, R15, 0x6, RZ, 0xc0, !PT ;  /* 0x000000060f0f7812 */ /* 0x000fe400078ec0ff */
[----:B------:R-:W-:-:S03]  /*4430*/  IADD3 R11, PT, PT, R26, R113, RZ ;  /* 0x000000711a0b7210 */ /* 0x000fc60007ffe0ff */
[----:B------:R-:W-:Y:S02]  /*4440*/  IMAD R127, R46, R113, R15 ;  /* 0x000000712e7f7224 */ /* 0x000fe400078e020f */
[----:B--2---:R-:W-:-:S04]  /*4450*/  IMAD R14, R39, R14, RZ ;  /* 0x0000000e270e7224 */ /* 0x004fc800078e02ff */
[----:B------:R-:W-:-:S05]  /*4460*/  IMAD R14, R14, 0x20, R11 ;  /* 0x000000200e0e7824 */ /* 0x000fca00078e020b */
[----:B------:R-:W-:-:S04]  /*4470*/  SHF.L.U32 R14, R14, 0x3, RZ ;  /* 0x000000030e0e7819 */ /* 0x000fc800000006ff */
        /* <DEDUP_REMOVED lines=8> */
[----:B------:R-:W-:-:S13]  /*4500*/  ISETP.NE.AND P4, PT, R22, RZ, PT ;  /* 0x000000ff1600720c */ /* 0x000fda0003f85270 */
[----:B------:R-:W2:Y:S01]  /*4510*/  @P4 LDG.E R127, desc[UR36][R82.64+0x60] ;  /* 0x00006024527f4981 */ /* 0x000ea2000c1e1900 */
[----:B------:R-:W-:Y:S02]  /*4520*/  IMAD.SHL.U32 R11, R11, 0x8, RZ ;  /* 0x000000080b0b7824 */ /* 0x000fe400078e00ff */
[----:B-----5:R-:W-:-:S03]  /*4530*/  HFMA2 R26, R26, 1, 1, R71 ;  /* 0x3c003c001a1a7831 */ /* 0x020fc60000000047 */
[----:B------:R-:W-:-:S04]  /*4540*/  IADD3 R15, P3, PT, R44, R11, RZ ;  /* 0x0000000b2c0f7210 */ /* 0x000fc80007f7e0ff */
[----:B------:R-:W-:Y:S02]  /*4550*/  LEA.HI.X.SX32 R130, R11, R36, 0x1, P3 ;  /* 0x000000240b827211 */ /* 0x000fe400018f0eff */
[----:B------:R-:W-:-:S04]  /*4560*/  LEA R14, P3, R15, UR8, 0x1 ;  /* 0x000000080f0e7c11 */ /* 0x000fc8000f8608ff */
[----:B------:R-:W-:Y:S01]  /*4570*/  LEA.HI.X R15, R15, UR9, R130, 0x1, P3 ;  /* 0x000000090f0f7c11 */ /* 0x000fe200098f0c82 */
[----:B--2---:R-:W-:-:S05]  /*4580*/  @P4 HMUL2 R26, R26, R127 ;  /* 0x0000007f1a1a4232 */ /* 0x004fca0000000000 */
[----:B------:R2:W-:Y:S03]  /*4590*/  STG.E desc[UR36][R14.64], R26 ;  /* 0x0000001a0e007986 */ /* 0x0005e6000c101924 */
.L_x_350:
[----:B------:R-:W-:Y:S05]  /*45a0*/  @P1 BRA `(.L_x_352) ;  /* 0x0000000400381947 */ /* 0x000fea0003800000 */
[----:B------:R-:W3:Y:S01]  /*45b0*/  LDG.E R130, desc[UR36][R12.64] ;  /* 0x000000240c827981 */ /* 0x000ee2000c1e1900 */
[----:B012---:R-:W-:Y:S02]  /*45c0*/  IADD3 R14, PT, PT, R128, R113, RZ ;  /* 0x00000071800e7210 */ /* 0x007fe40007ffe0ff */
[----:B------:R-:W-:-:S03]  /*45d0*/  ISETP.NE.AND P4, PT, R22, RZ, PT ;  /* 0x000000ff1600720c */ /* 0x000fc60003f85270 */
[----:B------:R-:W-:Y:S01]  /*45e0*/  IMAD R14, R113, 0x4, R14 ;  /* 0x00000004710e7824 */ /* 0x000fe200078e020e */
[----:B------:R-:W-:-:S03]  /*45f0*/  SHF.L.U32 R15, R17, 0x1, RZ ;  /* 0x00000001110f7819 */ /* 0x000fc600000006ff */
[----:B------:R-:W-:Y:S01]  /*4600*/  IMAD R24, R113, 0x2, R14 ;  /* 0x0000000271187824 */ /* 0x000fe200078e020e */
[----:B------:R-:W-:-:S05]  /*4610*/  LOP3.LUT R15, R15, 0x6, RZ, 0xc0, !PT ;  /* 0x000000060f0f7812 */ /* 0x000fca00078ec0ff */
[----:B------:R-:W-:-:S05]  /*4620*/  IMAD R134, R46, R113, R15 ;  /* 0x000000712e867224 */ /* 0x000fca00078e020f */
[----:B------:R-:W-:Y:S01]  /*4630*/  SHF.R.S32.HI R136, RZ, 0x1f, R134 ;  /* 0x0000001fff887819 */ /* 0x000fe20000011486 */
[----:B---3--:R-:W-:-:S05]  /*4640*/  IMAD R11, R39, R130, RZ ;  /* 0x00000082270b7224 */ /* 0x008fca00078e02ff */
        /* <DEDUP_REMOVED lines=11> */
[----:B-----5:R-:W-:-:S03]  /*4700*/  HADD2 R25, R25, R72 ;  /* 0x0000004819197230 */ /* 0x020fc60000000000 */
[----:B------:R-:W-:-:S04]  /*4710*/  IADD3 R15, P3, PT, R44, R11, RZ ;  /* 0x0000000b2c0f7210 */ /* 0x000fc80007f7e0ff */
[----:B------:R-:W-:Y:S02]  /*4720*/  LEA.HI.X.SX32 R24, R11, R36, 0x1, P3 ;  /* 0x000000240b187211 */ /* 0x000fe400018f0eff */
[----:B------:R-:W-:-:S04]  /*4730*/  LEA R14, P3, R15, UR8, 0x1 ;  /* 0x000000080f0e7c11 */ /* 0x000fc8000f8608ff */
[----:B------:R-:W-:Y:S01]  /*4740*/  LEA.HI.X R15, R15, UR9, R24, 0x1, P3 ;  /* 0x000000090f0f7c11 */ /* 0x000fe200098f0c18 */
[----:B--2---:R-:W-:-:S05]  /*4750*/  @P4 HFMA2 R25, R25, R130, -RZ ;  /* 0x0000008219194231 */ /* 0x004fca00001000ff */
[----:B------:R0:W-:Y:S04]  /*4760*/  STG.E desc[UR36][R14.64], R25 ;  /* 0x000000190e007986 */ /* 0x0001e8000c101924 */
[----:B------:R0:W5:Y:S02]  /*4770*/  LDG.E R130, desc[UR36][R12.64] ;  /* 0x000000240c827981 */ /* 0x000164000c1e1900 */
.L_x_353:
        /* <DEDUP_REMOVED lines=11> */
[----:B---3--:R-:W-:Y:S01]  /*4830*/  SHF.L.U32 R15, R127, 0x3, RZ ;  /* 0x000000037f0f7819 */ /* 0x008fe200000006ff */
[----:B-----5:R-:W-:-:S03]  /*4840*/  HADD2 R24, R24, R69 ;  /* 0x0000004518187230 */ /* 0x020fc60000000000 */
[----:B------:R-:W-:-:S04]  /*4850*/  IADD3 R127, P3, PT, R44, R15, RZ ;  /* 0x0000000f2c7f7210 */ /* 0x000fc80007f7e0ff */
[----:B------:R-:W-:Y:S02]  /*4860*/  LEA.HI.X.SX32 R130, R15, R36, 0x1, P3 ;  /* 0x000000240f827211 */ /* 0x000fe400018f0eff */
[----:B------:R-:W-:-:S04]  /*4870*/  LEA R14, P3, R127, UR8, 0x1 ;  /* 0x000000087f0e7c11 */ /* 0x000fc8000f8608ff */
[----:B------:R-:W-:Y:S01]  /*4880*/  LEA.HI.X R15, R127, UR9, R130, 0x1, P3 ;  /* 0x000000097f0f7c11 */ /* 0x000fe200098f0c82 */
[----:B--2---:R-:W-:-:S05]  /*4890*/  @P4 HMUL2 R24, R24, R11 ;  /* 0x0000000b18184232 */ /* 0x004fca0000000000 */
[----:B------:R4:W-:Y:S03]  /*48a0*/  STG.E desc[UR36][R14.64], R24 ;  /* 0x000000180e007986 */ /* 0x0009e6000c101924 */
.L_x_351:
[----:B------:R-:W-:Y:S05]  /*48b0*/  @P1 BRA `(.L_x_354) ;  /* 0x0000000000f01947 */ /* 0x000fea0003800000 */
[----:B01234-:R-:W2:Y:S01]  /*48c0*/  LDG.E R14, desc[UR36][R12.64] ;  /* 0x000000240c0e7981 */ /* 0x01fea2000c1e1900 */
[----:B------:R-:W-:Y:S01]  /*48d0*/  IMAD.IADD R130, R128, 0x1, R113 ;  /* 0x0000000180827824 */ /* 0x000fe200078e0271 */
[----:B------:R-:W-:-:S04]  /*48e0*/  SHF.L.U32 R15, R17, 0x1, RZ ;  /* 0x00000001110f7819 */ /* 0x000fc800000006ff */
[----:B------:R-:W-:Y:S02]  /*48f0*/  LEA R130, R113, R130, 0x2 ;  /* 0x0000008271827211 */ /* 0x000fe400078e10ff */
[----:B------:R-:W-:-:S03]  /*4900*/  LOP3.LUT R15, R15, 0x6, RZ, 0xc0, !PT ;  /* 0x000000060f0f7812 */ /* 0x000fc600078ec0ff */
[----:B------:R-:W-:-:S04]  /*4910*/  IMAD R130, R113, 0x2, R130 ;  /* 0x0000000271827824 */ /* 0x000fc800078e0282 */
[----:B------:R-:W-:Y:S02]  /*4920*/  IMAD R11, R113, 0x2, R130 ;  /* 0x00000002710b7824 */ /* 0x000fe400078e0282 */
        /* <DEDUP_REMOVED lines=11> */
[----:B---3--:R-:W-:Y:S05]  /*49e0*/  BRA.U UP0, `(.L_x_352) ;  /* 0x0000000100287547 */ /* 0x008fea000b800000 */
[----:B------:R-:W-:-:S13]  /*49f0*/  ISETP.NE.AND P4, PT, R22, RZ, PT ;  /* 0x000000ff1600720c */ /* 0x000fda0003f85270 */
        /* <DEDUP_REMOVED lines=8> */
[----:B------:R3:W-:Y:S03]  /*4a80*/  STG.E desc[UR36][R14.64], R23 ;  /* 0x000000170e007986 */ /* 0x0007e6000c101924 */
.L_x_352:
[----:B------:R-:W-:Y:S05]  /*4a90*/  @P1 BRA `(.L_x_355) ;  /* 0x0000000000f41947 */ /* 0x000fea0003800000 */
[----:B0123--:R-:W2:Y:S01]  /*4aa0*/  LDG.E R14, desc[UR36][R12.64] ;  /* 0x000000240c0e7981 */ /* 0x00fea2000c1e1900 */
[----:B------:R-:W-:Y:S02]  /*4ab0*/  IMAD.IADD R130, R128, 0x1, R113 ;  /* 0x0000000180827824 */ /* 0x000fe400078e0271 */
[----:B------:R-:W-:-:S03]  /*4ac0*/  IMAD.SHL.U32 R15, R17, 0x2, RZ ;  /* 0x00000002110f7824 */ /* 0x000fc600078e00ff */
[----:B------:R-:W-:Y:S02]  /*4ad0*/  LEA R130, R113, R130, 0x2 ;  /* 0x0000008271827211 */ /* 0x000fe400078e10ff */
[----:B------:R-:W-:-:S03]  /*4ae0*/  LOP3.LUT R15, R15, 0x6, RZ, 0xc0, !PT ;  /* 0x000000060f0f7812 */ /* 0x000fc600078ec0ff */
[----:B------:R-:W-:-:S05]  /*4af0*/  IMAD R130, R113, 0x2, R130 ;  /* 0x0000000271827824 */ /* 0x000fca00078e0282 */
[----:B------:R-:W-:-:S04]  /*4b00*/  LEA R130, R113, R130, 0x1 ;  /* 0x0000008271827211 */ /* 0x000fc800078e08ff */
[-C--:B------:R-:W-:Y:S01]  /*4b10*/  IADD3 R11, PT, PT, R130, R113.reuse, RZ ;  /* 0x00000071820b7210 */ /* 0x080fe20007ffe0ff */
        /* <DEDUP_REMOVED lines=12> */
[----:B------:R-:W-:-:S13]  /*4be0*/  ISETP.NE.AND P4, PT, R22, RZ, PT ;  /* 0x000000ff1600720c */ /* 0x000fda0003f85270 */
[----:B------:R-:W2:Y:S01]  /*4bf0*/  @P4 LDG.E R130, desc[UR36][R82.64+0xa0] ;  /* 0x0000a02452824981 */ /* 0x000ea2000c1e1900 */
[----:B------:R-:W-:Y:S02]  /*4c00*/  IMAD.SHL.U32 R11, R11, 0x8, RZ ;  /* 0x000000080b0b7824 */ /* 0x000fe400078e00ff */
[----:B-----5:R-:W-:-:S03]  /*4c10*/  HADD2 R21, R21, R68 ;  /* 0x0000004415157230 */ /* 0x020fc60000000000 */
[----:B------:R-:W-:-:S04]  /*4c20*/  IADD3 R15, P3, PT, R44, R11, RZ ;  /* 0x0000000b2c0f7210 */ /* 0x000fc80007f7e0ff */
[----:B------:R-:W-:Y:S02]  /*4c30*/  LEA.HI.X.SX32 R132, R11, R36, 0x1, P3 ;  /* 0x000000240b847211 */ /* 0x000fe400018f0eff */
[----:B------:R-:W-:-:S04]  /*4c40*/  LEA R14, P3, R15, UR8, 0x1 ;  /* 0x000000080f0e7c11 */ /* 0x000fc8000f8608ff */
[----:B------:R-:W-:Y:S01]  /*4c50*/  LEA.HI.X R15, R15, UR9, R132, 0x1, P3 ;  /* 0x000000090f0f7c11 */ /* 0x000fe200098f0c84 */
[----:B--2---:R-:W-:-:S05]  /*4c60*/  @P4 HFMA2 R21, R21, R130, -RZ ;  /* 0x0000008215154231 */ /* 0x004fca00001000ff */
[----:B------:R0:W-:Y:S03]  /*4c70*/  STG.E desc[UR36][R14.64], R21 ;  /* 0x000000150e007986 */ /* 0x0001e6000c101924 */
.L_x_354:
[----:B------:R-:W-:Y:S05]  /*4c80*/  @P1 BRA `(.L_x_356) ;  /* 0x0000000000f81947 */ /* 0x000fea0003800000 */
[----:B01234-:R-:W2:Y:S01]  /*4c90*/  LDG.E R14, desc[UR36][R12.64] ;  /* 0x000000240c0e7981 */ /* 0x01fea2000c1e1900 */
[----:B------:R-:W-:Y:S02]  /*4ca0*/  IADD3 R20, PT, PT, R128, R113, RZ ;  /* 0x0000007180147210 */ /* 0x000fe40007ffe0ff */
[----:B------:R-:W-:-:S03]  /*4cb0*/  SHF.L.U32 R15, R17, 0x1, RZ ;  /* 0x00000001110f7819 */ /* 0x000fc600000006ff */
[----:B------:R-:W-:Y:S01]  /*4cc0*/  IMAD R20, R113, 0x4, R20 ;  /* 0x0000000471147824 */ /* 0x000fe200078e0214 */
[----:B------:R-:W-:-:S04]  /*4cd0*/  LOP3.LUT R15, R15, 0x6, RZ, 0xc0, !PT ;  /* 0x000000060f0f7812 */ /* 0x000fc800078ec0ff */
[----:B------:R-:W-:Y:S01]  /*4ce0*/  LEA R20, R113, R20, 0x1 ;  /* 0x0000001471147211 */ /* 0x000fe200078e08ff */
[----:B------:R-:W-:-:S04]  /*4cf0*/  IMAD R127, R46, R113, R15 ;  /* 0x000000712e7f7224 */ /* 0x000fc800078e020f */
[----:B------:R-:W-:-:S04]  /*4d00*/  IMAD R20, R113, 0x2, R20 ;  /* 0x0000000271147824 */ /* 0x000fc800078e0214 */
[----:B------:R-:W-:Y:S02]  /*4d10*/  IMAD R11, R113, 0x2, R20 ;  /* 0x00000002710b7824 */ /* 0x000fe400078e0214 */
        /* <DEDUP_REMOVED lines=10> */
[----:B----4-:R-:W-:Y:S05]  /*4dc0*/  BRA.U UP0, `(.L_x_355) ;  /* 0x0000000100287547 */ /* 0x010fea000b800000 */
[----:B------:R-:W-:-:S13]  /*4dd0*/  ISETP.NE.AND P4, PT, R22, RZ, PT ;  /* 0x000000ff1600720c */ /* 0x000fda0003f85270 */
        /* <DEDUP_REMOVED lines=9> */
.L_x_355:
[----:B------:R-:W-:Y:S05]  /*4e70*/  @P1 BRA `(.L_x_357) ;  /* 0x0000000400001947 */ /* 0x000fea0003800000 */
[----:B------:R-:W2:Y:S02]  /*4e80*/  LDG.E R10, desc[UR36][R12.64] ;  /* 0x000000240c0a7981 */ /* 0x000ea4000c1e1900 */
[----:B01234-:R-:W-:Y:S01]  /*4e90*/  IMAD.IADD R14, R128, 0x1, R113 ;  /* 0x00000001800e7824 */ /* 0x01ffe200078e0271 */
[----:B------:R-:W-:-:S04]  /*4ea0*/  SHF.L.U32 R11, R17, 0x1, RZ ;  /* 0x00000001110b7819 */ /* 0x000fc800000006ff */
[----:B------:R-:W-:Y:S02]  /*4eb0*/  LEA R14, R113, R14, 0x2 ;  /* 0x0000000e710e7211 */ /* 0x000fe400078e10ff */
[----:B------:R-:W-:-:S03]  /*4ec0*/  LOP3.LUT R11, R11, 0x6, RZ, 0xc0, !PT ;  /* 0x000000060b0b7812 */ /* 0x000fc600078ec0ff */
[----:B------:R-:W-:Y:S02]  /*4ed0*/  IMAD R14, R113, 0x2, R14 ;  /* 0x00000002710e7824 */ /* 0x000fe400078e020e */
[----:B------:R-:W-:-:S03]  /*4ee0*/  IMAD R127, R46, R113, R11 ;  /* 0x000000712e7f7224 */ /* 0x000fc600078e020b */
[----:B------:R-:W-:-:S05]  /*4ef0*/  LEA R14, R113, R14, 0x1 ;  /* 0x0000000e710e7211 */ /* 0x000fca00078e08ff */
[----:B------:R-:W-:-:S04]  /*4f00*/  IMAD R14, R113, 0x2, R14 ;  /* 0x00000002710e7824 */ /* 0x000fc800078e020e */
[----:B------:R-:W-:Y:S02]  /*4f10*/  IMAD.IADD R15, R14, 0x1, R113 ;  /* 0x000000010e0f7824 */ /* 0x000fe400078e0271 */
[----:B------:R-:W-:-:S05]  /*4f20*/  IMAD R10, R39, R10, RZ ;  /* 0x0000000a270a7224 */ /* 0x000fca00078e02ff */
        /* <DEDUP_REMOVED lines=20> */
.L_x_356:
[----:B------:R-:W-:Y:S05]  /*5070*/  @P1 BREAK.RELIABLE B2 ;  /* 0x0000000000021942 */ /* 0x000fea0003800100 */
[----:B------:R-:W-:Y:S05]  /*5080*/  @P1 BRA `(.L_x_358) ;  /* 0x0000000400081947 */ /* 0x000fea0003800000 */
[----:B01234-:R-:W2:Y:S01]  /*5090*/  LDG.E R14, desc[UR36][R12.64] ;  /* 0x000000240c0e7981 */ /* 0x01fea2000c1e1900 */
[----:B------:R-:W-:Y:S01]  /*50a0*/  IMAD.IADD R130, R128, 0x1, R113 ;  /* 0x0000000180827824 */ /* 0x000fe200078e0271 */
[----:B------:R-:W-:-:S04]  /*50b0*/  SHF.L.U32 R9, R17, 0x1, RZ ;  /* 0x0000000111097819 */ /* 0x000fc800000006ff */
[----:B------:R-:W-:Y:S02]  /*50c0*/  LEA R130, R113, R130, 0x2 ;  /* 0x0000008271827211 */ /* 0x000fe400078e10ff */
[----:B------:R-:W-:-:S03]  /*50d0*/  LOP3.LUT R15, R9, 0x6, RZ, 0xc0, !PT ;  /* 0x00000006090f7812 */ /* 0x000fc600078ec0ff */
[----:B------:R-:W-:Y:S02]  /*50e0*/  IMAD R130, R113, 0x2, R130 ;  /* 0x0000000271827824 */ /* 0x000fe400078e0282 */
[----:B------:R-:W-:-:S03]  /*50f0*/  IMAD R15, R46, R113, R15 ;  /* 0x000000712e0f7224 */ /* 0x000fc600078e020f */
[----:B------:R-:W-:-:S05]  /*5100*/  LEA R130, R113, R130, 0x1 ;  /* 0x0000008271827211 */ /* 0x000fca00078e08ff */
        /* <DEDUP_REMOVED lines=22> */
[----:B------:R0:W-:Y:S03]  /*5270*/  STG.E desc[UR36][R14.64], R9 ;  /* 0x000000090e007986 */ /* 0x0001e6000c101924 */
.L_x_357:
[----:B------:R-:W-:Y:S05]  /*5280*/  @P1 BREAK.RELIABLE B2 ;  /* 0x0000000000021942 */ /* 0x000fea0003800100 */
[----:B------:R-:W-:Y:S05]  /*5290*/  @P1 BRA `(.L_x_358) ;  /* 0x0000000000841947 */ /* 0x000fea0003800000 */
[----:B------:R-:W-:Y:S05]  /*52a0*/  BSYNC.RELIABLE B2 ;  /* 0x0000000000027941 */ /* 0x000fea0003800100 */
.L_x_346:
[----:B------:R-:W2:Y:S02]  /*52b0*/  LDG.E R8, desc[UR36][R12.64] ;  /* 0x000000240c087981 */ /* 0x000ea4000c1e1900 */
[----:B01234-:R-:W-:Y:S02]  /*52c0*/  IMAD.IADD R14, R128, 0x1, R113 ;  /* 0x00000001800e7824 */ /* 0x01ffe400078e0271 */
[----:B------:R-:W-:-:S03]  /*52d0*/  IMAD.SHL.U32 R15, R17, 0x2, RZ ;  /* 0x00000002110f7824 */ /* 0x000fc600078e00ff */
[----:B------:R-:W-:Y:S02]  /*52e0*/  LEA R14, R113, R14, 0x2 ;  /* 0x0000000e710e7211 */ /* 0x000fe400078e10ff */
[----:B------:R-:W-:-:S03]  /*52f0*/  LOP3.LUT R15, R15, 0x6, RZ, 0xc0, !PT ;  /* 0x000000060f0f7812 */ /* 0x000fc600078ec0ff */
[----:B------:R-:W-:Y:S02]  /*5300*/  IMAD R14, R113, 0x2, R14 ;  /* 0x00000002710e7824 */ /* 0x000fe400078e020e */
[----:B------:R-:W-:-:S03]  /*5310*/  IMAD R15, R46, R113, R15 ;  /* 0x000000712e0f7224 */ /* 0x000fc600078e020f */
[----:B------:R-:W-:-:S05]  /*5320*/  LEA R14, R113, R14, 0x1 ;  /* 0x0000000e710e7211 */ /* 0x000fca00078e08ff */
[----:B------:R-:W-:-:S05]  /*5330*/  IMAD R14, R113, 0x2, R14 ;  /* 0x00000002710e7824 */ /* 0x000fca00078e020e */
[----:B------:R-:W-:-:S04]  /*5340*/  LEA R14, R113, R14, 0x1 ;  /* 0x0000000e710e7211 */ /* 0x000fc800078e08ff */
[----:B------:R-:W-:Y:S01]  /*5350*/  IADD3 R11, PT, PT, R14, R113, RZ ;  /* 0x000000710e0b7210 */ /* 0x000fe20007ffe0ff */
[----:B------:R-:W-:-:S04]  /*5360*/  IMAD R8, R39, R8, RZ ;  /* 0x0000000827087224 */ /* 0x000fc800078e02ff */
        /* <DEDUP_REMOVED lines=18> */
[----:B--2---:R-:W-:-:S05]  /*5490*/  @P4 HMUL2 R8, R8, R127 ;  /* 0x0000007f08084232 */ /* 0x004fca0000000000 */
[----:B------:R0:W-:Y:S03]  /*54a0*/  STG.E desc[UR36][R14.64], R8 ;  /* 0x000000080e007986 */ /* 0x0001e6000c101924 */
.L_x_358:
[----:B------:R-:W-:Y:S05]  /*54b0*/  BSYNC.RECONVERGENT B1 ;  /* 0x0000000000017941 */ /* 0x000fea0003800200 */
.L_x_345:
[----:B01234-:R-:W-:Y:S01]  /*54c0*/  IADD3 R14, PT, PT, R128, R113, RZ ;  /* 0x00000071800e7210 */ /* 0x01ffe20007ffe0ff */
        /* <DEDUP_REMOVED lines=8> */
[----:B------:R-:W2:Y:S01]  /*5550*/  LDG.E R130, desc[UR36][R12.64] ;  /* 0x000000240c827981 */ /* 0x000ea2000c1e1900 */
[----:B------:R-:W-:Y:S01]  /*5560*/  IMAD.SHL.U32 R7, R17, 0x2, RZ ;  /* 0x0000000211077824 */ /* 0x000fe200078e00ff */
[----:B------:R-:W-:-:S04]  /*5570*/  ISETP.NE.AND P4, PT, R22, RZ, PT ;  /* 0x000000ff1600720c */ /* 0x000fc80003f85270 */
        /* <DEDUP_REMOVED lines=9> */
[----:B------:R-:W-:-:S06]  /*5610*/  LEA.HI.X R7, R7, UR9, R14, 0x1, P3 ;  /* 0x0000000907077c11 */ /* 0x000fcc00098f0c0e */
[----:B------:R0:W5:Y:S01]  /*5620*/  LDG.E R7, desc[UR36][R6.64] ;  /* 0x0000002406077981 */ /* 0x000162000c1e1900 */
[----:B------:R-:W-:Y:S01]  /*5630*/  UISETP.NE.AND UP0, UPT, UR17, URZ, UPT ;  /* 0x000000ff1100728c */ /* 0x000fe2000bf05270 */
[----:B------:R-:W-:-:S08]  /*5640*/  LEA R128, R113, R128, 0x4 ;  /* 0x0000008071807211 */ /* 0x000fd000078e20ff */
[----:B0-----:R-:W-:Y:S05]  /*5650*/  BRA.U UP0, `(.L_x_361) ;  /* 0x0000000100287547 */ /* 0x001fea000b800000 */
        /* <DEDUP_REMOVED lines=10> */
.L_x_361:
[----:B------:R-:W-:Y:S01]  /*5700*/  SHF.L.U32 R129, R128, 0x3, RZ ;  /* 0x0000000380817819 */ /* 0x000fe200000006ff */
[----:B-----5:R-:W-:-:S04]  /*5710*/  IMAD R130, R39, R130, RZ ;  /* 0x0000008227827224 */ /* 0x020fc800078e02ff */
[----:B------:R-:W-:-:S05]  /*5720*/  IMAD R130, R130, 0x100, R129 ;  /* 0x0000010082827824 */ /* 0x000fca00078e0281 */
[----:B------:R-:W-:-:S04]  /*5730*/  IADD3 R6, P3, PT, R131, R130, RZ ;  /* 0x0000008283067210 */ /* 0x000fc80007f7e0ff */
[----:B------:R-:W-:Y:S02]  /*5740*/  LEA.HI.X.SX32 R11, R130, R133, 0x1, P3 ;  /* 0x00000085820b7211 */ /* 0x000fe400018f0eff */
[----:B0-----:R-:W-:-:S04]  /*5750*/  LEA R14, P3, R6, UR8, 0x1 ;  /* 0x00000008060e7c11 */ /* 0x001fc8000f8608ff */
[----:B------:R-:W-:-:S05]  /*5760*/  LEA.HI.X R15, R6, UR9, R11, 0x1, P3 ;  /* 0x00000009060f7c11 */ /* 0x000fca00098f0c0b */
[----:B------:R0:W5:Y:S01]  /*5770*/  LDG.E R6, desc[UR36][R14.64] ;  /* 0x000000240e067981 */ /* 0x000162000c1e1900 */
[----:B------:R-:W-:Y:S05]  /*5780*/  BRA.U UP0, `(.L_x_360) ;  /* 0x0000000100207547 */ /* 0x000fea000b800000 */
[----:B------:R-:W2:Y:S01]  /*5790*/  @P4 LDG.E R11, desc[UR36][R82.64+0x100] ;  /* 0x00010024520b4981 */ /* 0x000ea2000c1e1900 */
[----:B0-----:R-:W-:Y:S01]  /*57a0*/  IADD3 R15, P3, PT, R44, R129, RZ ;  /* 0x000000812c0f7210 */ /* 0x001fe20007f7e0ff */
[----:B-----5:R-:W-:-:S03]  /*57b0*/  HADD2 R6, R6, R61 ;  /* 0x0000003d06067230 */ /* 0x020fc60000000000 */
[----:B------:R-:W-:Y:S02]  /*57c0*/  LEA.HI.X.SX32 R128, R129, R36, 0x1, P3 ;  /* 0x0000002481807211 */ /* 0x000fe400018f0eff */
[----:B------:R-:W-:-:S04]  /*57d0*/  LEA R14, P3, R15, UR8, 0x1 ;  /* 0x000000080f0e7c11 */ /* 0x000fc8000f8608ff */
[----:B------:R-:W-:Y:S01]  /*57e0*/  LEA.HI.X R15, R15, UR9, R128, 0x1, P3 ;  /* 0x000000090f0f7c11 */ /* 0x000fe200098f0c80 */
[----:B--2---:R-:W-:-:S05]  /*57f0*/  @P4 HFMA2 R6, R6, R11, -RZ ;  /* 0x0000000b06064231 */ /* 0x004fca00001000ff */
[----:B------:R1:W-:Y:S03]  /*5800*/  STG.E desc[UR36][R14.64], R6 ;  /* 0x000000060e007986 */ /* 0x0003e6000c101924 */
.L_x_360:
[----:B------:R-:W-:Y:S05]  /*5810*/  BSYNC.RECONVERGENT B1 ;  /* 0x0000000000017941 */ /* 0x000fea0003800200 */
.L_x_359:
[----:B------:R-:W-:Y:S01]  /*5820*/  LEA R127, R113, R127, 0x1 ;  /* 0x0000007f717f7211 */ /* 0x000fe200078e08ff */
[----:B------:R-:W-:Y:S04]  /*5830*/  BSSY.RECONVERGENT B1, `(.L_x_362) ;  /* 0x0000027000017945 */ /* 0x000fe80003800200 */
[----:B------:R-:W-:-:S05]  /*5840*/  IMAD.IADD R150, R127, 0x1, R113 ;  /* 0x000000017f967824 */ /* 0x000fca00078e0271 */
[----:B------:R-:W-:-:S05]  /*5850*/  IADD3 R148, PT, PT, R150, R113, RZ ;  /* 0x0000007196947210 */ /* 0x000fca0007ffe0ff */
        /* <DEDUP_REMOVED lines=9> */
[----:B------:R-:W-:Y:S01]  /*58f0*/  IADD3 R130, PT, PT, R128, R113, RZ ;  /* 0x0000007180827210 */ /* 0x000fe20007ffe0ff */
[----:B------:R-:W-:Y:S06]  /*5900*/  @P1 BRA `(.L_x_363) ;  /* 0x0000000000641947 */ /* 0x000fec0003800000 */
[----:B01----:R-:W2:Y:S01]  /*5910*/  LDG.E R14, desc[UR36][R12.64] ;  /* 0x000000240c0e7981 */ /* 0x003ea2000c1e1900 */
[----:B------:R-:W-:-:S05]  /*5920*/  IMAD.SHL.U32 R5, R17, 0x2, RZ ;  /* 0x0000000211057824 */ /* 0x000fca00078e00ff */
        /* <DEDUP_REMOVED lines=23> */
.L_x_363:
[----:B------:R-:W-:Y:S05]  /*5aa0*/  BSYNC.RECONVERGENT B1 ;  /* 0x0000000000017941 */ /* 0x000fea0003800200 */
.L_x_362:
[----:B------:R-:W-:Y:S04]  /*5ab0*/  BSSY.RECONVERGENT B1, `(.L_x_364) ;  /* 0x000001b000017945 */ /* 0x000fe80003800200 */
[----:B------:R-:W-:Y:S05]  /*5ac0*/  @P1 BRA `(.L_x_365) ;  /* 0x0000000000641947 */ /* 0x000fea0003800000 */
[----:B------:R-:W3:Y:S01]  /*5ad0*/  LDG.E R4, desc[UR36][R12.64] ;  /* 0x000000240c047981 */ /* 0x000ee2000c1e1900 */
[----:B012---:R-:W-:-:S05]  /*5ae0*/  IMAD.SHL.U32 R14, R17, 0x2, RZ ;  /* 0x00000002110e7824 */ /* 0x007fca00078e00ff */
[----:B------:R-:W-:-:S05]  /*5af0*/  LOP3.LUT R14, R14, 0x6, RZ, 0xc0, !PT ;  /* 0x000000060e0e7812 */ /* 0x000fca00078ec0ff */
[----:B------:R-:W-:Y:S02]  /*5b00*/  IMAD R14, R46, R113, R14 ;  /* 0x000000712e0e7224 */ /* 0x000fe400078e020e */
[----:B---3--:R-:W-:-:S05]  /*5b10*/  IMAD R11, R39, R4, RZ ;  /* 0x00000004270b7224 */ /* 0x008fca00078e02ff */
        /* <DEDUP_REMOVED lines=20> */
.L_x_365:
[----:B------:R-:W-:Y:S05]  /*5c60*/  BSYNC.RECONVERGENT B1 ;  /* 0x0000000000017941 */ /* 0x000fea0003800200 */
.L_x_364:
[----:B------:R-:W-:Y:S04]  /*5c70*/  BSSY.RECONVERGENT B1, `(.L_x_366) ;  /* 0x000001b000017945 */ /* 0x000fe80003800200 */
[----:B------:R-:W-:Y:S05]  /*5c80*/  @P1 BRA `(.L_x_367) ;  /* 0x0000000000641947 */ /* 0x000fea0003800000 */
[----:B0123--:R-:W2:Y:S01]  /*5c90*/  LDG.E R14, desc[UR36][R12.64] ;  /* 0x000000240c0e7981 */ /* 0x00fea2000c1e1900 */
        /* <DEDUP_REMOVED lines=24> */
.L_x_367:
[----:B------:R-:W-:Y:S05]  /*5e20*/  BSYNC.RECONVERGENT B1 ;  /* 0x0000000000017941 */ /* 0x000fea0003800200 */
.L_x_366:
[----:B------:R-:W-:Y:S04]  /*5e30*/  BSSY.RECONVERGENT B1, `(.L_x_368) ;  /* 0x000001b000017945 */ /* 0x000fe80003800200 */
[----:B------:R-:W-:Y:S05]  /*5e40*/  @P1 BRA `(.L_x_369) ;  /* 0x0000000000641947 */ /* 0x000fea0003800000 */
[----:B01234-:R-:W2:Y:S01]  /*5e50*/  LDG.E R14, desc[UR36][R12.64] ;  /* 0x000000240c0e7981 */ /* 0x01fea2000c1e1900 */
        /* <DEDUP_REMOVED lines=24> */
.L_x_369:
[----:B------:R-:W-:Y:S05]  /*5fe0*/  BSYNC.RECONVERGENT B1 ;  /* 0x0000000000017941 */ /* 0x000fea0003800200 */
.L_x_368:
        /* <DEDUP_REMOVED lines=27> */
.L_x_371:
[----:B------:R-:W-:Y:S05]  /*61a0*/  BSYNC.RECONVERGENT B1 ;  /* 0x0000000000017941 */ /* 0x000fea0003800200 */
.L_x_370:
        /* <DEDUP_REMOVED lines=27> */
.L_x_373:
[----:B------:R-:W-:Y:S05]  /*6360*/  BSYNC.RECONVERGENT B1 ;  /* 0x0000000000017941 */ /* 0x000fea0003800200 */
.L_x_372:
        /* <DEDUP_REMOVED lines=27> */
.L_x_375:
[----:B------:R-:W-:Y:S05]  /*6520*/  BSYNC.RECONVERGENT B1 ;  /* 0x0000000000017941 */ /* 0x000fea0003800200 */
.L_x_374:
        /* <DEDUP_REMOVED lines=27> */
.L_x_377:
[----:B------:R-:W-:Y:S05]  /*66e0*/  BSYNC.RECONVERGENT B1 ;  /* 0x0000000000017941 */ /* 0x000fea0003800200 */
.L_x_376:
        /* <DEDUP_REMOVED lines=27> */
.L_x_379:
[----:B------:R-:W-:Y:S05]  /*68a0*/  BSYNC.RECONVERGENT B1 ;  /* 0x0000000000017941 */ /* 0x000fea0003800200 */
.L_x_378:
        /* <DEDUP_REMOVED lines=27> */
.L_x_381:
[----:B------:R-:W-:Y:S05]  /*6a60*/  BSYNC.RECONVERGENT B1 ;  /* 0x0000000000017941 */ /* 0x000fea0003800200 */
.L_x_380:
        /* <DEDUP_REMOVED lines=27> */
.L_x_383:
[----:B------:R-:W-:Y:S05]  /*6c20*/  BSYNC.RECONVERGENT B1 ;  /* 0x0000000000017941 */ /* 0x000fea0003800200 */
.L_x_382:
        /* <DEDUP_REMOVED lines=27> */
.L_x_385:
[----:B------:R-:W-:Y:S05]  /*6de0*/  BSYNC.RECONVERGENT B1 ;  /* 0x0000000000017941 */ /* 0x000fea0003800200 */
.L_x_384:
        /* <DEDUP_REMOVED lines=27> */
.L_x_387:
[----:B------:R-:W-:Y:S05]  /*6fa0*/  BSYNC.RECONVERGENT B1 ;  /* 0x0000000000017941 */ /* 0x000fea0003800200 */
.L_x_386:
[----:B------:R-:W-:Y:S04]  /*6fb0*/  BSSY.RECONVERGENT B1, `(.L_x_388) ;  /* 0x0000034000017945 */ /* 0x000fe80003800200 */
[----:B------:R-:W-:Y:S05]  /*6fc0*/  @P1 BRA `(.L_x_389) ;  /* 0x0000000000c81947 */ /* 0x000fea0003800000 */
[----:B01234-:R-:W2:Y:S01]  /*6fd0*/  LDG.E R14, desc[UR36][R12.64] ;  /* 0x000000240c0e7981 */ /* 0x01fea2000c1e1900 */
[----:B------:R-:W-:Y:S01]  /*6fe0*/  IMAD.SHL.U32 R11, R17, 0x2, RZ ;  /* 0x00000002110b7824 */ /* 0x000fe200078e00ff */
[----:B------:R-:W-:Y:S02]  /*6ff0*/  IADD3 R130, PT, PT, R130, R113, RZ ;  /* 0x0000007182827210 */ /* 0x000fe40007ffe0ff */
[----:B------:R-:W-:Y:S02]  /*7000*/  ISETP.NE.AND P3, PT, R22, RZ, PT ;  /* 0x000000ff1600720c */ /* 0x000fe40003f65270 */
[----:B------:R-:W-:-:S05]  /*7010*/  LOP3.LUT R15, R11, 0x6, RZ, 0xc0, !PT ;  /* 0x000000060b0f7812 */ /* 0x000fca00078ec0ff */
        /* <DEDUP_REMOVED lines=21> */
.L_x_390:
[----:B------:R-:W2:Y:S01]  /*7170*/  LDG.E R12, desc[UR36][R12.64] ;  /* 0x000000240c0c7981 */ /* 0x000ea2000c1e1900 */
[----:B0-----:R-:W-:Y:S01]  /*7180*/  IMAD.IADD R14, R130, 0x1, R113 ;  /* 0x00000001820e7824 */ /* 0x001fe200078e0271 */
[----:B------:R-:W-:-:S04]  /*7190*/  SHF.L.U32 R11, R17, 0x1, RZ ;  /* 0x00000001110b7819 */ /* 0x000fc800000006ff */
[----:B------:R-:W-:Y:S02]  /*71a0*/  LOP3.LUT R118, R11, 0x6, RZ, 0xc0, !PT ;  /* 0x000000060b767812 */ /* 0x000fe400078ec0ff */
[----:B------:R-:W-:-:S03]  /*71b0*/  SHF.L.U32 R15, R14, 0x3, RZ ;  /* 0x000000030e0f7819 */ /* 0x000fc600000006ff */
[----:B------:R-:W-:Y:S02]  /*71c0*/  IMAD R118, R46, R113, R118 ;  /* 0x000000712e767224 */ /* 0x000fe400078e0276 */
[----:B--2---:R-:W-:-:S04]  /*71d0*/  IMAD R11, R39, R12, RZ ;  /* 0x0000000c270b7224 */ /* 0x004fc800078e02ff */
[----:B------:R-:W-:-:S05]  /*71e0*/  IMAD R11, R11, 0x100, R15 ;  /* 0x000001000b0b7824 */ /* 0x000fca00078e020f */
        /* <DEDUP_REMOVED lines=9> */
[----:B------:R-:W-:Y:S01]  /*7280*/  IADD3 R13, P1, PT, R44, R15, RZ ;  /* 0x0000000f2c0d7210 */ /* 0x000fe20007f3e0ff */
[----:B-----5:R-:W-:-:S03]  /*7290*/  HADD2 R118, R118, R47 ;  /* 0x0000002f76767230 */ /* 0x020fc60000000000 */
[----:B------:R-:W-:Y:S02]  /*72a0*/  LEA.HI.X.SX32 R14, R15, R36, 0x1, P1 ;  /* 0x000000240f0e7211 */ /* 0x000fe400008f0eff */
[----:B------:R-:W-:-:S04]  /*72b0*/  LEA R12, P1, R13, UR8, 0x1 ;  /* 0x000000080d0c7c11 */ /* 0x000fc8000f8208ff */
[----:B------:R-:W-:Y:S01]  /*72c0*/  LEA.HI.X R13, R13, UR9, R14, 0x1, P1 ;  /* 0x000000090d0d7c11 */ /* 0x000fe200088f0c0e */
[----:B--2---:R-:W-:-:S05]  /*72d0*/  @P3 HFMA2 R118, R118, R11, -RZ ;  /* 0x0000000b76763231 */ /* 0x004fca00001000ff */
[----:B------:R0:W-:Y:S03]  /*72e0*/  STG.E desc[UR36][R12.64], R118 ;  /* 0x000000760c007986 */ /* 0x0001e6000c101924 */
.L_x_389:
[----:B------:R-:W-:Y:S05]  /*72f0*/  BSYNC.RECONVERGENT B1 ;  /* 0x0000000000017941 */ /* 0x000fea0003800200 */
.L_x_388:
[----:B------:R-:W-:Y:S01]  /*7300*/  HMUL2 R11, R111, R32 ;  /* 0x000000206f0b7232 */ /* 0x000fe20000000000 */
[----:B------:R-:W-:Y:S01]  /*7310*/  UMOV UR4, 0xffffffff ;  /* 0xffffffff00047882 */ /* 0x000fe20000000000 */
[----:B------:R-:W-:Y:S02]  /*7320*/  LOP3.LUT P1, RZ, R17, 0x3, RZ, 0xc0, !PT ;  /* 0x0000000311ff7812 */ /* 0x000fe4000782c0ff */
[----:B01234-:R-:W-:-:S04]  /*7330*/  HFMA2 R15, R112, R31, R11 ;  /* 0x0000001f700f7231 */ /* 0x01ffc8000000000b */
[----:B-----5:R-:W-:-:S04]  /*7340*/  HFMA2 R15, R109, R30, R15 ;  /* 0x0000001e6d0f7231 */ /* 0x020fc8000000000f */
[----:B------:R-:W-:-:S04]  /*7350*/  HFMA2 R14, R110, R29, R15 ;  /* 0x0000001d6e0e7231 */ /* 0x000fc8000000000f */
        /* <DEDUP_REMOVED lines=27> */
[----:B------:R-:W-:-:S05]  /*7510*/  HFMA2 R12, R79, R118, R12 ;  /* 0x000000764f0c7231 */ /* 0x000fca000000000c */
[--C-:B------:R-:W-:Y:S02]  /*7520*/  HADD2.F32 R13, -RZ, R12.reuse.H0_H0 ;  /* 0x2000000cff0d7230 */ /* 0x100fe40000004100 */
[----:B------:R-:W-:-:S05]  /*7530*/  HADD2.F32 R12, -RZ, R12.H1_H1 ;  /* 0x3000000cff0c7230 */ /* 0x000fca0000004100 */
[----:B------:R-:W-:Y:S01]  /*7540*/  FADD.FTZ R13, R13, R12 ;  /* 0x0000000c0d0d7221 */ /* 0x000fe20000010000 */
[----:B------:R-:W-:Y:S06]  /*7550*/  BRA.DIV UR4, `(.L_x_391) ;  /* 0x0000004a04b47947 */ /* 0x000fec000b800000 */
[----:B------:R-:W0:Y:S02]  /*7560*/  SHFL.BFLY PT, R14, R13, 0x2, 0x1f ;  /* 0x0c401f000d0e7f89 */ /* 0x000e2400000e0000 */
[----:B0-----:R-:W-:-:S05]  /*7570*/  FADD.FTZ R13, R13, R14 ;  /* 0x0000000e0d0d7221 */ /* 0x001fca0000010000 */
[----:B------:R0:W1:Y:S02]  /*7580*/  SHFL.BFLY PT, R14, R13, 0x1, 0x1f ;  /* 0x0c201f000d0e7f89 */ /* 0x00006400000e0000 */
.L_x_460:
[----:B------:R-:W-:Y:S01]  /*7590*/  ISETP.GE.OR P1, PT, R34, R33, P1 ;  /* 0x000000212200720c */ /* 0x000fe20000f26670 */
[----:B-1----:R-:W-:Y:S01]  /*75a0*/  FADD.FTZ R14, R13, R14 ;  /* 0x0000000e0d0e7221 */ /* 0x002fe20000010000 */
[----:B------:R-:W-:Y:S03]  /*75b0*/  BSSY.RECONVERGENT B1, `(.L_x_392) ;  /* 0x000001b000017945 */ /* 0x000fe60003800200 */
[----:B------:R-:W-:-:S08]  /*75c0*/  FMUL.FTZ R11, R14, UR18 ;  /* 0x000000120e0b7c20 */ /* 0x000fd00008410000 */
[----:B------:R-:W-:Y:S05]  /*75d0*/  @P1 BRA `(.L_x_393) ;  /* 0x0000000000601947 */ /* 0x000fea0003800000 */
[----:B------:R-:W-:Y:S02]  /*75e0*/  ISETP.NE.U32.AND P1, PT, RZ, UR10, PT ;  /* 0x0000000aff007c0c */ /* 0x000fe4000bf25070 */
[----:B------:R-:W-:Y:S02]  /*75f0*/  ISETP.NE.U32.AND P3, PT, RZ, UR20, PT ;  /* 0x00000014ff007c0c */ /* 0x000fe4000bf65070 */
[----:B------:R-:W-:Y:S02]  /*7600*/  ISETP.NE.AND.EX P1, PT, RZ, UR11, PT, P1 ;  /* 0x0000000bff007c0c */ /* 0x000fe4000bf25310 */
[----:B------:R-:W-:-:S11]  /*7610*/  ISETP.NE.AND.EX P3, PT, RZ, UR21, PT, P3 ;  /* 0x00000015ff007c0c */ /* 0x000fd6000bf65330 */
[----:B------:R-:W1:Y:S01]  /*7620*/  @P1 S2R R33, SR_CTAID.X ;  /* 0x0000000000211919 */ /* 0x000e620000002500 */
[----:B------:R-:W1:Y:S08]  /*7630*/  @P1 LDC.64 R14, c[0x0][0x448] ;  /* 0x00011200ff0e1b82 */ /* 0x000e700000000a00 */
[----:B0-----:R-:W0:Y:S08]  /*7640*/  @P3 LDC.64 R12, c[0x0][0x438] ;  /* 0x00010e00ff0c3b82 */ /* 0x001e300000000a00 */
[----:B------:R-:W2:Y:S01]  /*7650*/  @P1 LDC R128, c[0x0][0x430] ;  /* 0x00010c00ff801b82 */ /* 0x000ea20000000800 */
[----:B-1----:R-:W-:-:S07]  /*7660*/  @P1 IMAD.WIDE.U32 R14, R33, 0x2, R14 ;  /* 0x00000002210e1825 */ /* 0x002fce00078e000e */
[----:B------:R-:W2:Y:S01]  /*7670*/  @P1 LDC R33, c[0x0][0x408] ;  /* 0x00010200ff211b82 */ /* 0x000ea20000000800 */
[----:B0-----:R-:W-:Y:S01]  /*7680*/  @P3 IMAD.WIDE R12, R37, 0x2, R12 ;  /* 0x00000002250c3825 */ /* 0x001fe200078e020c */
[----:B------:R-:W3:Y:S05]  /*7690*/  @P1 LDG.E.U16 R14, desc[UR36][R14.64] ;  /* 0x000000240e0e1981 */ /* 0x000eea000c1e1500 */
[----:B------:R-:W4:Y:S01]  /*76a0*/  @P3 LDG.E.U16 R12, desc[UR36][R12.64] ;  /* 0x000000240c0c3981 */ /* 0x000f22000c1e1500 */
[----:B--2---:R-:W-:-:S04]  /*76b0*/  @P1 IADD3 R33, PT, PT, R33, R128, RZ ;  /* 0x0000008021211210 */ /* 0x004fc80007ffe0ff */
[----:B------:R-:W-:-:S04]  /*76c0*/  @P1 ISETP.GE.AND P4, PT, R34, R33, PT ;  /* 0x000000212200120c */ /* 0x000fc80003f86270 */
[----:B------:R-:W-:-:S04]  /*76d0*/  @P1 SEL R33, R2, RZ, !P4 ;  /* 0x000000ff02211207 */ /* 0x000fc80006000000 */
[----:B------:R-:W-:Y:S01]  /*76e0*/  @P1 IADD3 R33, PT, PT, R38, R33, -R19 ;  /* 0x0000002126211210 */ /* 0x000fe20007ffe813 */
[----:B---3--:R-:W-:Y:S02]  /*76f0*/  @P1 HADD2.F32 R127, -RZ, R14.H0_H0 ;  /* 0x2000000eff7f1230 */ /* 0x008fe40000004100 */
[----:B----4-:R-:W-:Y:S01]  /*7700*/  @P3 HADD2.F32 R34, -RZ, R12.H0_H0 ;  /* 0x2000000cff223230 */ /* 0x010fe20000004100 */
[----:B------:R-:W-:-:S04]  /*7710*/  @P1 I2FP.F32.S32 R12, R33 ;  /* 0x00000021000c1245 */ /* 0x000fc80000201400 */
[----:B------:R-:W-:-:S04]  /*7720*/  @P3 FADD.FTZ R11, R11, R34 ;  /* 0x000000220b0b3221 */ /* 0x000fc80000010000 */
[----:B------:R-:W-:-:S05]  /*7730*/  @P1 FFMA.FTZ R11, R12, R127, R11 ;  /* 0x0000007f0c0b1223 */ /* 0x000fca000001000b */
[----:B------:R1:W-:Y:S01]  /*7740*/  STS [R35], R11 ;  /* 0x0000000b23007388 */ /* 0x0003e20000000800 */
[----:B------:R-:W-:-:S07]  /*7750*/  @!P2 FMNMX.FTZ R0, R0, R11, !PT ;  /* 0x0000000b0000a209 */ /* 0x000fce0007810000 */
.L_x_393:
[----:B------:R-:W-:Y:S05]  /*7760*/  BSYNC.RECONVERGENT B1 ;  /* 0x0000000000017941 */ /* 0x000fea0003800200 */
.L_x_392:
[----:B-1----:R-:W-:Y:S01]  /*7770*/  VIADD R11, R38, 0xf ;  /* 0x0000000f260b7836 */ /* 0x002fe20000000000 */
[----:B------:R-:W-:Y:S01]  /*7780*/  IADD3 R42, P2, PT, R42, 0x10, RZ ;  /* 0x000000102a2a7810 */ /* 0x000fe20007f5e0ff */
[----:B------:R-:W-:Y:S01]  /*7790*/  VIADD R35, R35, 0x40 ;  /* 0x0000004023237836 */ /* 0x000fe20000000000 */
[----:B------:R-:W-:Y:S02]  /*77a0*/  IADD3 R38, PT, PT, R38, 0x10, RZ ;  /* 0x0000001026267810 */ /* 0x000fe40007ffe0ff */
[----:B------:R-:W-:Y:S01]  /*77b0*/  ISETP.GE.AND P1, PT, R11, R40, PT ;  /* 0x000000280b00720c */ /* 0x000fe20003f26270 */
[----:B------:R-:W-:Y:S01]  /*77c0*/  IMAD.X R41, RZ, RZ, R41, P2 ;  /* 0x000000ffff297224 */ /* 0x000fe200010e0629 */
[----:B------:R-:W-:-:S11]  /*77d0*/  IADD3 R37, PT, PT, R37, 0x10, RZ ;  /* 0x0000001025257810 */ /* 0x000fd60007ffe0ff */
[----:B------:R-:W-:Y:S05]  /*77e0*/  @!P1 BRA `(.L_x_394) ;  /* 0xffffffc000389947 */ /* 0x000fea000383ffff */
.L_x_340:
[----:B0-----:R-:W-:Y:S05]  /*77f0*/  BSYNC B0 ;  /* 0x0000000000007941 */ /* 0x001fea0003800000 */
.L_x_339:
[----:B------:R-:W-:-:S03]  /*7800*/  UMOV UR4, 0xffffffff ;  /* 0xffffffff00047882 */ /* 0x000fc60000000000 */
[----:B------:R-:W-:Y:S05]  /*7810*/  BRA.DIV UR4, `(.L_x_395) ;  /* 0x0000004a04447947 */ /* 0x000fea000b800000 */
[----:B------:R-:W0:Y:S02]  /*7820*/  SHFL.BFLY PT, R14, R0, 0x10, 0x1f ;  /* 0x0e001f00000e7f89 */ /* 0x000e2400000e0000 */
[----:B0-----:R-:W-:-:S05]  /*7830*/  FMNMX.FTZ R13, R14, R0, !PT ;  /* 0x000000000e0d7209 */ /* 0x001fca0007810000 */
[----:B------:R-:W0:Y:S02]  /*7840*/  SHFL.BFLY PT, R14, R13, 0x8, 0x1f ;  /* 0x0d001f000d0e7f89 */ /* 0x000e2400000e0000 */
[----:B0-----:R-:W-:-:S05]  /*7850*/  FMNMX.FTZ R2, R13, R14, !PT ;  /* 0x0000000e0d027209 */ /* 0x001fca0007810000 */
[----:B------:R0:W2:Y:S02]  /*7860*/  SHFL.BFLY PT, R14, R2, 0x4, 0x1f ;  /* 0x0c801f00020e7f89 */ /* 0x0000a400000e0000 */
.L_x_465:
[----:B------:R-:W5:Y:S01]  /*7870*/  S2R R13, SR_CgaCtaId ;  /* 0x00000000000d7919 */ /* 0x000f620000008800 */
[----:B------:R-:W-:Y:S01]  /*7880*/  LOP3.LUT P0, R3, R17, 0x1f, RZ, 0xc0, !PT ;  /* 0x0000001f11037812 */ /* 0x000fe2000780c0ff */
[----:B------:R-:W-:Y:S05]  /*7890*/  WARPSYNC.ALL ;  /* 0x0000000000007948 */ /* 0x000fea0003800000 */
[----:B------:R-:W-:Y:S02]  /*78a0*/  MOV R12, 0x400 ;  /* 0x00000400000c7802 */ /* 0x000fe40000000f00 */
[----:B-12---:R-:W-:Y:S02]  /*78b0*/  FMNMX.FTZ R5, R2, R14, !PT ;  /* 0x0000000e02057209 */ /* 0x006fe40007810000 */
[----:B-----5:R-:W-:-:S04]  /*78c0*/  LEA R4, R13, R12, 0x18 ;  /* 0x0000000c0d047211 */ /* 0x020fc800078ec0ff */
[----:B---3--:R-:W-:-:S05]  /*78d0*/  @!P0 LEA.HI R0, R17, R4, RZ, 0x1d ;  /* 0x0000000411008211 */ /* 0x008fca00078fe8ff */
[----:B------:R1:W-:Y:S01]  /*78e0*/  @!P0 STS [R0], R5 ;  /* 0x0000000500008388 */ /* 0x0003e20000000800 */
[----:B------:R-:W-:Y:S01]  /*78f0*/  BAR.SYNC.DEFER_BLOCKING 0x0 ;  /* 0x0000000000007b1d */ /* 0x000fe20000010000 */
[C---:B------:R-:W-:Y:S01]  /*7900*/  ISETP.GT.U32.AND P0, PT, R3.reuse, 0x1, PT ;  /* 0x000000010300780c */ /* 0x040fe20003f04070 */
[----:B------:R-:W-:Y:S01]  /*7910*/  IMAD.MOV.U32 R8, RZ, RZ, -0x800001 ;  /* 0xff7fffffff087424 */ /* 0x000fe200078e00ff */
[----:B-1----:R-:W-:Y:S02]  /*7920*/  LEA R5, R3, R4, 0x2 ;  /* 0x0000000403057211 */ /* 0x002fe400078e10ff */
[----:B------:R-:W-:-:S03]  /*7930*/  IADD3 R0, PT, PT, R17, R114, RZ ;  /* 0x0000007211007210 */ /* 0x000fc60007ffe0ff */
[----:B------:R-:W1:Y:S01]  /*7940*/  S2UR UR7, SR_CTAID.Y ;  /* 0x00000000000779c3 */ /* 0x000e620000002600 */
[----:B------:R-:W-:Y:S05]  /*7950*/  BSSY.RECONVERGENT B0, `(.L_x_396) ;  /* 0x000014f000007945 */ /* 0x000fea0003800200 */
[----:B------:R-:W2:Y:S01]  /*7960*/  @!P0 LDS R8, [R5] ;  /* 0x0000000005088984 */ /* 0x000ea20000000800 */
[----:B------:R-:W-:Y:S01]  /*7970*/  ISETP.GE.AND P0, PT, R0, R19, PT ;  /* 0x000000130000720c */ /* 0x000fe20003f06270 */
[----:B-1----:R-:W-:-:S05]  /*7980*/  IMAD R113, R113, UR7, RZ ;  /* 0x0000000771717c24 */ /* 0x002fca000f8e02ff */
[----:B0-----:R-:W-:Y:S01]  /*7990*/  SHF.R.S32.HI R2, RZ, 0x1f, R113 ;  /* 0x0000001fff027819 */ /* 0x001fe20000011471 */
[----:B--2---:R-:W0:Y:S02]  /*79a0*/  SHFL.BFLY PT, R7, R8, 0x1, 0x1f ;  /* 0x0c201f0008077f89 */ /* 0x004e2400000e0000 */
[----:B0-----:R-:W-:Y:S01]  /*79b0*/  FMNMX.FTZ R6, R7, R8, !PT ;  /* 0x0000000807067209 */ /* 0x001fe20007810000 */
[----:B------:R-:W-:-:S05]  /*79c0*/  IMAD.MOV.U32 R7, RZ, RZ, RZ ;  /* 0x000000ffff077224 */ /* 0x000fca00078e00ff */
[----:B------:R-:W0:Y:S01]  /*79d0*/  SHFL.IDX PT, R6, R6, RZ, 0x1f ;  /* 0x00001fff06067589 */ /* 0x000e2200000e0000 */
[----:B------:R-:W-:Y:S05]  /*79e0*/  @P0 BRA `(.L_x_397) ;  /* 0x0000001400140947 */ /* 0x000fea0003800000 */
[----:B------:R-:W1:Y:S02]  /*79f0*/  LDC.64 R8, c[0x0][0x420] ;  /* 0x00010800ff087b82 */ /* 0x000e640000000a00 */
[----:B-1----:R-:W-:-:S04]  /*7a00*/  ISETP.NE.U32.AND P0, PT, R8, RZ, PT ;  /* 0x000000ff0800720c */ /* 0x002fc80003f05070 */
[----:B------:R-:W-:-:S13]  /*7a10*/  ISETP.NE.AND.EX P0, PT, R9, RZ, PT, P0 ;  /* 0x000000ff0900720c */ /* 0x000fda0003f05300 */
[----:B------:R-:W-:Y:S05]  /*7a20*/  @P0 BRA `(.L_x_398) ;  /* 0x0000000c008c0947 */ /* 0x000fea0003800000 */
[----:B------:R-:W-:Y:S01]  /*7a30*/  VIADDMNMX R7, R0, 0x40, R19, !PT ;  /* 0x0000004000077846 */ /* 0x000fe20007800113 */
[----:B------:R-:W-:Y:S01]  /*7a40*/  BSSY.RECONVERGENT B1, `(.L_x_399) ;  /* 0x000001c000017945 */ /* 0x000fe20003800200 */
[----:B------:R-:W-:-:S04]  /*7a50*/  LOP3.LUT R8, RZ, R17, RZ, 0x33, !PT ;  /* 0x00000011ff087212 */ /* 0x000fc800078e33ff */
[----:B------:R-:W-:Y:S01]  /*7a60*/  IADD3 R9, PT, PT, -R114, R7, R8 ;  /* 0x0000000772097210 */ /* 0x000fe20007ffe108 */
[----:B------:R-:W-:-:S03]  /*7a70*/  IMAD.MOV.U32 R8, RZ, RZ, R0 ;  /* 0x000000ffff087224 */ /* 0x000fc600078e0000 */
[C---:B------:R-:W-:Y:S02]  /*7a80*/  LOP3.LUT R7, R9.reuse, 0xc0, RZ, 0xc0, !PT ;  /* 0x000000c009077812 */ /* 0x040fe400078ec0ff */
[----:B------:R-:W-:Y:S02]  /*7a90*/  ISETP.GE.U32.AND P1, PT, R9, 0xc0, PT ;  /* 0x000000c00900780c */ /* 0x000fe40003f26070 */
[----:B------:R-:W-:Y:S01]  /*7aa0*/  ISETP.NE.AND P0, PT, R7, 0xc0, PT ;  /* 0x000000c00700780c */ /* 0x000fe20003f05270 */
[----:B------:R-:W-:-:S12]  /*7ab0*/  HFMA2 R7, -RZ, RZ, 0, 0 ;  /* 0x00000000ff077431 */ /* 0x000fd800000001ff */
[----:B------:R-:W-:Y:S05]  /*7ac0*/  @!P0 BRA `(.L_x_400) ;  /* 0x00000000004c8947 */ /* 0x000fea0003800000 */
[----:B------:R-:W-:Y:S02]  /*7ad0*/  IADD3 R8, PT, PT, R12, 0x410, RZ ;  /* 0x000004100c087810 */ /* 0x000fe40007ffe0ff */
[----:B------:R-:W-:Y:S02]  /*7ae0*/  LEA.HI R7, R9, 0x1, RZ, 0x1a ;  /* 0x0000000109077811 */ /* 0x000fe400078fd0ff */
[----:B------:R-:W-:Y:S02]  /*7af0*/  LEA R10, R13, R8, 0x18 ;  /* 0x000000080d0a7211 */ /* 0x000fe400078ec0ff */
[----:B------:R-:W-:Y:S01]  /*7b00*/  LOP3.LUT R9, R7, 0x3, RZ, 0xc0, !PT ;  /* 0x0000000307097812 */ /* 0x000fe200078ec0ff */
[----:B------:R-:W-:Y:S01]  /*7b10*/  IMAD.MOV.U32 R7, RZ, RZ, RZ ;  /* 0x000000ffff077224 */ /* 0x000fe200078e00ff */
[----:B------:R-:W-:Y:S01]  /*7b20*/  MOV R8, R0 ;  /* 0x0000000000087202 */ /* 0x000fe20000000f00 */
[----:B------:R-:W-:Y:S01]  /*7b30*/  IMAD R10, R17, 0x4, R10 ;  /* 0x00000004110a7824 */ /* 0x000fe200078e020a */
[----:B------:R-:W-:-:S07]  /*7b40*/  IADD3 R9, PT, PT, -R9, RZ, RZ ;  /* 0x000000ff09097210 */ /* 0x000fce0007ffe1ff */
.L_x_401:
[----:B------:R-:W0:Y:S01]  /*7b50*/  LDS R11, [R10] ;  /* 0x000000000a0b7984 */ /* 0x000e220000000800 */
[----:B------:R-:W-:Y:S01]  /*7b60*/  VIADD R9, R9, 0x1 ;  /* 0x0000000109097836 */ /* 0x000fe20000000000 */
[----:B------:R-:W-:-:S04]  /*7b70*/  IADD3 R8, PT, PT, R8, 0x40, RZ ;  /* 0x0000004008087810 */ /* 0x000fc80007ffe0ff */
[----:B------:R-:W-:Y:S01]  /*7b80*/  ISETP.NE.AND P0, PT, R9, RZ, PT ;  /* 0x000000ff0900720c */ /* 0x000fe20003f05270 */
[----:B0-----:R-:W-:-:S04]  /*7b90*/  FADD.FTZ R11, -R6, R11 ;  /* 0x0000000b060b7221 */ /* 0x001fc80000010100 */
[----:B------:R-:W-:-:S06]  /*7ba0*/  FMUL.FTZ R11, R11, 1.4426950216293334961 ;  /* 0x3fb8aa3b0b0b7820 */ /* 0x000fcc0000410000 */
[----:B------:R-:W0:Y:S02]  /*7bb0*/  MUFU.EX2 R11, R11 ;  /* 0x0000000b000b7308 */ /* 0x000e240000000800 */
[----:B0-----:R0:W-:Y:S01]  /*7bc0*/  STS [R10], R11 ;  /* 0x0000000b0a007388 */ /* 0x0011e20000000800 */
[----:B------:R-:W-:Y:S01]  /*7bd0*/  FADD.FTZ R7, R11, R7 ;  /* 0x000000070b077221 */ /* 0x000fe20000010000 */
[----:B0-----:R-:W-:Y:S01]  /*7be0*/  VIADD R10, R10, 0x100 ;  /* 0x000001000a0a7836 */ /* 0x001fe20000000000 */
[----:B------:R-:W-:Y:S06]  /*7bf0*/  @P0 BRA `(.L_x_401) ;  /* 0xfffffffc00d40947 */ /* 0x000fec000383ffff */
.L_x_400:
[----:B------:R-:W-:Y:S05]  /*7c00*/  BSYNC.RECONVERGENT B1 ;  /* 0x0000000000017941 */ /* 0x000fea0003800200 */
.L_x_399:
[----:B------:R-:W-:Y:S05]  /*7c10*/  @!P1 BRA `(.L_x_397) ;  /* 0x0000001000889947 */ /* 0x000fea0003800000 */
[----:B------:R-:W-:Y:S01]  /*7c20*/  IADD3 R10, PT, PT, R19, -R8, RZ ;  /* 0x80000008130a7210 */ /* 0x000fe20007ffe0ff */
[----:B------:R-:W-:Y:S01]  /*7c30*/  VIADD R12, R12, 0x410 ;  /* 0x000004100c0c7836 */ /* 0x000fe20000000000 */
[----:B------:R-:W-:Y:S01]  /*7c40*/  SHF.L.U32 R9, R114, 0x2, RZ ;  /* 0x0000000272097819 */ /* 0x000fe200000006ff */
[----:B------:R-:W-:Y:S01]  /*7c50*/  BSSY.RECONVERGENT B1, `(.L_x_402) ;  /* 0x000006d000017945 */ /* 0x000fe20003800200 */
[----:B------:R-:W-:Y:S02]  /*7c60*/  ISETP.GT.AND P1, PT, R10, 0x300, PT ;  /* 0x000003000a00780c */ /* 0x000fe40003f24270 */
[----:B------:R-:W-:Y:S01]  /*7c70*/  LEA R12, R13, R12, 0x18 ;  /* 0x0000000c0d0c7211 */ /* 0x000fe200078ec0ff */
[----:B------:R-:W-:Y:S01]  /*7c80*/  IMAD R9, R8, 0x4, -R9 ;  /* 0x0000000408097824 */ /* 0x000fe200078e0a09 */
[----:B------:R-:W-:-:S04]  /*7c90*/  PLOP3.LUT P0, PT, PT, PT, PT, 0x80, 0x8 ;  /* 0x000000000008781c */ /* 0x000fc80003f0f070 */
[----:B------:R-:W-:-:S05]  /*7ca0*/  IADD3 R9, PT, PT, R9, 0x200, R12 ;  /* 0x0000020009097810 */ /* 0x000fca0007ffe00c */
[----:B------:R-:W-:Y:S05]  /*7cb0*/  @!P1 BRA `(.L_x_403) ;  /* 0x0000000400989947 */ /* 0x000fea0003800000 */
[----:B------:R-:W-:Y:S02]  /*7cc0*/  PLOP3.LUT P0, PT, PT, PT, PT, 0x8, 0x80 ;  /* 0x000000000080781c */ /* 0x000fe40003f0e170 */
[----:B------:R-:W-:-:S11]  /*7cd0*/  IADD3 R37, PT, PT, R19, -0x300, RZ ;  /* 0xfffffd0013257810 */ /* 0x000fd60007ffe0ff */
.L_x_404:
[----:B------:R-:W0:Y:S01]  /*7ce0*/  LDS R11, [R9+-0x200] ;  /* 0xfffe0000090b7984 */ /* 0x000e220000000800 */
[----:B------:R-:W-:-:S03]  /*7cf0*/  VIADD R8, R8, 0x400 ;  /* 0x0000040008087836 */ /* 0x000fc60000000000 */
[----:B------:R-:W1:Y:S02]  /*7d00*/  LDS R13, [R9+-0x100] ;  /* 0xffff0000090d7984 */ /* 0x000e640000000800 */
[----:B------:R-:W-:Y:S02]  /*7d10*/  ISETP.GE.AND P1, PT, R8, R37, PT ;  /* 0x000000250800720c */ /* 0x000fe40003f26270 */
[----:B------:R-:W2:Y:S04]  /*7d20*/  LDS R15, [R9] ;  /* 0x00000000090f7984 */ /* 0x000ea80000000800 */
[----:B------:R-:W3:Y:S04]  /*7d30*/  LDS R21, [R9+0x100] ;  /* 0x0001000009157984 */ /* 0x000ee80000000800 */
[----:B------:R-:W5:Y:S04]  /*7d40*/  LDS R23, [R9+0x200] ;  /* 0x0002000009177984 */ /* 0x000f680000000800 */
[----:B------:R-:W5:Y:S04]  /*7d50*/  LDS R25, [R9+0x300] ;  /* 0x0003000009197984 */ /* 0x000f680000000800 */
[----:B------:R-:W5:Y:S04]  /*7d60*/  LDS R27, [R9+0x400] ;  /* 0x00040000091b7984 */ /* 0x000f680000000800 */
[----:B------:R-:W5:Y:S04]  /*7d70*/  LDS R29, [R9+0x500] ;  /* 0x00050000091d7984 */ /* 0x000f680000000800 */
[----:B------:R-:W5:Y:S04]  /*7d80*/  LDS R31, [R9+0x600] ;  /* 0x00060000091f7984 */ /* 0x000f680000000800 */
[----:B----4-:R-:W4:Y:S01]  /*7d90*/  LDS R33, [R9+0x700] ;  /* 0x0007000009217984 */ /* 0x010f220000000800 */
[----:B0-----:R-:W-:-:S03]  /*7da0*/  FADD.FTZ R11, -R6, R11 ;  /* 0x0000000b060b7221 */ /* 0x001fc60000010100 */
[----:B------:R-:W0:Y:S01]  /*7db0*/  LDS R35, [R9+0x800] ;  /* 0x0008000009237984 */ /* 0x000e220000000800 */
[----:B------:R-:W-:Y:S01]  /*7dc0*/  FMUL.FTZ R11, R11, 1.4426950216293334961 ;  /* 0x3fb8aa3b0b0b7820 */ /* 0x000fe20000410000 */
[C---:B-1----:R-:W-:Y:S01]  /*7dd0*/  FADD.FTZ R13, -R6.reuse, R13 ;  /* 0x0000000d060d7221 */ /* 0x042fe20000010100 */
[----:B--2---:R-:W-:-:S03]  /*7de0*/  FADD.FTZ R15, -R6, R15 ;  /* 0x0000000f060f7221 */ /* 0x004fc60000010100 */
[----:B------:R-:W-:Y:S01]  /*7df0*/  FMUL.FTZ R13, R13, 1.4426950216293334961 ;  /* 0x3fb8aa3b0d0d7820 */ /* 0x000fe20000410000 */
[----:B------:R1:W2:Y:S01]  /*7e00*/  MUFU.EX2 R10, R11 ;  /* 0x0000000b000a7308 */ /* 0x0002a20000000800 */
[----:B------:R-:W-:Y:S01]  /*7e10*/  FMUL.FTZ R15, R15, 1.4426950216293334961 ;  /* 0x3fb8aa3b0f0f7820 */ /* 0x000fe20000410000 */
[C---:B---3--:R-:W-:Y:S01]  /*7e20*/  FADD.FTZ R21, -R6.reuse, R21 ;  /* 0x0000001506157221 */ /* 0x048fe20000010100 */
[----:B-----5:R-:W-:-:S03]  /*7e30*/  FADD.FTZ R23, -R6, R23 ;  /* 0x0000001706177221 */ /* 0x020fc60000010100 */
[----:B------:R-:W-:Y:S02]  /*7e40*/  FMUL.FTZ R21, R21, 1.4426950216293334961 ;  /* 0x3fb8aa3b15157820 */ /* 0x000fe40000410000 */
[----:B------:R3:W5:Y:S01]  /*7e50*/  MUFU.EX2 R12, R13 ;  /* 0x0000000d000c7308 */ /* 0x0007620000000800 */
[----:B-1----:R-:W1:Y:S01]  /*7e60*/  LDS R11, [R9+0x900] ;  /* 0x00090000090b7984 */ /* 0x002e620000000800 */
[----:B------:R-:W-:Y:S01]  /*7e70*/  FMUL.FTZ R23, R23, 1.4426950216293334961 ;  /* 0x3fb8aa3b17177820 */ /* 0x000fe20000410000 */
[C---:B------:R-:W-:Y:S01]  /*7e80*/  FADD.FTZ R25, -R6.reuse, R25 ;  /* 0x0000001906197221 */ /* 0x040fe20000010100 */
[----:B------:R-:W-:-:S03]  /*7e90*/  FADD.FTZ R27, -R6, R27 ;  /* 0x0000001b061b7221 */ /* 0x000fc60000010100 */
[----:B------:R-:W-:Y:S01]  /*7ea0*/  FMUL.FTZ R25, R25, 1.4426950216293334961 ;  /* 0x3fb8aa3b19197820 */ /* 0x000fe20000410000 */
[----:B------:R4:W0:Y:S01]  /*7eb0*/  MUFU.EX2 R14, R15 ;  /* 0x0000000f000e7308 */ /* 0x0008220000000800 */
[----:B---3--:R-:W3:Y:S01]  /*7ec0*/  LDS R13, [R9+0xa00] ;  /* 0x000a0000090d7984 */ /* 0x008ee20000000800 */
[----:B--2---:R-:W-:Y:S01]  /*7ed0*/  FADD.FTZ R7, R10, R7 ;  /* 0x000000070a077221 */ /* 0x004fe20000010000 */
[----:B------:R-:W-:Y:S01]  /*7ee0*/  FMUL.FTZ R27, R27, 1.4426950216293334961 ;  /* 0x3fb8aa3b1b1b7820 */ /* 0x000fe20000410000 */
[C---:B------:R-:W-:Y:S01]  /*7ef0*/  FADD.FTZ R29, -R6.reuse, R29 ;  /* 0x0000001d061d7221 */ /* 0x040fe20000010100 */
[----:B------:R-:W-:Y:S01]  /*7f00*/  STS [R9+-0x200], R10 ;  /* 0xfffe000a09007388 */ /* 0x000fe20000000800 */
[C---:B------:R-:W-:Y:S02]  /*7f10*/  FADD.FTZ R31, -R6.reuse, R31 ;  /* 0x0000001f061f7221 */ /* 0x040fe40000010100 */
[----:B------:R2:W2:Y:S01]  /*7f20*/  MUFU.EX2 R20, R21 ;  /* 0x0000001500147308 */ /* 0x0004a20000000800 */
[----:B----4-:R-:W4:Y:S01]  /*7f30*/  LDS R15, [R9+0xb00] ;  /* 0x000b0000090f7984 */ /* 0x010f220000000800 */
[----:B-----5:R-:W-:Y:S01]  /*7f40*/  FADD.FTZ R7, R7, R12 ;  /* 0x0000000c07077221 */ /* 0x020fe20000010000 */
[----:B------:R-:W-:Y:S01]  /*7f50*/  FMUL.FTZ R29, R29, 1.4426950216293334961 ;  /* 0x3fb8aa3b1d1d7820 */ /* 0x000fe20000410000 */
[----:B------:R-:W-:Y:S01]  /*7f60*/  FMUL.FTZ R31, R31, 1.4426950216293334961 ;  /* 0x3fb8aa3b1f1f7820 */ /* 0x000fe20000410000 */
[C---:B------:R-:W-:Y:S01]  /*7f70*/  FADD.FTZ R33, -R6.reuse, R33 ;  /* 0x0000002106217221 */ /* 0x040fe20000010100 */
[----:B------:R-:W-:Y:S01]  /*7f80*/  STS [R9+-0x100], R12 ;  /* 0xffff000c09007388 */ /* 0x000fe20000000800 */
[----:B0-----:R-:W-:Y:S01]  /*7f90*/  FADD.FTZ R35, -R6, R35 ;  /* 0x0000002306237221 */ /* 0x001fe20000010100 */
[----:B------:R0:W5:Y:S01]  /*7fa0*/  MUFU.EX2 R24, R23 ;  /* 0x0000001700187308 */ /* 0x0001620000000800 */
[----:B------:R-:W-:Y:S01]  /*7fb0*/  FADD.FTZ R7, R7, R14 ;  /* 0x0000000e07077221 */ /* 0x000fe20000010000 */
[----:B--2---:R-:W2:Y:S01]  /*7fc0*/  LDS R21, [R9+0xc00] ;  /* 0x000c000009157984 */ /* 0x004ea20000000800 */
[----:B------:R-:W-:Y:S01]  /*7fd0*/  FMUL.FTZ R33, R33, 1.4426950216293334961 ;  /* 0x3fb8aa3b21217820 */ /* 0x000fe20000410000 */
[----:B------:R-:W-:-:S02]  /*7fe0*/  FMUL.FTZ R35, R35, 1.4426950216293334961 ;  /* 0x3fb8aa3b23237820 */ /* 0x000fc40000410000 */
[----:B------:R-:W-:Y:S02]  /*7ff0*/  STS [R9], R14 ;  /* 0x0000000e09007388 */ /* 0x000fe40000000800 */
[----:B------:R-:W3:Y:S01]  /*8000*/  MUFU.EX2 R26, R25 ;  /* 0x00000019001a7308 */ /* 0x000ee20000000800 */
[----:B------:R-:W-:Y:S01]  /*8010*/  FADD.FTZ R7, R7, R20 ;  /* 0x0000001407077221 */ /* 0x000fe20000010000 */
[----:B0-----:R-:W0:Y:S04]  /*8020*/  LDS R23, [R9+0xd00] ;  /* 0x000d000009177984 */ /* 0x001e280000000800 */
[----:B------:R-:W-:Y:S02]  /*8030*/  STS [R9+0x100], R20 ;  /* 0x0001001409007388 */ /* 0x000fe40000000800 */
[----:B------:R-:W4:Y:S01]  /*8040*/  MUFU.EX2 R28, R27 ;  /* 0x0000001b001c7308 */ /* 0x000f220000000800 */
[----:B-----5:R-:W-:Y:S01]  /*8050*/  FADD.FTZ R7, R7, R24 ;  /* 0x0000001807077221 */ /* 0x020fe20000010000 */
[----:B-1----:R-:W-:Y:S01]  /*8060*/  FADD.FTZ R11, -R6, R11 ;  /* 0x0000000b060b7221 */ /* 0x002fe20000010100 */
[----:B------:R-:W-:Y:S03]  /*8070*/  STS [R9+0x200], R24 ;  /* 0x0002001809007388 */ /* 0x000fe60000000800 */
[----:B------:R-:W-:-:S02]  /*8080*/  FMUL.FTZ R11, R11, 1.4426950216293334961 ;  /* 0x3fb8aa3b0b0b7820 */ /* 0x000fc40000410000 */
[----:B------:R-:W1:Y:S01]  /*8090*/  MUFU.EX2 R30, R29 ;  /* 0x0000001d001e7308 */ /* 0x000e620000000800 */
[----:B---3--:R-:W-:Y:S01]  /*80a0*/  FADD.FTZ R7, R7, R26 ;  /* 0x0000001a07077221 */ /* 0x008fe20000010000 */
[C---:B------:R-:W-:Y:S01]  /*80b0*/  FADD.FTZ R13, -R6.reuse, R13 ;  /* 0x0000000d060d7221 */ /* 0x040fe20000010100 */
[----:B------:R-:W-:Y:S03]  /*80c0*/  STS [R9+0x300], R26 ;  /* 0x0003001a09007388 */ /* 0x000fe60000000800 */
[----:B------:R-:W-:Y:S02]  /*80d0*/  FMUL.FTZ R13, R13, 1.4426950216293334961 ;  /* 0x3fb8aa3b0d0d7820 */ /* 0x000fe40000410000 */
[----:B------:R-:W3:Y:S01]  /*80e0*/  MUFU.EX2 R32, R31 ;  /* 0x0000001f00207308 */ /* 0x000ee20000000800 */
[----:B----4-:R-:W-:Y:S01]  /*80f0*/  FADD.FTZ R7, R7, R28 ;  /* 0x0000001c07077221 */ /* 0x010fe20000010000 */
[----:B------:R-:W-:Y:S01]  /*8100*/  FADD.FTZ R15, -R6, R15 ;  /* 0x0000000f060f7221 */ /* 0x000fe20000010100 */
[----:B------:R-:W-:Y:S03]  /*8110*/  STS [R9+0x400], R28 ;  /* 0x0004001c09007388 */ /* 0x000fe60000000800 */
[----:B------:R-:W-:-:S02]  /*8120*/  FMUL.FTZ R15, R15, 1.4426950216293334961 ;  /* 0x3fb8aa3b0f0f7820 */ /* 0x000fc40000410000 */
[----:B------:R-:W4:Y:S01]  /*8130*/  MUFU.EX2 R34, R33 ;  /* 0x0000002100227308 */ /* 0x000f220000000800 */
[----:B-1----:R-:W-:Y:S01]  /*8140*/  FADD.FTZ R7, R7, R30 ;  /* 0x0000001e07077221 */ /* 0x002fe20000010000 */
[C---:B--2---:R-:W-:Y:S01]  /*8150*/  FADD.FTZ R21, -R6.reuse, R21 ;  /* 0x0000001506157221 */ /* 0x044fe20000010100 */
[----:B------:R-:W-:Y:S03]  /*8160*/  STS [R9+0x500], R30 ;  /* 0x0005001e09007388 */ /* 0x000fe60000000800 */
[----:B------:R-:W-:Y:S02]  /*8170*/  FMUL.FTZ R21, R21, 1.4426950216293334961 ;  /* 0x3fb8aa3b15157820 */ /* 0x000fe40000410000 */
[----:B------:R-:W1:Y:S01]  /*8180*/  MUFU.EX2 R36, R35 ;  /* 0x0000002300247308 */ /* 0x000e620000000800 */
[----:B---3--:R-:W-:Y:S01]  /*8190*/  FADD.FTZ R7, R7, R32 ;  /* 0x0000002007077221 */ /* 0x008fe20000010000 */
[----:B0-----:R-:W-:Y:S01]  /*81a0*/  FADD.FTZ R23, -R6, R23 ;  /* 0x0000001706177221 */ /* 0x001fe20000010100 */
[----:B------:R-:W-:Y:S03]  /*81b0*/  STS [R9+0x600], R32 ;  /* 0x0006002009007388 */ /* 0x000fe60000000800 */
[----:B------:R-:W-:-:S02]  /*81c0*/  FMUL.FTZ R23, R23, 1.4426950216293334961 ;  /* 0x3fb8aa3b17177820 */ /* 0x000fc40000410000 */
[----:B------:R-:W0:Y:S01]  /*81d0*/  MUFU.EX2 R38, R11 ;  /* 0x0000000b00267308 */ /* 0x000e220000000800 */
[----:B----4-:R-:W-:Y:S01]  /*81e0*/  FADD.FTZ R7, R7, R34 ;  /* 0x0000002207077221 */ /* 0x010fe20000010000 */
[----:B------:R-:W-:Y:S06]  /*81f0*/  STS [R9+0x700], R34 ;  /* 0x0007002209007388 */ /* 0x000fec0000000800 */
[----:B------:R-:W2:Y:S01]  /*8200*/  MUFU.EX2 R40, R13 ;  /* 0x0000000d00287308 */ /* 0x000ea20000000800 */
[----:B-1----:R-:W-:Y:S01]  /*8210*/  FADD.FTZ R7, R7, R36 ;  /* 0x0000002407077221 */ /* 0x002fe20000010000 */
[----:B------:R-:W-:Y:S06]  /*8220*/  STS [R9+0x800], R36 ;  /* 0x0008002409007388 */ /* 0x000fec0000000800 */
[----:B------:R-:W1:Y:S01]  /*8230*/  MUFU.EX2 R42, R15 ;  /* 0x0000000f002a7308 */ /* 0x000e620000000800 */
[----:B0-----:R-:W-:Y:S01]  /*8240*/  FADD.FTZ R7, R7, R38 ;  /* 0x0000002607077221 */ /* 0x001fe20000010000 */
[----:B------:R-:W-:Y:S06]  /*8250*/  STS [R9+0x900], R38 ;  /* 0x0009002609007388 */ /* 0x000fec0000000800 */
[----:B------:R-:W0:Y:S01]  /*8260*/  MUFU.EX2 R44, R21 ;  /* 0x00000015002c7308 */ /* 0x000e220000000800 */
[----:B--2---:R-:W-:Y:S01]  /*8270*/  FADD.FTZ R7, R7, R40 ;  /* 0x0000002807077221 */ /* 0x004fe20000010000 */
[----:B------:R-:W-:Y:S06]  /*8280*/  STS [R9+0xa00], R40 ;  /* 0x000a002809007388 */ /* 0x000fec0000000800 */
[----:B------:R-:W2:Y:S01]  /*8290*/  MUFU.EX2 R48, R23 ;  /* 0x0000001700307308 */ /* 0x000ea20000000800 */
[----:B-1----:R-:W-:Y:S01]  /*82a0*/  FADD.FTZ R7, R7, R42 ;  /* 0x0000002a07077221 */ /* 0x002fe20000010000 */
[----:B------:R-:W-:Y:S03]  /*82b0*/  STS [R9+0xb00], R42 ;  /* 0x000b002a09007388 */ /* 0x000fe60000000800 */
[----:B0-----:R-:W-:Y:S01]  /*82c0*/  FADD.FTZ R7, R7, R44 ;  /* 0x0000002c07077221 */ /* 0x001fe20000010000 */
[----:B------:R-:W-:Y:S04]  /*82d0*/  STS [R9+0xc00], R44 ;  /* 0x000c002c09007388 */ /* 0x000fe80000000800 */
[----:B--2---:R0:W-:Y:S01]  /*82e0*/  STS [R9+0xd00], R48 ;  /* 0x000d003009007388 */ /* 0x0041e20000000800 */
[----:B------:R-:W-:Y:S01]  /*82f0*/  FADD.FTZ R7, R7, R48 ;  /* 0x0000003007077221 */ /* 0x000fe20000010000 */
[----:B0-----:R-:W-:Y:S01]  /*8300*/  IADD3 R9, PT, PT, R9, 0x1000, RZ ;  /* 0x0000100009097810 */ /* 0x001fe20007ffe0ff */
[----:B------:R-:W-:Y:S06]  /*8310*/  @!P1 BRA `(.L_x_404) ;  /* 0xfffffff800709947 */ /* 0x000fec000383ffff */
.L_x_403:
[----:B------:R-:W-:Y:S05]  /*8320*/  BSYNC.RECONVERGENT B1 ;  /* 0x0000000000017941 */ /* 0x000fea0003800200 */
.L_x_402:
[----:B------:R-:W-:Y:S01]  /*8330*/  IMAD.IADD R10, R19, 0x1, -R8 ;  /* 0x00000001130a7824 */ /* 0x000fe200078e0a08 */
[----:B------:R-:W-:Y:S04]  /*8340*/  BSSY.RECONVERGENT B1, `(.L_x_405) ;  /* 0x0000036000017945 */ /* 0x000fe80003800200 */
[----:B------:R-:W-:-:S13]  /*8350*/  ISETP.GT.AND P1, PT, R10, 0x100, PT ;  /* 0x000001000a00780c */ /* 0x000fda0003f24270 */
[----:B------:R-:W-:Y:S05]  /*8360*/  @!P1 BRA `(.L_x_406) ;  /* 0x0000000000cc9947 */ /* 0x000fea0003800000 */
[----:B------:R-:W0:Y:S01]  /*8370*/  LDS R11, [R9+-0x200] ;  /* 0xfffe0000090b7984 */ /* 0x000e220000000800 */
[----:B------:R-:W-:Y:S02]  /*8380*/  PLOP3.LUT P0, PT, PT, PT, PT, 0x8, 0x80 ;  /* 0x000000000080781c */ /* 0x000fe40003f0e170 */
[----:B------:R-:W-:Y:S01]  /*8390*/  IADD3 R8, PT, PT, R8, 0x200, RZ ;  /* 0x0000020008087810 */ /* 0x000fe20007ffe0ff */
[----:B------:R-:W1:Y:S04]  /*83a0*/  LDS R13, [R9+-0x100] ;  /* 0xffff0000090d7984 */ /* 0x000e680000000800 */
[----:B------:R-:W2:Y:S04]  /*83b0*/  LDS R15, [R9] ;  /* 0x00000000090f7984 */ /* 0x000ea80000000800 */
[----:B------:R-:W3:Y:S04]  /*83c0*/  LDS R21, [R9+0x100] ;  /* 0x0001000009157984 */ /* 0x000ee80000000800 */
[----:B------:R-:W5:Y:S04]  /*83d0*/  LDS R23, [R9+0x200] ;  /* 0x0002000009177984 */ /* 0x000f680000000800 */
[----:B------:R-:W4:Y:S04]  /*83e0*/  LDS R25, [R9+0x300] ;  /* 0x0003000009197984 */ /* 0x000f280000000800 */
[----:B------:R-:W4:Y:S04]  /*83f0*/  LDS R27, [R9+0x400] ;  /* 0x00040000091b7984 */ /* 0x000f280000000800 */
[----:B------:R-:W4:Y:S01]  /*8400*/  LDS R29, [R9+0x500] ;  /* 0x00050000091d7984 */ /* 0x000f220000000800 */
[----:B0-----:R-:W-:-:S04]  /*8410*/  FADD.FTZ R11, -R6, R11 ;  /* 0x0000000b060b7221 */ /* 0x001fc80000010100 */
[----:B------:R-:W-:Y:S01]  /*8420*/  FMUL.FTZ R11, R11, 1.4426950216293334961 ;  /* 0x3fb8aa3b0b0b7820 */ /* 0x000fe20000410000 */
[----:B-1----:R-:W-:-:S03]  /*8430*/  FADD.FTZ R13, -R6, R13 ;  /* 0x0000000d060d7221 */ /* 0x002fc60000010100 */
[----:B------:R-:W0:Y:S01]  /*8440*/  MUFU.EX2 R10, R11 ;  /* 0x0000000b000a7308 */ /* 0x000e220000000800 */
[----:B------:R-:W-:Y:S01]  /*8450*/  FMUL.FTZ R13, R13, 1.4426950216293334961 ;  /* 0x3fb8aa3b0d0d7820 */ /* 0x000fe20000410000 */
[C---:B--2---:R-:W-:Y:S01]  /*8460*/  FADD.FTZ R15, -R6.reuse, R15 ;  /* 0x0000000f060f7221 */ /* 0x044fe20000010100 */
[----:B---3--:R-:W-:-:S03]  /*8470*/  FADD.FTZ R21, -R6, R21 ;  /* 0x0000001506157221 */ /* 0x008fc60000010100 */
[----:B------:R-:W-:Y:S02]  /*8480*/  FMUL.FTZ R15, R15, 1.4426950216293334961 ;  /* 0x3fb8aa3b0f0f7820 */ /* 0x000fe40000410000 */
[----:B------:R-:W1:Y:S01]  /*8490*/  MUFU.EX2 R12, R13 ;  /* 0x0000000d000c7308 */ /* 0x000e620000000800 */
[----:B------:R-:W-:Y:S01]  /*84a0*/  FMUL.FTZ R21, R21, 1.4426950216293334961 ;  /* 0x3fb8aa3b15157820 */ /* 0x000fe20000410000 */
[C---:B-----5:R-:W-:Y:S01]  /*84b0*/  FADD.FTZ R23, -R6.reuse, R23 ;  /* 0x0000001706177221 */ /* 0x060fe20000010100 */
[----:B----4-:R-:W-:-:S03]  /*84c0*/  FADD.FTZ R25, -R6, R25 ;  /* 0x0000001906197221 */ /* 0x010fc60000010100 */
[----:B------:R-:W-:Y:S02]  /*84d0*/  FMUL.FTZ R23, R23, 1.4426950216293334961 ;  /* 0x3fb8aa3b17177820 */ /* 0x000fe40000410000 */
[----:B------:R-:W2:Y:S01]  /*84e0*/  MUFU.EX2 R14, R15 ;  /* 0x0000000f000e7308 */ /* 0x000ea20000000800 */
[----:B------:R-:W-:Y:S01]  /*84f0*/  FMUL.FTZ R25, R25, 1.4426950216293334961 ;  /* 0x3fb8aa3b19197820 */ /* 0x000fe20000410000 */
[C---:B------:R-:W-:Y:S01]  /*8500*/  FADD.FTZ R27, -R6.reuse, R27 ;  /* 0x0000001b061b7221 */ /* 0x040fe20000010100 */
[----:B0-----:R-:W-:Y:S01]  /*8510*/  FADD.FTZ R7, R7, R10 ;  /* 0x0000000a07077221 */ /* 0x001fe20000010000 */
[----:B------:R-:W-:Y:S01]  /*8520*/  FADD.FTZ R29, -R6, R29 ;  /* 0x0000001d061d7221 */ /* 0x000fe20000010100 */
[----:B------:R-:W-:Y:S01]  /*8530*/  STS [R9+-0x200], R10 ;  /* 0xfffe000a09007388 */ /* 0x000fe20000000800 */
[----:B------:R-:W-:Y:S02]  /*8540*/  FMUL.FTZ R27, R27, 1.4426950216293334961 ;  /* 0x3fb8aa3b1b1b7820 */ /* 0x000fe40000410000 */
[----:B------:R-:W0:Y:S01]  /*8550*/  MUFU.EX2 R20, R21 ;  /* 0x0000001500147308 */ /* 0x000e220000000800 */
[----:B-1----:R-:W-:Y:S01]  /*8560*/  FADD.FTZ R7, R7, R12 ;  /* 0x0000000c07077221 */ /* 0x002fe20000010000 */
[----:B------:R-:W-:Y:S01]  /*8570*/  FMUL.FTZ R29, R29, 1.4426950216293334961 ;  /* 0x3fb8aa3b1d1d7820 */ /* 0x000fe20000410000 */
[----:B------:R-:W-:Y:S05]  /*8580*/  STS [R9+-0x100], R12 ;  /* 0xffff000c09007388 */ /* 0x000fea0000000800 */
[----:B------:R-:W1:Y:S01]  /*8590*/  MUFU.EX2 R24, R23 ;  /* 0x0000001700187308 */ /* 0x000e620000000800 */
[----:B--2---:R-:W-:Y:S01]  /*85a0*/  FADD.FTZ R7, R7, R14 ;  /* 0x0000000e07077221 */ /* 0x004fe20000010000 */
        /* <DEDUP_REMOVED lines=15> */
.L_x_406:
[----:B------:R-:W-:Y:S05]  /*86a0*/  BSYNC.RECONVERGENT B1 ;  /* 0x0000000000017941 */ /* 0x000fea0003800200 */
.L_x_405:
[----:B------:R-:W-:-:S13]  /*86b0*/  ISETP.LT.OR P0, PT, R8, R19, P0 ;  /* 0x000000130800720c */ /* 0x000fda0000701670 */
[----:B------:R-:W-:Y:S05]  /*86c0*/  @!P0 BRA `(.L_x_397) ;  /* 0x0000000400dc8947 */ /* 0x000fea0003800000 */
[----:B------:R-:W0:Y:S04]  /*86d0*/  LDS R11, [R9+-0x200] ;  /* 0xfffe0000090b7984 */ /* 0x000e280000000800 */
[----:B------:R-:W1:Y:S04]  /*86e0*/  LDS R13, [R9+-0x100] ;  /* 0xffff0000090d7984 */ /* 0x000e680000000800 */
[----:B------:R-:W2:Y:S04]  /*86f0*/  LDS R15, [R9] ;  /* 0x00000000090f7984 */ /* 0x000ea80000000800 */
[----:B------:R-:W3:Y:S01]  /*8700*/  LDS R21, [R9+0x100] ;  /* 0x0001000009157984 */ /* 0x000ee20000000800 */
[C---:B0-----:R-:W-:Y:S01]  /*8710*/  FADD.FTZ R11, -R6.reuse, R11 ;  /* 0x0000000b060b7221 */ /* 0x041fe20000010100 */
[----:B-1----:R-:W-:-:S03]  /*8720*/  FADD.FTZ R13, -R6, R13 ;  /* 0x0000000d060d7221 */ /* 0x002fc60000010100 */
[----:B------:R-:W-:Y:S01]  /*8730*/  FMUL.FTZ R11, R11, 1.4426950216293334961 ;  /* 0x3fb8aa3b0b0b7820 */ /* 0x000fe20000410000 */
[C---:B--2---:R-:W-:Y:S01]  /*8740*/  FADD.FTZ R15, -R6.reuse, R15 ;  /* 0x0000000f060f7221 */ /* 0x044fe20000010100 */
[----:B------:R-:W-:Y:S02]  /*8750*/  FMUL.FTZ R13, R13, 1.4426950216293334961 ;  /* 0x3fb8aa3b0d0d7820 */ /* 0x000fe40000410000 */
[----:B------:R-:W0:Y:S01]  /*8760*/  MUFU.EX2 R8, R11 ;  /* 0x0000000b00087308 */ /* 0x000e220000000800 */
[----:B---3--:R-:W-:Y:S01]  /*8770*/  FADD.FTZ R21, -R6, R21 ;  /* 0x0000001506157221 */ /* 0x008fe20000010100 */
[----:B------:R-:W-:-:S03]  /*8780*/  FMUL.FTZ R15, R15, 1.4426950216293334961 ;  /* 0x3fb8aa3b0f0f7820 */ /* 0x000fc60000410000 */
[----:B------:R-:W-:-:S03]  /*8790*/  FMUL.FTZ R21, R21, 1.4426950216293334961 ;  /* 0x3fb8aa3b15157820 */ /* 0x000fc60000410000 */
[----:B------:R-:W1:Y:S08]  /*87a0*/  MUFU.EX2 R10, R13 ;  /* 0x0000000d000a7308 */ /* 0x000e700000000800 */
[----:B------:R-:W2:Y:S01]  /*87b0*/  MUFU.EX2 R6, R15 ;  /* 0x0000000f00067308 */ /* 0x000ea20000000800 */
[----:B0-----:R3:W-:Y:S01]  /*87c0*/  STS [R9+-0x200], R8 ;  /* 0xfffe000809007388 */ /* 0x0017e20000000800 */
[----:B------:R-:W-:-:S06]  /*87d0*/  FADD.FTZ R7, R7, R8 ;  /* 0x0000000807077221 */ /* 0x000fcc0000010000 */
[----:B------:R-:W0:Y:S01]  /*87e0*/  MUFU.EX2 R12, R21 ;  /* 0x00000015000c7308 */ /* 0x000e220000000800 */
[----:B-1----:R3:W-:Y:S01]  /*87f0*/  STS [R9+-0x100], R10 ;  /* 0xffff000a09007388 */ /* 0x0027e20000000800 */
[----:B------:R-:W-:-:S03]  /*8800*/  FADD.FTZ R7, R7, R10 ;  /* 0x0000000a07077221 */ /* 0x000fc60000010000 */
[----:B--2---:R3:W-:Y:S01]  /*8810*/  STS [R9], R6 ;  /* 0x0000000609007388 */ /* 0x0047e20000000800 */
[----:B------:R-:W-:-:S03]  /*8820*/  FADD.FTZ R7, R7, R6 ;  /* 0x0000000607077221 */ /* 0x000fc60000010000 */
[----:B0-----:R3:W-:Y:S01]  /*8830*/  STS [R9+0x100], R12 ;  /* 0x0001000c09007388 */ /* 0x0017e20000000800 */
[----:B------:R-:W-:Y:S01]  /*8840*/  FADD.FTZ R7, R7, R12 ;  /* 0x0000000c07077221 */ /* 0x000fe20000010000 */
[----:B------:R-:W-:Y:S06]  /*8850*/  BRA `(.L_x_397) ;  /* 0x0000000400787947 */ /* 0x000fec0003800000 */
.L_x_398:
        /* <DEDUP_REMOVED lines=13> */
[----:B------:R-:W-:Y:S02]  /*8930*/  IADD3 R15, P1, P2, R113, R8, R0 ;  /* 0x00000008710f7210 */ /* 0x000fe40007a3e000 */
[----:B------:R-:W-:Y:S01]  /*8940*/  LOP3.LUT R8, R7, 0x3, RZ, 0xc0, !PT ;  /* 0x0000000307087812 */ /* 0x000fe200078ec0ff */
[----:B------:R-:W-:Y:S01]  /*8950*/  IMAD R11, R17, 0x4, R12 ;  /* 0x00000004110b7824 */ /* 0x000fe200078e020c */
[----:B------:R-:W-:Y:S01]  /*8960*/  IADD3.X R9, PT, PT, R2, R9, RZ, P1, P2 ;  /* 0x0000000902097210 */ /* 0x000fe20000fe44ff */
[----:B------:R-:W-:Y:S01]  /*8970*/  IMAD.MOV.U32 R7, RZ, RZ, RZ ;  /* 0x000000ffff077224 */ /* 0x000fe200078e00ff */
[----:B------:R-:W-:-:S02]  /*8980*/  MOV R10, R0 ;  /* 0x00000000000a7202 */ /* 0x000fc40000000f00 */
[----:B------:R-:W-:-:S07]  /*8990*/  IADD3 R12, PT, PT, -R8, RZ, RZ ;  /* 0x000000ff080c7210 */ /* 0x000fce0007ffe1ff */
.L_x_409:
[----:B------:R-:W-:-:S06]  /*89a0*/  IMAD.MOV.U32 R8, RZ, RZ, R15 ;  /* 0x000000ffff087224 */ /* 0x000fcc00078e000f */
[----:B------:R1:W2:Y:S01]  /*89b0*/  LDG.E.U8 R8, desc[UR36][R8.64] ;  /* 0x0000002408087981 */ /* 0x0002a2000c1e1100 */
[----:B------:R-:W-:Y:S01]  /*89c0*/  MOV R14, RZ ;  /* 0x000000ff000e7202 */ /* 0x000fe20000000f00 */
[----:B------:R-:W-:Y:S01]  /*89d0*/  VIADD R12, R12, 0x1 ;  /* 0x000000010c0c7836 */ /* 0x000fe20000000000 */
[----:B------:R-:W-:Y:S02]  /*89e0*/  IADD3 R15, P2, PT, R15, 0x40, RZ ;  /* 0x000000400f0f7810 */ /* 0x000fe40007f5e0ff */
[----:B------:R-:W-:-:S03]  /*89f0*/  IADD3 R10, PT, PT, R10, 0x40, RZ ;  /* 0x000000400a0a7810 */ /* 0x000fc60007ffe0ff */
[----:B-1----:R-:W-:Y:S01]  /*8a00*/  IMAD.X R9, RZ, RZ, R9, P2 ;  /* 0x000000ffff097224 */ /* 0x002fe200010e0609 */
[----:B--2---:R-:W-:-:S13]  /*8a10*/  ISETP.NE.AND P1, PT, R8, RZ, PT ;  /* 0x000000ff0800720c */ /* 0x004fda0003f25270 */
[----:B------:R-:W0:Y:S02]  /*8a20*/  @!P1 LDS R13, [R11] ;  /* 0x000000000b0d9984 */ /* 0x000e240000000800 */
[----:B0-----:R-:W-:-:S04]  /*8a30*/  @!P1 FADD.FTZ R13, -R6, R13 ;  /* 0x0000000d060d9221 */ /* 0x001fc80000010100 */
[----:B------:R-:W-:-:S04]  /*8a40*/  @!P1 FMUL.FTZ R13, R13, 1.4426950216293334961 ;  /* 0x3fb8aa3b0d0d9820 */ /* 0x000fc80000410000 */
[----:B------:R-:W0:Y:S01]  /*8a50*/  @!P1 MUFU.EX2 R14, R13 ;  /* 0x0000000d000e9308 */ /* 0x000e220000000800 */
[----:B------:R-:W-:Y:S01]  /*8a60*/  ISETP.NE.AND P1, PT, R12, RZ, PT ;  /* 0x000000ff0c00720c */ /* 0x000fe20003f25270 */
[----:B0-----:R0:W-:Y:S01]  /*8a70*/  STS [R11], R14 ;  /* 0x0000000e0b007388 */ /* 0x0011e20000000800 */
[----:B------:R-:W-:Y:S01]  /*8a80*/  FADD.FTZ R7, R14, R7 ;  /* 0x000000070e077221 */ /* 0x000fe20000010000 */
[----:B0-----:R-:W-:-:S10]  /*8a90*/  IADD3 R11, PT, PT, R11, 0x100, RZ ;  /* 0x000001000b0b7810 */ /* 0x001fd40007ffe0ff */
[----:B------:R-:W-:Y:S05]  /*8aa0*/  @P1 BRA `(.L_x_409) ;  /* 0xfffffffc00bc1947 */ /* 0x000fea000383ffff */
.L_x_408:
[----:B------:R-:W-:Y:S05]  /*8ab0*/  BSYNC.RECONVERGENT B1 ;  /* 0x0000000000017941 */ /* 0x000fea0003800200 */
.L_x_407:
[----:B------:R-:W-:Y:S05]  /*8ac0*/  @!P0 BRA `(.L_x_397) ;  /* 0x0000000000dc8947 */ /* 0x000fea0003800000 */
[----:B------:R-:W1:Y:S01]  /*8ad0*/  S2R R12, SR_CgaCtaId ;  /* 0x00000000000c7919 */ /* 0x000e620000008800 */
[----:B------:R-:W2:Y:S01]  /*8ae0*/  LDCU.64 UR4, c[0x0][0x420] ;  /* 0x00008400ff0477ac */ /* 0x000ea20008000a00 */
[----:B------:R-:W-:Y:S01]  /*8af0*/  MOV R8, 0x400 ;  /* 0x0000040000087802 */ /* 0x000fe20000000f00 */
[----:B------:R-:W-:-:S03]  /*8b00*/  IMAD.SHL.U32 R9, R114, 0x4, RZ ;  /* 0x0000000472097824 */ /* 0x000fc600078e00ff */
[----:B------:R-:W-:Y:S01]  /*8b10*/  IADD3 R11, PT, PT, R8, 0x410, RZ ;  /* 0x00000410080b7810 */ /* 0x000fe20007ffe0ff */
[----:B------:R-:W-:Y:S01]  /*8b20*/  IMAD R8, R10, 0x4, -R9 ;  /* 0x000000040a087824 */ /* 0x000fe200078e0a09 */
[----:B--2---:R-:W-:-:S04]  /*8b30*/  IADD3 R13, P0, P1, R113, UR4, R10 ;  /* 0x00000004710d7c10 */ /* 0x004fc8000f91e00a */
[----:B------:R-:W-:Y:S02]  /*8b40*/  IADD3 R13, P2, PT, R13, 0x80, RZ ;  /* 0x000000800d0d7810 */ /* 0x000fe40007f5e0ff */
[----:B------:R-:W-:-:S04]  /*8b50*/  IADD3.X R9, PT, PT, R2, UR5, RZ, P0, P1 ;  /* 0x0000000502097c10 */ /* 0x000fc800087e24ff */
[----:B------:R-:W-:Y:S02]  /*8b60*/  IADD3.X R9, PT, PT, RZ, R9, RZ, P2, !PT ;  /* 0x00000009ff097210 */ /* 0x000fe400017fe4ff */
[----:B-1----:R-:W-:-:S04]  /*8b70*/  LEA R11, R12, R11, 0x18 ;  /* 0x0000000b0c0b7211 */ /* 0x002fc800078ec0ff */
[----:B------:R-:W-:-:S07]  /*8b80*/  IADD3 R11, PT, PT, R8, 0x200, R11 ;  /* 0x00000200080b7810 */ /* 0x000fce0007ffe00b */
.L_x_410:
[----:B------:R-:W-:-:S05]  /*8b90*/  IMAD.MOV.U32 R8, RZ, RZ, R13 ;  /* 0x000000ffff087224 */ /* 0x000fca00078e000d */
[----:B------:R-:W2:Y:S04]  /*8ba0*/  LDG.E.U8 R13, desc[UR36][R8.64+-0x80] ;  /* 0xffff8024080d7981 */ /* 0x000ea8000c1e1100 */
[----:B------:R-:W3:Y:S04]  /*8bb0*/  LDG.E.U8 R12, desc[UR36][R8.64+-0x40] ;  /* 0xffffc024080c7981 */ /* 0x000ee8000c1e1100 */
[----:B------:R-:W5:Y:S04]  /*8bc0*/  LDG.E.U8 R14, desc[UR36][R8.64] ;  /* 0x00000024080e7981 */ /* 0x000f68000c1e1100 */
[----:B------:R-:W4:Y:S01]  /*8bd0*/  LDG.E.U8 R20, desc[UR36][R8.64+0x40] ;  /* 0x0000402408147981 */ /* 0x000f22000c1e1100 */
[----:B------:R-:W-:Y:S01]  /*8be0*/  IMAD.MOV.U32 R24, RZ, RZ, RZ ;  /* 0x000000ffff187224 */ /* 0x000fe200078e00ff */
[----:B------:R-:W-:-:S02]  /*8bf0*/  IADD3 R10, PT, PT, R10, 0x100, RZ ;  /* 0x000001000a0a7810 */ /* 0x000fc40007ffe0ff */
[----:B--2---:R-:W-:Y:S02]  /*8c00*/  ISETP.NE.AND P0, PT, R13, RZ, PT ;  /* 0x000000ff0d00720c */ /* 0x004fe40003f05270 */
[----:B---3--:R-:W-:Y:S01]  /*8c10*/  ISETP.NE.AND P1, PT, R12, RZ, PT ;  /* 0x000000ff0c00720c */ /* 0x008fe20003f25270 */
[----:B------:R-:W-:Y:S01]  /*8c20*/  HFMA2 R12, -RZ, RZ, 0, 0 ;  /* 0x00000000ff0c7431 */ /* 0x000fe200000001ff */
[----:B-----5:R-:W-:Y:S01]  /*8c30*/  ISETP.NE.AND P2, PT, R14, RZ, PT ;  /* 0x000000ff0e00720c */ /* 0x020fe20003f45270 */
[----:B------:R-:W-:Y:S01]  /*8c40*/  IMAD.MOV.U32 R14, RZ, RZ, RZ ;  /* 0x000000ffff0e7224 */ /* 0x000fe200078e00ff */
[----:B----4-:R-:W-:-:S07]  /*8c50*/  ISETP.NE.AND P3, PT, R20, RZ, PT ;  /* 0x000000ff1400720c */ /* 0x010fce0003f65270 */
[----:B------:R-:W0:Y:S01]  /*8c60*/  @!P0 LDS R13, [R11+-0x200] ;  /* 0xfffe00000b0d8984 */ /* 0x000e220000000800 */
[----:B------:R-:W-:-:S03]  /*8c70*/  MOV R20, RZ ;  /* 0x000000ff00147202 */ /* 0x000fc60000000f00 */
[----:B------:R-:W1:Y:S04]  /*8c80*/  @!P1 LDS R15, [R11+-0x100] ;  /* 0xffff00000b0f9984 */ /* 0x000e680000000800 */
[----:B------:R-:W2:Y:S04]  /*8c90*/  @!P2 LDS R21, [R11] ;  /* 0x000000000b15a984 */ /* 0x000ea80000000800 */
[----:B------:R-:W3:Y:S01]  /*8ca0*/  @!P3 LDS R23, [R11+0x100] ;  /* 0x000100000b17b984 */ /* 0x000ee20000000800 */
[----:B0-----:R-:W-:-:S04]  /*8cb0*/  @!P0 FADD.FTZ R13, -R6, R13 ;  /* 0x0000000d060d8221 */ /* 0x001fc80000010100 */
[----:B------:R-:W-:Y:S01]  /*8cc0*/  @!P0 FMUL.FTZ R13, R13, 1.4426950216293334961 ;  /* 0x3fb8aa3b0d0d8820 */ /* 0x000fe20000410000 */
[----:B-1----:R-:W-:-:S03]  /*8cd0*/  @!P1 FADD.FTZ R15, -R6, R15 ;  /* 0x0000000f060f9221 */ /* 0x002fc60000010100 */
[----:B------:R0:W1:Y:S01]  /*8ce0*/  @!P0 MUFU.EX2 R12, R13 ;  /* 0x0000000d000c8308 */ /* 0x0000620000000800 */
[----:B------:R-:W-:Y:S01]  /*8cf0*/  @!P1 FMUL.FTZ R15, R15, 1.4426950216293334961 ;  /* 0x3fb8aa3b0f0f9820 */ /* 0x000fe20000410000 */
[----:B--2---:R-:W-:Y:S01]  /*8d00*/  @!P2 FADD.FTZ R21, -R6, R21 ;  /* 0x000000150615a221 */ /* 0x004fe20000010100 */
[----:B------:R-:W-:Y:S01]  /*8d10*/  ISETP.GE.AND P0, PT, R10, R19, PT ;  /* 0x000000130a00720c */ /* 0x000fe20003f06270 */
[----:B---3--:R-:W-:Y:S02]  /*8d20*/  @!P3 FADD.FTZ R23, -R6, R23 ;  /* 0x000000170617b221 */ /* 0x008fe40000010100 */
[----:B------:R-:W-:Y:S02]  /*8d30*/  @!P2 FMUL.FTZ R21, R21, 1.4426950216293334961 ;  /* 0x3fb8aa3b1515a820 */ /* 0x000fe40000410000 */
[----:B------:R-:W2:Y:S01]  /*8d40*/  @!P1 MUFU.EX2 R14, R15 ;  /* 0x0000000f000e9308 */ /* 0x000ea20000000800 */
[----:B------:R-:W-:Y:S01]  /*8d50*/  @!P3 FMUL.FTZ R23, R23, 1.4426950216293334961 ;  /* 0x3fb8aa3b1717b820 */ /* 0x000fe20000410000 */
[----:B0-----:R-:W-:-:S05]  /*8d60*/  IADD3 R13, P1, PT, R8, 0x100, RZ ;  /* 0x00000100080d7810 */ /* 0x001fca0007f3e0ff */
[----:B------:R-:W-:Y:S01]  /*8d70*/  IMAD.X R9, RZ, RZ, R9, P1 ;  /* 0x000000ffff097224 */ /* 0x000fe200008e0609 */
[----:B------:R-:W0:Y:S01]  /*8d80*/  @!P2 MUFU.EX2 R20, R21 ;  /* 0x000000150014a308 */ /* 0x000e220000000800 */
[----:B-1----:R-:W-:Y:S01]  /*8d90*/  FADD.FTZ R7, R12, R7 ;  /* 0x000000070c077221 */ /* 0x002fe20000010000 */
[----:B------:R-:W-:Y:S06]  /*8da0*/  STS [R11+-0x200], R12 ;  /* 0xfffe000c0b007388 */ /* 0x000fec0000000800 */
[----:B------:R-:W1:Y:S01]  /*8db0*/  @!P3 MUFU.EX2 R24, R23 ;  /* 0x000000170018b308 */ /* 0x000e620000000800 */
[----:B--2---:R-:W-:Y:S01]  /*8dc0*/  FADD.FTZ R7, R7, R14 ;  /* 0x0000000e07077221 */ /* 0x004fe20000010000 */
[----:B------:R-:W-:Y:S03]  /*8dd0*/  STS [R11+-0x100], R14 ;  /* 0xffff000e0b007388 */ /* 0x000fe60000000800 */
[----:B0-----:R-:W-:Y:S01]  /*8de0*/  FADD.FTZ R7, R7, R20 ;  /* 0x0000001407077221 */ /* 0x001fe20000010000 */
[----:B------:R-:W-:Y:S04]  /*8df0*/  STS [R11], R20 ;  /* 0x000000140b007388 */ /* 0x000fe80000000800 */
[----:B-1----:R0:W-:Y:S01]  /*8e00*/  STS [R11+0x100], R24 ;  /* 0x000100180b007388 */ /* 0x0021e20000000800 */
[----:B------:R-:W-:Y:S01]  /*8e10*/  FADD.FTZ R7, R7, R24 ;  /* 0x0000001807077221 */ /* 0x000fe20000010000 */
[----:B0-----:R-:W-:Y:S01]  /*8e20*/  IADD3 R11, PT, PT, R11, 0x400, RZ ;  /* 0x000004000b0b7810 */ /* 0x001fe20007ffe0ff */
[----:B------:R-:W-:Y:S06]  /*8e30*/  @!P0 BRA `(.L_x_410) ;  /* 0xfffffffc00548947 */ /* 0x000fec000383ffff */
.L_x_397:
[----:B------:R-:W-:Y:S05]  /*8e40*/  BSYNC.RECONVERGENT B0 ;  /* 0x0000000000007941 */ /* 0x000fea0003800200 */
.L_x_396:
[----:B0--3--:R-:W0:Y:S01]  /*8e50*/  SHFL.BFLY PT, R6, R7, 0x10, 0x1f ;  /* 0x0e001f0007067f89 */ /* 0x009e2200000e0000 */
[C---:B------:R-:W-:Y:S01]  /*8e60*/  ISETP.NE.AND P0, PT, R3.reuse, RZ, PT ;  /* 0x000000ff0300720c */ /* 0x040fe20003f05270 */
[----:B------:R-:W1:Y:S01]  /*8e70*/  LDCU.U8 UR6, c[0x0][0x48c] ;  /* 0x00009180ff0677ac */ /* 0x000e620008000000 */
[----:B------:R-:W-:Y:S01]  /*8e80*/  SHF.R.U32.HI R23, RZ, 0x5, R17 ;  /* 0x00000005ff177819 */ /* 0x000fe20000011611 */
[----:B------:R-:W2:Y:S01]  /*8e90*/  S2R R31, SR_CTAID.X ;  /* 0x00000000001f7919 */ /* 0x000ea20000002500 */
[----:B------:R-:W-:-:S09]  /*8ea0*/  ISETP.GT.U32.AND P1, PT, R3, 0x1, PT ;  /* 0x000000010300780c */ /* 0x000fd20003f24070 */
[----:B------:R-:W-:Y:S02]  /*8eb0*/  @!P0 IMAD R3, R23, 0x4, R4 ;  /* 0x0000000417038824 */ /* 0x000fe400078e0204 */
[----:B------:R-:W3:Y:S01]  /*8ec0*/  LDC R4, c[0x0][0x3f4] ;  /* 0x0000fd00ff047b82 */ /* 0x000ee20000000800 */
[----:B0-----:R-:W-:-:S05]  /*8ed0*/  FADD.FTZ R6, R6, R7 ;  /* 0x0000000706067221 */ /* 0x001fca0000010000 */
[----:B------:R-:W0:Y:S01]  /*8ee0*/  SHFL.BFLY PT, R9, R6, 0x8, 0x1f ;  /* 0x0d001f0006097f89 */ /* 0x000e2200000e0000 */
[----:B---3--:R-:W-:Y:S01]  /*8ef0*/  IADD3 R4, PT, PT, R4, 0x4, RZ ;  /* 0x0000000404047810 */ /* 0x008fe20007ffe0ff */
[----:B0-----:R-:W-:-:S05]  /*8f00*/  FADD.FTZ R9, R6, R9 ;  /* 0x0000000906097221 */ /* 0x001fca0000010000 */
[----:B------:R-:W0:Y:S02]  /*8f10*/  SHFL.BFLY PT, R8, R9, 0x4, 0x1f ;  /* 0x0c801f0009087f89 */ /* 0x000e2400000e0000 */
[----:B0-----:R-:W-:-:S05]  /*8f20*/  FADD.FTZ R8, R9, R8 ;  /* 0x0000000809087221 */ /* 0x001fca0000010000 */
[----:B------:R-:W0:Y:S02]  /*8f30*/  SHFL.BFLY PT, R11, R8, 0x2, 0x1f ;  /* 0x0c401f00080b7f89 */ /* 0x000e2400000e0000 */
[----:B0-----:R-:W-:-:S05]  /*8f40*/  FADD.FTZ R11, R8, R11 ;  /* 0x0000000b080b7221 */ /* 0x001fca0000010000 */
[----:B------:R-:W0:Y:S02]  /*8f50*/  SHFL.BFLY PT, R10, R11, 0x1, 0x1f ;  /* 0x0c201f000b0a7f89 */ /* 0x000e2400000e0000 */
[----:B0-----:R-:W-:-:S05]  /*8f60*/  FADD.FTZ R10, R11, R10 ;  /* 0x0000000a0b0a7221 */ /* 0x001fca0000010000 */
[----:B------:R0:W-:Y:S01]  /*8f70*/  @!P0 STS [R3+0x8], R10 ;  /* 0x0000080a03008388 */ /* 0x0001e20000000800 */
[----:B------:R-:W-:Y:S01]  /*8f80*/  BAR.SYNC.DEFER_BLOCKING 0x0 ;  /* 0x0000000000007b1d */ /* 0x000fe20000010000 */
[----:B-1----:R-:W-:Y:S02]  /*8f90*/  ISETP.NE.AND P0, PT, RZ, UR6, PT ;  /* 0x00000006ff007c0c */ /* 0x002fe4000bf05270 */
[----:B0-----:R-:W-:-:S04]  /*8fa0*/  SHF.R.S32.HI R3, RZ, 0x1f, R4 ;  /* 0x0000001fff037819 */ /* 0x001fc80000011404 */
[----:B------:R-:W-:Y:S01]  /*8fb0*/  LEA.HI R3, R3, R4, RZ, 0x2 ;  /* 0x0000000403037211 */ /* 0x000fe200078f10ff */
[----:B------:R0:W1:Y:S01]  /*8fc0*/  @!P1 LDS R10, [R5+0x8] ;  /* 0x00000800050a9984 */ /* 0x0000620000000800 */
[----:B------:R-:W-:Y:S02]  /*8fd0*/  ISETP.GE.AND P1, PT, R0, R19, PT ;  /* 0x000000130000720c */ /* 0x000fe40003f26270 */
[----:B0-----:R-:W-:Y:S01]  /*8fe0*/  CS2R R4, SRZ ;  /* 0x0000000000047805 */ /* 0x001fe2000001ff00 */
[----:B-1----:R-:W0:Y:S02]  /*8ff0*/  SHFL.BFLY PT, R7, R10, 0x1, 0x1f ;  /* 0x0c201f000a077f89 */ /* 0x002e2400000e0000 */
[----:B0-----:R-:W-:Y:S01]  /*9000*/  FADD.FTZ R7, R7, R10 ;  /* 0x0000000a07077221 */ /* 0x001fe20000010000 */
[----:B------:R-:W-:-:S05]  /*9010*/  IMAD.SHL.U32 R10, R3, 0x4, RZ ;  /* 0x00000004030a7824 */ /* 0x000fca00078e00ff */
[----:B------:R-:W0:Y:S02]  /*9020*/  SHFL.IDX PT, R7, R7, RZ, 0x1f ;  /* 0x00001fff07077589 */ /* 0x000e2400000e0000 */
[----:B0-----:R-:W-:-:S04]  /*9030*/  FADD.FTZ R6, R7, 9.9999999747524270788e-07 ;  /* 0x358637bd07067421 */ /* 0x001fc80000010000 */
[----:B------:R0:W1:Y:S01]  /*9040*/  MUFU.RCP R13, R6 ;  /* 0x00000006000d7308 */ /* 0x0000620000001000 */
[----:B--2---:R-:W-:Y:S05]  /*9050*/  @!P0 BRA `(.L_x_411) ;  /* 0x0000000000208947 */ /* 0x004fea0003800000 */
[----:B------:R-:W2:Y:S08]  /*9060*/  LDC R4, c[0x0][0x3f8] ;  /* 0x0000fe00ff047b82 */ /* 0x000eb00000000800 */
[----:B------:R-:W3:Y:S08]  /*9070*/  LDC R3, c[0x0][0x488] ;  /* 0x00012200ff037b82 */ /* 0x000ef00000000800 */
[----:B------:R-:W3:Y:S08]  /*9080*/  LDC R5, c[0x0][0x40c] ;  /* 0x00010300ff057b82 */ /* 0x000ef00000000800 */
[----:B0-----:R-:W0:Y:S01]  /*9090*/  LDC R6, c[0x0][0x3f4] ;  /* 0x0000fd00ff067b82 */ /* 0x001e220000000800 */
[----:B--2---:R-:W-:-:S04]  /*90a0*/  IMAD R4, R4, UR7, R31 ;  /* 0x0000000704047c24 */ /* 0x004fc8000f8e021f */
[----:B---3--:R-:W-:-:S04]  /*90b0*/  IMAD R3, R4, R3, R5 ;  /* 0x0000000304037224 */ /* 0x008fc800078e0205 */
[----:B0-----:R-:W-:-:S05]  /*90c0*/  IMAD R4, R3, R6, RZ ;  /* 0x0000000603047224 */ /* 0x001fca00078e02ff */
[----:B------:R-:W-:-:S07]  /*90d0*/  SHF.R.S32.HI R5, RZ, 0x1f, R4 ;  /* 0x0000001fff057819 */ /* 0x000fce0000011404 */
.L_x_411:
[----:B------:R-:W-:Y:S01]  /*90e0*/  BSSY.RECONVERGENT B0, `(.L_x_412) ;  /* 0x0000062000007945 */ /* 0x000fe20003800200 */
[----:B------:R-:W-:-:S03]  /*90f0*/  LOP3.LUT R10, R10, 0xfffffff0, RZ, 0xc0, !PT ;  /* 0xfffffff00a0a7812 */ /* 0x000fc600078ec0ff */
[----:B------:R-:W-:Y:S05]  /*9100*/  @P1 BRA `(.L_x_413) ;  /* 0x00000004007c1947 */ /* 0x000fea0003800000 */
[----:B------:R-:W-:Y:S01]  /*9110*/  VIADDMNMX R3, R0, 0x40, R19, !PT ;  /* 0x0000004000037846 */ /* 0x000fe20007800113 */
[----:B------:R-:W-:Y:S01]  /*9120*/  BSSY.RECONVERGENT B1, `(.L_x_414) ;  /* 0x0000028000017945 */ /* 0x000fe20003800200 */
[----:B0-----:R-:W-:-:S04]  /*9130*/  LOP3.LUT R6, RZ, R17, RZ, 0x33, !PT ;  /* 0x00000011ff067212 */ /* 0x001fc800078e33ff */
[----:B------:R-:W-:-:S04]  /*9140*/  IADD3 R3, PT, PT, -R114, R3, R6 ;  /* 0x0000000372037210 */ /* 0x000fc80007ffe106 */
[C---:B------:R-:W-:Y:S02]  /*9150*/  LOP3.LUT R6, R3.reuse, 0xc0, RZ, 0xc0, !PT ;  /* 0x000000c003067812 */ /* 0x040fe400078ec0ff */
[----:B------:R-:W-:Y:S02]  /*9160*/  ISETP.GE.U32.AND P1, PT, R3, 0xc0, PT ;  /* 0x000000c00300780c */ /* 0x000fe40003f26070 */
[----:B------:R-:W-:-:S13]  /*9170*/  ISETP.NE.AND P2, PT, R6, 0xc0, PT ;  /* 0x000000c00600780c */ /* 0x000fda0003f45270 */
[----:B------:R-:W-:Y:S05]  /*9180*/  @!P2 BRA `(.L_x_415) ;  /* 0x000000000084a947 */ /* 0x000fea0003800000 */
[----:B------:R-:W0:Y:S01]  /*9190*/  S2UR UR5, SR_CgaCtaId ;  /* 0x00000000000579c3 */ /* 0x000e220000008800 */
[----:B------:R-:W2:Y:S01]  /*91a0*/  LDCU.64 UR8, c[0x0][0x480] ;  /* 0x00009000ff0877ac */ /* 0x000ea20008000a00 */
[----:B------:R-:W-:Y:S02]  /*91b0*/  LEA.HI R3, R3, 0x1, RZ, 0x1a ;  /* 0x0000000103037811 */ /* 0x000fe400078fd0ff */
[----:B------:R-:W-:Y:S01]  /*91c0*/  IADD3 R12, P2, PT, R0, R4, RZ ;  /* 0x00000004000c7210 */ /* 0x000fe20007f5e0ff */
[----:B------:R-:W-:Y:S01]  /*91d0*/  UMOV UR4, 0x400 ;  /* 0x0000040000047882 */ /* 0x000fe20000000000 */
[C---:B------:R-:W-:Y:S01]  /*91e0*/  SHF.L.U32 R6, R3.reuse, 0x6, RZ ;  /* 0x0000000603067819 */ /* 0x040fe200000006ff */
[----:B------:R-:W-:Y:S01]  /*91f0*/  UIADD3 UR4, UPT, UPT, UR4, 0x410, URZ ;  /* 0x0000041004047890 */ /* 0x000fe2000fffe0ff */
[----:B------:R-:W-:Y:S01]  /*9200*/  LOP3.LUT R3, R3, 0x3, RZ, 0xc0, !PT ;  /* 0x0000000303037812 */ /* 0x000fe200078ec0ff */
[----:B------:R-:W-:Y:S01]  /*9210*/  IMAD.X R9, RZ, RZ, R5, P2 ;  /* 0x000000ffff097224 */ /* 0x000fe200010e0605 */
[----:B------:R-:W-:-:S02]  /*9220*/  LOP3.LUT R7, R6, 0xc0, RZ, 0xc0, !PT ;  /* 0x000000c006077812 */ /* 0x000fc400078ec0ff */
[----:B------:R-:W-:-:S03]  /*9230*/  LEA R6, R17, R10, 0x1 ;  /* 0x0000000a11067211 */ /* 0x000fc600078e08ff */
[----:B------:R-:W-:Y:S01]  /*9240*/  IMAD.IADD R0, R0, 0x1, R7 ;  /* 0x0000000100007824 */ /* 0x000fe200078e0207 */
[----:B--2---:R-:W-:-:S04]  /*9250*/  LEA R11, P2, R12, UR8, 0x2 ;  /* 0x000000080c0b7c11 */ /* 0x004fc8000f8410ff */
[----:B------:R-:W-:Y:S01]  /*9260*/  LEA.HI.X R12, R12, UR9, R9, 0x2, P2 ;  /* 0x000000090c0c7c11 */ /* 0x000fe200090f1409 */
[----:B0-----:R-:W-:Y:S01]  /*9270*/  ULEA UR4, UR5, UR4, 0x18 ;  /* 0x0000000405047291 */ /* 0x001fe2000f8ec0ff */
[----:B------:R-:W-:-:S05]  /*9280*/  IADD3 R9, PT, PT, -R3, RZ, RZ ;  /* 0x000000ff03097210 */ /* 0x000fca0007ffe1ff */
[----:B------:R-:W-:Y:S01]  /*9290*/  VIADD R3, R6, UR4 ;  /* 0x0000000406037c36 */ /* 0x000fe20008000000 */
[----:B------:R-:W-:-:S07]  /*92a0*/  LEA R8, R17, UR4, 0x2 ;  /* 0x0000000411087c11 */ /* 0x000fce000f8e10ff */
.L_x_416:
[----:B--2---:R0:W1:Y:S01]  /*92b0*/  LDS R6, [R8] ;  /* 0x0000000008067984 */ /* 0x0040620000000800 */
[----:B------:R-:W-:Y:S01]  /*92c0*/  @P0 IMAD.MOV.U32 R7, RZ, RZ, R12 ;  /* 0x000000ffff070224 */ /* 0x000fe200078e000c */
[----:B------:R-:W-:-:S04]  /*92d0*/  IADD3 R9, PT, PT, R9, 0x1, RZ ;  /* 0x0000000109097810 */ /* 0x000fc80007ffe0ff */
[----:B------:R-:W-:Y:S01]  /*92e0*/  ISETP.NE.AND P3, PT, R9, RZ, PT ;  /* 0x000000ff0900720c */ /* 0x000fe20003f65270 */
[----:B0-----:R-:W-:Y:S02]  /*92f0*/  VIADD R8, R8, 0x100 ;  /* 0x0000010008087836 */ /* 0x001fe40000000000 */
[----:B-1----:R-:W-:-:S05]  /*9300*/  FMUL.FTZ R15, R6, R13 ;  /* 0x0000000d060f7220 */ /* 0x002fca0000410000 */
        /* <DEDUP_REMOVED lines=9> */
.L_x_415:
[----:B------:R-:W-:Y:S05]  /*93a0*/  BSYNC.RECONVERGENT B1 ;  /* 0x0000000000017941 */ /* 0x000fea0003800200 */
.L_x_414:
[----:B------:R-:W-:Y:S05]  /*93b0*/  @!P1 BRA `(.L_x_413) ;  /* 0x0000000000d09947 */ /* 0x000fea0003800000 */
[----:B--2---:R-:W0:Y:S01]  /*93c0*/  S2R R6, SR_CgaCtaId ;  /* 0x0000000000067919 */ /* 0x004e220000008800 */
[----:B------:R-:W2:Y:S01]  /*93d0*/  LDCU.64 UR4, c[0x0][0x480] ;  /* 0x00009000ff0477ac */ /* 0x000ea20008000a00 */
[----:B------:R-:W-:Y:S02]  /*93e0*/  MOV R3, 0x400 ;  /* 0x0000040000037802 */ /* 0x000fe40000000f00 */
[C---:B------:R-:W-:Y:S01]  /*93f0*/  IADD3 R4, P0, PT, R0.reuse, R4, RZ ;  /* 0x0000000400047210 */ /* 0x040fe20007f1e0ff */
[----:B------:R-:W-:Y:S01]  /*9400*/  UISETP.NE.AND UP0, UPT, UR6, URZ, UPT ;  /* 0x000000ff0600728c */ /* 0x000fe2000bf05270 */
[----:B------:R-:W-:Y:S02]  /*9410*/  IADD3 R3, PT, PT, R3, 0x410, RZ ;  /* 0x0000041003037810 */ /* 0x000fe40007ffe0ff */
[----:B------:R-:W-:Y:S01]  /*9420*/  ISETP.NE.AND P1, PT, RZ, UR6, PT ;  /* 0x00000006ff007c0c */ /* 0x000fe2000bf25270 */
[----:B------:R-:W-:Y:S02]  /*9430*/  IMAD.X R7, RZ, RZ, R5, P0 ;  /* 0x000000ffff077224 */ /* 0x000fe400000e0605 */
[----:B------:R-:W-:Y:S01]  /*9440*/  IMAD R5, R0, 0x2, R10 ;  /* 0x0000000200057824 */ /* 0x000fe200078e020a */
[----:B------:R-:W-:-:S03]  /*9450*/  PLOP3.LUT P0, PT, PT, PT, UP0, 0x80, 0x8 ;  /* 0x000000000008781c */ /* 0x000fc60003f0f008 */
[----:B------:R-:W-:Y:S01]  /*9460*/  IMAD R5, R114, -0x2, R5 ;  /* 0xfffffffe72057824 */ /* 0x000fe200078e0205 */
[----:B--2---:R-:W-:-:S04]  /*9470*/  LEA R8, P3, R4, UR4, 0x2 ;  /* 0x0000000404087c11 */ /* 0x004fc8000f8610ff */
[----:B------:R-:W-:Y:S02]  /*9480*/  IADD3 R8, P2, PT, R8, 0x200, RZ ;  /* 0x0000020008087810 */ /* 0x000fe40007f5e0ff */
[----:B------:R-:W-:-:S05]  /*9490*/  LEA.HI.X R7, R4, UR5, R7, 0x2, P3 ;  /* 0x0000000504077c11 */ /* 0x000fca00098f1407 */
[----:B------:R-:W-:Y:S01]  /*94a0*/  IMAD.X R9, RZ, RZ, R7, P2 ;  /* 0x000000ffff097224 */ /* 0x000fe200010e0607 */
[----:B0-----:R-:W-:Y:S02]  /*94b0*/  LEA R6, R6, R3, 0x18 ;  /* 0x0000000306067211 */ /* 0x001fe400078ec0ff */
[----:B------:R-:W-:-:S04]  /*94c0*/  SHF.L.U32 R3, R114, 0x2, RZ ;  /* 0x0000000272037819 */ /* 0x000fc800000006ff */
[----:B------:R-:W-:-:S04]  /*94d0*/  LEA R3, R0, -R3, 0x2 ;  /* 0x8000000300037211 */ /* 0x000fc800078e10ff */
[--C-:B------:R-:W-:Y:S02]  /*94e0*/  IADD3 R3, PT, PT, R3, 0x200, R6.reuse ;  /* 0x0000020003037810 */ /* 0x100fe40007ffe006 */
[----:B------:R-:W-:-:S07]  /*94f0*/  IADD3 R6, PT, PT, R5, 0x100, R6 ;  /* 0x0000010005067810 */ /* 0x000fce0007ffe006 */
.L_x_417:
[----:B------:R-:W1:Y:S01]  /*9500*/  LDS R4, [R3+-0x200] ;  /* 0xfffe000003047984 */ /* 0x000e620000000800 */
[----:B------:R-:W-:-:S04]  /*9510*/  IADD3 R0, PT, PT, R0, 0x100, RZ ;  /* 0x0000010000007810 */ /* 0x000fc80007ffe0ff */
[----:B------:R-:W-:Y:S01]  /*9520*/  ISETP.GE.AND P2, PT, R0, R19, PT ;  /* 0x000000130000720c */ /* 0x000fe20003f46270 */
[----:B-1----:R-:W-:-:S05]  /*9530*/  FMUL.FTZ R11, R4, R13 ;  /* 0x0000000d040b7220 */ /* 0x002fca0000410000 */
[----:B------:R-:W-:-:S04]  /*9540*/  F2FP.F16.F32.PACK_AB R4, RZ, R11 ;  /* 0x0000000bff04723e */ /* 0x000fc800000000ff */
[----:B------:R-:W-:-:S05]  /*9550*/  PRMT R5, R4, 0x7610, R5 ;  /* 0x0000761004057816 */ /* 0x000fca0000000005 */
[----:B------:R0:W-:Y:S04]  /*9560*/  STS.U16 [R6+-0x100], R5 ;  /* 0xffff000506007388 */ /* 0x0001e80000000400 */
[----:B------:R-:W1:Y:S01]  /*9570*/  LDS R4, [R3+-0x100] ;  /* 0xffff000003047984 */ /* 0x000e620000000800 */
[----:B0-----:R-:W-:Y:S02]  /*9580*/  IMAD.MOV.U32 R5, RZ, RZ, R9 ;  /* 0x000000ffff057224 */ /* 0x001fe400078e0009 */
        /* <DEDUP_REMOVED lines=8> */
[----:B------:R1:W2:Y:S01]  /*9610*/  LDS R7, [R3+0x100] ;  /* 0x0001000003077984 */ /* 0x0002a20000000800 */
[----:B0-----:R-:W-:Y:S02]  /*9620*/  MOV R4, R8 ;  /* 0x0000000800047202 */ /* 0x001fe40000000f00 */
[----:B-1----:R-:W-:Y:S02]  /*9630*/  IADD3 R3, PT, PT, R3, 0x400, RZ ;  /* 0x0000040003037810 */ /* 0x002fe40007ffe0ff */
[----:B------:R-:W-:Y:S01]  /*9640*/  IADD3 R8, P3, PT, R4, 0x400, RZ ;  /* 0x0000040004087810 */ /* 0x000fe20007f7e0ff */
[----:B------:R-:W-:Y:S01]  /*9650*/  @P0 STG.E desc[UR36][R4.64+-0x200], R11 ;  /* 0xfffe000b04000986 */ /* 0x000fe2000c101924 */
[----:B------:R-:W-:-:S03]  /*9660*/  PLOP3.LUT P0, PT, P1, PT, PT, 0x80, 0x8 ;  /* 0x000000000008781c */ /* 0x000fc60000f0f070 */
[----:B------:R-:W-:-:S10]  /*9670*/  IMAD.X R9, RZ, RZ, R5, P3 ;  /* 0x000000ffff097224 */ /* 0x000fd400018e0605 */
[----:B------:R-:W-:Y:S04]  /*9680*/  @P0 STG.E desc[UR36][R4.64+-0x100], R15 ;  /* 0xffff000f04000986 */ /* 0x000fe8000c101924 */
[----:B------:R-:W-:Y:S01]  /*9690*/  @P0 STG.E desc[UR36][R4.64], R21 ;  /* 0x0000001504000986 */ /* 0x000fe2000c101924 */
[----:B--2---:R-:W-:-:S05]  /*96a0*/  FMUL.FTZ R25, R7, R13 ;  /* 0x0000000d07197220 */ /* 0x004fca0000410000 */
[----:B------:R-:W-:Y:S01]  /*96b0*/  @P0 STG.E desc[UR36][R4.64+0x100], R25 ;  /* 0x0001001904000986 */ /* 0x000fe2000c101924 */
[----:B------:R-:W-:-:S05]  /*96c0*/  F2FP.F16.F32.PACK_AB R7, RZ, R25 ;  /* 0x00000019ff07723e */ /* 0x000fca00000000ff */
[----:B------:R0:W-:Y:S02]  /*96d0*/  STS.U16 [R6+0x80], R7 ;  /* 0x0000800706007388 */ /* 0x0001e40000000400 */
[----:B0-----:R-:W-:Y:S01]  /*96e0*/  VIADD R6, R6, 0x200 ;  /* 0x0000020006067836 */ /* 0x001fe20000000000 */
[----:B------:R-:W-:Y:S06]  /*96f0*/  @!P2 BRA `(.L_x_417) ;  /* 0xfffffffc0080a947 */ /* 0x000fec000383ffff */
.L_x_413:
[----:B------:R-:W-:Y:S05]  /*9700*/  BSYNC.RECONVERGENT B0 ;  /* 0x0000000000007941 */ /* 0x000fea0003800200 */
.L_x_412:
[----:B------:R-:W3:Y:S01]  /*9710*/  LDCU UR4, c[0x0][0x40c] ;  /* 0x00008180ff0477ac */ /* 0x000ee20008000800 */
[----:B0-2---:R-:W0:Y:S01]  /*9720*/  S2R R6, SR_CgaCtaId ;  /* 0x0000000000067919 */ /* 0x005e220000008800 */
[----:B------:R-:W-:Y:S01]  /*9730*/  IADD3 R12, PT, PT, R19, -0x1, RZ ;  /* 0xffffffff130c7810 */ /* 0x000fe20007ffe0ff */
[----:B------:R-:W-:Y:S01]  /*9740*/  IMAD.SHL.U32 R8, R17, 0x8, RZ ;  /* 0x0000000811087824 */ /* 0x000fe200078e00ff */
[----:B------:R-:W-:Y:S01]  /*9750*/  MOV R4, 0x400 ;  /* 0x0000040000047802 */ /* 0x000fe20000000f00 */
[----:B------:R-:W-:Y:S01]  /*9760*/  BSSY.RECONVERGENT B0, `(.L_x_418) ;  /* 0x000001a000007945 */ /* 0x000fe20003800200 */
[----:B------:R-:W-:Y:S02]  /*9770*/  LEA.HI R0, R12, R12, RZ, 0x1 ;  /* 0x0000000c0c007211 */ /* 0x000fe400078f08ff */
[----:B------:R-:W-:Y:S02]  /*9780*/  CS2R R26, SRZ ;  /* 0x00000000001a7805 */ /* 0x000fe4000001ff00 */
[----:B------:R-:W-:-:S02]  /*9790*/  CS2R R24, SRZ ;  /* 0x0000000000187805 */ /* 0x000fc4000001ff00 */
[----:B------:R-:W-:Y:S02]  /*97a0*/  LOP3.LUT R8, R8, 0xf8, RZ, 0xc0, !PT ;  /* 0x000000f808087812 */ /* 0x000fe400078ec0ff */
[----:B------:R-:W-:Y:S01]  /*97b0*/  LOP3.LUT R3, R0, 0xfffffffe, RZ, 0xc0, !PT ;  /* 0xfffffffe00037812 */ /* 0x000fe200078ec0ff */
[----:B------:R-:W-:-:S03]  /*97c0*/  IMAD.SHL.U32 R0, R17, 0x10, RZ ;  /* 0x0000001011007824 */ /* 0x000fc600078e00ff */
[----:B------:R-:W-:Y:S01]  /*97d0*/  IADD3 R14, PT, PT, R12, -R3, RZ ;  /* 0x800000030c0e7210 */ /* 0x000fe20007ffe0ff */
[----:B------:R-:W-:Y:S01]  /*97e0*/  VIADD R3, R4, 0x210 ;  /* 0x0000021004037836 */ /* 0x000fe20000000000 */
[----:B------:R-:W-:Y:S02]  /*97f0*/  LOP3.LUT R0, R0, 0x1f0, RZ, 0xc0, !PT ;  /* 0x000001f000007812 */ /* 0x000fe400078ec0ff */
[----:B---3--:R-:W-:Y:S02]  /*9800*/  MOV R45, UR4 ;  /* 0x00000004002d7c02 */ /* 0x008fe40008000f00 */
[----:B------:R-:W-:-:S04]  /*9810*/  ISETP.NE.AND P0, PT, R23, R14, PT ;  /* 0x0000000e1700720c */ /* 0x000fc80003f05270 */
[----:B------:R-:W-:Y:S02]  /*9820*/  ISETP.NE.OR P0, PT, R45, RZ, P0 ;  /* 0x000000ff2d00720c */ /* 0x000fe40000705670 */
[----:B0-----:R-:W-:-:S04]  /*9830*/  LEA R3, R6, R3, 0x18 ;  /* 0x0000000306037211 */ /* 0x001fc800078ec0ff */
[----:B------:R-:W-:-:S07]  /*9840*/  IADD3 R30, PT, PT, R3, R0, RZ ;  /* 0x00000000031e7210 */ /* 0x000fce0007ffe0ff */
[----:B------:R-:W-:Y:S05]  /*9850*/  @P0 BRA `(.L_x_419) ;  /* 0x0000000000280947 */ /* 0x000fea0003800000 */
[----:B------:R-:W0:Y:S01]  /*9860*/  LDCU.64 UR4, c[0x0][0x3b0] ;  /* 0x00007600ff0477ac */ /* 0x000e220008000a00 */
[----:B------:R-:W-:Y:S01]  /*9870*/  IMAD.MOV.U32 R27, RZ, RZ, RZ ;  /* 0x000000ffff1b7224 */ /* 0x000fe200078e00ff */
[----:B0-----:R-:W-:-:S04]  /*9880*/  UISETP.NE.U32.AND UP0, UPT, UR4, URZ, UPT ;  /* 0x000000ff0400728c */ /* 0x001fc8000bf05070 */
[----:B------:R-:W-:-:S09]  /*9890*/  UISETP.NE.AND.EX UP0, UPT, UR5, URZ, UPT, UP0 ;  /* 0x000000ff0500728c */ /* 0x000fd2000bf05300 */
[----:B------:R-:W-:Y:S05]  /*98a0*/  BRA.U !UP0, `(.L_x_420) ;  /* 0x0000000108107547 */ /* 0x000fea000b800000 */
[----:B------:R-:W0:Y:S01]  /*98b0*/  LDC.64 R24, c[0x0][0x3b0] ;  /* 0x0000ec00ff187b82 */ /* 0x000e220000000a00 */
[----:B------:R-:W-:-:S05]  /*98c0*/  LEA R3, R31, R8, 0x8 ;  /* 0x000000081f037211 */ /* 0x000fca00078e40ff */
[----:B0-----:R-:W-:-:S06]  /*98d0*/  IMAD.WIDE.U32 R24, R3, 0x2, R24 ;  /* 0x0000000203187825 */ /* 0x001fcc00078e0018 */
[----:B------:R-:W5:Y:S02]  /*98e0*/  LDG.E.128 R24, desc[UR36][R24.64] ;  /* 0x0000002418187981 */ /* 0x000f64000c1e1d00 */
.L_x_420:
[----:B-----5:R0:W-:Y:S02]  /*98f0*/  STS.128 [R30], R24 ;  /* 0x000000181e007388 */ /* 0x0201e40000000c00 */
.L_x_419:
[----:B------:R-:W-:Y:S05]  /*9900*/  BSYNC.RECONVERGENT B0 ;  /* 0x0000000000007941 */ /* 0x000fea0003800200 */
.L_x_418:
[----:B------:R-:W2:Y:S01]  /*9910*/  LDC R36, c[0x0][0x3f8] ;  /* 0x0000fe00ff247b82 */ /* 0x000ea20000000800 */
[----:B------:R-:W3:Y:S01]  /*9920*/  LDCU UR4, c[0x0][0x3f4] ;  /* 0x00007e80ff0477ac */ /* 0x000ee20008000800 */
[----:B------:R-:W-:Y:S01]  /*9930*/  IMAD.IADD R42, R23, 0x1, R114 ;  /* 0x00000001172a7824 */ /* 0x000fe200078e0272 */
[----:B------:R-:W-:Y:S01]  /*9940*/  BSSY.RECONVERGENT B0, `(.L_x_421) ;  /* 0x00000bc000007945 */ /* 0x000fe20003800200 */
[----:B----4-:R-:W-:Y:S01]  /*9950*/  VIADD R35, R4, 0x410 ;  /* 0x0000041004237836 */ /* 0x010fe20000000000 */
[----:B------:R-:W4:Y:S01]  /*9960*/  LDCU UR5, c[0x0][0x40c] ;  /* 0x00008180ff0577ac */ /* 0x000f220008000800 */
[----:B------:R-:W-:Y:S02]  /*9970*/  HFMA2 R0, -RZ, RZ, 0, 0 ;  /* 0x00000000ff007431 */ /* 0x000fe400000001ff */
[----:B-1----:R-:W-:Y:S01]  /*9980*/  IMAD.MOV.U32 R13, RZ, RZ, RZ ;  /* 0x000000ffff0d7224 */ /* 0x002fe200078e00ff */
[----:B------:R-:W1:Y:S01]  /*9990*/  LDC.64 R28, c[0x0][0x3c0] ;  /* 0x0000f000ff1c7b82 */ /* 0x000e620000000a00 */
[----:B------:R-:W-:Y:S01]  /*99a0*/  LEA R35, R6, R35, 0x18 ;  /* 0x0000002306237211 */ /* 0x000fe200078ec0ff */
[----:B------:R-:W0:Y:S01]  /*99b0*/  LDCU.64 UR8, c[0x0][0x3c8] ;  /* 0x00007900ff0877ac */ /* 0x000e220008000a00 */
[----:B------:R-:W-:Y:S01]  /*99c0*/  HFMA2 R43, -RZ, RZ, 0, 0 ;  /* 0x00000000ff2b7431 */ /* 0x000fe200000001ff */
[----:B------:R-:W-:Y:S01]  /*99d0*/  MOV R48, RZ ;  /* 0x000000ff00307202 */ /* 0x000fe20000000f00 */
[----:B------:R-:W-:-:S02]  /*99e0*/  IMAD.MOV.U32 R9, RZ, RZ, RZ ;  /* 0x000000ffff097224 */ /* 0x000fc400078e00ff */
[----:B------:R-:W-:Y:S02]  /*99f0*/  IMAD.IADD R32, R35, 0x1, R10 ;  /* 0x0000000123207824 */ /* 0x000fe400078e020a */
[----:B------:R-:W-:Y:S01]  /*9a00*/  IMAD.MOV.U32 R44, RZ, RZ, RZ ;  /* 0x000000ffff2c7224 */ /* 0x000fe200078e00ff */
[----:B---3--:R-:W-:Y:S01]  /*9a10*/  VIMNMX R47, PT, PT, R12, UR4, PT ;  /* 0x000000040c2f7c48 */ /* 0x008fe2000bfe0100 */
[----:B------:R-:W-:Y:S02]  /*9a20*/  IMAD R21, R46, UR4, R8 ;  /* 0x000000042e157c24 */ /* 0x000fe4000f8e0208 */
[----:B------:R-:W-:Y:S02]  /*9a30*/  HFMA2 R46, -RZ, RZ, 0, 0 ;  /* 0x00000000ff2e7431 */ /* 0x000fe400000001ff */
[----:B------:R-:W-:Y:S01]  /*9a40*/  IMAD R34, R23, 0x2, R32 ;  /* 0x0000000217227824 */ /* 0x000fe200078e0220 */
[----:B------:R-:W-:Y:S01]  /*9a50*/  BAR.SYNC.DEFER_BLOCKING 0x0 ;  /* 0x0000000000007b1d */ /* 0x000fe20000010000 */
[----:B--2---:R-:W-:Y:S01]  /*9a60*/  IMAD R33, R36, UR7, R31 ;  /* 0x0000000724217c24 */ /* 0x004fe2000f8e021f */
[----:B------:R-:W-:-:S04]  /*9a70*/  ISETP.GE.AND P0, PT, R42, R47, PT ;  /* 0x0000002f2a00720c */ /* 0x000fc80003f06270 */
[----:B------:R-:W-:Y:S01]  /*9a80*/  SHF.L.U32 R33, R33, 0x8, RZ ;  /* 0x0000000821217819 */ /* 0x000fe200000006ff */
[----:B-1----:R-:W-:-:S04]  /*9a90*/  IMAD.WIDE R20, R21, 0x2, R28 ;  /* 0x0000000215147825 */ /* 0x002fc800078e021c */
[----:B------:R-:W-:-:S04]  /*9aa0*/  IMAD R3, R33, UR4, R8 ;  /* 0x0000000421037c24 */ /* 0x000fc8000f8e0208 */
[----:B------:R-:W-:Y:S01]  /*9ab0*/  IMAD.WIDE R28, R3, 0x2, R28 ;  /* 0x00000002031c7825 */ /* 0x000fe200078e021c */
[----:B------:R-:W-:Y:S01]  /*9ac0*/  MOV R3, RZ ;  /* 0x000000ff00037202 */ /* 0x000fe20000000f00 */
[----:B0---4-:R-:W-:Y:S06]  /*9ad0*/  @P0 BRA `(.L_x_422) ;  /* 0x0000000800880947 */ /* 0x011fec0003800000 */
[----:B------:R-:W-:Y:S01]  /*9ae0*/  IADD3 R6, PT, PT, R42, 0x2, RZ ;  /* 0x000000022a067810 */ /* 0x000fe20007ffe0ff */
[----:B------:R-:W0:Y:S01]  /*9af0*/  LDC.64 R40, c[0x0][0x458] ;  /* 0x00011600ff287b82 */ /* 0x000e220000000a00 */
[----:B------:R-:W-:Y:S01]  /*9b00*/  LOP3.LUT R4, RZ, R114, RZ, 0x33, !PT ;  /* 0x00000072ff047212 */ /* 0x000fe200078e33ff */
[----:B------:R-:W-:Y:S01]  /*9b10*/  IMAD R3, R18, R36, R31 ;  /* 0x0000002412037224 */ /* 0x000fe200078e021f */
[----:B------:R-:W-:Y:S01]  /*9b20*/  VIMNMX R0, PT, PT, R47, R6, !PT ;  /* 0x000000062f007248 */ /* 0x000fe20007fe0100 */
[----:B------:R-:W-:Y:S01]  /*9b30*/  BSSY.RECONVERGENT B1, `(.L_x_423) ;  /* 0x000003d000017945 */ /* 0x000fe20003800200 */
[----:B------:R-:W-:Y:S01]  /*9b40*/  IMAD R61, R36, UR4, RZ ;  /* 0x00000004243d7c24 */ /* 0x000fe2000f8e02ff */
[----:B------:R-:W-:Y:S01]  /*9b50*/  MOV R43, RZ ;  /* 0x000000ff002b7202 */ /* 0x000fe20000000f00 */
[----:B------:R-:W-:Y:S01]  /*9b60*/  IMAD R3, R3, 0x100, R8 ;  /* 0x0000010003037824 */ /* 0x000fe200078e0208 */
[----:B------:R-:W-:Y:S01]  /*9b70*/  IADD3 R49, PT, PT, -R23, R0, R4 ;  /* 0x0000000017317210 */ /* 0x000fe20007ffe104 */
[----:B------:R-:W-:Y:S01]  /*9b80*/  IMAD.MOV.U32 R56, RZ, RZ, R42 ;  /* 0x000000ffff387224 */ /* 0x000fe200078e002a */
[----:B------:R-:W-:Y:S01]  /*9b90*/  MOV R44, RZ ;  /* 0x000000ff002c7202 */ /* 0x000fe20000000f00 */
[----:B------:R-:W-:Y:S01]  /*9ba0*/  IMAD.MOV.U32 R9, RZ, RZ, RZ ;  /* 0x000000ffff097224 */ /* 0x000fe200078e00ff */
[----:B------:R-:W-:Y:S01]  /*9bb0*/  LOP3.LUT P0, RZ, R49, 0x2, RZ, 0xc0, !PT ;  /* 0x0000000231ff7812 */ /* 0x000fe2000780c0ff */
[----:B------:R-:W-:Y:S01]  /*9bc0*/  IMAD.MOV.U32 R13, RZ, RZ, RZ ;  /* 0x000000ffff0d7224 */ /* 0x000fe200078e00ff */
[----:B------:R-:W-:-:S02]  /*9bd0*/  MOV R46, RZ ;  /* 0x000000ff002e7202 */ /* 0x000fc40000000f00 */
[----:B------:R-:W-:Y:S02]  /*9be0*/  MOV R48, RZ ;  /* 0x000000ff00307202 */ /* 0x000fe40000000f00 */
[----:B------:R-:W-:Y:S01]  /*9bf0*/  MOV R0, RZ ;  /* 0x000000ff00007202 */ /* 0x000fe20000000f00 */
[----:B0-----:R-:W-:-:S04]  /*9c00*/  IMAD.WIDE R40, R3, 0x2, R40 ;  /* 0x0000000203287825 */ /* 0x001fc800078e0228 */
[----:B------:R-:W-:Y:S02]  /*9c10*/  IMAD.MOV.U32 R3, RZ, RZ, RZ ;  /* 0x000000ffff037224 */ /* 0x000fe400078e00ff */
[----:B------:R-:W-:Y:S05]  /*9c20*/  @P0 BRA `(.L_x_424) ;  /* 0x0000000000b40947 */ /* 0x000fea0003800000 */
[----:B------:R-:W0:Y:S01]  /*9c30*/  LDCU.64 UR6, c[0x0][0x3c8] ;  /* 0x00007900ff0677ac */ /* 0x000e220008000a00 */
[----:B------:R-:W-:-:S05]  /*9c40*/  IADD3 R0, P0, PT, R113, R42, RZ ;  /* 0x0000002a71007210 */ /* 0x000fca0007f1e0ff */
        /* <DEDUP_REMOVED lines=9> */
[----:B------:R-:W-:-:S06]  /*9ce0*/  IMAD.WIDE R36, R37, 0x2, R20 ;  /* 0x0000000225247825 */ /* 0x000fcc00078e0214 */
[----:B------:R-:W5:Y:S01]  /*9cf0*/  LDG.E.128 R36, desc[UR36][R36.64] ;  /* 0x0000002424247981 */ /* 0x000f62000c1e1d00 */
[----:B0-----:R-:W-:Y:S01]  /*9d00*/  HADD2.F32 R0, -RZ, R0.H0_H0 ;  /* 0x20000000ff007230 */ /* 0x001fe20000004100 */
[----:B------:R-:W-:Y:S06]  /*9d10*/  @P0 BRA `(.L_x_425) ;  /* 0x0000000000340947 */ /* 0x000fec0003800000 */
[----:B------:R-:W-:Y:S01]  /*9d20*/  ISETP.NE.AND P1, PT, R22, RZ, PT ;  /* 0x000000ff1600720c */ /* 0x000fe20003f25270 */
[----:B------:R-:W0:-:S12]  /*9d30*/  LDS.128 R52, [R30] ;  /* 0x000000001e347984 */ /* 0x000e180000000c00 */
[----:B------:R-:W2:Y:S01]  /*9d40*/  @P1 LDG.E.128 R56, desc[UR36][R40.64] ;  /* 0x0000002428381981 */ /* 0x000ea2000c1e1d00 */
        /* <DEDUP_REMOVED lines=10> */
.L_x_425:
[--C-:B-----5:R-:W-:Y:S01]  /*9df0*/  HADD2.F32 R3, -RZ, R36.reuse.H1_H1 ;  /* 0x30000024ff037230 */ /* 0x120fe20000004100 */
[----:B------:R-:W-:Y:S01]  /*9e00*/  MOV R56, R6 ;  /* 0x0000000600387202 */ /* 0x000fe20000000f00 */
[----:B------:R-:W-:Y:S02]  /*9e10*/  HADD2.F32 R43, -RZ, R36.H0_H0 ;  /* 0x20000024ff2b7230 */ /* 0x000fe40000004100 */
[--C-:B0-----:R-:W-:Y:S02]  /*9e20*/  HADD2.F32 R5, -RZ, R37.reuse.H0_H0 ;  /* 0x20000025ff057230 */ /* 0x101fe40000004100 */
        /* <DEDUP_REMOVED lines=13> */
.L_x_424:
[----:B------:R-:W-:Y:S05]  /*9f00*/  BSYNC.RECONVERGENT B1 ;  /* 0x0000000000017941 */ /* 0x000fea0003800200 */
.L_x_423:
[----:B------:R-:W-:-:S13]  /*9f10*/  ISETP.GE.U32.AND P0, PT, R49, 0x2, PT ;  /* 0x000000023100780c */ /* 0x000fda0003f06070 */
[----:B------:R-:W-:Y:S05]  /*9f20*/  @!P0 BRA `(.L_x_422) ;  /* 0x0000000400748947 */ /* 0x000fea0003800000 */
[C---:B------:R-:W-:Y:S01]  /*9f30*/  IMAD R5, R56.reuse, 0x2, R10 ;  /* 0x0000000238057824 */ /* 0x040fe200078e020a */
[----:B------:R-:W-:Y:S01]  /*9f40*/  ISETP.NE.AND P1, PT, R45, RZ, PT ;  /* 0x000000ff2d00720c */ /* 0x000fe20003f25270 */
[----:B------:R-:W-:Y:S01]  /*9f50*/  IMAD.SHL.U32 R57, R61, 0x100, RZ ;  /* 0x000001003d397824 */ /* 0x000fe200078e00ff */
[----:B------:R-:W-:Y:S01]  /*9f60*/  SHF.L.U32 R15, R56, 0x8, RZ ;  /* 0x00000008380f7819 */ /* 0x000fe200000006ff */
[----:B------:R-:W-:-:S05]  /*9f70*/  IMAD R4, R114, -0x2, R5 ;  /* 0xfffffffe72047824 */ /* 0x000fca00078e0205 */
[----:B------:R-:W-:-:S07]  /*9f80*/  IADD3 R11, PT, PT, R4, 0x4, R35 ;  /* 0x00000004040b7810 */ /* 0x000fce0007ffe023 */
.L_x_429:
[----:B------:R-:W-:Y:S02]  /*9f90*/  IADD3 R4, P0, PT, R113, R56, RZ ;  /* 0x0000003871047210 */ /* 0x000fe40007f1e0ff */
[----:B------:R-:W-:Y:S02]  /*9fa0*/  ISETP.NE.AND P2, PT, R22, RZ, PT ;  /* 0x000000ff1600720c */ /* 0x000fe40003f45270 */
[----:B------:R-:W-:Y:S02]  /*9fb0*/  IADD3.X R5, PT, PT, RZ, R2, RZ, P0, !PT ;  /* 0x00000002ff057210 */ /* 0x000fe400007fe4ff */
[----:B------:R-:W-:-:S04]  /*9fc0*/  LEA R50, P0, R4, UR8, 0x2 ;  /* 0x0000000804327c11 */ /* 0x000fc8000f8010ff */
[----:B------:R-:W-:-:S05]  /*9fd0*/  LEA.HI.X R51, R4, UR9, R5, 0x2, P0 ;  /* 0x0000000904337c11 */ /* 0x000fca00080f1405 */
[----:B------:R-:W2:Y:S02]  /*9fe0*/  LDG.E R4, desc[UR36][R50.64] ;  /* 0x0000002432047981 */ /* 0x000ea4000c1e1900 */
[----:B--2---:R-:W-:-:S04]  /*9ff0*/  IMAD R5, R4, R57, R15 ;  /* 0x0000003904057224 */ /* 0x004fc800078e020f */
[----:B------:R-:W-:-:S06]  /*a000*/  IMAD.WIDE R4, R5, 0x2, R20 ;  /* 0x0000000205047825 */ /* 0x000fcc00078e0214 */
[----:B------:R-:W5:Y:S01]  /*a010*/  LDG.E.128 R4, desc[UR36][R4.64] ;  /* 0x0000002404047981 */ /* 0x000f62000c1e1d00 */
[----:B------:R-:W-:Y:S04]  /*a020*/  BSSY.RECONVERGENT B1, `(.L_x_426) ;  /* 0x000000e000017945 */ /* 0x000fe80003800200 */
[----:B------:R-:W-:Y:S05]  /*a030*/  @P1 BRA `(.L_x_427) ;  /* 0x0000000000301947 */ /* 0x000fea0003800000 */
[----:B------:R-:W2:Y:S04]  /*a040*/  @P2 LDG.E.128 R36, desc[UR36][R40.64] ;  /* 0x0000002428242981 */ /* 0x000ea8000c1e1d00 */
[----:B------:R-:W0:Y:S02]  /*a050*/  LDS.128 R52, [R30] ;  /* 0x000000001e347984 */ /* 0x000e240000000c00 */
[----:B0----5:R-:W-:Y:S02]  /*a060*/  HFMA2 R4, R4, 1, 1, R52 ;  /* 0x3c003c0004047831 */ /* 0x021fe40000000034 */
[----:B------:R-:W-:Y:S02]  /*a070*/  HADD2 R5, R5, R53 ;  /* 0x0000003505057230 */ /* 0x000fe40000000000 */
[----:B------:R-:W-:-:S02]  /*a080*/  HFMA2 R6, R6, 1, 1, R54 ;  /* 0x3c003c0006067831 */ /* 0x000fc40000000036 */
[----:B------:R-:W-:Y:S02]  /*a090*/  HADD2 R7, R7, R55 ;  /* 0x0000003707077230 */ /* 0x000fe40000000000 */
[----:B--2---:R-:W-:Y:S02]  /*a0a0*/  @P2 HFMA2 R5, R5, R37, -RZ ;  /* 0x0000002505052231 */ /* 0x004fe400001000ff */
[----:B------:R-:W-:Y:S02]  /*a0b0*/  @P2 HMUL2 R4, R4, R36 ;  /* 0x0000002404042232 */ /* 0x000fe40000000000 */
[----:B------:R-:W-:Y:S02]  /*a0c0*/  @P2 HFMA2 R7, R7, R39, -RZ ;  /* 0x0000002707072231 */ /* 0x000fe400001000ff */
[----:B------:R-:W-:Y:S02]  /*a0d0*/  @P2 HMUL2 R6, R6, R38 ;  /* 0x0000002606062232 */ /* 0x000fe40000000000 */
[----:B------:R-:W-:-:S05]  /*a0e0*/  IMAD.WIDE.U32 R36, R15, 0x2, R28 ;  /* 0x000000020f247825 */ /* 0x000fca00078e001c */
[----:B------:R0:W-:Y:S02]  /*a0f0*/  STG.E.128 desc[UR36][R36.64], R4 ;  /* 0x0000000424007986 */ /* 0x0001e4000c101d24 */
.L_x_427:
[----:B------:R-:W-:Y:S05]  /*a100*/  BSYNC.RECONVERGENT B1 ;  /* 0x0000000000017941 */ /* 0x000fea0003800200 */
.L_x_426:
[----:B------:R-:W0:Y:S04]  /*a110*/  LDG.E R50, desc[UR36][R50.64+0x8] ;  /* 0x0000082432327981 */ /* 0x000e28000c1e1900 */
[----:B------:R-:W1:Y:S01]  /*a120*/  LDS.U16 R49, [R11+-0x4] ;  /* 0xfffffc000b317984 */ /* 0x000e620000000400 */
[----:B0-----:R-:W-:-:S04]  /*a130*/  IMAD R36, R61, R50, RZ ;  /* 0x000000323d247224 */ /* 0x001fc800078e02ff */
[----:B------:R-:W-:-:S05]  /*a140*/  IMAD R36, R36, 0x100, R15 ;  /* 0x0000010024247824 */ /* 0x000fca00078e020f */
[----:B------:R-:W-:-:S05]  /*a150*/  IADD3 R37, PT, PT, R36, 0x200, RZ ;  /* 0x0000020024257810 */ /* 0x000fca0007ffe0ff */
[----:B------:R-:W-:-:S06]  /*a160*/  IMAD.WIDE R36, R37, 0x2, R20 ;  /* 0x0000000225247825 */ /* 0x000fcc00078e0214 */
[----:B------:R-:W5:Y:S01]  /*a170*/  LDG.E.128 R36, desc[UR36][R36.64] ;  /* 0x0000002424247981 */ /* 0x000f62000c1e1d00 */
[----:B------:R-:W-:Y:S02]  /*a180*/  IMAD.U32 R45, RZ, RZ, UR5 ;  /* 0x00000005ff2d7e24 */ /* 0x000fe4000f8e00ff */
[----:B-1----:R-:W-:Y:S02]  /*a190*/  HADD2.F32 R52, -RZ, R49.H0_H0 ;  /* 0x20000031ff347230 */ /* 0x002fe40000004100 */
[--C-:B-----5:R-:W-:Y:S01]  /*a1a0*/  HADD2.F32 R49, -RZ, R4.reuse.H0_H0 ;  /* 0x20000004ff317230 */ /* 0x120fe20000004100 */
[----:B------:R-:W-:Y:S01]  /*a1b0*/  ISETP.NE.AND P1, PT, R45, RZ, PT ;  /* 0x000000ff2d00720c */ /* 0x000fe20003f25270 */
[----:B------:R-:W-:Y:S02]  /*a1c0*/  HADD2.F32 R53, -RZ, R4.H1_H1 ;  /* 0x30000004ff357230 */ /* 0x000fe40000004100 */
        /* <DEDUP_REMOVED lines=8> */
[--C-:B------:R-:W-:Y:S02]  /*a250*/  HADD2.F32 R6, -RZ, R7.reuse.H0_H0 ;  /* 0x20000007ff067230 */ /* 0x100fe40000004100 */
[----:B------:R-:W-:Y:S01]  /*a260*/  FFMA.FTZ R60, R52, R51, R48 ;  /* 0x00000033343c7223 */ /* 0x000fe20000010030 */
[----:B------:R-:W-:-:S02]  /*a270*/  HADD2.F32 R7, -RZ, R7.H1_H1 ;  /* 0x30000007ff077230 */ /* 0x000fc40000004100 */
[C---:B------:R-:W-:Y:S01]  /*a280*/  FFMA.FTZ R46, R52.reuse, R5, R46 ;  /* 0x00000005342e7223 */ /* 0x040fe2000001002e */
[C---:B------:R-:W-:Y:S02]  /*a290*/  FFMA.FTZ R62, R52.reuse, R6, R13 ;  /* 0x00000006343e7223 */ /* 0x040fe4000001000d */
[----:B------:R-:W-:Y:S01]  /*a2a0*/  FFMA.FTZ R52, R52, R7, R0 ;  /* 0x0000000734347223 */ /* 0x000fe20000010000 */
[----:B------:R-:W-:Y:S06]  /*a2b0*/  @P1 BRA `(.L_x_428) ;  /* 0x0000000000341947 */ /* 0x000fec0003800000 */
[----:B------:R-:W2:Y:S01]  /*a2c0*/  @P2 LDG.E.128 R4, desc[UR36][R40.64] ;  /* 0x0000002428042981 */ /* 0x000ea2000c1e1d00 */
[----:B------:R-:W-:-:S03]  /*a2d0*/  IADD3 R3, PT, PT, R15, 0x200, RZ ;  /* 0x000002000f037810 */ /* 0x000fc60007ffe0ff */
[----:B------:R-:W0:Y:S02]  /*a2e0*/  LDS.128 R48, [R30] ;  /* 0x000000001e307984 */ /* 0x000e240000000c00 */
[----:B0-----:R-:W-:Y:S02]  /*a2f0*/  HFMA2 R36, R36, 1, 1, R48 ;  /* 0x3c003c0024247831 */ /* 0x001fe40000000030 */
[----:B------:R-:W-:Y:S02]  /*a300*/  HADD2 R37, R37, R49 ;  /* 0x0000003125257230 */ /* 0x000fe40000000000 */
[----:B------:R-:W-:Y:S02]  /*a310*/  HFMA2 R38, R38, 1, 1, R50 ;  /* 0x3c003c0026267831 */ /* 0x000fe40000000032 */
[----:B------:R-:W-:Y:S02]  /*a320*/  HADD2 R39, R39, R51 ;  /* 0x0000003327277230 */ /* 0x000fe40000000000 */
[----:B--2---:R-:W-:-:S02]  /*a330*/  @P2 HFMA2 R37, R37, R5, -RZ ;  /* 0x0000000525252231 */ /* 0x004fc400001000ff */
[----:B------:R-:W-:Y:S02]  /*a340*/  @P2 HMUL2 R36, R36, R4 ;  /* 0x0000000424242232 */ /* 0x000fe40000000000 */
[----:B------:R-:W-:Y:S02]  /*a350*/  @P2 HFMA2 R39, R39, R7, -RZ ;  /* 0x0000000727272231 */ /* 0x000fe400001000ff */
[----:B------:R-:W-:Y:S02]  /*a360*/  @P2 HMUL2 R38, R38, R6 ;  /* 0x0000000626262232 */ /* 0x000fe40000000000 */
[----:B------:R-:W-:-:S05]  /*a370*/  IMAD.WIDE.U32 R4, R3, 0x2, R28 ;  /* 0x0000000203047825 */ /* 0x000fca00078e001c */
[----:B------:R0:W-:Y:S02]  /*a380*/  STG.E.128 desc[UR36][R4.64], R36 ;  /* 0x0000002404007986 */ /* 0x0001e4000c101d24 */
.L_x_428:
[----:B------:R1:W2:Y:S01]  /*a390*/  LDS.U16 R0, [R11] ;  /* 0x000000000b007984 */ /* 0x0002a20000000400 */
[----:B------:R-:W-:Y:S01]  /*a3a0*/  VIADD R56, R56, 0x4 ;  /* 0x0000000438387836 */ /* 0x000fe20000000000 */
[----:B------:R-:W-:Y:S01]  /*a3b0*/  IADD3 R15, PT, PT, R15, 0x400, RZ ;  /* 0x000004000f0f7810 */ /* 0x000fe20007ffe0ff */
[--C-:B------:R-:W-:Y:S02]  /*a3c0*/  HADD2.F32 R3, -RZ, R36.reuse.H1_H1 ;  /* 0x30000024ff037230 */ /* 0x100fe40000004100 */
[--C-:B0-----:R-:W-:Y:S01]  /*a3d0*/  HADD2.F32 R5, -RZ, R37.reuse.H0_H0 ;  /* 0x20000025ff057230 */ /* 0x101fe20000004100 */
[----:B------:R-:W-:Y:S01]  /*a3e0*/  ISETP.GE.AND P0, PT, R56, R47, PT ;  /* 0x0000002f3800720c */ /* 0x000fe20003f06270 */
[----:B------:R-:W-:Y:S02]  /*a3f0*/  HADD2.F32 R43, -RZ, R36.H0_H0 ;  /* 0x20000024ff2b7230 */ /* 0x000fe40000004100 */
[----:B------:R-:W-:Y:S02]  /*a400*/  HADD2.F32 R37, -RZ, R37.H1_H1 ;  /* 0x30000025ff257230 */ /* 0x000fe40000004100 */
[----:B------:R-:W-:-:S02]  /*a410*/  HADD2.F32 R9, -RZ, R38.H0_H0 ;  /* 0x20000026ff097230 */ /* 0x000fc40000004100 */
[----:B------:R-:W-:Y:S02]  /*a420*/  HADD2.F32 R7, -RZ, R38.H1_H1 ;  /* 0x30000026ff077230 */ /* 0x000fe40000004100 */
        /* <DEDUP_REMOVED lines=13> */
.L_x_422:
[----:B------:R-:W-:Y:S05]  /*a500*/  BSYNC.RECONVERGENT B0 ;  /* 0x0000000000007941 */ /* 0x000fea0003800200 */
.L_x_421:
[----:B------:R-:W-:Y:S01]  /*a510*/  ISETP.GE.AND P0, PT, R42, R12, PT ;  /* 0x0000000c2a00720c */ /* 0x000fe20003f06270 */
[----:B------:R-:W0:Y:S01]  /*a520*/  LDCU UR6, c[0x0][0x40c] ;  /* 0x00008180ff0677ac */ /* 0x000e220008000800 */
[----:B------:R-:W-:Y:S01]  /*a530*/  BSSY.RECONVERGENT B0, `(.L_x_430) ;  /* 0x00000f3000007945 */ /* 0x000fe20003800200 */
[----:B------:R-:W1:Y:S10]  /*a540*/  LDCU.64 UR8, c[0x0][0x3c8] ;  /* 0x00007900ff0877ac */ /* 0x000e740008000a00 */
[----:B------:R-:W-:Y:S05]  /*a550*/  @P0 BRA `(.L_x_431) ;  /* 0x0000000c00c00947 */ /* 0x000fea0003800000 */
[----:B------:R-:W2:Y:S01]  /*a560*/  LDCU UR4, c[0x0][0x3f8] ;  /* 0x00007f00ff0477ac */ /* 0x000ea20008000800 */
[----:B------:R-:W3:Y:S01]  /*a570*/  LDC R7, c[0x0][0x3f4] ;  /* 0x0000fd00ff077b82 */ /* 0x000ee20000000800 */
[----:B------:R-:W-:Y:S01]  /*a580*/  IADD3 R47, PT, PT, R42, 0x2, RZ ;  /* 0x000000022a2f7810 */ /* 0x000fe20007ffe0ff */
[----:B------:R-:W-:Y:S01]  /*a590*/  BSSY.RECONVERGENT B1, `(.L_x_432) ;  /* 0x0000054000017945 */ /* 0x000fe20003800200 */
[----:B------:R-:W-:Y:S02]  /*a5a0*/  LOP3.LUT R15, RZ, R114, RZ, 0x33, !PT ;  /* 0x00000072ff0f7212 */ /* 0x000fe400078e33ff */
[----:B------:R-:W-:-:S03]  /*a5b0*/  VIMNMX R4, PT, PT, R12, R47, !PT ;  /* 0x0000002f0c047248 */ /* 0x000fc60007fe0100 */
[----:B------:R-:W4:Y:S01]  /*a5c0*/  LDC.64 R36, c[0x0][0x458] ;  /* 0x00011600ff247b82 */ /* 0x000f220000000a00 */
[----:B------:R-:W-:-:S04]  /*a5d0*/  IADD3 R15, PT, PT, -R23, R4, R15 ;  /* 0x00000004170f7210 */ /* 0x000fc80007ffe10f */
[----:B------:R-:W-:Y:S01]  /*a5e0*/  LOP3.LUT P0, RZ, R15, 0x2, RZ, 0xc0, !PT ;  /* 0x000000020fff7812 */ /* 0x000fe2000780c0ff */
[----:B--2---:R-:W-:-:S04]  /*a5f0*/  IMAD R5, R18, UR4, R31 ;  /* 0x0000000412057c24 */ /* 0x004fc8000f8e021f */
[----:B------:R-:W-:Y:S02]  /*a600*/  IMAD R5, R5, 0x100, R8 ;  /* 0x0000010005057824 */ /* 0x000fe400078e0208 */
[----:B---3--:R-:W-:Y:S02]  /*a610*/  IMAD R11, R7, UR4, RZ ;  /* 0x00000004070b7c24 */ /* 0x008fe4000f8e02ff */
[----:B----4-:R-:W-:Y:S01]  /*a620*/  IMAD.WIDE R36, R5, 0x2, R36 ;  /* 0x0000000205247825 */ /* 0x010fe200078e0224 */
[----:B------:R-:W-:-:S03]  /*a630*/  MOV R5, R42 ;  /* 0x0000002a00057202 */ /* 0x000fc60000000f00 */
[----:B------:R-:W-:Y:S05]  /*a640*/  @P0 BRA `(.L_x_433) ;  /* 0x0000000400200947 */ /* 0x000fea0003800000 */
[----:B------:R-:W-:Y:S01]  /*a650*/  ISETP.GE.AND P0, PT, R42, R7, PT ;  /* 0x000000072a00720c */ /* 0x000fe20003f06270 */
[----:B------:R-:W-:-:S12]  /*a660*/  IMAD.MOV.U32 R5, RZ, RZ, R47 ;  /* 0x000000ffff057224 */ /* 0x000fd800078e002f */
[----:B------:R-:W-:Y:S05]  /*a670*/  @!P0 BRA `(.L_x_433) ;  /* 0x0000000400148947 */ /* 0x000fea0003800000 */
[----:B------:R-:W-:Y:S01]  /*a680*/  IABS R39, R7 ;  /* 0x0000000700277213 */ /* 0x000fe20000000000 */
[----:B------:R-:W2:Y:S01]  /*a690*/  LDCU.64 UR4, c[0x0][0x3c8] ;  /* 0x00007900ff0477ac */ /* 0x000ea20008000a00 */
[----:B------:R-:W-:Y:S01]  /*a6a0*/  IABS R40, R42 ;  /* 0x0000002a00287213 */ /* 0x000fe20000000000 */
[----:B------:R-:W3:Y:S01]  /*a6b0*/  LDS.U16 R34, [R34] ;  /* 0x0000000022227984 */ /* 0x000ee20000000400 */
[----:B------:R-:W4:Y:S01]  /*a6c0*/  I2F.RP R6, R39 ;  /* 0x0000002700067306 */ /* 0x000f220000209400 */
[----:B------:R-:W-:Y:S02]  /*a6d0*/  ISETP.GE.AND P1, PT, R42, RZ, PT ;  /* 0x000000ff2a00720c */ /* 0x000fe40003f26270 */
[----:B------:R-:W-:-:S05]  /*a6e0*/  ISETP.NE.AND P2, PT, R7, RZ, PT ;  /* 0x000000ff0700720c */ /* 0x000fca0003f45270 */
[----:B----4-:R-:W4:Y:S02]  /*a6f0*/  MUFU.RCP R6, R6 ;  /* 0x0000000600067308 */ /* 0x010f240000001000 */
[----:B----4-:R-:W-:-:S06]  /*a700*/  IADD3 R38, PT, PT, R6, 0xffffffe, RZ ;  /* 0x0ffffffe06267810 */ /* 0x010fcc0007ffe0ff */
[----:B------:R-:W4:Y:S02]  /*a710*/  F2I.FTZ.U32.TRUNC.NTZ R5, R38 ;  /* 0x0000002600057305 */ /* 0x000f24000021f000 */
[----:B----4-:R-:W-:-:S05]  /*a720*/  IADD3 R4, PT, PT, RZ, -R5, RZ ;  /* 0x80000005ff047210 */ /* 0x010fca0007ffe0ff */
[----:B------:R-:W-:Y:S02]  /*a730*/  IMAD R41, R4, R39, RZ ;  /* 0x0000002704297224 */ /* 0x000fe400078e02ff */
[----:B------:R-:W-:-:S04]  /*a740*/  IMAD.MOV.U32 R4, RZ, RZ, RZ ;  /* 0x000000ffff047224 */ /* 0x000fc800078e00ff */
        /* <DEDUP_REMOVED lines=19> */
[----:B------:R-:W-:-:S06]  /*a880*/  IMAD.WIDE R4, R5, 0x2, R20 ;  /* 0x0000000205047825 */ /* 0x000fcc00078e0214 */
[----:B------:R-:W5:Y:S01]  /*a890*/  LDG.E.128 R4, desc[UR36][R4.64] ;  /* 0x0000002404047981 */ /* 0x000f62000c1e1d00 */
[----:B------:R-:W-:Y:S01]  /*a8a0*/  BSSY.RECONVERGENT B2, `(.L_x_434) ;  /* 0x0000011000027945 */ /* 0x000fe20003800200 */
[----:B---3--:R-:W-:-:S03]  /*a8b0*/  HADD2.F32 R40, -RZ, R34.H0_H0 ;  /* 0x20000022ff287230 */ /* 0x008fc60000004100 */
[----:B------:R-:W-:Y:S05]  /*a8c0*/  @P0 BRA `(.L_x_435) ;  /* 0x0000000000380947 */ /* 0x000fea0003800000 */
[----:B------:R-:W-:Y:S01]  /*a8d0*/  ISETP.NE.AND P3, PT, R22, RZ, PT ;  /* 0x000000ff1600720c */ /* 0x000fe20003f65270 */
[----:B------:R-:W2:-:S12]  /*a8e0*/  LDS.128 R56, [R30] ;  /* 0x000000001e387984 */ /* 0x000e980000000c00 */
[----:B------:R-:W3:Y:S01]  /*a8f0*/  @P3 LDG.E.128 R52, desc[UR36][R36.64] ;  /* 0x0000002424343981 */ /* 0x000ee2000c1e1d00 */
[----:B------:R-:W-:-:S05]  /*a900*/  SHF.L.U32 R39, R42, 0x8, RZ ;  /* 0x000000082a277819 */ /* 0x000fca00000006ff */
[----:B------:R-:W-:-:S04]  /*a910*/  IMAD.WIDE.U32 R38, R39, 0x2, R28 ;  /* 0x0000000227267825 */ /* 0x000fc800078e001c */
[----:B--2--5:R-:W-:Y:S02]  /*a920*/  HFMA2 R4, R4, 1, 1, R56 ;  /* 0x3c003c0004047831 */ /* 0x024fe40000000038 */
[----:B------:R-:W-:Y:S02]  /*a930*/  HADD2 R5, R5, R57 ;  /* 0x0000003905057230 */ /* 0x000fe40000000000 */
[----:B------:R-:W-:Y:S02]  /*a940*/  HFMA2 R6, R6, 1, 1, R58 ;  /* 0x3c003c0006067831 */ /* 0x000fe4000000003a */
[----:B------:R-:W-:Y:S02]  /*a950*/  HADD2 R7, R7, R59 ;  /* 0x0000003b07077230 */ /* 0x000fe40000000000 */
[----:B---3--:R-:W-:Y:S02]  /*a960*/  @P3 HFMA2 R5, R5, R53, -RZ ;  /* 0x0000003505053231 */ /* 0x008fe400001000ff */
[----:B------:R-:W-:-:S02]  /*a970*/  @P3 HMUL2 R4, R4, R52 ;  /* 0x0000003404043232 */ /* 0x000fc40000000000 */
[----:B------:R-:W-:Y:S02]  /*a980*/  @P3 HFMA2 R7, R7, R55, -RZ ;  /* 0x0000003707073231 */ /* 0x000fe400001000ff */
[----:B------:R-:W-:-:S05]  /*a990*/  @P3 HMUL2 R6, R6, R54 ;  /* 0x0000003606063232 */ /* 0x000fca0000000000 */
[----:B------:R2:W-:Y:S02]  /*a9a0*/  STG.E.128 desc[UR36][R38.64], R4 ;  /* 0x0000000426007986 */ /* 0x0005e4000c101d24 */
.L_x_435:
[----:B01----:R-:W-:Y:S05]  /*a9b0*/  BSYNC.RECONVERGENT B2 ;  /* 0x0000000000027941 */ /* 0x003fea0003800200 */
.L_x_434:
[--C-:B-----5:R-:W-:Y:S02]  /*a9c0*/  HADD2.F32 R34, -RZ, R4.reuse.H0_H0 ;  /* 0x20000004ff227230 */ /* 0x120fe40000004100 */
[----:B--2---:R-:W-:Y:S02]  /*a9d0*/  HADD2.F32 R39, -RZ, R4.H1_H1 ;  /* 0x30000004ff277230 */ /* 0x004fe40000004100 */
[----:B------:R-:W-:Y:S02]  /*a9e0*/  HADD2.F32 R4, -RZ, R5.H0_H0 ;  /* 0x20000005ff047230 */ /* 0x000fe40000004100 */
[C---:B------:R-:W-:Y:S01]  /*a9f0*/  FFMA.FTZ R43, R40.reuse, R34, R43 ;  /* 0x00000022282b7223 */ /* 0x040fe2000001002b */
[--C-:B------:R-:W-:Y:S02]  /*aa00*/  HADD2.F32 R38, -RZ, R6.reuse.H0_H0 ;  /* 0x20000006ff267230 */ /* 0x100fe40000004100 */
[----:B------:R-:W-:Y:S01]  /*aa10*/  FFMA.FTZ R44, R40, R39, R44 ;  /* 0x00000027282c7223 */ /* 0x000fe2000001002c */
[----:B------:R-:W-:-:S02]  /*aa20*/  HADD2.F32 R41, -RZ, R6.H1_H1 ;  /* 0x30000006ff297230 */ /* 0x000fc40000004100 */
[C---:B------:R-:W-:Y:S01]  /*aa30*/  FFMA.FTZ R3, R40.reuse, R4, R3 ;  /* 0x0000000428037223 */ /* 0x040fe20000010003 */
[----:B------:R-:W-:Y:S02]  /*aa40*/  HADD2.F32 R5, -RZ, R5.H1_H1 ;  /* 0x30000005ff057230 */ /* 0x000fe40000004100 */
[C---:B------:R-:W-:Y:S01]  /*aa50*/  FFMA.FTZ R9, R40.reuse, R38, R9 ;  /* 0x0000002628097223 */ /* 0x040fe20000010009 */
[--C-:B------:R-:W-:Y:S02]  /*aa60*/  HADD2.F32 R6, -RZ, R7.reuse.H0_H0 ;  /* 0x20000007ff067230 */ /* 0x100fe40000004100 */
[C---:B------:R-:W-:Y:S01]  /*aa70*/  FFMA.FTZ R48, R40.reuse, R41, R48 ;  /* 0x0000002928307223 */ /* 0x040fe20000010030 */
[----:B------:R-:W-:Y:S02]  /*aa80*/  HADD2.F32 R7, -RZ, R7.H1_H1 ;  /* 0x30000007ff077230 */ /* 0x000fe40000004100 */
[----:B------:R-:W-:Y:S01]  /*aa90*/  FFMA.FTZ R46, R40, R5, R46 ;  /* 0x00000005282e7223 */ /* 0x000fe2000001002e */
[----:B------:R-:W-:-:S02]  /*aaa0*/  IMAD.MOV.U32 R5, RZ, RZ, R47 ;  /* 0x000000ffff057224 */ /* 0x000fc400078e002f */
[C---:B------:R-:W-:Y:S01]  /*aab0*/  FFMA.FTZ R13, R40.reuse, R6, R13 ;  /* 0x00000006280d7223 */ /* 0x040fe2000001000d */
[----:B------:R-:W-:-:S07]  /*aac0*/  FFMA.FTZ R0, R40, R7, R0 ;  /* 0x0000000728007223 */ /* 0x000fce0000010000 */
.L_x_433:
[----:B01----:R-:W-:Y:S05]  /*aad0*/  BSYNC.RECONVERGENT B1 ;  /* 0x0000000000017941 */ /* 0x003fea0003800200 */
.L_x_432:
[----:B------:R-:W-:-:S13]  /*aae0*/  ISETP.GE.U32.AND P0, PT, R15, 0x2, PT ;  /* 0x000000020f00780c */ /* 0x000fda0003f06070 */
[----:B------:R-:W-:Y:S05]  /*aaf0*/  @!P0 BRA `(.L_x_431) ;  /* 0x0000000800588947 */ /* 0x000fea0003800000 */
[C---:B------:R-:W-:Y:S01]  /*ab00*/  LEA R7, R5.reuse, R10, 0x1 ;  /* 0x0000000a05077211 */ /* 0x040fe200078e08ff */
[C---:B------:R-:W-:Y:S01]  /*ab10*/  IMAD.SHL.U32 R15, R5.reuse, 0x100, RZ ;  /* 0x00000100050f7824 */ /* 0x040fe200078e00ff */
[----:B------:R-:W-:-:S03]  /*ab20*/  IADD3 R10, PT, PT, R5, 0x2, RZ ;  /* 0x00000002050a7810 */ /* 0x000fc60007ffe0ff */
[----:B------:R-:W-:-:S05]  /*ab30*/  IMAD R4, R114, -0x2, R7 ;  /* 0xfffffffe72047824 */ /* 0x000fca00078e0207 */
[----:B------:R-:W-:-:S07]  /*ab40*/  IADD3 R34, PT, PT, R4, 0x4, R35 ;  /* 0x0000000404227810 */ /* 0x000fce0007ffe023 */
.L_x_442:
[----:B------:R-:W0:Y:S01]  /*ab50*/  LDC R45, c[0x0][0x3f4] ;  /* 0x0000fd00ff2d7b82 */ /* 0x000e220000000800 */
[----:B------:R-:W-:Y:S01]  /*ab60*/  IADD3 R6, PT, PT, R10, -0x2, RZ ;  /* 0xfffffffe0a067810 */ /* 0x000fe20007ffe0ff */
[----:B------:R-:W-:Y:S03]  /*ab70*/  BSSY.RECONVERGENT B1, `(.L_x_436) ;  /* 0x0000043000017945 */ /* 0x000fe60003800200 */
[----:B0-----:R-:W-:-:S13]  /*ab80*/  ISETP.GE.AND P0, PT, R6, R45, PT ;  /* 0x0000002d0600720c */ /* 0x001fda0003f06270 */
        /* <DEDUP_REMOVED lines=12> */
[----:B------:R-:W-:Y:S01]  /*ac50*/  IMAD.HI.U32 R4, R5, R41, R4 ;  /* 0x0000002905047227 */ /* 0x000fe200078e0004 */
[----:B------:R-:W-:Y:S02]  /*ac60*/  MOV R5, R40 ;  /* 0x0000002800057202 */ /* 0x000fe40000000f00 */
[----:B------:R-:W0:Y:S03]  /*ac70*/  LDS.U16 R40, [R34+-0x4] ;  /* 0xfffffc0022287984 */ /* 0x000e260000000400 */
[----:B------:R-:W-:-:S04]  /*ac80*/  IMAD.HI.U32 R4, R4, R5, RZ ;  /* 0x0000000504047227 */ /* 0x000fc800078e00ff */
[----:B------:R-:W-:-:S04]  /*ac90*/  IMAD.MOV R4, RZ, RZ, -R4 ;  /* 0x000000ffff047224 */ /* 0x000fc800078e0a04 */
[----:B------:R-:W-:-:S05]  /*aca0*/  IMAD R4, R7, R4, R5 ;  /* 0x0000000407047224 */ /* 0x000fca00078e0205 */
[----:B------:R-:W-:-:S13]  /*acb0*/  ISETP.GT.U32.AND P0, PT, R7, R4, PT ;  /* 0x000000040700720c */ /* 0x000fda0003f04070 */
[----:B------:R-:W-:-:S04]  /*acc0*/  @!P0 IADD3 R4, PT, PT, R4, -R7, RZ ;  /* 0x8000000704048210 */ /* 0x000fc80007ffe0ff */
[----:B------:R-:W-:-:S13]  /*acd0*/  ISETP.GT.U32.AND P0, PT, R7, R4, PT ;  /* 0x000000040700720c */ /* 0x000fda0003f04070 */
[----:B------:R-:W-:-:S05]  /*ace0*/  @!P0 IADD3 R4, PT, PT, R4, -R7, RZ ;  /* 0x8000000704048210 */ /* 0x000fca0007ffe0ff */
[----:B------:R-:W-:Y:S01]  /*acf0*/  @!P1 IMAD.MOV R4, RZ, RZ, -R4 ;  /* 0x000000ffff049224 */ /* 0x000fe200078e0a04 */
[----:B------:R-:W-:-:S04]  /*ad00*/  @!P2 LOP3.LUT R4, RZ, R45, RZ, 0x33, !PT ;  /* 0x0000002dff04a212 */ /* 0x000fc800078e33ff */
[----:B------:R-:W-:-:S04]  /*ad10*/  IADD3 R5, P0, PT, R113, R4, RZ ;  /* 0x0000000471057210 */ /* 0x000fc80007f1e0ff */
[----:B------:R-:W-:Y:S02]  /*ad20*/  IADD3.X R6, PT, PT, RZ, R2, RZ, P0, !PT ;  /* 0x00000002ff067210 */ /* 0x000fe400007fe4ff */
[----:B------:R-:W-:-:S04]  /*ad30*/  LEA R38, P0, R5, UR8, 0x2 ;  /* 0x0000000805267c11 */ /* 0x000fc8000f8010ff */
[----:B------:R-:W-:-:S05]  /*ad40*/  LEA.HI.X R39, R5, UR9, R6, 0x2, P0 ;  /* 0x0000000905277c11 */ /* 0x000fca00080f1406 */
[----:B------:R-:W2:Y:S02]  /*ad50*/  LDG.E R38, desc[UR36][R38.64] ;  /* 0x0000002426267981 */ /* 0x000ea4000c1e1900 */
[----:B--2---:R-:W-:-:S05]  /*ad60*/  IMAD R5, R11, R38, R4 ;  /* 0x000000260b057224 */ /* 0x004fca00078e0204 */
[----:B------:R-:W-:-:S05]  /*ad70*/  SHF.L.U32 R5, R5, 0x8, RZ ;  /* 0x0000000805057819 */ /* 0x000fca00000006ff */
[----:B------:R-:W-:-:S06]  /*ad80*/  IMAD.WIDE R4, R5, 0x2, R20 ;  /* 0x0000000205047825 */ /* 0x000fcc00078e0214 */
[----:B------:R-:W5:Y:S01]  /*ad90*/  LDG.E.128 R4, desc[UR36][R4.64] ;  /* 0x0000002404047981 */ /* 0x000f62000c1e1d00 */
[----:B------:R-:W-:Y:S01]  /*ada0*/  UISETP.NE.AND UP0, UPT, UR6, URZ, UPT ;  /* 0x000000ff0600728c */ /* 0x000fe2000bf05270 */
[----:B0-----:R-:W-:-:S08]  /*adb0*/  HADD2.F32 R40, -RZ, R40.H0_H0 ;  /* 0x20000028ff287230 */ /* 0x001fd00000004100 */
[----:B------:R-:W-:Y:S05]  /*adc0*/  BRA.U UP0, `(.L_x_438) ;  /* 0x0000000100347547 */ /* 0x000fea000b800000 */
        /* <DEDUP_REMOVED lines=13> */
.L_x_438:
[--C-:B0----5:R-:W-:Y:S02]  /*aea0*/  HADD2.F32 R38, -RZ, R4.reuse.H0_H0 ;  /* 0x20000004ff267230 */ /* 0x121fe40000004100 */
[----:B------:R-:W-:Y:S02]  /*aeb0*/  HADD2.F32 R39, -RZ, R4.H1_H1 ;  /* 0x30000004ff277230 */ /* 0x000fe40000004100 */
[--C-:B------:R-:W-:Y:S02]  /*aec0*/  HADD2.F32 R42, -RZ, R6.reuse.H0_H0 ;  /* 0x20000006ff2a7230 */ /* 0x100fe40000004100 */
[C---:B------:R-:W-:Y:S01]  /*aed0*/  FFMA.FTZ R43, R40.reuse, R38, R43 ;  /* 0x00000026282b7223 */ /* 0x040fe2000001002b */
[----:B------:R-:W-:Y:S02]  /*aee0*/  HADD2.F32 R41, -RZ, R6.H1_H1 ;  /* 0x30000006ff297230 */ /* 0x000fe40000004100 */
[----:B------:R-:W-:Y:S01]  /*aef0*/  FFMA.FTZ R44, R40, R39, R44 ;  /* 0x00000027282c7223 */ /* 0x000fe2000001002c */
[----:B------:R-:W-:-:S02]  /*af00*/  HADD2.F32 R4, -RZ, R5.H0_H0 ;  /* 0x20000005ff047230 */ /* 0x000fc40000004100 */
[C---:B------:R-:W-:Y:S01]  /*af10*/  FFMA.FTZ R9, R40.reuse, R42, R9 ;  /* 0x0000002a28097223 */ /* 0x040fe20000010009 */
[----:B------:R-:W-:Y:S02]  /*af20*/  HADD2.F32 R6, -RZ, R7.H0_H0 ;  /* 0x20000007ff067230 */ /* 0x000fe40000004100 */
[C---:B------:R-:W-:Y:S01]  /*af30*/  FFMA.FTZ R48, R40.reuse, R41, R48 ;  /* 0x0000002928307223 */ /* 0x040fe20000010030 */
[----:B------:R-:W-:Y:S02]  /*af40*/  HADD2.F32 R5, -RZ, R5.H1_H1 ;  /* 0x30000005ff057230 */ /* 0x000fe40000004100 */
[C---:B------:R-:W-:Y:S01]  /*af50*/  FFMA.FTZ R3, R40.reuse, R4, R3 ;  /* 0x0000000428037223 */ /* 0x040fe20000010003 */
[----:B------:R-:W-:Y:S02]  /*af60*/  HADD2.F32 R7, -RZ, R7.H1_H1 ;  /* 0x30000007ff077230 */ /* 0x000fe40000004100 */
[C---:B------:R-:W-:Y:S01]  /*af70*/  FFMA.FTZ R13, R40.reuse, R6, R13 ;  /* 0x00000006280d7223 */ /* 0x040fe2000001000d */
[----:B------:R-:W-:-:S02]  /*af80*/  FFMA.FTZ R46, R40, R5, R46 ;  /* 0x00000005282e7223 */ /* 0x000fc4000001002e */
[----:B------:R-:W-:-:S07]  /*af90*/  FFMA.FTZ R0, R40, R7, R0 ;  /* 0x0000000728007223 */ /* 0x000fce0000010000 */
.L_x_437:
[----:B------:R-:W-:Y:S05]  /*afa0*/  BSYNC.RECONVERGENT B1 ;  /* 0x0000000000017941 */ /* 0x000fea0003800200 */
.L_x_436:
        /* <DEDUP_REMOVED lines=9> */
[----:B0-----:R-:W-:-:S06]  /*b040*/  VIADD R38, R6, 0xffffffe ;  /* 0x0ffffffe06267836 */ /* 0x001fcc0000000000 */
[----:B------:R-:W0:Y:S02]  /*b050*/  F2I.FTZ.U32.TRUNC.NTZ R5, R38 ;  /* 0x0000002600057305 */ /* 0x000e24000021f000 */
[----:B0-----:R-:W-:-:S05]  /*b060*/  IADD3 R4, PT, PT, RZ, -R5, RZ ;  /* 0x80000005ff047210 */ /* 0x001fca0007ffe0ff */
[----:B------:R-:W-:Y:S01]  /*b070*/  IMAD R39, R4, R7, RZ ;  /* 0x0000000704277224 */ /* 0x000fe200078e02ff */
[----:B------:R-:W-:-:S05]  /*b080*/  MOV R4, RZ ;  /* 0x000000ff00047202 */ /* 0x000fca0000000f00 */
[----:B------:R-:W-:-:S04]  /*b090*/  IMAD.HI.U32 R4, R5, R39, R4 ;  /* 0x0000002705047227 */ /* 0x000fc800078e0004 */
[----:B------:R-:W-:Y:S02]  /*b0a0*/  IMAD.MOV.U32 R5, RZ, RZ, R40 ;  /* 0x000000ffff057224 */ /* 0x000fe400078e0028 */
[----:B------:R-:W0:Y:S02]  /*b0b0*/  LDS.U16 R40, [R34] ;  /* 0x0000000022287984 */ /* 0x000e240000000400 */
        /* <DEDUP_REMOVED lines=15> */
[----:B--2---:R-:W-:-:S04]  /*b1b0*/  IMAD R5, R11, R38, R4 ;  /* 0x000000260b057224 */ /* 0x004fc800078e0204 */
[----:B------:R-:W-:-:S04]  /*b1c0*/  IMAD.SHL.U32 R5, R5, 0x100, RZ ;  /* 0x0000010005057824 */ /* 0x000fc800078e00ff */
[----:B------:R-:W-:-:S06]  /*b1d0*/  IMAD.WIDE R4, R5, 0x2, R20 ;  /* 0x0000000205047825 */ /* 0x000fcc00078e0214 */
[----:B------:R-:W5:Y:S01]  /*b1e0*/  LDG.E.128 R4, desc[UR36][R4.64] ;  /* 0x0000002404047981 */ /* 0x000f62000c1e1d00 */
[----:B0-----:R-:W-:Y:S01]  /*b1f0*/  HADD2.F32 R40, -RZ, R40.H0_H0 ;  /* 0x20000028ff287230 */ /* 0x001fe20000004100 */
[----:B------:R-:W-:Y:S06]  /*b200*/  BRA.U UP0, `(.L_x_441) ;  /* 0x0000000100387547 */ /* 0x000fec000b800000 */
[----:B------:R-:W-:Y:S01]  /*b210*/  ISETP.NE.AND P3, PT, R22, RZ, PT ;  /* 0x000000ff1600720c */ /* 0x000fe20003f65270 */
[----:B------:R-:W0:-:S12]  /*b220*/  LDS.128 R56, [R30] ;  /* 0x000000001e387984 */ /* 0x000e180000000c00 */
[----:B------:R-:W2:Y:S01]  /*b230*/  @P3 LDG.E.128 R52, desc[UR36][R36.64] ;  /* 0x0000002424343981 */ /* 0x000ea2000c1e1d00 */
        /* <DEDUP_REMOVED lines=11> */
.L_x_441:
        /* <DEDUP_REMOVED lines=16> */
.L_x_440:
[----:B------:R-:W-:Y:S05]  /*b3f0*/  BSYNC.RECONVERGENT B1 ;  /* 0x0000000000017941 */ /* 0x000fea0003800200 */
.L_x_439:
[C---:B------:R-:W-:Y:S01]  /*b400*/  IADD3 R5, PT, PT, R10.reuse, 0x2, RZ ;  /* 0x000000020a057810 */ /* 0x040fe20007ffe0ff */
[----:B------:R-:W-:Y:S01]  /*b410*/  VIADD R10, R10, 0x4 ;  /* 0x000000040a0a7836 */ /* 0x000fe20000000000 */
[----:B------:R-:W-:Y:S02]  /*b420*/  IADD3 R15, PT, PT, R15, 0x400, RZ ;  /* 0x000004000f0f7810 */ /* 0x000fe40007ffe0ff */
[----:B------:R-:W-:Y:S02]  /*b430*/  ISETP.GE.AND P0, PT, R5, R12, PT ;  /* 0x0000000c0500720c */ /* 0x000fe40003f06270 */
[----:B------:R-:W-:-:S11]  /*b440*/  IADD3 R34, PT, PT, R34, 0x8, RZ ;  /* 0x0000000822227810 */ /* 0x000fd60007ffe0ff */
[----:B------:R-:W-:Y:S05]  /*b450*/  @!P0 BRA `(.L_x_442) ;  /* 0xfffffff400bc8947 */ /* 0x000fea000383ffff */
.L_x_431:
[----:B01----:R-:W-:Y:S05]  /*b460*/  BSYNC.RECONVERGENT B0 ;  /* 0x0000000000007941 */ /* 0x003fea0003800200 */
.L_x_430:
[----:B------:R-:W-:Y:S01]  /*b470*/  ISETP.NE.AND P0, PT, R23, R14, PT ;  /* 0x0000000e1700720c */ /* 0x000fe20003f05270 */
[----:B------:R-:W-:-:S12]  /*b480*/  BSSY.RECONVERGENT B0, `(.L_x_443) ;  /* 0x0000030000007945 */ /* 0x000fd80003800200 */
[----:B------:R-:W-:Y:S05]  /*b490*/  @P0 BRA `(.L_x_444) ;  /* 0x0000000000b80947 */ /* 0x000fea0003800000 */
[----:B------:R-:W-:Y:S01]  /*b4a0*/  IMAD.SHL.U32 R5, R12, 0x100, RZ ;  /* 0x000001000c057824 */ /* 0x000fe200078e00ff */
[----:B------:R-:W-:Y:S01]  /*b4b0*/  IADD3 R19, PT, PT, R19, -R114, RZ ;  /* 0x8000007213137210 */ /* 0x000fe20007ffe0ff */
[----:B------:R-:W0:Y:S02]  /*b4c0*/  LDCU UR4, c[0x0][0x40c] ;  /* 0x00008180ff0477ac */ /* 0x000e240008000800 */
[----:B------:R-:W-:-:S05]  /*b4d0*/  IMAD.WIDE R4, R5, 0x2, R28 ;  /* 0x0000000205047825 */ /* 0x000fca00078e021c */
[----:B------:R1:W5:Y:S01]  /*b4e0*/  LDG.E.128 R20, desc[UR36][R4.64] ;  /* 0x0000002404147981 */ /* 0x000362000c1e1d00 */
[----:B------:R-:W-:-:S06]  /*b4f0*/  LEA R32, R19, R32, 0x1 ;  /* 0x0000002013207211 */ /* 0x000fcc00078e08ff */
[----:B------:R-:W2:Y:S01]  /*b500*/  LDS.U16 R32, [R32+-0x2] ;  /* 0xfffffe0020207984 */ /* 0x000ea20000000400 */
[----:B0-----:R-:W-:Y:S01]  /*b510*/  UISETP.NE.AND UP0, UPT, UR4, URZ, UPT ;  /* 0x000000ff0400728c */ /* 0x001fe2000bf05270 */
[----:B--2---:R-:W-:-:S08]  /*b520*/  HADD2.F32 R2, -RZ, R32.H0_H0 ;  /* 0x20000020ff027230 */ /* 0x004fd00000004100 */
[----:B-1----:R-:W-:Y:S05]  /*b530*/  BRA.U UP0, `(.L_x_445) ;  /* 0x0000000100507547 */ /* 0x002fea000b800000 */
[----:B------:R-:W0:Y:S02]  /*b540*/  LDCU.64 UR4, c[0x0][0x460] ;  /* 0x00008c00ff0477ac */ /* 0x000e240008000a00 */
[----:B0-----:R-:W-:-:S04]  /*b550*/  ISETP.NE.U32.AND P0, PT, RZ, UR4, PT ;  /* 0x00000004ff007c0c */ /* 0x001fc8000bf05070 */
[----:B------:R-:W-:-:S13]  /*b560*/  ISETP.NE.AND.EX P0, PT, RZ, UR5, PT, P0 ;  /* 0x00000005ff007c0c */ /* 0x000fda000bf05300 */
[----:B------:R-:W0:Y:S08]  /*b570*/  @P0 LDC R6, c[0x0][0x3f8] ;  /* 0x0000fe00ff060b82 */ /* 0x000e300000000800 */
[----:B------:R-:W1:Y:S01]  /*b580*/  @P0 LDC.64 R4, c[0x0][0x458] ;  /* 0x00011600ff040b82 */ /* 0x000e620000000a00 */
[----:B0-----:R-:W-:-:S04]  /*b590*/  @P0 IMAD R31, R18, R6, R31 ;  /* 0x00000006121f0224 */ /* 0x001fc800078e021f */
[----:B------:R-:W-:-:S04]  /*b5a0*/  @P0 IMAD R31, R31, 0x100, R8 ;  /* 0x000001001f1f0824 */ /* 0x000fc800078e0208 */
[----:B-1----:R-:W-:-:S06]  /*b5b0*/  @P0 IMAD.WIDE R4, R31, 0x2, R4 ;  /* 0x000000021f040825 */ /* 0x002fcc00078e0204 */
[----:B------:R-:W2:Y:S01]  /*b5c0*/  @P0 LDG.E.128 R4, desc[UR36][R4.64] ;  /* 0x0000002404040981 */ /* 0x000ea2000c1e1d00 */
[----:B-----5:R-:W-:Y:S02]  /*b5d0*/  HFMA2 R20, R20, 1, 1, R24 ;  /* 0x3c003c0014147831 */ /* 0x020fe40000000018 */
[----:B------:R-:W-:Y:S02]  /*b5e0*/  HADD2 R21, R21, R25 ;  /* 0x0000001915157230 */ /* 0x000fe40000000000 */
[----:B------:R-:W-:Y:S02]  /*b5f0*/  HFMA2 R22, R22, 1, 1, R26 ;  /* 0x3c003c0016167831 */ /* 0x000fe4000000001a */
[----:B------:R-:W-:Y:S01]  /*b600*/  HADD2 R23, R23, R27 ;  /* 0x0000001b17177230 */ /* 0x000fe20000000000 */
[----:B------:R-:W-:-:S05]  /*b610*/  SHF.L.U32 R11, R16, 0x8, RZ ;  /* 0x00000008100b7819 */ /* 0x000fca00000006ff */
[----:B------:R-:W-:-:S04]  /*b620*/  IMAD.WIDE R28, R11, 0x2, R28 ;  /* 0x000000020b1c7825 */ /* 0x000fc800078e021c */
[----:B--2---:R-:W-:Y:S02]  /*b630*/  @P0 HFMA2 R21, R21, R5, -RZ ;  /* 0x0000000515150231 */ /* 0x004fe400001000ff */
[----:B------:R-:W-:Y:S02]  /*b640*/  @P0 HMUL2 R20, R20, R4 ;  /* 0x0000000414140232 */ /* 0x000fe40000000000 */
[----:B------:R-:W-:Y:S02]  /*b650*/  @P0 HFMA2 R23, R23, R7, -RZ ;  /* 0x0000000717170231 */ /* 0x000fe400001000ff */
[----:B------:R-:W-:-:S05]  /*b660*/  @P0 HMUL2 R22, R22, R6 ;  /* 0x0000000616160232 */ /* 0x000fca0000000000 */
[----:B------:R0:W-:Y:S02]  /*b670*/  STG.E.128 desc[UR36][R28.64], R20 ;  /* 0x000000141c007986 */ /* 0x0001e4000c101d24 */
.L_x_445:
[----:B-----5:R-:W-:Y:S02]  /*b680*/  HADD2.F32 R6, -RZ, R21.H0_H0 ;  /* 0x20000015ff067230 */ /* 0x020fe40000004100 */
[----:B------:R-:W-:Y:S02]  /*b690*/  HADD2.F32 R12, -RZ, R23.H0_H0 ;  /* 0x20000017ff0c7230 */ /* 0x000fe40000004100 */
[--C-:B------:R-:W-:Y:S02]  /*b6a0*/  HADD2.F32 R4, -RZ, R20.reuse.H0_H0 ;  /* 0x20000014ff047230 */ /* 0x100fe40000004100 */
[C---:B------:R-:W-:Y:S01]  /*b6b0*/  FFMA.FTZ R3, R2.reuse, R6, R3 ;  /* 0x0000000602037223 */ /* 0x040fe20000010003 */
[----:B------:R-:W-:Y:S02]  /*b6c0*/  HADD2.F32 R5, -RZ, R20.H1_H1 ;  /* 0x30000014ff057230 */ /* 0x000fe40000004100 */
[----:B------:R-:W-:Y:S01]  /*b6d0*/  FFMA.FTZ R13, R2, R12, R13 ;  /* 0x0000000c020d7223 */ /* 0x000fe2000001000d */
[----:B0-----:R-:W-:-:S02]  /*b6e0*/  HADD2.F32 R21, -RZ, R21.H1_H1 ;  /* 0x30000015ff157230 */ /* 0x001fc40000004100 */
        /* <DEDUP_REMOVED lines=9> */
.L_x_444:
[----:B------:R-:W-:Y:S05]  /*b780*/  BSYNC.RECONVERGENT B0 ;  /* 0x0000000000007941 */ /* 0x000fea0003800200 */
.L_x_443:
[C---:B------:R-:W-:Y:S01]  /*b790*/  LOP3.LUT R2, R17.reuse, 0x3e0, RZ, 0xc0, !PT ;  /* 0x000003e011027812 */ /* 0x040fe200078ec0ff */
[----:B------:R-:W-:Y:S01]  /*b7a0*/  BAR.SYNC.DEFER_BLOCKING 0x0 ;  /* 0x0000000000007b1d */ /* 0x000fe20000010000 */
[----:B------:R-:W-:Y:S02]  /*b7b0*/  ISETP.GT.U32.AND P1, PT, R17, 0x1f, PT ;  /* 0x0000001f1100780c */ /* 0x000fe40003f24070 */
[----:B------:R-:W-:Y:S02]  /*b7c0*/  ISETP.NE.AND P0, PT, R2, 0x20, PT ;  /* 0x000000200200780c */ /* 0x000fe40003f05270 */
[----:B------:R-:W-:Y:S01]  /*b7d0*/  LEA R35, R8, R35, 0x1 ;  /* 0x0000002308237211 */ /* 0x000fe200078e08ff */
[----:B------:R-:W-:Y:S10]  /*b7e0*/  BSSY.RECONVERGENT B0, `(.L_x_446) ;  /* 0x0000007000007945 */ /* 0x000ff40003800200 */
[----:B------:R-:W-:Y:S05]  /*b7f0*/  @P0 BRA `(.L_x_447) ;  /* 0x0000000000140947 */ /* 0x000fea0003800000 */
[----:B------:R-:W-:Y:S02]  /*b800*/  F2FP.F16.F32.PACK_AB R4, R44, R43 ;  /* 0x0000002b2c04723e */ /* 0x000fe400000000ff */
[----:B------:R-:W-:Y:S02]  /*b810*/  F2FP.F16.F32.PACK_AB R5, R46, R3 ;  /* 0x000000032e05723e */ /* 0x000fe400000000ff */
[----:B------:R-:W-:Y:S02]  /*b820*/  F2FP.F16.F32.PACK_AB R6, R48, R9 ;  /* 0x000000093006723e */ /* 0x000fe400000000ff */
[----:B------:R-:W-:-:S05]  /*b830*/  F2FP.F16.F32.PACK_AB R7, R0, R13 ;  /* 0x0000000d0007723e */ /* 0x000fca00000000ff */
[----:B------:R0:W-:Y:S02]  /*b840*/  STS.128 [R35], R4 ;  /* 0x0000000423007388 */ /* 0x0001e40000000c00 */
.L_x_447:
[----:B------:R-:W-:Y:S05]  /*b850*/  BSYNC.RECONVERGENT B0 ;  /* 0x0000000000007941 */ /* 0x000fea0003800200 */
.L_x_446:
[----:B------:R-:W-:Y:S06]  /*b860*/  BAR.SYNC.DEFER_BLOCKING 0x0 ;  /* 0x0000000000007b1d */ /* 0x000fec0000010000 */
[----:B------:R-:W-:Y:S04]  /*b870*/  BSSY.RECONVERGENT B0, `(.L_x_448) ;  /* 0x0000013000007945 */ /* 0x000fe80003800200 */
[----:B------:R-:W-:Y:S05]  /*b880*/  @P1 BRA `(.L_x_449) ;  /* 0x0000000000441947 */ /* 0x000fea0003800000 */
[----:B0-----:R-:W0:Y:S02]  /*b890*/  LDS.128 R4, [R35] ;  /* 0x0000000023047984 */ /* 0x001e240000000c00 */
[--C-:B0-----:R-:W-:Y:S02]  /*b8a0*/  HADD2.F32 R2, -RZ, R4.reuse.H0_H0 ;  /* 0x20000004ff027230 */ /* 0x101fe40000004100 */
[----:B------:R-:W-:Y:S02]  /*b8b0*/  HADD2.F32 R11, -RZ, R4.H1_H1 ;  /* 0x30000004ff0b7230 */ /* 0x000fe40000004100 */
[--C-:B------:R-:W-:Y:S02]  /*b8c0*/  HADD2.F32 R10, -RZ, R6.reuse.H0_H0 ;  /* 0x20000006ff0a7230 */ /* 0x100fe40000004100 */
[----:B------:R-:W-:Y:S01]  /*b8d0*/  FADD.FTZ R43, R43, R2 ;  /* 0x000000022b2b7221 */ /* 0x000fe20000010000 */
[----:B------:R-:W-:Y:S02]  /*b8e0*/  HADD2.F32 R15, -RZ, R6.H1_H1 ;  /* 0x30000006ff0f7230 */ /* 0x000fe40000004100 */
[----:B------:R-:W-:Y:S01]  /*b8f0*/  FADD.FTZ R44, R44, R11 ;  /* 0x0000000b2c2c7221 */ /* 0x000fe20000010000 */
[----:B------:R-:W-:-:S02]  /*b900*/  HADD2.F32 R4, -RZ, R5.H0_H0 ;  /* 0x20000005ff047230 */ /* 0x000fc40000004100 */
[----:B------:R-:W-:Y:S01]  /*b910*/  FADD.FTZ R9, R9, R10 ;  /* 0x0000000a09097221 */ /* 0x000fe20000010000 */
[----:B------:R-:W-:Y:S02]  /*b920*/  HADD2.F32 R6, -RZ, R7.H0_H0 ;  /* 0x20000007ff067230 */ /* 0x000fe40000004100 */
[----:B------:R-:W-:Y:S01]  /*b930*/  FADD.FTZ R48, R48, R15 ;  /* 0x0000000f30307221 */ /* 0x000fe20000010000 */
[----:B------:R-:W-:Y:S02]  /*b940*/  HADD2.F32 R5, -RZ, R5.H1_H1 ;  /* 0x30000005ff057230 */ /* 0x000fe40000004100 */
[----:B------:R-:W-:Y:S01]  /*b950*/  FADD.FTZ R3, R3, R4 ;  /* 0x0000000403037221 */ /* 0x000fe20000010000 */
[----:B------:R-:W-:Y:S02]  /*b960*/  HADD2.F32 R7, -RZ, R7.H1_H1 ;  /* 0x30000007ff077230 */ /* 0x000fe40000004100 */
[----:B------:R-:W-:Y:S01]  /*b970*/  FADD.FTZ R13, R13, R6 ;  /* 0x000000060d0d7221 */ /* 0x000fe20000010000 */
[----:B------:R-:W-:-:S02]  /*b980*/  FADD.FTZ R46, R46, R5 ;  /* 0x000000052e2e7221 */ /* 0x000fc40000010000 */
[----:B------:R-:W-:-:S07]  /*b990*/  FADD.FTZ R0, R0, R7 ;  /* 0x0000000700007221 */ /* 0x000fce0000010000 */
.L_x_449:
[----:B------:R-:W-:Y:S05]  /*b9a0*/  BSYNC.RECONVERGENT B0 ;  /* 0x0000000000007941 */ /* 0x000fea0003800200 */
.L_x_448:
[----:B------:R-:W-:Y:S06]  /*b9b0*/  BAR.SYNC.DEFER_BLOCKING 0x0 ;  /* 0x0000000000007b1d */ /* 0x000fec0000010000 */
[----:B------:R-:W-:Y:S05]  /*b9c0*/  @P1 EXIT ;  /* 0x000000000000194d */ /* 0x000fea0003800000 */
[----:B------:R-:W1:Y:S02]  /*b9d0*/  LDCU UR4, c[0x0][0x478] ;  /* 0x00008f00ff0477ac */ /* 0x000e640008000800 */
[----:B-1----:R-:W-:-:S09]  /*b9e0*/  UISETP.NE.AND UP0, UPT, UR4, 0x2, UPT ;  /* 0x000000020400788c */ /* 0x002fd2000bf05270 */
[----:B------:R-:W-:Y:S05]  /*b9f0*/  BRA.U UP0, `(.L_x_450) ;  /* 0x0000000100e07547 */ /* 0x000fea000b800000 */
[----:B0-----:R-:W0:Y:S01]  /*ba00*/  LDC.64 R4, c[0x0][0x470] ;  /* 0x00011c00ff047b82 */ /* 0x001e220000000a00 */
[----:B------:R-:W1:Y:S01]  /*ba10*/  LDCU.64 UR4, c[0x0][0x380] ;  /* 0x00007000ff0477ac */ /* 0x000e620008000a00 */
[----:B0-----:R-:W2:Y:S01]  /*ba20*/  LDG.E R4, desc[UR36][R4.64] ;  /* 0x0000002404047981 */ /* 0x001ea2000c1e1900 */
[----:B------:R-:W-:-:S04]  /*ba30*/  IADD3 R33, PT, PT, R33, R8, RZ ;  /* 0x0000000821217210 */ /* 0x000fc80007ffe0ff */
[----:B-1----:R-:W-:Y:S01]  /*ba40*/  IADD3 R8, P0, PT, R33, UR4, RZ ;  /* 0x0000000421087c10 */ /* 0x002fe2000ff1e0ff */
[C---:B--2---:R-:W-:Y:S01]  /*ba50*/  FMUL.FTZ R13, R4.reuse, R13 ;  /* 0x0000000d040d7220 */ /* 0x044fe20000410000 */
        /* <DEDUP_REMOVED lines=13> */
[----:B------:R-:W1:Y:S01]  /*bb30*/  F2I.S8.NTZ R44, R44 ;  /* 0x0000002c002c7305 */ /* 0x000e620000202100 */
[----:B------:R-:W-:-:S05]  /*bb40*/  IMAD.U32 R5, R2, 0x10000, RZ ;  /* 0x0001000002057824 */ /* 0x000fca00078e00ff */
[----:B------:R-:W-:Y:S02]  /*bb50*/  LOP3.LUT R5, R5, 0xff0000, RZ, 0xc0, !PT ;  /* 0x00ff000005057812 */ /* 0x000fe400078ec0ff */
[----:B------:R-:W2:Y:S01]  /*bb60*/  F2I.S8.NTZ R3, R3 ;  /* 0x0000000300037305 */ /* 0x000ea20000202100 */
[----:B0-----:R-:W-:Y:S02]  /*bb70*/  PRMT R6, R0, 0x8880, RZ ;  /* 0x0000888000067816 */ /* 0x001fe400000000ff */
[----:B------:R-:W-:Y:S02]  /*bb80*/  PRMT R0, R48, 0x7710, RZ ;  /* 0x0000771030007816 */ /* 0x000fe400000000ff */
[----:B------:R-:W-:Y:S02]  /*bb90*/  PRMT R2, R6, 0x7710, RZ ;  /* 0x0000771006027816 */ /* 0x000fe400000000ff */
[----:B------:R-:W-:Y:S01]  /*bba0*/  SHF.L.U32 R0, R0, 0x8, RZ ;  /* 0x0000000800007819 */ /* 0x000fe200000006ff */
[----:B------:R-:W0:Y:S01]  /*bbb0*/  F2I.S8.NTZ R46, R46 ;  /* 0x0000002e002e7305 */ /* 0x000e220000202100 */
[----:B------:R-:W-:-:S02]  /*bbc0*/  PRMT R11, R5, 0x4210, R2 ;  /* 0x00004210050b7816 */ /* 0x000fc40000000002 */
[----:B-1----:R-:W-:Y:S02]  /*bbd0*/  PRMT R44, R44, 0x8880, RZ ;  /* 0x000088802c2c7816 */ /* 0x002fe400000000ff */
[----:B------:R-:W-:Y:S02]  /*bbe0*/  LOP3.LUT R11, R11, 0xff00, R0, 0xf8, !PT ;  /* 0x0000ff000b0b7812 */ /* 0x000fe400078ef800 */
[----:B--2---:R-:W-:Y:S01]  /*bbf0*/  PRMT R2, R3, 0x8880, RZ ;  /* 0x0000888003027816 */ /* 0x004fe200000000ff */
[----:B------:R-:W1:Y:S01]  /*bc00*/  F2I.S8.NTZ R9, R9 ;  /* 0x0000000900097305 */ /* 0x000e620000202100 */
[----:B------:R-:W-:Y:S02]  /*bc10*/  PRMT R0, R44, 0x7710, RZ ;  /* 0x000077102c007816 */ /* 0x000fe400000000ff */
[----:B------:R-:W-:Y:S02]  /*bc20*/  PRMT R2, R2, 0x7710, RZ ;  /* 0x0000771002027816 */ /* 0x000fe400000000ff */
[----:B------:R-:W-:-:S02]  /*bc30*/  LOP3.LUT R6, R0, 0xff, RZ, 0xc0, !PT ;  /* 0x000000ff00067812 */ /* 0x000fc400078ec0ff */
[----:B0-----:R-:W-:Y:S01]  /*bc40*/  PRMT R46, R46, 0x8880, RZ ;  /* 0x000088802e2e7816 */ /* 0x001fe200000000ff */
[----:B------:R-:W0:Y:S01]  /*bc50*/  F2I.S8.NTZ R4, R4 ;  /* 0x0000000400047305 */ /* 0x000e220000202100 */
[----:B------:R-:W-:Y:S01]  /*bc60*/  LOP3.LUT R5, R2, 0xff, RZ, 0xc0, !PT ;  /* 0x000000ff02057812 */ /* 0x000fe200078ec0ff */
[----:B------:R-:W-:Y:S01]  /*bc70*/  IMAD.WIDE.U32 R6, R6, 0x100, RZ ;  /* 0x0000010006067825 */ /* 0x000fe200078e00ff */
[----:B------:R-:W-:Y:S02]  /*bc80*/  PRMT R3, R46, 0x7710, RZ ;  /* 0x000077102e037816 */ /* 0x000fe400000000ff */
        /* <DEDUP_REMOVED lines=15> */
.L_x_450:
[----:B0-----:R-:W0:Y:S01]  /*bd80*/  LDC.64 R4, c[0x0][0x380] ;  /* 0x0000e000ff047b82 */ /* 0x001e220000000a00 */
[----:B------:R-:W-:Y:S01]  /*bd90*/  IMAD.IADD R33, R33, 0x1, R8 ;  /* 0x0000000121217824 */ /* 0x000fe200078e0208 */
[----:B------:R-:W-:Y:S02]  /*bda0*/  F2FP.F16.F32.PACK_AB R43, R44, R43 ;  /* 0x0000002b2c2b723e */ /* 0x000fe400000000ff */
        /* <DEDUP_REMOVED lines=9> */
.L_x_337:
[----:B------:R-:W-:Y:S01]  /*be40*/  HFMA2 R12, -RZ, RZ, 0, 9.5367431640625e-07 ;  /* 0x00000010ff0c7431 */ /* 0x000fe200000001ff */
[----:B------:R-:W-:Y:S01]  /*be50*/  MOV R11, 0x1f ;  /* 0x0000001f000b7802 */ /* 0x000fe20000000f00 */
[----:B------:R-:W-:-:S07]  /*be60*/  IMAD.MOV.U32 R15, RZ, RZ, -0x1 ;  /* 0xffffffffff0f7424 */ /* 0x000fce00078e00ff */
[----:B01----:R-:W-:Y:S05]  /*be70*/  WARPSYNC.COLLECTIVE R15, `(.L_x_451) ;  /* 0x000000000f087348 */ /* 0x003fea0003c00000 */
[----:B------:R2:W3:Y:S02]  /*be80*/  SHFL.BFLY P6, R14, R13, R12, R11 ;  /* 0x0c00000c0d0e7389 */ /* 0x0004e400000c000b */
[----:B0123--:R-:W-:Y:S05]  /*be90*/  ENDCOLLECTIVE ;  /* 0x000000000000791b */ /* 0x00ffea0003800000 */
.L_x_451:
[----:B------:R-:W-:Y:S02]  /*bea0*/  HFMA2 R12, -RZ, RZ, 0, 4.76837158203125e-07 ;  /* 0x00000008ff0c7431 */ /* 0x000fe400000001ff */
[----:B------:R-:W-:-:S05]  /*beb0*/  FADD.FTZ R3, R13, R14 ;  /* 0x0000000e0d037221 */ /* 0x000fca0000010000 */
[----:B------:R-:W-:-:S07]  /*bec0*/  MOV R13, R3 ;  /* 0x00000003000d7202 */ /* 0x000fce0000000f00 */
[----:B------:R-:W-:Y:S05]  /*bed0*/  WARPSYNC.COLLECTIVE R15, `(.L_x_452) ;  /* 0x000000000f087348 */ /* 0x000fea0003c00000 */
[----:B------:R0:W1:Y:S02]  /*bee0*/  SHFL.BFLY P6, R14, R13, R12, R11 ;  /* 0x0c00000c0d0e7389 */ /* 0x00006400000c000b */
[----:B01----:R-:W-:Y:S05]  /*bef0*/  ENDCOLLECTIVE ;  /* 0x000000000000791b */ /* 0x003fea0003800000 */
.L_x_452:
[----:B------:R-:W-:Y:S01]  /*bf00*/  MOV R12, 0x4 ;  /* 0x00000004000c7802 */ /* 0x000fe20000000f00 */
[----:B------:R-:W-:-:S04]  /*bf10*/  FADD.FTZ R4, R3, R14 ;  /* 0x0000000e03047221 */ /* 0x000fc80000010000 */
[----:B------:R-:W-:-:S07]  /*bf20*/  IMAD.MOV.U32 R13, RZ, RZ, R4 ;  /* 0x000000ffff0d7224 */ /* 0x000fce00078e0004 */
[----:B------:R-:W-:Y:S05]  /*bf30*/  WARPSYNC.COLLECTIVE R15, `(.L_x_453) ;  /* 0x000000000f087348 */ /* 0x000fea0003c00000 */
[----:B------:R0:W1:Y:S02]  /*bf40*/  SHFL.BFLY P6, R14, R13, R12, R11 ;  /* 0x0c00000c0d0e7389 */ /* 0x00006400000c000b */
[----:B01----:R-:W-:Y:S05]  /*bf50*/  ENDCOLLECTIVE ;  /* 0x000000000000791b */ /* 0x003fea0003800000 */
.L_x_453:
[----:B------:R-:W-:Y:S02]  /*bf60*/  IMAD.MOV.U32 R12, RZ, RZ, 0x2 ;  /* 0x00000002ff0c7424 */ /* 0x000fe400078e00ff */
[----:B------:R-:W-:-:S05]  /*bf70*/  FADD.FTZ R5, R4, R14 ;  /* 0x0000000e04057221 */ /* 0x000fca0000010000 */
[----:B------:R-:W-:-:S07]  /*bf80*/  MOV R13, R5 ;  /* 0x00000005000d7202 */ /* 0x000fce0000000f00 */
[----:B------:R-:W-:Y:S05]  /*bf90*/  WARPSYNC.COLLECTIVE R15, `(.L_x_454) ;  /* 0x000000000f087348 */ /* 0x000fea0003c00000 */
[----:B------:R0:W1:Y:S02]  /*bfa0*/  SHFL.BFLY P6, R14, R13, R12, R11 ;  /* 0x0c00000c0d0e7389 */ /* 0x00006400000c000b */
[----:B01----:R-:W-:Y:S05]  /*bfb0*/  ENDCOLLECTIVE ;  /* 0x000000000000791b */ /* 0x003fea0003800000 */
.L_x_454:
[----:B------:R-:W-:Y:S02]  /*bfc0*/  HFMA2 R12, -RZ, RZ, 0, 5.9604644775390625e-08 ;  /* 0x00000001ff0c7431 */ /* 0x000fe400000001ff */
[----:B------:R-:W-:-:S05]  /*bfd0*/  FADD.FTZ R6, R5, R14 ;  /* 0x0000000e05067221 */ /* 0x000fca0000010000 */
[----:B------:R-:W-:-:S07]  /*bfe0*/  MOV R13, R6 ;  /* 0x00000006000d7202 */ /* 0x000fce0000000f00 */
[----:B------:R-:W-:Y:S05]  /*bff0*/  WARPSYNC.COLLECTIVE R15, `(.L_x_455) ;  /* 0x000000000f087348 */ /* 0x000fea0003c00000 */
[----:B------:R0:W1:Y:S02]  /*c000*/  SHFL.BFLY P6, R14, R13, R12, R11 ;  /* 0x0c00000c0d0e7389 */ /* 0x00006400000c000b */
[----:B01----:R-:W-:Y:S05]  /*c010*/  ENDCOLLECTIVE ;  /* 0x000000000000791b */ /* 0x003fea0003800000 */
.L_x_455:
[----:B------:R-:W-:Y:S05]  /*c020*/  BRA `(.L_x_456) ;  /* 0xffffff6c00b87947 */ /* 0x000fea000383ffff */
.L_x_391:
[----:B------:R-:W-:Y:S01]  /*c030*/  BSSY B1, `(.L_x_457) ;  /* 0x0000007000017945 */ /* 0x000fe20003800000 */
[----:B------:R-:W-:Y:S01]  /*c040*/  IMAD.MOV.U32 R12, RZ, RZ, 0x2 ;  /* 0x00000002ff0c7424 */ /* 0x000fe200078e00ff */
[----:B------:R-:W-:Y:S02]  /*c050*/  MOV R11, 0x1f ;  /* 0x0000001f000b7802 */ /* 0x000fe40000000f00 */
[----:B------:R-:W-:-:S07]  /*c060*/  MOV R15, 0xffffffff ;  /* 0xffffffff000f7802 */ /* 0x000fce0000000f00 */
[----:B------:R-:W-:Y:S05]  /*c070*/  WARPSYNC.COLLECTIVE R15, `(.L_x_458) ;  /* 0x000000000f087348 */ /* 0x000fea0003c00000 */
[----:B------:R0:W1:Y:S02]  /*c080*/  SHFL.BFLY P6, R14, R13, R12, R11 ;  /* 0x0c00000c0d0e7389 */ /* 0x00006400000c000b */
[----:B01----:R-:W-:Y:S05]  /*c090*/  ENDCOLLECTIVE ;  /* 0x000000000000791b */ /* 0x003fea0003800000 */
.L_x_458:
[----:B------:R-:W-:Y:S05]  /*c0a0*/  BSYNC B1 ;  /* 0x0000000000017941 */ /* 0x000fea0003800000 */
.L_x_457:
[----:B------:R-:W-:Y:S01]  /*c0b0*/  FADD.FTZ R13, R13, R14 ;  /* 0x0000000e0d0d7221 */ /* 0x000fe20000010000 */
[----:B------:R-:W-:Y:S01]  /*c0c0*/  IMAD.MOV.U32 R12, RZ, RZ, 0x1 ;  /* 0x00000001ff0c7424 */ /* 0x000fe200078e00ff */
[----:B------:R-:W-:Y:S02]  /*c0d0*/  MOV R11, 0x1f ;  /* 0x0000001f000b7802 */ /* 0x000fe40000000f00 */
[----:B------:R-:W-:-:S07]  /*c0e0*/  MOV R15, 0xffffffff ;  /* 0xffffffff000f7802 */ /* 0x000fce0000000f00 */
[----:B------:R-:W-:Y:S05]  /*c0f0*/  WARPSYNC.COLLECTIVE R15, `(.L_x_459) ;  /* 0x000000000f087348 */ /* 0x000fea0003c00000 */
[----:B------:R0:W1:Y:S02]  /*c100*/  SHFL.BFLY P6, R14, R13, R12, R11 ;  /* 0x0c00000c0d0e7389 */ /* 0x00006400000c000b */
[----:B01----:R-:W-:Y:S05]  /*c110*/  ENDCOLLECTIVE ;  /* 0x000000000000791b */ /* 0x003fea0003800000 */
.L_x_459:
[----:B------:R-:W-:Y:S05]  /*c120*/  BRA `(.L_x_460) ;  /* 0xffffffb400187947 */ /* 0x000fea000383ffff */
.L_x_395:
[----:B------:R-:W-:Y:S01]  /*c130*/  HFMA2 R12, -RZ, RZ, 0, 9.5367431640625e-07 ;  /* 0x00000010ff0c7431 */ /* 0x000fe200000001ff */
[----:B------:R-:W-:Y:S01]  /*c140*/  BSSY B0, `(.L_x_461) ;  /* 0x0000007000007945 */ /* 0x000fe20003800000 */
[----:B------:R-:W-:Y:S01]  /*c150*/  IMAD.MOV.U32 R13, RZ, RZ, R0 ;  /* 0x000000ffff0d7224 */ /* 0x000fe200078e0000 */
[----:B------:R-:W-:Y:S01]  /*c160*/  MOV R11, 0x1f ;  /* 0x0000001f000b7802 */ /* 0x000fe20000000f00 */
[----:B------:R-:W-:-:S07]  /*c170*/  IMAD.MOV.U32 R15, RZ, RZ, -0x1 ;  /* 0xffffffffff0f7424 */ /* 0x000fce00078e00ff */
[----:B-1-34-:R-:W-:Y:S05]  /*c180*/  WARPSYNC.COLLECTIVE R15, `(.L_x_462) ;  /* 0x000000000f087348 */ /* 0x01afea0003c00000 */
[----:B------:R0:W2:Y:S02]  /*c190*/  SHFL.BFLY P6, R14, R13, R12, R11 ;  /* 0x0c00000c0d0e7389 */ /* 0x0000a400000c000b */
[----:B01234-:R-:W-:Y:S05]  /*c1a0*/  ENDCOLLECTIVE ;  /* 0x000000000000791b */ /* 0x01ffea0003800000 */
.L_x_462:
[----:B------:R-:W-:Y:S05]  /*c1b0*/  BSYNC B0 ;  /* 0x0000000000007941 */ /* 0x000fea0003800000 */
.L_x_461:
[----:B------:R-:W-:Y:S01]  /*c1c0*/  HFMA2 R12, -RZ, RZ, 0, 4.76837158203125e-07 ;  /* 0x00000008ff0c7431 */ /* 0x000fe200000001ff */
[----:B------:R-:W-:Y:S01]  /*c1d0*/  FMNMX.FTZ R13, R14, R0, !PT ;  /* 0x000000000e0d7209 */ /* 0x000fe20007810000 */
[----:B------:R-:W-:Y:S01]  /*c1e0*/  IMAD.MOV.U32 R15, RZ, RZ, -0x1 ;  /* 0xffffffffff0f7424 */ /* 0x000fe200078e00ff */
[----:B------:R-:W-:-:S07]  /*c1f0*/  MOV R11, 0x1f ;  /* 0x0000001f000b7802 */ /* 0x000fce0000000f00 */
[----:B------:R-:W-:Y:S05]  /*c200*/  WARPSYNC.COLLECTIVE R15, `(.L_x_463) ;  /* 0x000000000f087348 */ /* 0x000fea0003c00000 */
[----:B------:R0:W1:Y:S02]  /*c210*/  SHFL.BFLY P6, R14, R13, R12, R11 ;  /* 0x0c00000c0d0e7389 */ /* 0x00006400000c000b */
[----:B01----:R-:W-:Y:S05]  /*c220*/  ENDCOLLECTIVE ;  /* 0x000000000000791b */ /* 0x003fea0003800000 */
.L_x_463:
[----:B------:R-:W-:Y:S01]  /*c230*/  HFMA2 R12, -RZ, RZ, 0, 2.384185791015625e-07 ;  /* 0x00000004ff0c7431 */ /* 0x000fe200000001ff */
[----:B------:R-:W-:-:S04]  /*c240*/  FMNMX.FTZ R2, R13, R14, !PT ;  /* 0x0000000e0d027209 */ /* 0x000fc80007810000 */
[----:B------:R-:W-:-:S07]  /*c250*/  MOV R13, R2 ;  /* 0x00000002000d7202 */ /* 0x000fce0000000f00 */
[----:B------:R-:W-:Y:S05]  /*c260*/  WARPSYNC.COLLECTIVE R15, `(.L_x_464) ;  /* 0x000000000f087348 */ /* 0x000fea0003c00000 */
[----:B------:R0:W1:Y:S02]  /*c270*/  SHFL.BFLY P6, R14, R13, R12, R11 ;  /* 0x0c00000c0d0e7389 */ /* 0x00006400000c000b */
[----:B01----:R-:W-:Y:S05]  /*c280*/  ENDCOLLECTIVE ;  /* 0x000000000000791b */ /* 0x003fea0003800000 */
.L_x_464:
[----:B------:R-:W-:Y:S05]  /*c290*/  BRA `(.L_x_465) ;  /* 0xffffffb400747947 */ /* 0x000fea000383ffff */
.L_x_466:
        /* <DEDUP_REMOVED lines=14> */
.L_x_4640:


//--------------------- .text._ZN4mmha33masked_multihead_attention_kernelItLi256ELi256ELi1ELi32ELi256ELb1ELb0EEEv26Multihead_attention_paramsIT_XT5_EE --------------------------
	.section	.text._ZN4mmha33masked_multihead_attention_kernelItLi256ELi256ELi1ELi32ELi256ELb1ELb0EEEv26Multihead_attention_paramsIT_XT5_EE,"ax",@progbits
	.align	128
        .global         _ZN4mmha33masked_multihead_attention_kernelItLi256ELi256ELi1ELi32ELi256ELb1ELb0EEEv26Multihead_attention_paramsIT_XT5_EE
        .type           _ZN4mmha33masked_multihead_attention_kernelItLi256ELi256ELi1ELi32ELi256ELb1ELb0EEEv26Multihead_attention_paramsIT_XT5_EE,@function
        .size           _ZN4mmha33masked_multihead_attention_kernelItLi256ELi256ELi1ELi32ELi256ELb1ELb0EEEv26Multihead_attention_paramsIT_XT5_EE,(.L_x_4641 - _ZN4mmha33masked_multihead_attention_kernelItLi256ELi256ELi1ELi32ELi256ELb1ELb0EEEv26Multihead_attention_paramsIT_XT5_EE)
        .other          _ZN4mmha33masked_multihead_attention_kernelItLi256ELi256ELi1ELi32ELi256ELb1ELb0EEEv26Multihead_attention_paramsIT_XT5_EE,@"STO_CUDA_ENTRY STV_DEFAULT"
_ZN4mmha33masked_multihead_attention_kernelItLi256ELi256ELi1ELi32ELi256ELb1ELb0EEEv26Multihead_attention_paramsIT_XT5_EE:
.text._ZN4mmha33masked_multihead_attention_kernelItLi256ELi256ELi1ELi32ELi256ELb1ELb0EEEv26Multihead_attention_paramsIT_XT5_EE:
        /* <DEDUP_REMOVED lines=8> */
[----:B------:R-:W-:-:S04]  /*0080*/  IADD3 R2, P0, PT, R33, UR4, RZ ;  /* 0x0000000421027c10 */ /* 0x000fc8000ff1e0ff */
[----:B------:R-:W-:-:S05]  /*0090*/  IADD3.X R3, PT, PT, RZ, UR5, RZ, P0, !PT ;  /* 0x00000005ff037c10 */ /* 0x000fca00087fe4ff */
[----:B0-----:R-:W2:Y:S02]  /*00a0*/  LDG.E.U8 R2, desc[UR36][R2.64] ;  /* 0x0000002402027981 */ /* 0x001ea4000c1e1100 */
[----:B--2---:R-:W-:-:S13]  /*00b0*/  ISETP.NE.AND P0, PT, R2, 0x1, PT ;  /* 0x000000010200780c */ /* 0x004fda0003f05270 */
[----:B------:R-:W-:Y:S05]  /*00c0*/  @!P0 EXIT ;  /* 0x000000000000894d */ /* 0x000fea0003800000 */
.L_x_467:
[----:B------:R-:W1:Y:S01]  /*00d0*/  LDCU UR7, c[0x0][0x3f0] ;  /* 0x00007e00ff0777ac */ /* 0x000e620008000800 */
[----:B------:R-:W2:Y:S01]  /*00e0*/  LDC.64 R2, c[0x0][0x498] ;  /* 0x00012600ff027b82 */ /* 0x000ea20000000a00 */
[----:B------:R-:W3:Y:S07]  /*00f0*/  LDCU UR9, c[0x0][0x3f4] ;  /* 0x00007e80ff0977ac */ /* 0x000eee0008000800 */
[----:B------:R-:W4:Y:S01]  /*0100*/  LDC R20, c[0x0][0x40c] ;  /* 0x00010300ff147b82 */ /* 0x000f220000000800 */
[----:B-1----:R-:W-:-:S05]  /*0110*/  IMAD.U32 R0, RZ, RZ, UR7 ;  /* 0x00000007ff007e24 */ /* 0x002fca000f8e00ff */
[----:B------:R-:W-:Y:S01]  /*0120*/  IABS R7, R0 ;  /* 0x0000000000077213 */ /* 0x000fe20000000000 */
[----:B--2---:R-:W-:-:S03]  /*0130*/  IMAD.WIDE.U32 R2, R33, 0x4, R2 ;  /* 0x0000000421027825 */ /* 0x004fc600078e0002 */
[----:B------:R-:W1:Y:S02]  /*0140*/  I2F.RP R0, R7 ;  /* 0x0000000700007306 */ /* 0x000e640000209400 */
[----:B0-----:R0:W2:Y:S06]  /*0150*/  LDG.E R8, desc[UR36][R2.64] ;  /* 0x0000002402087981 */ /* 0x0010ac000c1e1900 */
[----:B-1----:R-:W1:Y:S02]  /*0160*/  MUFU.RCP R0, R0 ;  /* 0x0000000000007308 */ /* 0x002e640000001000 */
[----:B-1----:R-:W-:-:S06]  /*0170*/  IADD3 R4, PT, PT, R0, 0xffffffe, RZ ;  /* 0x0ffffffe00047810 */ /* 0x002fcc0007ffe0ff */
        /* <DEDUP_REMOVED lines=11> */
[----:B------:R-:W-:Y:S02]  /*0230*/  ISETP.GT.U32.AND P0, PT, R7, R0, PT ;  /* 0x000000000700720c */ /* 0x000fe40003f04070 */
[----:B------:R-:W-:-:S11]  /*0240*/  MOV R6, UR6 ;  /* 0x0000000600067c02 */ /* 0x000fd60008000f00 */
[----:B------:R-:W-:Y:S01]  /*0250*/  @!P0 VIADD R6, R6, 0x1 ;  /* 0x0000000106068836 */ /* 0x000fe20000000000 */
[----:B------:R-:W-:-:S04]  /*0260*/  @!P0 IADD3 R0, PT, PT, R0, -R7, RZ ;  /* 0x8000000700008210 */ /* 0x000fc80007ffe0ff */
        /* <DEDUP_REMOVED lines=18> */
[----:B---3--:R-:W-:Y:S01]  /*0390*/  IMAD.U32 R25, RZ, RZ, UR9 ;  /* 0x00000009ff197e24 */ /* 0x008fe2000f8e00ff */
[----:B------:R-:W1:Y:S01]  /*03a0*/  S2R R23, SR_TID.X ;  /* 0x0000000000177919 */ /* 0x000e620000002100 */
[----:B------:R-:W3:Y:S01]  /*03b0*/  LDCU UR7, c[0x0][0x3e8] ;  /* 0x00007d00ff0777ac */ /* 0x000ee20008000800 */
[----:B0-----:R-:W-:-:S06]  /*03c0*/  @UP3 UIMAD.WIDE UR4, UR41, 0x4, UR4 ;  /* 0x00000004290438a5 */ /* 0x001fcc000f8e0204 */
[----:B------:R-:W-:Y:S02]  /*03d0*/  MOV R4, UR4 ;  /* 0x0000000400047c02 */ /* 0x000fe40008000f00 */
[----:B------:R-:W-:-:S05]  /*03e0*/  MOV R5, UR5 ;  /* 0x0000000500057c02 */ /* 0x000fca0008000f00 */
[----:B------:R0:W4:Y:S01]  /*03f0*/  @P0 LDG.E R4, desc[UR36][R4.64] ;  /* 0x0000002404040981 */ /* 0x000122000c1e1900 */
[----:B------:R-:W-:-:S04]  /*0400*/  IABS R0, R25 ;  /* 0x0000001900007213 */ /* 0x000fc80000000000 */
[----:B------:R-:W-:-:S13]  /*0410*/  R2UR UR8, R0 ;  /* 0x00000000000872ca */ /* 0x000fda00000e0000 */
[----:B------:R-:W5:Y:S08]  /*0420*/  I2F.RP R0, UR8 ;  /* 0x0000000800007d06 */ /* 0x000f700008209400 */
[----:B-----5:R-:W5:Y:S02]  /*0430*/  MUFU.RCP R0, R0 ;  /* 0x0000000000007308 */ /* 0x020f640000001000 */
[----:B-----5:R-:W-:-:S06]  /*0440*/  IADD3 R3, PT, PT, R0, 0xffffffe, RZ ;  /* 0x0ffffffe00037810 */ /* 0x020fcc0007ffe0ff */
        /* <DEDUP_REMOVED lines=45> */
[----:B------:R-:W-:Y:S01]  /*0720*/  IADD3 R7, PT, PT, R3, UR5, RZ ;  /* 0x0000000503077c10 */ /* 0x000fe2000fffe0ff */
        /* <DEDUP_REMOVED lines=10> */
[----:B------:R-:W-:Y:S02]  /*07d0*/  SHF.R.U64 R7, R10, 0x10, R11 ;  /* 0x000000100a077819 */ /* 0x000fe4000000120b */
[----:B------:R-:W-:Y:S02]  /*07e0*/  LOP3.LUT R14, R14, 0xff, RZ, 0xc0, !PT ;  /* 0x000000ff0e0e7812 */ /* 0x000fe400078ec0ff */
[----:B------:R-:W-:-:S02]  /*07f0*/  PRMT R0, R10, 0x9910, RZ ;  /* 0x000099100a007816 */ /* 0x000fc400000000ff */
[----:B------:R-:W-:Y:S02]  /*0800*/  SHF.R.U64 R6, R14, 0x7, RZ ;  /* 0x000000070e067819 */ /* 0x000fe400000012ff */
[----:B0-----:R-:W-:Y:S02]  /*0810*/  SHF.R.S32.HI R10, RZ, 0x10, R11 ;  /* 0x00000010ff0a7819 */ /* 0x001fe4000001140b */
[----:B------:R-:W-:Y:S02]  /*0820*/  PRMT R7, R7, 0x9910, RZ ;  /* 0x0000991007077816 */ /* 0x000fe400000000ff */
[----:B------:R-:W-:Y:S02]  /*0830*/  LOP3.LUT R12, R11, 0xff, RZ, 0xc0, !PT ;  /* 0x000000ff0b0c7812 */ /* 0x000fe400078ec0ff */
[----:B------:R-:W-:Y:S02]  /*0840*/  LOP3.LUT R10, R10, 0xff, RZ, 0xc0, !PT ;  /* 0x000000ff0a0a7812 */ /* 0x000fe400078ec0ff */
[----:B------:R-:W-:Y:S01]  /*0850*/  ISETP.NE.U32.AND P0, PT, R6, RZ, PT ;  /* 0x000000ff0600720c */ /* 0x000fe20003f05070 */
[----:B------:R-:W-:Y:S01]  /*0860*/  IMAD.MOV.U32 R6, RZ, RZ, R7 ;  /* 0x000000ffff067224 */ /* 0x000fe200078e0007 */
[----:B------:R-:W-:-:S02]  /*0870*/  SHF.R.U64 R8, R12, 0x7, RZ ;  /* 0x000000070c087819 */ /* 0x000fc400000012ff */
[----:B------:R-:W-:Y:S02]  /*0880*/  SHF.R.U64 R7, R10, 0x7, RZ ;  /* 0x000000070a077819 */ /* 0x000fe400000012ff */
[----:B------:R-:W-:Y:S01]  /*0890*/  ISETP.NE.U32.AND P1, PT, R8, RZ, PT ;  /* 0x000000ff0800720c */ /* 0x000fe20003f25070 */
[----:B---3--:R-:W-:Y:S01]  /*08a0*/  FMUL.FTZ R9, R4, R9 ;  /* 0x0000000904097220 */ /* 0x008fe20000410000 */
[----:B------:R-:W-:Y:S02]  /*08b0*/  ISETP.NE.U32.AND P2, PT, R7, RZ, PT ;  /* 0x000000ff0700720c */ /* 0x000fe40003f45070 */
[----:B------:R-:W-:Y:S02]  /*08c0*/  ISETP.NE.U32.AND.EX P1, PT, RZ, RZ, PT, P1 ;  /* 0x000000ffff00720c */ /* 0x000fe40003f25110 */
[----:B------:R-:W-:Y:S02]  /*08d0*/  ISETP.NE.U32.AND.EX P0, PT, RZ, RZ, PT, P0 ;  /* 0x000000ffff00720c */ /* 0x000fe40003f05100 */
[----:B------:R-:W-:-:S02]  /*08e0*/  ISETP.NE.U32.AND.EX P2, PT, RZ, RZ, PT, P2 ;  /* 0x000000ffff00720c */ /* 0x000fc40003f45120 */
[----:B------:R-:W-:Y:S02]  /*08f0*/  PRMT R8, R11, 0x9910, RZ ;  /* 0x000099100b087816 */ /* 0x000fe400000000ff */
[----:B------:R-:W-:Y:S02]  /*0900*/  SHF.R.S32.HI R21, RZ, 0x18, R11 ;  /* 0x00000018ff157819 */ /* 0x000fe4000001140b */
[----:B------:R-:W-:Y:S02]  /*0910*/  SHF.R.S32.HI R0, RZ, 0x8, R0 ;  /* 0x00000008ff007819 */ /* 0x000fe40000011400 */
[----:B------:R-:W-:Y:S02]  /*0920*/  SHF.R.S32.HI R8, RZ, 0x8, R8 ;  /* 0x00000008ff087819 */ /* 0x000fe40000011408 */
[----:B------:R-:W-:Y:S01]  /*0930*/  SHF.R.S32.HI R6, RZ, 0x8, R6 ;  /* 0x00000008ff067819 */ /* 0x000fe20000011406 */
[----:B------:R-:W-:Y:S01]  /*0940*/  I2F.S16 R21, R21 ;  /* 0x0000001500157306 */ /* 0x000fe20000101400 */
[----:B------:R-:W-:-:S02]  /*0950*/  @P1 LOP3.LUT R12, R12, 0xffffff00, RZ, 0xfc, !PT ;  /* 0xffffff000c0c1812 */ /* 0x000fc400078efcff */
        /* <DEDUP_REMOVED lines=20> */
.L_x_470:
[----:B------:R-:W0:Y:S02]  /*0aa0*/  LDC.64 R4, c[0x0][0x388] ;  /* 0x0000e200ff047b82 */ /* 0x000e240000000a00 */
[----:B0-----:R-:W-:-:S05]  /*0ab0*/  IMAD.WIDE R4, R7, 0x2, R4 ;  /* 0x0000000207047825 */ /* 0x001fca00078e0204 */
[----:B------:R0:W5:Y:S02]  /*0ac0*/  LDG.E.128 R28, desc[UR36][R4.64] ;  /* 0x00000024041c7981 */ /* 0x000164000c1e1d00 */
.L_x_469:
[----:B------:R-:W-:Y:S05]  /*0ad0*/  BSYNC.RECONVERGENT B0 ;  /* 0x0000000000007941 */ /* 0x000fea0003800200 */
.L_x_468:
[----:B------:R-:W1:Y:S01]  /*0ae0*/  LDCU.64 UR10, c[0x0][0x3a0] ;  /* 0x00007400ff0a77ac */ /* 0x000e620008000a00 */
[----:B------:R-:W2:Y:S01]  /*0af0*/  LDC.64 R6, c[0x0][0x418] ;  /* 0x00010600ff067b82 */ /* 0x000ea20000000a00 */
[----:B------:R-:W-:Y:S01]  /*0b00*/  @!P4 IMAD R0, R23, UR9, R16 ;  /* 0x000000091700cc24 */ /* 0x000fe2000f8e0210 */
[----:B------:R-:W-:Y:S01]  /*0b10*/  CS2R R26, SRZ ;  /* 0x00000000001a7805 */ /* 0x000fe2000001ff00 */
[----:B------:R-:W-:Y:S01]  /*0b20*/  USHF.L.U32 UR42, UR42, 0x8, URZ ;  /* 0x000000082a2a7899 */ /* 0x000fe200080006ff */
[----:B------:R-:W-:Y:S01]  /*0b30*/  CS2R R18, SRZ ;  /* 0x0000000000127805 */ /* 0x000fe2000001ff00 */
[----:B------:R-:W3:Y:S01]  /*0b40*/  LDCU.64 UR6, c[0x0][0x390] ;  /* 0x00007200ff0677ac */ /* 0x000ee20008000a00 */
[----:B------:R-:W-:Y:S02]  /*0b50*/  @!P4 SHF.L.U32 R0, R0, 0x3, RZ ;  /* 0x000000030000c819 */ /* 0x000fe400000006ff */
[----:B0-----:R-:W0:Y:S01]  /*0b60*/  @!P4 LDC.64 R4, c[0x0][0x3b8] ;  /* 0x0000ee00ff04cb82 */ /* 0x001e220000000a00 */
[----:B------:R-:W-:Y:S01]  /*0b70*/  VOTEU.ANY UP0, P3 ;  /* 0x0000000000ff7886 */ /* 0x000fe20001800100 */
[----:B------:R-:W-:Y:S01]  /*0b80*/  PLOP3.LUT P2, PT, PT, PT, UP0, 0x40, 0x4 ;  /* 0x000000000004781c */ /* 0x000fe20003f4e808 */
[----:B------:R-:W-:Y:S01]  /*0b90*/  @!P4 IMAD R17, R25, UR42, R0 ;  /* 0x0000002a1911cc24 */ /* 0x000fe2000f8e0200 */
[----:B------:R-:W-:-:S02]  /*0ba0*/  CS2R R24, SRZ ;  /* 0x0000000000187805 */ /* 0x000fc4000001ff00 */
[----:B------:R-:W-:Y:S02]  /*0bb0*/  ISETP.NE.AND P5, PT, R20, RZ, PT ;  /* 0x000000ff1400720c */ /* 0x000fe40003fa5270 */
[----:B------:R-:W-:Y:S02]  /*0bc0*/  ISETP.GT.U32.OR P2, PT, R23, 0x1f, P2 ;  /* 0x0000001f1700780c */ /* 0x000fe40001744470 */
[----:B-1----:R-:W-:-:S04]  /*0bd0*/  ISETP.NE.U32.AND P1, PT, RZ, UR10, PT ;  /* 0x0000000aff007c0c */ /* 0x002fc8000bf25070 */
[----:B------:R-:W-:Y:S02]  /*0be0*/  ISETP.NE.AND.EX P1, PT, RZ, UR11, PT, P1 ;  /* 0x0000000bff007c0c */ /* 0x000fe4000bf25310 */
[----:B---3--:R-:W-:Y:S02]  /*0bf0*/  ISETP.NE.U32.AND P3, PT, RZ, UR6, PT ;  /* 0x00000006ff007c0c */ /* 0x008fe4000bf65070 */
[----:B------:R-:W-:Y:S02]  /*0c00*/  ISETP.GT.U32.OR P1, PT, R23, 0x1f, !P1 ;  /* 0x0000001f1700780c */ /* 0x000fe40004f24470 */
[----:B--2---:R-:W-:Y:S01]  /*0c10*/  ISETP.NE.U32.AND P0, PT, R6, RZ, PT ;  /* 0x000000ff0600720c */ /* 0x004fe20003f05070 */
[----:B------:R-:W1:Y:S01]  /*0c20*/  @!P2 LDC.64 R12, c[0x0][0x450] ;  /* 0x00011400ff0cab82 */ /* 0x000e620000000a00 */
[----:B------:R-:W-:Y:S02]  /*0c30*/  ISETP.NE.OR P1, PT, R20, RZ, P1 ;  /* 0x000000ff1400720c */ /* 0x000fe40000f25670 */
[----:B------:R-:W-:Y:S01]  /*0c40*/  ISETP.NE.AND.EX P0, PT, R7, RZ, PT, P0 ;  /* 0x000000ff0700720c */ /* 0x000fe20003f05300 */
[----:B0-----:R-:W-:Y:S01]  /*0c50*/  @!P4 IMAD.WIDE R4, R17, 0x2, R4 ;  /* 0x000000021104c825 */ /* 0x001fe200078e0204 */
[----:B------:R-:W-:-:S02]  /*0c60*/  CS2R R16, SRZ ;  /* 0x0000000000107805 */ /* 0x000fc4000001ff00 */
[----:B------:R-:W-:Y:S02]  /*0c70*/  ISETP.NE.AND.EX P3, PT, RZ, UR7, PT, P3 ;  /* 0x00000007ff007c0c */ /* 0x000fe4000bf65330 */
[----:B------:R0:W5:Y:S02]  /*0c80*/  @!P4 LDG.E.128 R24, desc[UR36][R4.64] ;  /* 0x000000240418c981 */ /* 0x000164000c1e1d00 */
[----:B------:R-:W-:-:S03]  /*0c90*/  ISETP.GT.U32.OR P3, PT, R23, 0x1f, !P3 ;  /* 0x0000001f1700780c */ /* 0x000fc60005f64470 */
[----:B------:R-:W2:Y:S08]  /*0ca0*/  @!P1 LDC.64 R6, c[0x0][0x3a0] ;  /* 0x0000e800ff069b82 */ /* 0x000eb00000000a00 */
[----:B------:R-:W3:Y:S08]  /*0cb0*/  @P0 LDC.64 R8, c[0x0][0x418] ;  /* 0x00010600ff080b82 */ /* 0x000ef00000000a00 */
[----:B------:R-:W4:Y:S01]  /*0cc0*/  @!P3 LDC.64 R10, c[0x0][0x390] ;  /* 0x0000e400ff0abb82 */ /* 0x000f220000000a00 */
[----:B--2---:R-:W-:-:S05]  /*0cd0*/  @!P1 IMAD.WIDE.U32 R6, R15, 0x2, R6 ;  /* 0x000000020f069825 */ /* 0x004fca00078e0006 */
[----:B------:R0:W5:Y:S01]  /*0ce0*/  @!P1 LDG.E.128 R16, desc[UR36][R6.64] ;  /* 0x0000002406109981 */ /* 0x000162000c1e1d00 */
[----:B-1----:R-:W-:Y:S05]  /*0cf0*/  @P5 BRA `(.L_x_471) ;  /* 0x0000000000105947 */ /* 0x002fea0003800000 */
[----:B-----5:R-:W-:Y:S02]  /*0d00*/  HFMA2 R24, R24, 1, 1, R16 ;  /* 0x3c003c0018187831 */ /* 0x020fe40000000010 */
[----:B------:R-:W-:Y:S02]  /*0d10*/  HADD2 R25, R25, R17 ;  /* 0x0000001119197230 */ /* 0x000fe40000000000 */
[----:B------:R-:W-:Y:S02]  /*0d20*/  HFMA2 R26, R26, 1, 1, R18 ;  /* 0x3c003c001a1a7831 */ /* 0x000fe40000000012 */
[----:B------:R-:W-:-:S07]  /*0d30*/  HADD2 R27, R27, R19 ;  /* 0x000000131b1b7230 */ /* 0x000fce0000000000 */
.L_x_471:
[----:B------:R-:W-:Y:S01]  /*0d40*/  VOTEU.ALL UP0, P2 ;  /* 0x0000000000ff7886 */ /* 0x000fe20001000000 */
[----:B---3--:R-:W-:Y:S01]  /*0d50*/  @P0 IMAD.WIDE.U32 R8, R33, 0x4, R8 ;  /* 0x0000000421080825 */ /* 0x008fe200078e0008 */
        /* <DEDUP_REMOVED lines=48> */
[----:B------:R-:W-:Y:S01]  /*1060*/  I2FP.F32.U32 R0, R0 ;  /* 0x0000000000007245 */ /* 0x000fe20000201000 */
[----:B------:R-:W0:Y:S01]  /*1070*/  MUFU.EX2 R5, -R5 ;  /* 0x8000000500057308 */ /* 0x000e220000000800 */
[----:B------:R-:W-:-:S03]  /*1080*/  I2FP.F32.U32 R3, R3 ;  /* 0x0000000300037245 */ /* 0x000fc60000201000 */
[-C--:B------:R-:W-:Y:S02]  /*1090*/  FMUL.FTZ R0, R0, R9.reuse ;  /* 0x0000000900007220 */ /* 0x080fe40000410000 */
[----:B------:R-:W-:Y:S02]  /*10a0*/  FMUL.FTZ R3, R3, R9 ;  /* 0x0000000903037220 */ /* 0x000fe40000410000 */
[----:B------:R-:W-:Y:S01]  /*10b0*/  FMUL.FTZ R7, R0, 13.28771209716796875 ;  /* 0x41549a7800077820 */ /* 0x000fe20000410000 */
[----:B------:R-:W1:Y:S01]  /*10c0*/  MUFU.EX2 R11, -R6 ;  /* 0x80000006000b7308 */ /* 0x000e620000000800 */
[----:B------:R-:W-:Y:S01]  /*10d0*/  IADD3 R0, PT, PT, R20, -UR39, RZ ;  /* 0x8000002714007c10 */ /* 0x000fe2000fffe0ff */
[----:B------:R-:W-:-:S03]  /*10e0*/  FMUL.FTZ R9, R3, 13.28771209716796875 ;  /* 0x41549a7803097820 */ /* 0x000fc60000410000 */
[----:B------:R-:W-:-:S03]  /*10f0*/  I2FP.F32.S32 R0, R0 ;  /* 0x0000000000007245 */ /* 0x000fc60000201400 */
[----:B------:R-:W2:Y:S02]  /*1100*/  MUFU.EX2 R7, -R7 ;  /* 0x8000000700077308 */ /* 0x000ea40000000800 */
[----:B0-----:R-:W-:-:S04]  /*1110*/  FMUL.FTZ R3, R0, R5 ;  /* 0x0000000500037220 */ /* 0x001fc80000410000 */
[----:B------:R-:W-:Y:S02]  /*1120*/  FMUL.RZ R13, R3, 0.15915493667125701904 ;  /* 0x3e22f983030d7820 */ /* 0x000fe4000040c000 */
        /* <DEDUP_REMOVED lines=64> */
.L_x_474:
        /* <DEDUP_REMOVED lines=8> */
[--C-:B------:R-:W-:Y:S01]  /*15b0*/  HADD2.F32 R15, -RZ, R31.reuse.H1_H1 ;  /* 0x3000001fff0f7230 */ /* 0x100fe20000004100 */
[----:B------:R-:W-:Y:S01]  /*15c0*/  IADD3 R8, PT, PT, R3, 0x6, RZ ;  /* 0x0000000603087810 */ /* 0x000fe20007ffe0ff */
[----:B------:R-:W-:Y:S01]  /*15d0*/  HADD2.F32 R30, -RZ, R30.H0_H0 ;  /* 0x2000001eff1e7230 */ /* 0x000fe20000004100 */
[----:B------:R-:W-:Y:S01]  /*15e0*/  I2FP.F32.U32 R4, R4 ;  /* 0x0000000400047245 */ /* 0x000fe20000201000 */
[----:B------:R-:W-:Y:S01]  /*15f0*/  HADD2.F32 R31, -RZ, R31.H0_H0 ;  /* 0x2000001fff1f7230 */ /* 0x000fe20000004100 */
[----:B------:R-:W-:-:S02]  /*1600*/  I2FP.F32.U32 R6, R6 ;  /* 0x0000000600067245 */ /* 0x000fc40000201000 */
[----:B0-----:R-:W-:Y:S02]  /*1610*/  I2FP.F32.U32 R10, R8 ;  /* 0x00000008000a7245 */ /* 0x001fe40000201000 */
[----:B------:R-:W-:-:S04]  /*1620*/  IADD3 R20, PT, PT, R20, -UR39, RZ ;  /* 0x8000002714147c10 */ /* 0x000fc8000fffe0ff */
        /* <DEDUP_REMOVED lines=54> */
.L_x_473:
        /* <DEDUP_REMOVED lines=10> */
[----:B0-----:R-:W-:Y:S01]  /*1a30*/  VIADD R4, R0, 0xffffffe ;  /* 0x0ffffffe00047836 */ /* 0x001fe20000000000 */
[----:B------:R-:W-:-:S05]  /*1a40*/  IADD3 R0, PT, PT, RZ, -R11, RZ ;  /* 0x8000000bff007210 */ /* 0x000fca0007ffe0ff */
[----:B------:R0:W1:Y:S02]  /*1a50*/  F2I.FTZ.U32.TRUNC.NTZ R5, R4 ;  /* 0x0000000400057305 */ /* 0x000064000021f000 */
[----:B0-----:R-:W-:Y:S01]  /*1a60*/  IMAD.MOV.U32 R4, RZ, RZ, RZ ;  /* 0x000000ffff047224 */ /* 0x001fe200078e00ff */
[----:B-1----:R-:W-:-:S05]  /*1a70*/  IADD3 R6, PT, PT, RZ, -R5, RZ ;  /* 0x80000005ff067210 */ /* 0x002fca0007ffe0ff */
[----:B------:R-:W-:Y:S01]  /*1a80*/  IMAD R9, R6, R7, RZ ;  /* 0x0000000706097224 */ /* 0x000fe200078e02ff */
[----:B------:R-:W-:-:S03]  /*1a90*/  MOV R6, R8 ;  /* 0x0000000800067202 */ /* 0x000fc60000000f00 */
        /* <DEDUP_REMOVED lines=22> */
[----:B------:R-:W-:Y:S01]  /*1c00*/  HFMA2 R8, -RZ, RZ, 0, 8.0049037933349609375e-05 ;  /* 0x0000053fff087431 */ /* 0x000fe200000001ff */
[----:B------:R-:W-:Y:S01]  /*1c10*/  MOV R12, 0x1 ;  /* 0x00000001000c7802 */ /* 0x000fe20000000f00 */
[----:B------:R1:W2:Y:S01]  /*1c20*/  LDC.64 R14, c[0x4][R0] ;  /* 0x01000000000e7b82 */ /* 0x0002a20000000a00 */
[----:B------:R-:W3:Y:S01]  /*1c30*/  LDCU.64 UR6, c[0x4][0xd0] ;  /* 0x01001a00ff0677ac */ /* 0x000ee20008000a00 */
[----:B------:R-:W-:Y:S01]  /*1c40*/  IMAD.MOV.U32 R13, RZ, RZ, RZ ;  /* 0x000000ffff0d7224 */ /* 0x000fe200078e00ff */
[----:B------:R-:W4:Y:S01]  /*1c50*/  LDCU.64 UR8, c[0x4][0xa8] ;  /* 0x01001500ff0877ac */ /* 0x000f220008000a00 */
[----:B0-----:R-:W-:Y:S02]  /*1c60*/  MOV R4, UR4 ;  /* 0x0000000400047c02 */ /* 0x001fe40008000f00 */
[----:B------:R-:W-:Y:S01]  /*1c70*/  MOV R5, UR5 ;  /* 0x0000000500057c02 */ /* 0x000fe20008000f00 */
[----:B---3--:R-:W-:Y:S01]  /*1c80*/  IMAD.U32 R6, RZ, RZ, UR6 ;  /* 0x00000006ff067e24 */ /* 0x008fe2000f8e00ff */
[----:B------:R-:W-:-:S02]  /*1c90*/  MOV R7, UR7 ;  /* 0x0000000700077c02 */ /* 0x000fc40008000f00 */
[----:B----4-:R-:W-:Y:S01]  /*1ca0*/  MOV R10, UR8 ;  /* 0x00000008000a7c02 */ /* 0x010fe20008000f00 */
[----:B-1----:R-:W-:-:S07]  /*1cb0*/  IMAD.U32 R11, RZ, RZ, UR9 ;  /* 0x00000009ff0b7e24 */ /* 0x002fce000f8e00ff */
[----:B------:R-:W-:-:S07]  /*1cc0*/  LEPC R20, `(.L_x_476) ;  /* 0x000000001014794e */ /* 0x000fce0000000000 */
[----:B--2---:R-:W-:Y:S05]  /*1cd0*/  CALL.ABS.NOINC R14 ;  /* 0x000000000e007343 */ /* 0x004fea0003c00000 */
.L_x_476:
[----:B------:R-:W0:Y:S01]  /*1ce0*/  S2R R3, SR_CgaCtaId ;  /* 0x0000000000037919 */ /* 0x000e220000008800 */
[----:B------:R-:W1:Y:S01]  /*1cf0*/  LDC R7, c[0x0][0x400] ;  /* 0x00010000ff077b82 */ /* 0x000e620000000800 */
[----:B------:R-:W-:Y:S02]  /*1d00*/  ISETP.NE.AND P6, PT, R34, RZ, PT ;  /* 0x000000ff2200720c */ /* 0x000fe40003fc5270 */
[----:B------:R-:W-:-:S04]  /*1d10*/  MOV R0, 0x400 ;  /* 0x0000040000007802 */ /* 0x000fc80000000f00 */
[----:B------:R-:W-:-:S04]  /*1d20*/  IADD3 R0, PT, PT, R0, 0x440, RZ ;  /* 0x0000044000007810 */ /* 0x000fc80007ffe0ff */
        /* <DEDUP_REMOVED lines=10> */
.L_x_477:
        /* <DEDUP_REMOVED lines=28> */
[----:B------:R-:W-:Y:S02]  /*1f90*/  SHF.R.S32.HI R4, RZ, 0x1f, R5 ;  /* 0x0000001fff047819 */ /* 0x000fe40000011405 */
        /* <DEDUP_REMOVED lines=17> */
[----:B------:R-:W-:Y:S01]  /*20b0*/  HADD2.F32 R21, -RZ, R28.H1_H1 ;  /* 0x3000001cff157230 */ /* 0x000fe20000004100 */
[----:B------:R-:W-:Y:S01]  /*20c0*/  I2FP.F32.S32 R4, R9 ;  /* 0x0000000900047245 */ /* 0x000fe20000201400 */
[--C-:B------:R-:W-:Y:S01]  /*20d0*/  HADD2.F32 R36, -RZ, R29.reuse.H1_H1 ;  /* 0x3000001dff247230 */ /* 0x100fe20000004100 */
[----:B------:R0:W1:Y:S01]  /*20e0*/  MUFU.RCP R8, R5 ;  /* 0x0000000500087308 */ /* 0x0000620000001000 */
[C---:B------:R-:W-:Y:S01]  /*20f0*/  IADD3 R6, PT, PT, R9.reuse, 0x2, RZ ;  /* 0x0000000209067810 */ /* 0x040fe20007ffe0ff */
[----:B------:R-:W-:Y:S01]  /*2100*/  HADD2.F32 R34, -RZ, R29.H0_H0 ;  /* 0x2000001dff227230 */ /* 0x000fe20000004100 */
[C---:B------:R-:W-:Y:S01]  /*2110*/  IADD3 R7, PT, PT, R9.reuse, 0x4, RZ ;  /* 0x0000000409077810 */ /* 0x040fe20007ffe0ff */
[--C-:B------:R-:W-:Y:S01]  /*2120*/  HADD2.F32 R40, -RZ, R30.reuse.H1_H1 ;  /* 0x3000001eff287230 */ /* 0x100fe20000004100 */
[----:B------:R-:W-:Y:S01]  /*2130*/  I2FP.F32.S32 R6, R6 ;  /* 0x0000000600067245 */ /* 0x000fe20000201400 */
[----:B------:R-:W-:Y:S01]  /*2140*/  HADD2.F32 R38, -RZ, R30.H0_H0 ;  /* 0x2000001eff267230 */ /* 0x000fe20000004100 */
[----:B------:R-:W-:Y:S01]  /*2150*/  I2FP.F32.S32 R7, R7 ;  /* 0x0000000700077245 */ /* 0x000fe20000201400 */
[----:B------:R-:W-:Y:S01]  /*2160*/  HADD2.F32 R29, -RZ, R25.H1_H1 ;  /* 0x30000019ff1d7230 */ /* 0x000fe20000004100 */
[----:B------:R-:W-:Y:S01]  /*2170*/  IADD3 R10, PT, PT, R10, -UR39, RZ ;  /* 0x800000270a0a7c10 */ /* 0x000fe2000fffe0ff */
[----:B0-----:R-:W-:-:S02]  /*2180*/  VIADD R5, R9, 0x6 ;  /* 0x0000000609057836 */ /* 0x001fc40000000000 */
[----:B------:R-:W-:Y:S01]  /*2190*/  HADD2.F32 R30, -RZ, R25.H0_H0 ;  /* 0x20000019ff1e7230 */ /* 0x000fe20000004100 */
[----:B------:R-:W-:Y:S01]  /*21a0*/  I2FP.F32.S32 R15, R10 ;  /* 0x0000000a000f7245 */ /* 0x000fe20000201400 */
[----:B------:R-:W-:Y:S01]  /*21b0*/  HADD2.F32 R28, -RZ, R28.H0_H0 ;  /* 0x2000001cff1c7230 */ /* 0x000fe20000004100 */
        /* <DEDUP_REMOVED lines=14> */
[--C-:B------:R-:W-:Y:S02]  /*22a0*/  HADD2.F32 R45, -RZ, R27.reuse.H1_H1 ;  /* 0x3000001bff2d7230 */ /* 0x100fe40000004100 */
[----:B------:R-:W-:Y:S01]  /*22b0*/  HADD2.F32 R44, -RZ, R27.H0_H0 ;  /* 0x2000001bff2c7230 */ /* 0x000fe20000004100 */
        /* <DEDUP_REMOVED lines=61> */
.L_x_483:
[----:B------:R-:W-:Y:S05]  /*2690*/  BSYNC.RECONVERGENT B2 ;  /* 0x0000000000027941 */ /* 0x000fea0003800200 */
.L_x_482:
        /* <DEDUP_REMOVED lines=17> */
.L_x_481:
        /* <DEDUP_REMOVED lines=14> */
[----:B------:R-:W-:Y:S01]  /*2890*/  I2FP.F32.S32 R6, R5 ;  /* 0x0000000500067245 */ /* 0x000fe20000201400 */
[----:B0-----:R-:W-:-:S05]  /*28a0*/  VIADD R7, R8, 0x6 ;  /* 0x0000000608077836 */ /* 0x001fca0000000000 */
[----:B------:R-:W-:Y:S01]  /*28b0*/  I2FP.F32.S32 R7, R7 ;  /* 0x0000000700077245 */ /* 0x000fe20000201400 */
[-C--:B-1----:R-:W-:Y:S01]  /*28c0*/  FMUL.FTZ R4, R4, R13.reuse ;  /* 0x0000000d04047220 */ /* 0x082fe20000410000 */
[----:B------:R-:W-:-:S03]  /*28d0*/  FMUL.FTZ R6, R6, R13 ;  /* 0x0000000d06067220 */ /* 0x000fc60000410000 */
[----:B------:R-:W-:Y:S01]  /*28e0*/  FMUL.FTZ R7, R7, R13 ;  /* 0x0000000d07077220 */ /* 0x000fe20000410000 */
[----:B------:R-:W-:Y:S01]  /*28f0*/  FMUL.FTZ R5, R4, 13.28771209716796875 ;  /* 0x41549a7804057820 */ /* 0x000fe20000410000 */
[----:B------:R-:W-:Y:S01]  /*2900*/  IADD3 R4, PT, PT, R8, 0x4, RZ ;  /* 0x0000000408047810 */ /* 0x000fe20007ffe0ff */
        /* <DEDUP_REMOVED lines=50> */
.L_x_484:
[----:B------:R-:W-:Y:S05]  /*2c30*/  BSYNC.RECONVERGENT B1 ;  /* 0x0000000000017941 */ /* 0x000fea0003800200 */
.L_x_480:
        /* <DEDUP_REMOVED lines=16> */
.L_x_479:
[----:B------:R-:W-:Y:S05]  /*2d40*/  BSYNC.RECONVERGENT B0 ;  /* 0x0000000000007941 */ /* 0x000fea0003800200 */
.L_x_478:
        /* <DEDUP_REMOVED lines=10> */
.L_x_486:
[----:B------:R-:W-:Y:S05]  /*2df0*/  BSYNC.RECONVERGENT B0 ;  /* 0x0000000000007941 */ /* 0x000fea0003800200 */
.L_x_485:
[----:B------:R-:W-:Y:S06]  /*2e00*/  BAR.SYNC.DEFER_BLOCKING 0x0 ;  /* 0x0000000000007b1d */ /* 0x000fec0000010000 */
.L_x_475:
[----:B------:R-:W-:Y:S05]  /*2e10*/  BSYNC.RECONVERGENT B6 ;  /* 0x0000000000067941 */ /* 0x000fea0003800200 */
.L_x_472:
[----:B------:R-:W3:Y:S01]  /*2e20*/  LDCU UR4, c[0x0][0x3f4] ;  /* 0x00007e80ff0477ac */ /* 0x000ee20008000800 */
[----:B------:R-:W-:Y:S02]  /*2e30*/  ISETP.GT.U32.AND P0, PT, R23, 0x1f, PT ;  /* 0x0000001f1700780c */ /* 0x000fe40003f04070 */
[----:B---3--:R-:W-:-:S04]  /*2e40*/  MOV R0, UR4 ;  /* 0x0000000400007c02 */ /* 0x008fc80008000f00 */
[----:B------:R-:W-:-:S04]  /*2e50*/  IADD3 R3, PT, PT, RZ, -R0, RZ ;  /* 0x80000000ff037210 */ /* 0x000fc80007ffe0ff */
[----:B------:R-:W-:-:S04]  /*2e60*/  VIADDMNMX R3, R3, UR44, RZ, !PT ;  /* 0x0000002c03037c46 */ /* 0x000fc8000f8001ff */
[----:B------:R-:W-:Y:S01]  /*2e70*/  R2UR UR13, R3 ;  /* 0x00000000030d72ca */ /* 0x000fe200000e0000 */
[----:B------:R-:W-:-:S05]  /*2e80*/  IMAD.MOV.U32 R3, RZ, RZ, -0x800001 ;  /* 0xff7fffffff037424 */ /* 0x000fca00078e00ff */
[----:B------:R3:W-:Y:S01]  /*2e90*/  STL [R1+0x24c], R3 ;  /* 0x00024c0301007387 */ /* 0x0007e20000100800 */
[----:B------:R-:W-:Y:S08]  /*2ea0*/  @P0 BRA `(.L_x_487) ;  /* 0x0000000400040947 */ /* 0x000ff00003800000 */
[----:B------:R-:W0:Y:S01]  /*2eb0*/  S2R R10, SR_CgaCtaId ;  /* 0x00000000000a7919 */ /* 0x000e220000008800 */
[----:B------:R-:W-:Y:S01]  /*2ec0*/  MOV R9, 0x400 ;  /* 0x0000040000097802 */ /* 0x000fe20000000f00 */
[----:B--2-4-:R-:W-:Y:S01]  /*2ed0*/  HMUL2 R12, R29, R25 ;  /* 0x000000191d0c7232 */ /* 0x014fe20000000000 */
[----:B------:R-:W2:Y:S02]  /*2ee0*/  LDCU UR4, c[0x0][0x40c] ;  /* 0x00008180ff0477ac */ /* 0x000ea40008000800 */
[----:B---3--:R-:W-:Y:S01]  /*2ef0*/  IADD3 R3, PT, PT, R9, 0x40, RZ ;  /* 0x0000004009037810 */ /* 0x008fe20007ffe0ff */
        /* <DEDUP_REMOVED lines=15> */
[----:B------:R-:W-:Y:S01]  /*2ff0*/  IMAD R7, R0, UR42, R7 ;  /* 0x0000002a00077c24 */ /* 0x000fe2000f8e0207 */
[----:B------:R-:W-:-:S05]  /*3000*/  LEA R6, R23, R6, 0x4 ;  /* 0x0000000617067211 */ /* 0x000fca00078e20ff */
[----:B------:R1:W-:Y:S01]  /*3010*/  STS.128 [R6], R16 ;  /* 0x0000001006007388 */ /* 0x0003e20000000c00 */
[----:B0-----:R-:W-:-:S05]  /*3020*/  IMAD.WIDE R4, R7, 0x2, R4 ;  /* 0x0000000207047825 */ /* 0x001fca00078e0204 */
[----:B------:R1:W-:Y:S02]  /*3030*/  STG.E.128 desc[UR36][R4.64], R24 ;  /* 0x0000001804007986 */ /* 0x0003e4000c101d24 */
.L_x_488:
        /* <DEDUP_REMOVED lines=12> */
.L_x_616:
        /* <DEDUP_REMOVED lines=14> */
[----:B------:R-:W-:Y:S01]  /*31e0*/  MOV R5, UR5 ;  /* 0x0000000500057c02 */ /* 0x000fe20008000f00 */
        /* <DEDUP_REMOVED lines=13> */
.L_x_487:
        /* <DEDUP_REMOVED lines=11> */
[----:B-1----:R-:W-:-:S07]  /*3370*/  UISETP.NE.AND UP0, UPT, UR7, URZ, UPT ;  /* 0x000000ff0700728c */ /* 0x002fce000bf05270 */
[----:B------:R-:W1:Y:S04]  /*3380*/  LDS.128 R12, [UR5+0x40] ;  /* 0x00004005ff0c7984 */ /* 0x000e680008000c00 */
[----:B------:R-:W5:Y:S04]  /*3390*/  LDS.128 R8, [UR5+0x50] ;  /* 0x00005005ff087984 */ /* 0x000f680008000c00 */
[----:B0-----:R-:W0:Y:S04]  /*33a0*/  LDS.128 R4, [UR5+0x60] ;  /* 0x00006005ff047984 */ /* 0x001e280008000c00 */
[----:B-1----:R-:W-:Y:S04]  /*33b0*/  STL.64 [R1+0x230], R12 ;  /* 0x0002300c01007387 */ /* 0x002fe80000100a00 */
[----:B------:R-:W-:Y:S04]  /*33c0*/  STL.64 [R1+0x238], R14 ;  /* 0x0002380e01007387 */ /* 0x000fe80000100a00 */
[----:B------:R-:W1:Y:S04]  /*33d0*/  LDS.128 R12, [UR5+0x70] ;  /* 0x00007005ff0c7984 */ /* 0x000e680008000c00 */
[----:B-----5:R-:W-:Y:S04]  /*33e0*/  STL.64 [R1+0x220], R8 ;  /* 0x0002200801007387 */ /* 0x020fe80000100a00 */
[----:B------:R-:W-:Y:S04]  /*33f0*/  STL.64 [R1+0x228], R10 ;  /* 0x0002280a01007387 */ /* 0x000fe80000100a00 */
[----:B------:R-:W5:Y:S04]  /*3400*/  LDS.128 R8, [UR5+0x80] ;  /* 0x00008005ff087984 */ /* 0x000f680008000c00 */
[----:B0-----:R-:W-:Y:S04]  /*3410*/  STL.64 [R1+0x210], R4 ;  /* 0x0002100401007387 */ /* 0x001fe80000100a00 */
[----:B------:R-:W-:Y:S04]  /*3420*/  STL.64 [R1+0x218], R6 ;  /* 0x0002180601007387 */ /* 0x000fe80000100a00 */
[----:B------:R-:W0:Y:S04]  /*3430*/  LDS.128 R4, [UR5+0x90] ;  /* 0x00009005ff047984 */ /* 0x000e280008000c00 */
        /* <DEDUP_REMOVED lines=61> */
[----:B------:R0:W-:Y:S02]  /*3810*/  STL.64 [R1+0xc8], R6 ;  /* 0x0000c80601007387 */ /* 0x0001e40000100a00 */
[----:B0-----:R-:W0:Y:S02]  /*3820*/  S2R R6, SR_TID.X ;  /* 0x0000000000067919 */ /* 0x001e240000002100 */
[----:B-1----:R1:W-:Y:S04]  /*3830*/  STL.64 [R1+0xb0], R12 ;  /* 0x0000b00c01007387 */ /* 0x0023e80000100a00 */
[----:B------:R1:W-:Y:S04]  /*3840*/  STL.64 [R1+0xb8], R14 ;  /* 0x0000b80e01007387 */ /* 0x0003e80000100a00 */
[----:B-----5:R1:W-:Y:S04]  /*3850*/  STL.64 [R1+0xa0], R8 ;  /* 0x0000a00801007387 */ /* 0x0203e80000100a00 */
[----:B------:R1:W-:Y:S01]  /*3860*/  STL.64 [R1+0xa8], R10 ;  /* 0x0000a80a01007387 */ /* 0x0003e20000100a00 */
[----:B------:R-:W-:Y:S05]  /*3870*/  BRA.U UP0, `(.L_x_490) ;  /* 0x0000000100a07547 */ /* 0x000fea000b800000 */
[----:B-1----:R-:W1:Y:S04]  /*3880*/  LDS.128 R8, [UR5+0x240] ;  /* 0x00024005ff087984 */ /* 0x002e680008000c00 */
[----:B------:R-:W5:Y:S04]  /*3890*/  LDS.128 R16, [UR5+0x250] ;  /* 0x00025005ff107984 */ /* 0x000f680008000c00 */
[----:B------:R-:W3:Y:S04]  /*38a0*/  LDS.128 R12, [UR5+0x260] ;  /* 0x00026005ff0c7984 */ /* 0x000ee80008000c00 */
[----:B------:R-:W-:Y:S04]  /*38b0*/  LDS.128 R244, [UR5+0x280] ;  /* 0x00028005fff47984 */ /* 0x000fe80008000c00 */
[----:B------:R-:W-:Y:S04]  /*38c0*/  LDS.128 R240, [UR5+0x290] ;  /* 0x00029005fff07984 */ /* 0x000fe80008000c00 */
[----:B------:R-:W-:Y:S04]  /*38d0*/  LDS.128 R20, [UR5+0x2d0] ;  /* 0x0002d005ff147984 */ /* 0x000fe80008000c00 */
[----:B--2---:R-:W-:Y:S04]  /*38e0*/  LDS.128 R24, [UR5+0x2e0] ;  /* 0x0002e005ff187984 */ /* 0x004fe80008000c00 */
[----:B----4-:R-:W-:Y:S04]  /*38f0*/  LDS.128 R28, [UR5+0x2f0] ;  /* 0x0002f005ff1c7984 */ /* 0x010fe80008000c00 */
[----:B------:R-:W-:Y:S04]  /*3900*/  LDS.128 R32, [UR5+0x300] ;  /* 0x00030005ff207984 */ /* 0x000fe80008000c00 */
[----:B------:R-:W-:Y:S04]  /*3910*/  LDS.128 R36, [UR5+0x310] ;  /* 0x00031005ff247984 */ /* 0x000fe80008000c00 */
[----:B-1----:R-:W-:Y:S04]  /*3920*/  STL.64 [R1+0x30], R8 ;  /* 0x0000300801007387 */ /* 0x002fe80000100a00 */
[----:B------:R-:W-:Y:S04]  /*3930*/  STL.64 [R1+0x38], R10 ;  /* 0x0000380a01007387 */ /* 0x000fe80000100a00 */
[----:B------:R-:W1:Y:S04]  /*3940*/  LDS.128 R8, [UR5+0x270] ;  /* 0x00027005ff087984 */ /* 0x000e680008000c00 */
[----:B-----5:R2:W-:Y:S04]  /*3950*/  STL.64 [R1+0x20], R16 ;  /* 0x0000201001007387 */ /* 0x0205e80000100a00 */
[----:B------:R2:W-:Y:S04]  /*3960*/  STL.64 [R1+0x28], R18 ;  /* 0x0000281201007387 */ /* 0x0005e80000100a00 */
[----:B---3--:R2:W-:Y:S04]  /*3970*/  STL.64 [R1+0x10], R12 ;  /* 0x0000100c01007387 */ /* 0x0085e80000100a00 */
[----:B------:R2:W-:Y:S04]  /*3980*/  STL.64 [R1+0x18], R14 ;  /* 0x0000180e01007387 */ /* 0x0005e80000100a00 */
[----:B------:R-:W3:Y:S04]  /*3990*/  LDS.128 R12, [UR5+0x2b0] ;  /* 0x0002b005ff0c7984 */ /* 0x000ee80008000c00 */
        /* <DEDUP_REMOVED lines=21> */
[----:B-1234-:R-:W0:Y:S02]  /*3af0*/  LDS.128 R108, [UR5+0x430] ;  /* 0x00043005ff6c7984 */ /* 0x01ee240008000c00 */
.L_x_490:
[----:B------:R-:W5:Y:S01]  /*3b00*/  LDS.128 R120, [UR5+0x1e0] ;  /* 0x0001e005ff787984 */ /* 0x000f620008000c00 */
[----:B------:R-:W-:Y:S01]  /*3b10*/  UIADD3 UR4, UPT, UPT, UR4, 0x1f, UR44 ;  /* 0x0000001f04047890 */ /* 0x000fe2000fffe02c */
[----:B------:R-:W-:Y:S01]  /*3b20*/  BSSY.RECONVERGENT B0, `(.L_x_491) ;  /* 0x000080c000007945 */ /* 0x000fe20003800200 */
[----:B------:R-:W-:Y:S01]  /*3b30*/  UIMAD UR6, UR41, UR6, UR17 ;  /* 0x00000006290672a4 */ /* 0x000fe2000f8e0211 */
[----:B------:R-:W2:Y:S01]  /*3b40*/  LDS.128 R116, [UR5+0x1f0] ;  /* 0x0001f005ff747984 */ /* 0x000ea20008000c00 */
[----:B------:R-:W0:Y:S03]  /*3b50*/  LDCU UR20, c[0x0][0x410] ;  /* 0x00008200ff1477ac */ /* 0x000e260008000800 */
[----:B------:R-:W3:Y:S01]  /*3b60*/  LDS.128 R112, [UR5+0x200] ;  /* 0x00020005ff707984 */ /* 0x000ee20008000c00 */
[----:B------:R-:W0:Y:S01]  /*3b70*/  LDCU.64 UR10, c[0x0][0x3b8] ;  /* 0x00007700ff0a77ac */ /* 0x000e220008000a00 */
[----:B------:R-:W0:Y:S01]  /*3b80*/  LDCU.64 UR22, c[0x0][0x438] ;  /* 0x00008700ff1677ac */ /* 0x000e220008000a00 */
[----:B------:R-:W0:Y:S01]  /*3b90*/  LDCU.64 UR14, c[0x0][0x448] ;  /* 0x00008900ff0e77ac */ /* 0x000e220008000a00 */
[----:B------:R-:W-:Y:S01]  /*3ba0*/  USHF.L.U32 UR6, UR6, 0x8, URZ ;  /* 0x0000000806067899 */ /* 0x000fe200080006ff */
[----:B-----5:R-:W-:Y:S04]  /*3bb0*/  STL.64 [R1+0x90], R120 ;  /* 0x0000907801007387 */ /* 0x020fe80000100a00 */
[----:B------:R-:W-:Y:S04]  /*3bc0*/  STL.64 [R1+0x98], R122 ;  /* 0x0000987a01007387 */ /* 0x000fe80000100a00 */
[----:B------:R-:W5:Y:S04]  /*3bd0*/  LDS.128 R120, [UR5+0x210] ;  /* 0x00021005ff787984 */ /* 0x000f680008000c00 */
[----:B--2---:R-:W-:Y:S04]  /*3be0*/  STL.64 [R1+0x80], R116 ;  /* 0x0000807401007387 */ /* 0x004fe80000100a00 */
[----:B------:R-:W-:Y:S04]  /*3bf0*/  STL.64 [R1+0x88], R118 ;  /* 0x0000887601007387 */ /* 0x000fe80000100a00 */
[----:B------:R-:W2:Y:S04]  /*3c00*/  LDS.128 R116, [UR5+0x220] ;  /* 0x00022005ff747984 */ /* 0x000ea80008000c00 */
[----:B---3--:R-:W-:Y:S04]  /*3c10*/  STL.64 [R1+0x70], R112 ;  /* 0x0000707001007387 */ /* 0x008fe80000100a00 */
[----:B------:R-:W-:Y:S04]  /*3c20*/  STL.64 [R1+0x78], R114 ;  /* 0x0000787201007387 */ /* 0x000fe80000100a00 */
[----:B------:R-:W3:Y:S01]  /*3c30*/  LDS.128 R112, [UR5+0x230] ;  /* 0x00023005ff707984 */ /* 0x000ee20008000c00 */
[----:B------:R-:W-:-:S04]  /*3c40*/  USHF.R.S32.HI UR5, URZ, 0x1f, UR4 ;  /* 0x0000001fff057899 */ /* 0x000fc80008011404 */
[----:B------:R-:W-:-:S04]  /*3c50*/  ULEA.HI UR5, UR5, UR4, URZ, 0x5 ;  /* 0x0000000405057291 */ /* 0x000fc8000f8f28ff */
[----:B------:R-:W-:-:S06]  /*3c60*/  ULOP3.LUT UR5, UR5, 0xffffffe0, URZ, 0xc0, !UPT ;  /* 0xffffffe005057892 */ /* 0x000fcc000f8ec0ff */
[----:B0-----:R-:W-:Y:S01]  /*3c70*/  ISETP.GE.AND P0, PT, R6, UR5, PT ;  /* 0x0000000506007c0c */ /* 0x001fe2000bf06270 */
[----:B-----5:R0:W-:Y:S04]  /*3c80*/  STL.64 [R1+0x60], R120 ;  /* 0x0000607801007387 */ /* 0x0201e80000100a00 */
[----:B------:R0:W-:Y:S04]  /*3c90*/  STL.64 [R1+0x68], R122 ;  /* 0x0000687a01007387 */ /* 0x0001e80000100a00 */
[----:B--2---:R0:W-:Y:S04]  /*3ca0*/  STL.64 [R1+0x50], R116 ;  /* 0x0000507401007387 */ /* 0x0041e80000100a00 */
[----:B------:R0:W-:Y:S04]  /*3cb0*/  STL.64 [R1+0x58], R118 ;  /* 0x0000587601007387 */ /* 0x0001e80000100a00 */
[----:B---3--:R0:W-:Y:S04]  /*3cc0*/  STL.64 [R1+0x40], R112 ;  /* 0x0000407001007387 */ /* 0x0081e80000100a00 */
[----:B------:R0:W-:Y:S01]  /*3cd0*/  STL.64 [R1+0x48], R114 ;  /* 0x0000487201007387 */ /* 0x0001e20000100a00 */
[----:B------:R-:W-:Y:S05]  /*3ce0*/  @P0 BRA `(.L_x_492) ;  /* 0x0000007c00bc0947 */ /* 0x000fea0003800000 */
[----:B------:R-:W-:Y:S01]  /*3cf0*/  IABS R3, R0 ;  /* 0x0000000000037213 */ /* 0x000fe20000000000 */
[----:B------:R-:W2:Y:S01]  /*3d00*/  S2UR UR4, SR_CTAID.Y ;  /* 0x00000000000479c3 */ /* 0x000ea20000002600 */
[----:B------:R-:W3:Y:S01]  /*3d10*/  LDCU UR18, c[0x0][0x440] ;  /* 0x00008800ff1277ac */ /* 0x000ee20008000800 */
[----:B------:R-:W-:Y:S01]  /*3d20*/  VIADD R250, R6, UR13 ;  /* 0x0000000d06fa7c36 */ /* 0x000fe20008000000 */
[----:B------:R-:W-:Y:S01]  /*3d30*/  MOV R7, R3 ;  /* 0x0000000300077202 */ /* 0x000fe20000000f00 */
[----:B------:R-:W5:Y:S03]  /*3d40*/  LDCU.64 UR8, c[0x0][0x420] ;  /* 0x00008400ff0877ac */ /* 0x000f660008000a00 */
[----:B------:R-:W1:Y:S01]  /*3d50*/  I2F.RP R4, R7 ;  /* 0x0000000700047306 */ /* 0x000e620000209400 */
[----:B------:R-:W-:Y:S01]  /*3d60*/  STL [R1+0x250], R7 ;  /* 0x0002500701007387 */ /* 0x000fe20000100800 */
[----:B------:R-:W-:-:S04]  /*3d70*/  UIADD3 UR7, UPT, UPT, UR12, 0x440, URZ ;  /* 0x000004400c077890 */ /* 0x000fc8000fffe0ff */
[----:B------:R-:W-:Y:S02]  /*3d80*/  ULEA UR7, UR16, UR7, 0x18 ;  /* 0x0000000710077291 */ /* 0x000fe4000f8ec0ff */
[----:B-1----:R-:W1:Y:S01]  /*3d90*/  MUFU.RCP R4, R4 ;  /* 0x0000000400047308 */ /* 0x002e620000001000 */
[----:B-----5:R-:W-:Y:S01]  /*3da0*/  ISETP.NE.U32.AND P0, PT, RZ, UR8, PT ;  /* 0x00000008ff007c0c */ /* 0x020fe2000bf05070 */
[----:B--2---:R-:W-:Y:S01]  /*3db0*/  IMAD R0, R0, UR4, RZ ;  /* 0x0000000400007c24 */ /* 0x004fe2000f8e02ff */
[----:B---3--:R-:W-:Y:S02]  /*3dc0*/  UIMAD UR4, UR17, UR18, UR44 ;  /* 0x00000012110472a4 */ /* 0x008fe4000f8e022c */
[----:B------:R-:W-:Y:S02]  /*3dd0*/  ISETP.NE.AND.EX P0, PT, RZ, UR9, PT, P0 ;  /* 0x00000009ff007c0c */ /* 0x000fe4000bf05300 */
[----:B------:R-:W-:Y:S01]  /*3de0*/  SHF.R.S32.HI R252, RZ, 0x1f, R0 ;  /* 0x0000001ffffc7819 */ /* 0x000fe20000011400 */
[----:B------:R-:W-:Y:S01]  /*3df0*/  UIADD3 UR4, UPT, UPT, UR4, -0x1, URZ ;  /* 0xffffffff04047890 */ /* 0x000fe2000fffe0ff */
[----:B------:R-:W-:-:S04]  /*3e00*/  IADD3 R0, P1, P2, R0, UR8, R250 ;  /* 0x0000000800007c10 */ /* 0x000fc8000fa3e0fa */
[----:B------:R-:W-:Y:S01]  /*3e10*/  IADD3.X R252, PT, PT, R252, UR9, RZ, P1, P2 ;  /* 0x00000009fcfc7c10 */ /* 0x000fe20008fe44ff */
[----:B-1----:R-:W-:-:S04]  /*3e20*/  VIADD R4, R4, 0xffffffe ;  /* 0x0ffffffe04047836 */ /* 0x002fc80000000000 */
[----:B------:R1:W2:Y:S02]  /*3e30*/  F2I.FTZ.U32.TRUNC.NTZ R5, R4 ;  /* 0x0000000400057305 */ /* 0x0002a4000021f000 */
[----:B-1----:R-:W-:Y:S01]  /*3e40*/  HFMA2 R4, -RZ, RZ, 0, 0 ;  /* 0x00000000ff047431 */ /* 0x002fe200000001ff */
[----:B--2---:R-:W-:-:S05]  /*3e50*/  IADD3 R3, PT, PT, RZ, -R5, RZ ;  /* 0x80000005ff037210 */ /* 0x004fca0007ffe0ff */
[----:B------:R-:W-:-:S04]  /*3e60*/  IMAD R3, R3, R7, RZ ;  /* 0x0000000703037224 */ /* 0x000fc800078e02ff */
[----:B------:R-:W-:-:S05]  /*3e70*/  IMAD.HI.U32 R3, R5, R3, R4 ;  /* 0x0000000305037227 */ /* 0x000fca00078e0004 */
[----:B------:R1:W-:Y:S04]  /*3e80*/  STL [R1+0x254], R3 ;  /* 0x0002540301007387 */ /* 0x0003e80000100800 */
[----:B------:R2:W-:Y:S01]  /*3e90*/  STL [R1+0x240], R0 ;  /* 0x0002400001007387 */ /* 0x0005e20000100800 */
[----:B-1----:R-:W-:Y:S02]  /*3ea0*/  MOV R3, UR18 ;  /* 0x0000001200037c02 */ /* 0x002fe40008000f00 */
[----:B--2---:R-:W-:-:S03]  /*3eb0*/  MOV R0, UR5 ;  /* 0x0000000500007c02 */ /* 0x004fc60008000f00 */
[----:B------:R-:W-:Y:S02]  /*3ec0*/  IMAD R4, R3, UR4, R250 ;  /* 0x0000000403047c24 */ /* 0x000fe4000f8e02fa */
[----:B------:R-:W-:Y:S01]  /*3ed0*/  VIADD R250, R250, 0x1 ;  /* 0x00000001fafa7836 */ /* 0x000fe20000000000 */
[----:B------:R-:W-:Y:S02]  /*3ee0*/  IADD3 R3, PT, PT, R0, UR13, RZ ;  /* 0x0000000d00037c10 */ /* 0x000fe4000fffe0ff */
[----:B------:R-:W-:Y:S01]  /*3ef0*/  LEA R0, R6, UR7, 0x2 ;  /* 0x0000000706007c11 */ /* 0x000fe2000f8e10ff */
[----:B------:R1:W-:Y:S04]  /*3f00*/  STL [R1+0x244], R4 ;  /* 0x0002440401007387 */ /* 0x0003e80000100800 */
[----:B------:R1:W-:Y:S04]  /*3f10*/  STL [R1+0x248], R0 ;  /* 0x0002480001007387 */ /* 0x0003e80000100800 */
[----:B------:R1:W-:Y:S02]  /*3f20*/  STL [R1+0x258], R3 ;  /* 0x0002580301007387 */ /* 0x0003e40000100800 */
.L_x_545:
[----:B--2---:R-:W2:Y:S04]  /*3f30*/  LDL R237, [R1+0x254] ;  /* 0x0002540001ed7983 */ /* 0x004ea80000100800 */
[----:B------:R-:W3:Y:S04]  /*3f40*/  LDL R239, [R1+0x250] ;  /* 0x0002500001ef7983 */ /* 0x000ee80000100800 */
[----:B-----5:R-:W5:Y:S01]  /*3f50*/  LDL R238, [R1+0x240] ;  /* 0x0002400001ee7983 */ /* 0x020f620000100800 */
[----:B------:R-:W-:Y:S01]  /*3f60*/  IADD3 R249, PT, PT, R250, -0x1, RZ ;  /* 0xfffffffffaf97810 */ /* 0x000fe20007ffe0ff */
[----:B-1----:R-:W-:-:S03]  /*3f70*/  IMAD.U32 R0, RZ, RZ, UR21 ;  /* 0x00000015ff007e24 */ /* 0x002fc6000f8e00ff */
[----:B------:R-:W-:Y:S02]  /*3f80*/  IABS R3, R249 ;  /* 0x000000f900037213 */ /* 0x000fe40000000000 */
[----:B------:R-:W-:-:S03]  /*3f90*/  IABS R236, R0 ;  /* 0x0000000000ec7213 */ /* 0x000fc60000000000 */
[----:B--2---:R-:W-:-:S05]  /*3fa0*/  IMAD.HI.U32 R237, R237, R3, RZ ;  /* 0x00000003eded7227 */ /* 0x004fca00078e00ff */
[----:B------:R-:W-:-:S05]  /*3fb0*/  IADD3 R237, PT, PT, -R237, RZ, RZ ;  /* 0x000000ffeded7210 */ /* 0x000fca0007ffe1ff */
[----:B------:R-:W-:Y:S01]  /*3fc0*/  IMAD R3, R236, R237, R3 ;  /* 0x000000edec037224 */ /* 0x000fe200078e0203 */
[----:B------:R-:W-:-:S04]  /*3fd0*/  @P0 MOV R237, R252 ;  /* 0x000000fc00ed0202 */ /* 0x000fc80000000f00 */
[----:B---3--:R-:W-:-:S13]  /*3fe0*/  ISETP.GT.U32.AND P1, PT, R239, R3, PT ;  /* 0x00000003ef00720c */ /* 0x008fda0003f24070 */
[----:B------:R-:W-:-:S04]  /*3ff0*/  @!P1 IADD3 R3, PT, PT, R3, -R236, RZ ;  /* 0x800000ec03039210 */ /* 0x000fc80007ffe0ff */
[----:B------:R-:W-:-:S13]  /*4000*/  ISETP.GT.U32.AND P1, PT, R239, R3, PT ;  /* 0x00000003ef00720c */ /* 0x000fda0003f24070 */
[----:B------:R-:W-:Y:S01]  /*4010*/  @!P1 IMAD.IADD R3, R3, 0x1, -R236 ;  /* 0x0000000103039824 */ /* 0x000fe200078e0aec */
[----:B-----5:R-:W-:-:S06]  /*4020*/  @P0 MOV R236, R238 ;  /* 0x000000ee00ec0202 */ /* 0x020fcc0000000f00 */
[----:B------:R-:W2:Y:S01]  /*4030*/  @P0 LDG.E.U8 R236, desc[UR36][R236.64] ;  /* 0x00000024ecec0981 */ /* 0x000ea2000c1e1100 */
[----:B------:R-:W-:Y:S01]  /*4040*/  UIADD3 UR4, UPT, UPT, UR44, -0x1, URZ ;  /* 0xffffffff2c047890 */ /* 0x000fe2000fffe0ff */
[----:B------:R-:W-:Y:S01]  /*4050*/  ISETP.GE.AND P2, PT, R249, RZ, PT ;  /* 0x000000fff900720c */ /* 0x000fe20003f46270 */
[----:B------:R-:W-:Y:S01]  /*4060*/  BSSY.RECONVERGENT B1, `(.L_x_493) ;  /* 0x00000a0000017945 */ /* 0x000fe20003800200 */
[----:B------:R-:W-:-:S03]  /*4070*/  ISETP.NE.AND P4, PT, R0, RZ, PT ;  /* 0x000000ff0000720c */ /* 0x000fc60003f85270 */
[----:B------:R-:W-:-:S08]  /*4080*/  ISETP.GE.AND P1, PT, R249, UR4, PT ;  /* 0x00000004f9007c0c */ /* 0x000fd0000bf26270 */
[----:B------:R-:W-:Y:S02]  /*4090*/  @!P2 IMAD.MOV R3, RZ, RZ, -R3 ;  /* 0x000000ffff03a224 */ /* 0x000fe400078e0a03 */
[----:B------:R-:W-:Y:S02]  /*40a0*/  @!P4 LOP3.LUT R3, RZ, R0, RZ, 0x33, !PT ;  /* 0x00000000ff03c212 */ /* 0x000fe400078e33ff */
[----:B--2---:R-:W-:Y:S01]  /*40b0*/  ISETP.NE.AND P3, PT, R236, RZ, P0 ;  /* 0x000000ffec00720c */ /* 0x004fe20000765270 */
[----:B------:R-:W-:-:S12]  /*40c0*/  @P1 BRA `(.L_x_494) ;  /* 0x0000000800641947 */ /* 0x000fd80003800000 */
[----:B0-----:R-:W-:Y:S01]  /*40d0*/  IMAD R114, R0, UR6, RZ ;  /* 0x0000000600727c24 */ /* 0x001fe2000f8e02ff */
[----:B------:R-:W-:Y:S01]  /*40e0*/  SHF.L.U32 R120, R3, 0x3, RZ ;  /* 0x0000000303787819 */ /* 0x000fe200000006ff */
[----:B------:R-:W-:Y:S01]  /*40f0*/  UISETP.NE.AND UP0, UPT, UR19, URZ, UPT ;  /* 0x000000ff1300728c */ /* 0x000fe2000bf05270 */
[----:B------:R-:W-:Y:S02]  /*4100*/  ISETP.NE.AND P6, PT, R2, RZ, PT ;  /* 0x000000ff0200720c */ /* 0x000fe40003fc5270 */
[----:B------:R-:W-:-:S04]  /*4110*/  IADD3 R113, P2, PT, R120, R114, RZ ;  /* 0x0000007278717210 */ /* 0x000fc80007f5e0ff */
[----:B------:R-:W-:Y:S02]  /*4120*/  LEA.HI.X.SX32 R114, R114, RZ, 0x1, P2 ;  /* 0x000000ff72727211 */ /* 0x000fe400010f0eff */
[----:B------:R-:W-:-:S04]  /*4130*/  LEA R112, P2, R113, UR10, 0x1 ;  /* 0x0000000a71707c11 */ /* 0x000fc8000f8408ff */
[----:B------:R-:W-:-:S06]  /*4140*/  LEA.HI.X R113, R113, UR11, R114, 0x1, P2 ;  /* 0x0000000b71717c11 */ /* 0x000fcc00090f0c72 */
[----:B------:R-:W5:Y:S01]  /*4150*/  LDG.E.128 R112, desc[UR36][R112.64] ;  /* 0x0000002470707981 */ /* 0x000f62000c1e1d00 */
[----:B------:R-:W-:Y:S05]  /*4160*/  BRA.U UP0, `(.L_x_495) ;  /* 0x0000000100987547 */ /* 0x000fea000b800000 */
[----:B------:R-:W0:Y:S01]  /*4170*/  S2R R116, SR_CTAID.X ;  /* 0x0000000000747919 */ /* 0x000e220000002500 */
[----:B------:R-:W0:Y:S01]  /*4180*/  LDC R118, c[0x0][0x3f8] ;  /* 0x0000fe00ff767b82 */ /* 0x000e220000000800 */
[----:B------:R-:W0:Y:S01]  /*4190*/  S2R R121, SR_CTAID.Y ;  /* 0x0000000000797919 */ /* 0x000e220000002600 */
[----:B------:R-:W-:Y:S01]  /*41a0*/  VOTEU.ANY UP0, P6 ;  /* 0x0000000000ff7886 */ /* 0x000fe20003000100 */
[----:B------:R-:W-:Y:S02]  /*41b0*/  PLOP3.LUT P2, PT, PT, PT, UP0, 0x80, 0x8 ;  /* 0x000000000008781c */ /* 0x000fe40003f4f008 */
[----:B------:R-:W-:Y:S01]  /*41c0*/  PLOP3.LUT P4, PT, PT, PT, UP0, 0x80, 0x8 ;  /* 0x000000000008781c */ /* 0x000fe20003f8f008 */
[----:B------:R-:W2:Y:S01]  /*41d0*/  LDL R251, [R1+0x34] ;  /* 0x0000340001fb7983 */ /* 0x000ea20000100800 */
[----:B------:R-:W-:-:S03]  /*41e0*/  PLOP3.LUT P5, PT, PT, PT, UP0, 0x80, 0x8 ;  /* 0x000000000008781c */ /* 0x000fc60003faf008 */
[----:B------:R-:W3:Y:S04]  /*41f0*/  LDL R239, [R1+0x3c] ;  /* 0x00003c0001ef7983 */ /* 0x000ee80000100800 */
[----:B------:R-:W4:Y:S04]  /*4200*/  LDL R248, [R1+0x38] ;  /* 0x0000380001f87983 */ /* 0x000f280000100800 */
[----:B------:R-:W4:Y:S01]  /*4210*/  LDL R238, [R1+0x30] ;  /* 0x0000300001ee7983 */ /* 0x000f220000100800 */
[--C-:B0-----:R-:W-:Y:S02]  /*4220*/  IMAD R121, R121, R118, R116.reuse ;  /* 0x0000007679797224 */ /* 0x101fe400078e0274 */
[----:B------:R-:W-:-:S02]  /*4230*/  @P2 IMAD R118, R118, UR38, R116 ;  /* 0x0000002676762c24 */ /* 0x000fc4000f8e0274 */
[----:B------:R-:W0:Y:S01]  /*4240*/  @P4 LDC.64 R116, c[0x0][0x450] ;  /* 0x00011400ff744b82 */ /* 0x000e220000000a00 */
[----:B------:R-:W-:Y:S02]  /*4250*/  PLOP3.LUT P2, PT, PT, PT, UP0, 0x80, 0x8 ;  /* 0x000000000008781c */ /* 0x000fe40003f4f008 */
[----:B------:R-:W-:-:S11]  /*4260*/  PLOP3.LUT P4, PT, PT, PT, UP0, 0x80, 0x8 ;  /* 0x000000000008781c */ /* 0x000fd60003f8f008 */
[----:B------:R-:W-:-:S05]  /*4270*/  @P2 SHF.L.U32 R118, R118, 0x8, RZ ;  /* 0x0000000876762819 */ /* 0x000fca00000006ff */
[----:B0-----:R-:W-:-:S06]  /*4280*/  @P4 IMAD.WIDE R116, R118, 0x2, R116 ;  /* 0x0000000276744825 */ /* 0x001fcc00078e0274 */
        /* <DEDUP_REMOVED lines=9> */
[----:B------:R-:W-:Y:S02]  /*4320*/  IMAD R117, R121, R0, RZ ;  /* 0x0000000079757224 */ /* 0x000fe400078e02ff */
[----:B------:R-:W-:Y:S01]  /*4330*/  @P4 HFMA2 R115, R115, R119, -RZ ;  /* 0x0000007773734231 */ /* 0x000fe200001000ff */
[----:B------:R-:W-:Y:S01]  /*4340*/  PLOP3.LUT P4, PT, PT, PT, UP0, 0x80, 0x8 ;  /* 0x000000000008781c */ /* 0x000fe20003f8f008 */
[----:B------:R-:W-:-:S08]  /*4350*/  IMAD.SHL.U32 R119, R117, 0x100, RZ ;  /* 0x0000010075777824 */ /* 0x000fd000078e00ff */
[----:B------:R-:W-:Y:S01]  /*4360*/  @P2 HMUL2 R114, R114, R118 ;  /* 0x0000007672722232 */ /* 0x000fe20000000000 */
[----:B------:R-:W-:-:S04]  /*4370*/  IADD3 R117, P2, PT, R120, R119, RZ ;  /* 0x0000007778757210 */ /* 0x000fc80007f5e0ff */
[----:B------:R-:W-:Y:S02]  /*4380*/  LEA.HI.X.SX32 R119, R119, RZ, 0x1, P2 ;  /* 0x000000ff77777211 */ /* 0x000fe400010f0eff */
[----:B------:R-:W-:Y:S01]  /*4390*/  LEA R118, P2, R117, UR10, 0x1 ;  /* 0x0000000a75767c11 */ /* 0x000fe2000f8408ff */
[----:B------:R-:W-:-:S03]  /*43a0*/  @P4 HMUL2 R112, R112, R116 ;  /* 0x0000007470704232 */ /* 0x000fc60000000000 */
[----:B------:R-:W-:-:S05]  /*43b0*/  LEA.HI.X R119, R117, UR11, R119, 0x1, P2 ;  /* 0x0000000b75777c11 */ /* 0x000fca00090f0c77 */
[----:B------:R0:W-:Y:S04]  /*43c0*/  STG.E.128 desc[UR36][R118.64], R112 ;  /* 0x0000007076007986 */ /* 0x0001e8000c101d24 */
.L_x_495:
[----:B------:R-:W-:Y:S01]  /*43d0*/  IADD3 R116, PT, PT, R3, R0, RZ ;  /* 0x0000000003747210 */ /* 0x000fe20007ffe0ff */
[----:B------:R-:W-:Y:S01]  /*43e0*/  IMAD R236, R0, UR6, RZ ;  /* 0x0000000600ec7c24 */ /* 0x000fe2000f8e02ff */
[----:B------:R-:W-:Y:S02]  /*43f0*/  UISETP.NE.AND UP0, UPT, UR19, URZ, UPT ;  /* 0x000000ff1300728c */ /* 0x000fe4000bf05270 */
[----:B------:R-:W-:Y:S02]  /*4400*/  SHF.L.U32 R121, R116, 0x3, RZ ;  /* 0x0000000374797819 */ /* 0x000fe400000006ff */
[----:B------:R-:W-:Y:S02]  /*4410*/  SHF.R.S32.HI R237, RZ, 0x1f, R236 ;  /* 0x0000001fffed7819 */ /* 0x000fe400000114ec */
[----:B------:R-:W-:Y:S02]  /*4420*/  SHF.R.S32.HI R120, RZ, 0x1f, R121 ;  /* 0x0000001fff787819 */ /* 0x000fe40000011479 */
[----:B------:R-:W-:-:S05]  /*4430*/  IADD3 R117, P2, PT, R236, R121, RZ ;  /* 0x00000079ec757210 */ /* 0x000fca0007f5e0ff */
[----:B0-----:R-:W-:Y:S01]  /*4440*/  IMAD.X R118, R237, 0x1, R120, P2 ;  /* 0x00000001ed767824 */ /* 0x001fe200010e0678 */
        /* <DEDUP_REMOVED lines=10> */
[----:B------:R1:W-:Y:S04]  /*44f0*/  STL [R1+0x25c], R2 ;  /* 0x00025c0201007387 */ /* 0x0003e80000100800 */
[----:B------:R-:W2:Y:S04]  /*4500*/  LDL R251, [R1+0x20] ;  /* 0x0000200001fb7983 */ /* 0x000ea80000100800 */
[----:B-1----:R-:W3:Y:S01]  /*4510*/  LDL R2, [R1+0x24] ;  /* 0x0000240001027983 */ /* 0x002ee20000100800 */
[----:B0-----:R-:W-:-:S04]  /*4520*/  IMAD R122, R122, R239, R248 ;  /* 0x000000ef7a7a7224 */ /* 0x001fc800078e02f8 */
[----:B------:R-:W-:-:S05]  /*4530*/  IMAD R122, R122, R0, RZ ;  /* 0x000000007a7a7224 */ /* 0x000fca00078e02ff */
[----:B------:R-:W-:Y:S01]  /*4540*/  SHF.L.U32 R123, R122, 0x8, RZ ;  /* 0x000000087a7b7819 */ /* 0x000fe200000006ff */
[----:B------:R-:W-:-:S03]  /*4550*/  @P4 IMAD R122, R239, UR38, R248 ;  /* 0x00000026ef7a4c24 */ /* 0x000fc6000f8e02f8 */
[C---:B------:R-:W-:Y:S01]  /*4560*/  IADD3 R238, P2, PT, R123.reuse, R121, RZ ;  /* 0x000000797bee7210 */ /* 0x040fe20007f5e0ff */
[----:B------:R-:W4:Y:S03]  /*4570*/  LDL R248, [R1+0x2c] ;  /* 0x00002c0001f87983 */ /* 0x000f260000100800 */
[----:B------:R-:W-:Y:S02]  /*4580*/  LEA.HI.X.SX32 R239, R123, R120, 0x1, P2 ;  /* 0x000000787bef7211 */ /* 0x000fe400010f0eff */
[----:B------:R-:W0:Y:S01]  /*4590*/  @P5 LDC.64 R120, c[0x0][0x450] ;  /* 0x00011400ff785b82 */ /* 0x000e220000000a00 */
[----:B------:R-:W-:Y:S02]  /*45a0*/  PLOP3.LUT P2, PT, PT, PT, UP1, 0x80, 0x8 ;  /* 0x000000000008781c */ /* 0x000fe40003f4f018 */
[----:B------:R-:W-:Y:S02]  /*45b0*/  PLOP3.LUT P4, PT, PT, PT, UP1, 0x80, 0x8 ;  /* 0x000000000008781c */ /* 0x000fe40003f8f018 */
[----:B------:R-:W-:-:S09]  /*45c0*/  PLOP3.LUT P5, PT, PT, PT, UP1, 0x80, 0x8 ;  /* 0x000000000008781c */ /* 0x000fd20003faf018 */
[----:B------:R-:W-:-:S05]  /*45d0*/  @P2 SHF.L.U32 R122, R122, 0x8, RZ ;  /* 0x000000087a7a2819 */ /* 0x000fca00000006ff */
[----:B0-----:R-:W-:-:S06]  /*45e0*/  @P4 IMAD.WIDE R120, R122, 0x2, R120 ;  /* 0x000000027a784825 */ /* 0x001fcc00078e0278 */
[----:B------:R-:W2:Y:S01]  /*45f0*/  @P5 LDG.E.128 R120, desc[UR36][R120.64+0x10] ;  /* 0x0000102478785981 */ /* 0x000ea2000c1e1d00 */
[----:B------:R-:W-:Y:S01]  /*4600*/  PLOP3.LUT P2, PT, PT, PT, UP1, 0x80, 0x8 ;  /* 0x000000000008781c */ /* 0x000fe20003f4f018 */
[----:B---3-5:R-:W-:Y:S02]  /*4610*/  HFMA2 R117, R117, 1, 1, R2 ;  /* 0x3c003c0075757831 */ /* 0x028fe40000000002 */
[----:B------:R0:W5:Y:S10]  /*4620*/  LDL.LU R2, [R1+0x25c] ;  /* 0x00025c0001027983 */ /* 0x0001740000300800 */
[----:B--2---:R-:W-:-:S02]  /*4630*/  @P2 HMUL2 R117, R117, R121 ;  /* 0x0000007975752232 */ /* 0x004fc40000000000 */
[----:B------:R-:W2:Y:S01]  /*4640*/  LDL R121, [R1+0x28] ;  /* 0x0000280001797983 */ /* 0x000ea20000100800 */
[----:B------:R-:W-:Y:S02]  /*4650*/  PLOP3.LUT P4, PT, PT, PT, UP1, 0x80, 0x8 ;  /* 0x000000000008781c */ /* 0x000fe40003f8f018 */
[----:B------:R-:W-:Y:S02]  /*4660*/  PLOP3.LUT P5, PT, PT, PT, UP1, 0x80, 0x8 ;  /* 0x000000000008781c */ /* 0x000fe40003faf018 */
[----:B------:R-:W-:Y:S01]  /*4670*/  PLOP3.LUT P2, PT, PT, PT, UP1, 0x80, 0x8 ;  /* 0x000000000008781c */ /* 0x000fe20003f4f018 */
[----:B----4-:R-:W-:Y:S02]  /*4680*/  HFMA2 R119, R119, 1, 1, R248 ;  /* 0x3c003c0077777831 */ /* 0x010fe400000000f8 */
[----:B------:R-:W-:-:S08]  /*4690*/  HADD2 R116, R116, R251 ;  /* 0x000000fb74747230 */ /* 0x000fd00000000000 */
[----:B------:R-:W-:Y:S02]  /*46a0*/  @P5 HFMA2 R119, R119, R123, -RZ ;  /* 0x0000007b77775231 */ /* 0x000fe400001000ff */
[----:B------:R-:W-:Y:S02]  /*46b0*/  @P2 HMUL2 R116, R116, R120 ;  /* 0x0000007874742232 */ /* 0x000fe40000000000 */
[----:B--2---:R-:W-:-:S04]  /*46c0*/  HADD2 R118, R118, R121 ;  /* 0x0000007976767230 */ /* 0x004fc80000000000 */
[----:B------:R-:W-:Y:S01]  /*46d0*/  @P4 HMUL2 R118, R118, R122 ;  /* 0x0000007a76764232 */ /* 0x000fe20000000000 */
[----:B------:R-:W-:-:S04]  /*46e0*/  LEA R122, P4, R238, UR10, 0x1 ;  /* 0x0000000aee7a7c11 */ /* 0x000fc8000f8808ff */
[----:B------:R-:W-:-:S05]  /*46f0*/  LEA.HI.X R123, R238, UR11, R239, 0x1, P4 ;  /* 0x0000000bee7b7c11 */ /* 0x000fca000a0f0cef */
[----:B------:R0:W-:Y:S04]  /*4700*/  STG.E.128 desc[UR36][R122.64], R116 ;  /* 0x000000747a007986 */ /* 0x0001e8000c101d24 */
.L_x_496:
[----:B------:R-:W-:-:S05]  /*4710*/  IMAD R120, R0, 0x2, R3 ;  /* 0x0000000200787824 */ /* 0x000fca00078e0203 */
[----:B------:R-:W-:-:S04]  /*4720*/  SHF.L.U32 R238, R120, 0x3, RZ ;  /* 0x0000000378ee7819 */ /* 0x000fc800000006ff */
[----:B------:R-:W-:Y:S02]  /*4730*/  IADD3 R121, P2, PT, R236, R238, RZ ;  /* 0x000000eeec797210 */ /* 0x000fe40007f5e0ff */
[----:B------:R-:W-:-:S04]  /*4740*/  SHF.R.S32.HI R236, RZ, 0x1f, R238 ;  /* 0x0000001fffec7819 */ /* 0x000fc800000114ee */
[----:B0-----:R-:W-:Y:S02]  /*4750*/  IADD3.X R122, PT, PT, R237, R236, RZ, P2, !PT ;  /* 0x000000eced7a7210 */ /* 0x001fe400017fe4ff */
        /* <DEDUP_REMOVED lines=11> */
[----:B-1----:R-:W2:Y:S04]  /*4810*/  LDL R4, [R1+0x14] ;  /* 0x0000140001047983 */ /* 0x002ea80000100800 */
[----:B------:R1:W-:Y:S04]  /*4820*/  STL [R1+0x260], R3 ;  /* 0x0002600301007387 */ /* 0x0003e80000100800 */
[----:B-1----:R-:W3:Y:S01]  /*4830*/  LDL R3, [R1+0x18] ;  /* 0x0000180001037983 */ /* 0x002ee20000100800 */
[----:B0-----:R-:W-:-:S03]  /*4840*/  IMAD R237, R237, R239, R251 ;  /* 0x000000efeded7224 */ /* 0x001fc600078e02fb */
[----:B-----5:R0:W-:Y:S01]  /*4850*/  STL [R1+0x25c], R2 ;  /* 0x00025c0201007387 */ /* 0x0201e20000100800 */
[----:B------:R-:W-:-:S04]  /*4860*/  IMAD R237, R237, R0, RZ ;  /* 0x00000000eded7224 */ /* 0x000fc800078e02ff */
[----:B------:R-:W-:Y:S01]  /*4870*/  IMAD.SHL.U32 R237, R237, 0x100, RZ ;  /* 0x00000100eded7824 */ /* 0x000fe200078e00ff */
[----:B0-----:R-:W4:Y:S04]  /*4880*/  LDL R2, [R1+0x1c] ;  /* 0x00001c0001027983 */ /* 0x001f280000100800 */
[----:B------:R-:W-:Y:S01]  /*4890*/  IADD3 R248, P2, PT, R237, R238, RZ ;  /* 0x000000eeedf87210 */ /* 0x000fe20007f5e0ff */
[----:B------:R-:W-:Y:S01]  /*48a0*/  @P4 IMAD R238, R239, UR38, R251 ;  /* 0x00000026efee4c24 */ /* 0x000fe2000f8e02fb */
[----:B------:R-:W-:Y:S02]  /*48b0*/  PLOP3.LUT P4, PT, PT, PT, UP0, 0x80, 0x8 ;  /* 0x000000000008781c */ /* 0x000fe40003f8f008 */
[----:B------:R-:W-:Y:S02]  /*48c0*/  LEA.HI.X.SX32 R251, R237, R236, 0x1, P2 ;  /* 0x000000ecedfb7211 */ /* 0x000fe400010f0eff */
[----:B------:R-:W0:Y:S01]  /*48d0*/  @P5 LDC.64 R236, c[0x0][0x450] ;  /* 0x00011400ffec5b82 */ /* 0x000e220000000a00 */
[----:B------:R-:W-:-:S02]  /*48e0*/  PLOP3.LUT P2, PT, PT, PT, UP0, 0x80, 0x8 ;  /* 0x000000000008781c */ /* 0x000fc40003f4f008 */
[----:B------:R-:W-:-:S11]  /*48f0*/  PLOP3.LUT P5, PT, PT, PT, UP0, 0x80, 0x8 ;  /* 0x000000000008781c */ /* 0x000fd60003faf008 */
[----:B------:R-:W-:-:S05]  /*4900*/  @P2 SHF.L.U32 R238, R238, 0x8, RZ ;  /* 0x00000008eeee2819 */ /* 0x000fca00000006ff */
[----:B0-----:R-:W-:-:S06]  /*4910*/  @P4 IMAD.WIDE R236, R238, 0x2, R236 ;  /* 0x00000002eeec4825 */ /* 0x001fcc00078e02ec */
[----:B------:R-:W4:Y:S01]  /*4920*/  @P5 LDG.E.128 R236, desc[UR36][R236.64+0x20] ;  /* 0x00002024ecec5981 */ /* 0x000f22000c1e1d00 */
[----:B------:R-:W-:Y:S01]  /*4930*/  PLOP3.LUT P2, PT, PT, PT, UP0, 0x80, 0x8 ;  /* 0x000000000008781c */ /* 0x000fe20003f4f008 */
[----:B--2---:R-:W-:Y:S02]  /*4940*/  HFMA2 R121, R121, 1, 1, R4 ;  /* 0x3c003c0079797831 */ /* 0x004fe40000000004 */
[----:B------:R1:W5:Y:S01]  /*4950*/  LDL.LU R4, [R1+0x264] ;  /* 0x0002640001047983 */ /* 0x0003620000300800 */
[----:B---3--:R-:W-:Y:S02]  /*4960*/  HADD2 R122, R122, R3 ;  /* 0x000000037a7a7230 */ /* 0x008fe40000000000 */
[----:B----4-:R-:W-:-:S07]  /*4970*/  HFMA2 R123, R123, 1, 1, R2 ;  /* 0x3c003c007b7b7831 */ /* 0x010fce0000000002 */
[----:B------:R-:W-:Y:S02]  /*4980*/  @P2 HMUL2 R121, R121, R237 ;  /* 0x000000ed79792232 */ /* 0x000fe40000000000 */
[----:B------:R-:W2:Y:S01]  /*4990*/  LDL R237, [R1+0x10] ;  /* 0x0000100001ed7983 */ /* 0x000ea20000100800 */
[----:B------:R-:W-:Y:S02]  /*49a0*/  PLOP3.LUT P4, PT, PT, PT, UP0, 0x80, 0x8 ;  /* 0x000000000008781c */ /* 0x000fe40003f8f008 */
[----:B------:R-:W-:Y:S01]  /*49b0*/  PLOP3.LUT P5, PT, PT, PT, UP0, 0x80, 0x8 ;  /* 0x000000000008781c */ /* 0x000fe20003faf008 */
[----:B------:R1:W5:Y:S01]  /*49c0*/  LDL.LU R3, [R1+0x260] ;  /* 0x0002600001037983 */ /* 0x0003620000300800 */
[----:B------:R-:W-:-:S03]  /*49d0*/  PLOP3.LUT P2, PT, PT, PT, UP0, 0x80, 0x8 ;  /* 0x000000000008781c */ /* 0x000fc60003f4f008 */
[----:B------:R1:W5:Y:S06]  /*49e0*/  LDL.LU R2, [R1+0x25c] ;  /* 0x00025c0001027983 */ /* 0x00036c0000300800 */
[----:B------:R-:W-:Y:S01]  /*49f0*/  @P4 HMUL2 R122, R122, R238 ;  /* 0x000000ee7a7a4232 */ /* 0x000fe20000000000 */
[----:B------:R-:W-:Y:S01]  /*4a00*/  LEA R238, P4, R248, UR10, 0x1 ;  /* 0x0000000af8ee7c11 */ /* 0x000fe2000f8808ff */
[----:B------:R-:W-:-:S03]  /*4a10*/  @P5 HFMA2 R123, R123, R239, -RZ ;  /* 0x000000ef7b7b5231 */ /* 0x000fc600001000ff */
[----:B------:R-:W-:Y:S01]  /*4a20*/  LEA.HI.X R239, R248, UR11, R251, 0x1, P4 ;  /* 0x0000000bf8ef7c11 */ /* 0x000fe2000a0f0cfb */
[----:B--2---:R-:W-:-:S04]  /*4a30*/  HADD2 R120, R120, R237 ;  /* 0x000000ed78787230 */ /* 0x004fc80000000000 */
[----:B------:R-:W-:-:S05]  /*4a40*/  @P2 HMUL2 R120, R120, R236 ;  /* 0x000000ec78782232 */ /* 0x000fca0000000000 */
[----:B------:R1:W-:Y:S02]  /*4a50*/  STG.E.128 desc[UR36][R238.64], R120 ;  /* 0x00000078ee007986 */ /* 0x0003e4000c101d24 */
.L_x_494:
[----:B------:R-:W-:Y:S05]  /*4a60*/  BSYNC.RECONVERGENT B1 ;  /* 0x0000000000017941 */ /* 0x000fea0003800200 */
.L_x_493:
[----:B------:R-:W-:Y:S04]  /*4a70*/  BSSY.RECONVERGENT B1, `(.L_x_497) ;  /* 0x0000261000017945 */ /* 0x000fe80003800200 */
[----:B------:R-:W-:Y:S04]  /*4a80*/  BSSY.RELIABLE B2, `(.L_x_498) ;  /* 0x000022a000027945 */ /* 0x000fe80003800100 */
[----:B------:R-:W-:Y:S05]  /*4a90*/  @P1 BRA `(.L_x_499) ;  /* 0x0000000800441947 */ /* 0x000fea0003800000 */
[----:B-----5:R-:W-:Y:S01]  /*4aa0*/  IADD3 R6, PT, PT, R3, R0, RZ ;  /* 0x0000000003067210 */ /* 0x020fe20007ffe0ff */
[----:B------:R-:W-:Y:S01]  /*4ab0*/  IMAD R236, R0, UR6, RZ ;  /* 0x0000000600ec7c24 */ /* 0x000fe2000f8e02ff */
[----:B------:R-:W-:Y:S01]  /*4ac0*/  UISETP.NE.AND UP0, UPT, UR19, URZ, UPT ;  /* 0x000000ff1300728c */ /* 0x000fe2000bf05270 */
[----:B------:R-:W-:Y:S02]  /*4ad0*/  ISETP.NE.AND P6, PT, R2, RZ, PT ;  /* 0x000000ff0200720c */ /* 0x000fe40003fc5270 */
[----:B------:R-:W-:Y:S01]  /*4ae0*/  IMAD R6, R0, 0x2, R6 ;  /* 0x0000000200067824 */ /* 0x000fe200078e0206 */
[----:B------:R-:W-:-:S04]  /*4af0*/  SHF.R.S32.HI R237, RZ, 0x1f, R236 ;  /* 0x0000001fffed7819 */ /* 0x000fc800000114ec */
[----:B------:R-:W-:-:S04]  /*4b00*/  SHF.L.U32 R6, R6, 0x3, RZ ;  /* 0x0000000306067819 */ /* 0x000fc800000006ff */
[----:B------:R-:W-:Y:S02]  /*4b10*/  SHF.R.S32.HI R7, RZ, 0x1f, R6 ;  /* 0x0000001fff077819 */ /* 0x000fe40000011406 */
[----:B------:R-:W-:-:S04]  /*4b20*/  IADD3 R5, P2, PT, R236, R6, RZ ;  /* 0x00000006ec057210 */ /* 0x000fc80007f5e0ff */
[----:B------:R-:W-:Y:S02]  /*4b30*/  IADD3.X R124, PT, PT, R237, R7, RZ, P2, !PT ;  /* 0x00000007ed7c7210 */ /* 0x000fe400017fe4ff */
[----:B------:R-:W-:-:S04]  /*4b40*/  LEA R4, P2, R5, UR10, 0x1 ;  /* 0x0000000a05047c11 */ /* 0x000fc8000f8408ff */
[----:B------:R-:W-:-:S05]  /*4b50*/  LEA.HI.X R5, R5, UR11, R124, 0x1, P2 ;  /* 0x0000000b05057c11 */ /* 0x000fca00090f0c7c */
[----:B------:R2:W5:Y:S01]  /*4b60*/  LDG.E.128 R124, desc[UR36][R4.64] ;  /* 0x00000024047c7981 */ /* 0x000562000c1e1d00 */
[----:B------:R-:W-:Y:S05]  /*4b70*/  BRA.U UP0, `(.L_x_500) ;  /* 0x0000000100a07547 */ /* 0x000fea000b800000 */
[----:B-1----:R-:W1:Y:S01]  /*4b80*/  S2R R239, SR_CTAID.X ;  /* 0x0000000000ef7919 */ /* 0x002e620000002500 */
[----:B--2---:R-:W1:Y:S01]  /*4b90*/  LDC R5, c[0x0][0x3f8] ;  /* 0x0000fe00ff057b82 */ /* 0x004e620000000800 */
[----:B------:R-:W1:Y:S01]  /*4ba0*/  S2R R4, SR_CTAID.Y ;  /* 0x0000000000047919 */ /* 0x000e620000002600 */
[----:B------:R-:W-:Y:S01]  /*4bb0*/  VOTEU.ANY UP1, P6 ;  /* 0x0000000000ff7886 */ /* 0x000fe20003020100 */
[----:B------:R-:W-:Y:S02]  /*4bc0*/  PLOP3.LUT P4, PT, PT, PT, UP1, 0x80, 0x8 ;  /* 0x000000000008781c */ /* 0x000fe40003f8f018 */
[----:B------:R-:W-:Y:S01]  /*4bd0*/  PLOP3.LUT P5, PT, PT, PT, UP1, 0x80, 0x8 ;  /* 0x000000000008781c */ /* 0x000fe20003faf018 */
[----:B------:R2:W-:Y:S04]  /*4be0*/  STL [R1+0x25c], R2 ;  /* 0x00025c0201007387 */ /* 0x0005e80000100800 */
[----:B------:R-:W3:Y:S04]  /*4bf0*/  LDL R251, [R1+0xc] ;  /* 0x00000c0001fb7983 */ /* 0x000ee80000100800 */
[----:B------:R-:W4:Y:S04]  /*4c00*/  LDL R248, [R1] ;  /* 0x0000000001f87983 */ /* 0x000f280000100800 */
[----:B--2---:R-:W2:Y:S01]  /*4c10*/  LDL R2, [R1+0x4] ;  /* 0x0000040001027983 */ /* 0x004ea20000100800 */
[----:B-1----:R-:W-:-:S04]  /*4c20*/  IMAD R4, R4, R5, R239 ;  /* 0x0000000504047224 */ /* 0x002fc800078e02ef */
[----:B------:R-:W-:-:S04]  /*4c30*/  IMAD R4, R4, R0, RZ ;  /* 0x0000000004047224 */ /* 0x000fc800078e02ff */
[----:B------:R-:W-:-:S05]  /*4c40*/  IMAD.SHL.U32 R4, R4, 0x100, RZ ;  /* 0x0000010004047824 */ /* 0x000fca00078e00ff */
[----:B------:R-:W-:Y:S01]  /*4c50*/  IADD3 R238, P2, PT, R4, R6, RZ ;  /* 0x0000000604ee7210 */ /* 0x000fe20007f5e0ff */
[----:B------:R-:W-:-:S03]  /*4c60*/  @P4 IMAD R6, R5, UR38, R239 ;  /* 0x0000002605064c24 */ /* 0x000fc6000f8e02ef */
[----:B------:R-:W-:Y:S02]  /*4c70*/  LEA.HI.X.SX32 R239, R4, R7, 0x1, P2 ;  /* 0x0000000704ef7211 */ /* 0x000fe400010f0eff */
[----:B------:R-:W1:Y:S01]  /*4c80*/  @P5 LDC.64 R4, c[0x0][0x450] ;  /* 0x00011400ff045b82 */ /* 0x000e620000000a00 */
[----:B------:R-:W-:Y:S02]  /*4c90*/  PLOP3.LUT P2, PT, PT, PT, UP1, 0x80, 0x8 ;  /* 0x000000000008781c */ /* 0x000fe40003f4f018 */
[----:B------:R-:W-:Y:S02]  /*4ca0*/  PLOP3.LUT P4, PT, PT, PT, UP1, 0x80, 0x8 ;  /* 0x000000000008781c */ /* 0x000fe40003f8f018 */
[----:B------:R-:W-:-:S09]  /*4cb0*/  PLOP3.LUT P5, PT, PT, PT, UP1, 0x80, 0x8 ;  /* 0x000000000008781c */ /* 0x000fd20003faf018 */
[----:B------:R-:W-:-:S05]  /*4cc0*/  @P2 SHF.L.U32 R6, R6, 0x8, RZ ;  /* 0x0000000806062819 */ /* 0x000fca00000006ff */
[----:B-1----:R-:W-:-:S06]  /*4cd0*/  @P4 IMAD.WIDE R4, R6, 0x2, R4 ;  /* 0x0000000206044825 */ /* 0x002fcc00078e0204 */
[----:B------:R-:W3:Y:S01]  /*4ce0*/  @P5 LDG.E.128 R4, desc[UR36][R4.64+0x30] ;  /* 0x0000302404045981 */ /* 0x000ee2000c1e1d00 */
[----:B------:R-:W-:Y:S01]  /*4cf0*/  PLOP3.LUT P2, PT, PT, PT, UP1, 0x80, 0x8 ;  /* 0x000000000008781c */ /* 0x000fe20003f4f018 */
[----:B--2--5:R-:W-:Y:S02]  /*4d00*/  HFMA2 R125, R125, 1, 1, R2 ;  /* 0x3c003c007d7d7831 */ /* 0x024fe40000000002 */
[----:B------:R1:W5:Y:S10]  /*4d10*/  LDL.LU R2, [R1+0x25c] ;  /* 0x00025c0001027983 */ /* 0x0003740000300800 */
[----:B---3--:R-:W-:-:S02]  /*4d20*/  @P2 HMUL2 R125, R125, R5 ;  /* 0x000000057d7d2232 */ /* 0x008fc40000000000 */
[----:B------:R-:W2:Y:S01]  /*4d30*/  LDL R5, [R1+0x8] ;  /* 0x0000080001057983 */ /* 0x000ea20000100800 */
[----:B------:R-:W-:Y:S02]  /*4d40*/  PLOP3.LUT P4, PT, PT, PT, UP1, 0x80, 0x8 ;  /* 0x000000000008781c */ /* 0x000fe40003f8f018 */
[----:B------:R-:W-:Y:S02]  /*4d50*/  PLOP3.LUT P5, PT, PT, PT, UP1, 0x80, 0x8 ;  /* 0x000000000008781c */ /* 0x000fe40003faf018 */
[----:B------:R-:W-:Y:S01]  /*4d60*/  PLOP3.LUT P2, PT, PT, PT, UP1, 0x80, 0x8 ;  /* 0x000000000008781c */ /* 0x000fe20003f4f018 */
[----:B------:R-:W-:Y:S02]  /*4d70*/  HFMA2 R127, R127, 1, 1, R251 ;  /* 0x3c003c007f7f7831 */ /* 0x000fe400000000fb */
[----:B----4-:R-:W-:-:S08]  /*4d80*/  HADD2 R124, R124, R248 ;  /* 0x000000f87c7c7230 */ /* 0x010fd00000000000 */
[----:B------:R-:W-:Y:S02]  /*4d90*/  @P5 HFMA2 R127, R127, R7, -RZ ;  /* 0x000000077f7f5231 */ /* 0x000fe400001000ff */
[----:B------:R-:W-:Y:S02]  /*4da0*/  @P2 HMUL2 R124, R124, R4 ;  /* 0x000000047c7c2232 */ /* 0x000fe40000000000 */
[----:B--2---:R-:W-:-:S04]  /*4db0*/  HADD2 R126, R126, R5 ;  /* 0x000000057e7e7230 */ /* 0x004fc80000000000 */
[----:B------:R-:W-:Y:S01]  /*4dc0*/  @P4 HMUL2 R126, R126, R6 ;  /* 0x000000067e7e4232 */ /* 0x000fe20000000000 */
[----:B------:R-:W-:-:S04]  /*4dd0*/  LEA R6, P4, R238, UR10, 0x1 ;  /* 0x0000000aee067c11 */ /* 0x000fc8000f8808ff */
[----:B------:R-:W-:-:S05]  /*4de0*/  LEA.HI.X R7, R238, UR11, R239, 0x1, P4 ;  /* 0x0000000bee077c11 */ /* 0x000fca000a0f0cef */
[----:B------:R1:W-:Y:S04]  /*4df0*/  STG.E.128 desc[UR36][R6.64], R124 ;  /* 0x0000007c06007986 */ /* 0x0003e8000c101d24 */
.L_x_500:
[----:B--2---:R-:W-:-:S05]  /*4e00*/  LEA R4, R0, R3, 0x2 ;  /* 0x0000000300047211 */ /* 0x004fca00078e10ff */
[----:B-1----:R-:W-:-:S05]  /*4e10*/  IMAD.SHL.U32 R238, R4, 0x8, RZ ;  /* 0x0000000804ee7824 */ /* 0x002fca00078e00ff */
[----:B------:R-:W-:Y:S02]  /*4e20*/  IADD3 R5, P2, PT, R236, R238, RZ ;  /* 0x000000eeec057210 */ /* 0x000fe40007f5e0ff */
[----:B------:R-:W-:-:S04]  /*4e30*/  SHF.R.S32.HI R236, RZ, 0x1f, R238 ;  /* 0x0000001fffec7819 */ /* 0x000fc800000114ee */
[----:B------:R-:W-:Y:S02]  /*4e40*/  IADD3.X R6, PT, PT, R237, R236, RZ, P2, !PT ;  /* 0x000000eced067210 */ /* 0x000fe400017fe4ff */
[----:B------:R-:W-:-:S04]  /*4e50*/  LEA R4, P2, R5, UR10, 0x1 ;  /* 0x0000000a05047c11 */ /* 0x000fc8000f8408ff */
[----:B------:R-:W-:-:S06]  /*4e60*/  LEA.HI.X R5, R5, UR11, R6, 0x1, P2 ;  /* 0x0000000b05057c11 */ /* 0x000fcc00090f0c06 */
[----:B------:R-:W5:Y:S01]  /*4e70*/  LDG.E.128 R4, desc[UR36][R4.64] ;  /* 0x0000002404047981 */ /* 0x000f62000c1e1d00 */
[----:B------:R-:W-:Y:S05]  /*4e80*/  BRA.U UP0, `(.L_x_501) ;  /* 0x0000000100887547 */ /* 0x000fea000b800000 */
[----:B------:R-:W1:Y:S01]  /*4e90*/  S2R R251, SR_CTAID.X ;  /* 0x0000000000fb7919 */ /* 0x000e620000002500 */
[----:B------:R-:W1:Y:S01]  /*4ea0*/  LDC R239, c[0x0][0x3f8] ;  /* 0x0000fe00ffef7b82 */ /* 0x000e620000000800 */
[----:B------:R-:W-:Y:S01]  /*4eb0*/  VOTEU.ANY UP0, P6 ;  /* 0x0000000000ff7886 */ /* 0x000fe20003000100 */
[----:B------:R-:W-:Y:S01]  /*4ec0*/  PLOP3.LUT P4, PT, PT, PT, UP0, 0x80, 0x8 ;  /* 0x000000000008781c */ /* 0x000fe20003f8f008 */
[----:B------:R-:W1:Y:S01]  /*4ed0*/  S2R R237, SR_CTAID.Y ;  /* 0x0000000000ed7919 */ /* 0x000e620000002600 */
[----:B------:R-:W-:Y:S01]  /*4ee0*/  PLOP3.LUT P5, PT, PT, PT, UP0, 0x80, 0x8 ;  /* 0x000000000008781c */ /* 0x000fe20003faf008 */
[----:B-1----:R-:W-:-:S04]  /*4ef0*/  IMAD R237, R237, R239, R251 ;  /* 0x000000efeded7224 */ /* 0x002fc800078e02fb */
[----:B------:R-:W-:-:S05]  /*4f00*/  IMAD R237, R237, R0, RZ ;  /* 0x00000000eded7224 */ /* 0x000fca00078e02ff */
[----:B------:R-:W-:-:S04]  /*4f10*/  SHF.L.U32 R237, R237, 0x8, RZ ;  /* 0x00000008eded7819 */ /* 0x000fc800000006ff */
[----:B------:R-:W-:Y:S01]  /*4f20*/  IADD3 R248, P2, PT, R237, R238, RZ ;  /* 0x000000eeedf87210 */ /* 0x000fe20007f5e0ff */
[----:B------:R-:W-:Y:S01]  /*4f30*/  @P4 IMAD R238, R239, UR38, R251 ;  /* 0x00000026efee4c24 */ /* 0x000fe2000f8e02fb */
[----:B------:R-:W-:Y:S02]  /*4f40*/  PLOP3.LUT P4, PT, PT, PT, UP0, 0x80, 0x8 ;  /* 0x000000000008781c */ /* 0x000fe40003f8f008 */
[----:B------:R-:W-:Y:S02]  /*4f50*/  LEA.HI.X.SX32 R251, R237, R236, 0x1, P2 ;  /* 0x000000ecedfb7211 */ /* 0x000fe400010f0eff */
[----:B------:R-:W1:Y:S01]  /*4f60*/  @P5 LDC.64 R236, c[0x0][0x450] ;  /* 0x00011400ffec5b82 */ /* 0x000e620000000a00 */
[----:B------:R-:W-:Y:S02]  /*4f70*/  PLOP3.LUT P2, PT, PT, PT, UP0, 0x80, 0x8 ;  /* 0x000000000008781c */ /* 0x000fe40003f4f008 */
[----:B------:R-:W-:-:S11]  /*4f80*/  PLOP3.LUT P5, PT, PT, PT, UP0, 0x80, 0x8 ;  /* 0x000000000008781c */ /* 0x000fd60003faf008 */
[----:B------:R-:W-:-:S04]  /*4f90*/  @P2 IMAD.SHL.U32 R238, R238, 0x100, RZ ;  /* 0x00000100eeee2824 */ /* 0x000fc800078e00ff */
[----:B-1----:R-:W-:-:S06]  /*4fa0*/  @P4 IMAD.WIDE R236, R238, 0x2, R236 ;  /* 0x00000002eeec4825 */ /* 0x002fcc00078e02ec */
[----:B------:R-:W2:Y:S01]  /*4fb0*/  @P5 LDG.E.128 R236, desc[UR36][R236.64+0x40] ;  /* 0x00004024ecec5981 */ /* 0x000ea2000c1e1d00 */
[----:B------:R-:W-:Y:S01]  /*4fc0*/  PLOP3.LUT P2, PT, PT, PT, UP0, 0x80, 0x8 ;  /* 0x000000000008781c */ /* 0x000fe20003f4f008 */
[----:B-----5:R-:W-:Y:S01]  /*4fd0*/  HFMA2 R5, R5, 1, 1, R245 ;  /* 0x3c003c0005057831 */ /* 0x020fe200000000f5 */
[----:B------:R-:W-:Y:S01]  /*4fe0*/  PLOP3.LUT P4, PT, PT, PT, UP0, 0x80, 0x8 ;  /* 0x000000000008781c */ /* 0x000fe20003f8f008 */
[----:B------:R-:W-:Y:S01]  /*4ff0*/  HFMA2 R7, R7, 1, 1, R247 ;  /* 0x3c003c0007077831 */ /* 0x000fe200000000f7 */
[----:B------:R-:W-:Y:S01]  /*5000*/  PLOP3.LUT P5, PT, PT, PT, UP0, 0x80, 0x8 ;  /* 0x000000000008781c */ /* 0x000fe20003faf008 */
[----:B------:R-:W-:Y:S02]  /*5010*/  HADD2 R6, R6, R246 ;  /* 0x000000f606067230 */ /* 0x000fe40000000000 */
[----:B------:R-:W-:-:S06]  /*5020*/  HADD2 R4, R4, R244 ;  /* 0x000000f404047230 */ /* 0x000fcc0000000000 */
[----:B--2---:R-:W-:Y:S01]  /*5030*/  @P2 HMUL2 R5, R5, R237 ;  /* 0x000000ed05052232 */ /* 0x004fe20000000000 */
[----:B------:R-:W-:Y:S01]  /*5040*/  PLOP3.LUT P2, PT, PT, PT, UP0, 0x80, 0x8 ;  /* 0x000000000008781c */ /* 0x000fe20003f4f008 */
[----:B------:R-:W-:Y:S01]  /*5050*/  @P4 HMUL2 R6, R6, R238 ;  /* 0x000000ee06064232 */ /* 0x000fe20000000000 */
[----:B------:R-:W-:Y:S01]  /*5060*/  LEA R238, P4, R248, UR10, 0x1 ;  /* 0x0000000af8ee7c11 */ /* 0x000fe2000f8808ff */
[----:B------:R-:W-:-:S03]  /*5070*/  @P5 HFMA2 R7, R7, R239, -RZ ;  /* 0x000000ef07075231 */ /* 0x000fc600001000ff */
[----:B------:R-:W-:-:S07]  /*5080*/  LEA.HI.X R239, R248, UR11, R251, 0x1, P4 ;  /* 0x0000000bf8ef7c11 */ /* 0x000fce000a0f0cfb */
[----:B------:R-:W-:-:S05]  /*5090*/  @P2 HMUL2 R4, R4, R236 ;  /* 0x000000ec04042232 */ /* 0x000fca0000000000 */
[----:B------:R1:W-:Y:S02]  /*50a0*/  STG.E.128 desc[UR36][R238.64], R4 ;  /* 0x00000004ee007986 */ /* 0x0003e4000c101d24 */
.L_x_501:
[----:B------:R-:W-:Y:S05]  /*50b0*/  @P1 BRA `(.L_x_502) ;  /* 0x0000000400841947 */ /* 0x000fea0003800000 */
[----:B------:R-:W-:Y:S01]  /*50c0*/  IADD3 R128, PT, PT, R3, R0, RZ ;  /* 0x0000000003807210 */ /* 0x000fe20007ffe0ff */
        /* <DEDUP_REMOVED lines=11> */
[----:B-1----:R-:W1:Y:S01]  /*5180*/  S2R R239, SR_CTAID.X ;  /* 0x0000000000ef7919 */ /* 0x002e620000002500 */
[----:B------:R-:W1:Y:S01]  /*5190*/  LDC R251, c[0x0][0x3f8] ;  /* 0x0000fe00fffb7b82 */ /* 0x000e620000000800 */
[----:B------:R-:W-:Y:S01]  /*51a0*/  VOTEU.ANY UP0, P6 ;  /* 0x0000000000ff7886 */ /* 0x000fe20003000100 */
[----:B------:R-:W-:Y:S01]  /*51b0*/  PLOP3.LUT P4, PT, PT, PT, UP0, 0x80, 0x8 ;  /* 0x000000000008781c */ /* 0x000fe20003f8f008 */
[----:B------:R-:W1:Y:S01]  /*51c0*/  S2R R238, SR_CTAID.Y ;  /* 0x0000000000ee7919 */ /* 0x000e620000002600 */
[----:B------:R-:W-:Y:S01]  /*51d0*/  PLOP3.LUT P5, PT, PT, PT, UP0, 0x80, 0x8 ;  /* 0x000000000008781c */ /* 0x000fe20003faf008 */
[----:B-1----:R-:W-:-:S04]  /*51e0*/  IMAD R238, R238, R251, R239 ;  /* 0x000000fbeeee7224 */ /* 0x002fc800078e02ef */
[----:B------:R-:W-:-:S05]  /*51f0*/  IMAD R238, R238, R0, RZ ;  /* 0x00000000eeee7224 */ /* 0x000fca00078e02ff */
[----:B------:R-:W-:Y:S02]  /*5200*/  SHF.L.U32 R239, R238, 0x8, RZ ;  /* 0x00000008eeef7819 */ /* 0x000fe400000006ff */
[----:B------:R-:W1:Y:S02]  /*5210*/  S2R R238, SR_CTAID.X ;  /* 0x0000000000ee7919 */ /* 0x000e640000002500 */
[----:B------:R-:W-:Y:S01]  /*5220*/  IADD3 R248, P2, PT, R239, R237, RZ ;  /* 0x000000edeff87210 */ /* 0x000fe20007f5e0ff */
[----:B-1----:R-:W-:-:S03]  /*5230*/  @P4 IMAD R238, R251, UR38, R238 ;  /* 0x00000026fbee4c24 */ /* 0x002fc6000f8e02ee */
[----:B------:R-:W-:Y:S02]  /*5240*/  LEA.HI.X.SX32 R251, R239, R236, 0x1, P2 ;  /* 0x000000eceffb7211 */ /* 0x000fe400010f0eff */
[----:B------:R-:W1:Y:S01]  /*5250*/  @P5 LDC.64 R236, c[0x0][0x450] ;  /* 0x00011400ffec5b82 */ /* 0x000e620000000a00 */
[----:B------:R-:W-:Y:S02]  /*5260*/  PLOP3.LUT P2, PT, PT, PT, UP0, 0x80, 0x8 ;  /* 0x000000000008781c */ /* 0x000fe40003f4f008 */
[----:B------:R-:W-:Y:S02]  /*5270*/  PLOP3.LUT P4, PT, PT, PT, UP0, 0x80, 0x8 ;  /* 0x000000000008781c */ /* 0x000fe40003f8f008 */
[----:B------:R-:W-:-:S09]  /*5280*/  PLOP3.LUT P5, PT, PT, PT, UP0, 0x80, 0x8 ;  /* 0x000000000008781c */ /* 0x000fd20003faf008 */
[----:B------:R-:W-:-:S05]  /*5290*/  @P2 SHF.L.U32 R238, R238, 0x8, RZ ;  /* 0x00000008eeee2819 */ /* 0x000fca00000006ff */
        /* <DEDUP_REMOVED lines=17> */
.L_x_499:
[----:B------:R-:W-:Y:S05]  /*53b0*/  @P1 BRA `(.L_x_503) ;  /* 0x0000000800381947 */ /* 0x000fea0003800000 */
[----:B-----5:R-:W-:Y:S02]  /*53c0*/  IMAD.IADD R132, R3, 0x1, R0 ;  /* 0x0000000103847824 */ /* 0x020fe400078e0200 */
[----:B------:R-:W-:-:S03]  /*53d0*/  IMAD R134, R0, UR6, RZ ;  /* 0x0000000600867c24 */ /* 0x000fc6000f8e02ff */
[----:B------:R-:W-:-:S04]  /*53e0*/  LEA R132, R0, R132, 0x2 ;  /* 0x0000008400847211 */ /* 0x000fc800078e10ff */
[----:B------:R-:W-:-:S05]  /*53f0*/  IADD3 R132, PT, PT, R132, R0, RZ ;  /* 0x0000000084847210 */ /* 0x000fca0007ffe0ff */
        /* <DEDUP_REMOVED lines=9> */
[----:B-12---:R-:W1:Y:S01]  /*5490*/  S2R R239, SR_CTAID.X ;  /* 0x0000000000ef7919 */ /* 0x006e620000002500 */
[----:B------:R-:W1:Y:S01]  /*54a0*/  LDC R251, c[0x0][0x3f8] ;  /* 0x0000fe00fffb7b82 */ /* 0x000e620000000800 */
[----:B------:R-:W-:Y:S01]  /*54b0*/  ISETP.NE.AND P4, PT, R2, RZ, PT ;  /* 0x000000ff0200720c */ /* 0x000fe20003f85270 */
[----:B------:R-:W1:-:S12]  /*54c0*/  S2R R238, SR_CTAID.Y ;  /* 0x0000000000ee7919 */ /* 0x000e580000002600 */
[----:B------:R-:W-:Y:S01]  /*54d0*/  VOTEU.ANY UP0, P4 ;  /* 0x0000000000ff7886 */ /* 0x000fe20002000100 */
[----:B------:R-:W-:Y:S02]  /*54e0*/  PLOP3.LUT P4, PT, PT, PT, UP0, 0x80, 0x8 ;  /* 0x000000000008781c */ /* 0x000fe40003f8f008 */
        /* <DEDUP_REMOVED lines=30> */
.L_x_502:
[----:B------:R-:W-:Y:S05]  /*56d0*/  @P1 BRA `(.L_x_504) ;  /* 0x00000008003c1947 */ /* 0x000fea0003800000 */
[----:B------:R-:W-:Y:S01]  /*56e0*/  IMAD.IADD R136, R3, 0x1, R0 ;  /* 0x0000000103887824 */ /* 0x000fe200078e0200 */
[----:B------:R-:W-:Y:S01]  /*56f0*/  UISETP.NE.AND UP0, UPT, UR19, URZ, UPT ;  /* 0x000000ff1300728c */ /* 0x000fe2000bf05270 */
[----:B------:R-:W-:Y:S01]  /*5700*/  IMAD R236, R0, UR6, RZ ;  /* 0x0000000600ec7c24 */ /* 0x000fe2000f8e02ff */
[----:B-----5:R-:W-:Y:S02]  /*5710*/  ISETP.NE.AND P6, PT, R2, RZ, PT ;  /* 0x000000ff0200720c */ /* 0x020fe40003fc5270 */
[C---:B------:R-:W-:Y:S02]  /*5720*/  LEA R136, R0.reuse, R136, 0x2 ;  /* 0x0000008800887211 */ /* 0x040fe400078e10ff */
[----:B------:R-:W-:Y:S02]  /*5730*/  SHF.R.S32.HI R237, RZ, 0x1f, R236 ;  /* 0x0000001fffed7819 */ /* 0x000fe400000114ec */
[----:B------:R-:W-:-:S05]  /*5740*/  LEA R136, R0, R136, 0x1 ;  /* 0x0000008800887211 */ /* 0x000fca00078e08ff */
[----:B------:R-:W-:-:S05]  /*5750*/  IMAD.SHL.U32 R141, R136, 0x8, RZ ;  /* 0x00000008888d7824 */ /* 0x000fca00078e00ff */
[----:B------:R-:W-:Y:S02]  /*5760*/  SHF.R.S32.HI R140, RZ, 0x1f, R141 ;  /* 0x0000001fff8c7819 */ /* 0x000fe4000001148d */
[----:B------:R-:W-:-:S04]  /*5770*/  IADD3 R137, P2, PT, R236, R141, RZ ;  /* 0x0000008dec897210 */ /* 0x000fc80007f5e0ff */
[----:B------:R-:W-:Y:S02]  /*5780*/  IADD3.X R138, PT, PT, R237, R140, RZ, P2, !PT ;  /* 0x0000008ced8a7210 */ /* 0x000fe400017fe4ff */
[----:B------:R-:W-:-:S04]  /*5790*/  LEA R136, P2, R137, UR10, 0x1 ;  /* 0x0000000a89887c11 */ /* 0x000fc8000f8408ff */
[----:B------:R-:W-:-:S06]  /*57a0*/  LEA.HI.X R137, R137, UR11, R138, 0x1, P2 ;  /* 0x0000000b89897c11 */ /* 0x000fcc00090f0c8a */
[----:B------:R-:W5:Y:S01]  /*57b0*/  LDG.E.128 R136, desc[UR36][R136.64] ;  /* 0x0000002488887981 */ /* 0x000f62000c1e1d00 */
[----:B------:R-:W-:Y:S05]  /*57c0*/  BRA.U UP0, `(.L_x_505) ;  /* 0x0000000100887547 */ /* 0x000fea000b800000 */
[----:B------:R-:W0:Y:S01]  /*57d0*/  S2R R248, SR_CTAID.X ;  /* 0x0000000000f87919 */ /* 0x000e220000002500 */
[----:B-123--:R-:W0:Y:S01]  /*57e0*/  LDC R239, c[0x0][0x3f8] ;  /* 0x0000fe00ffef7b82 */ /* 0x00ee220000000800 */
[----:B------:R-:W-:Y:S01]  /*57f0*/  VOTEU.ANY UP1, P6 ;  /* 0x0000000000ff7886 */ /* 0x000fe20003020100 */
[----:B------:R-:W-:Y:S01]  /*5800*/  PLOP3.LUT P4, PT, PT, PT, UP1, 0x80, 0x8 ;  /* 0x000000000008781c */ /* 0x000fe20003f8f018 */
[----:B------:R-:W0:Y:S01]  /*5810*/  S2R R142, SR_CTAID.Y ;  /* 0x00000000008e7919 */ /* 0x000e220000002600 */
[----:B------:R-:W-:Y:S01]  /*5820*/  PLOP3.LUT P5, PT, PT, PT, UP1, 0x80, 0x8 ;  /* 0x000000000008781c */ /* 0x000fe20003faf018 */
[----:B0-----:R-:W-:-:S04]  /*5830*/  IMAD R142, R142, R239, R248 ;  /* 0x000000ef8e8e7224 */ /* 0x001fc800078e02f8 */
[----:B------:R-:W-:-:S05]  /*5840*/  IMAD R142, R142, R0, RZ ;  /* 0x000000008e8e7224 */ /* 0x000fca00078e02ff */
[----:B------:R-:W-:Y:S01]  /*5850*/  SHF.L.U32 R143, R142, 0x8, RZ ;  /* 0x000000088e8f7819 */ /* 0x000fe200000006ff */
[----:B------:R-:W-:Y:S01]  /*5860*/  @P4 IMAD R142, R239, UR38, R248 ;  /* 0x00000026ef8e4c24 */ /* 0x000fe2000f8e02f8 */
[----:B------:R-:W-:Y:S02]  /*5870*/  PLOP3.LUT P4, PT, PT, PT, UP1, 0x80, 0x8 ;  /* 0x000000000008781c */ /* 0x000fe40003f8f018 */
[----:B------:R-:W-:-:S04]  /*5880*/  IADD3 R238, P2, PT, R143, R141, RZ ;  /* 0x0000008d8fee7210 */ /* 0x000fc80007f5e0ff */
[----:B------:R-:W-:Y:S02]  /*5890*/  LEA.HI.X.SX32 R239, R143, R140, 0x1, P2 ;  /* 0x0000008c8fef7211 */ /* 0x000fe400010f0eff */
[----:B------:R-:W0:Y:S01]  /*58a0*/  @P5 LDC.64 R140, c[0x0][0x450] ;  /* 0x00011400ff8c5b82 */ /* 0x000e220000000a00 */
[----:B------:R-:W-:Y:S02]  /*58b0*/  PLOP3.LUT P2, PT, PT, PT, UP1, 0x80, 0x8 ;  /* 0x000000000008781c */ /* 0x000fe40003f4f018 */
[----:B------:R-:W-:-:S11]  /*58c0*/  PLOP3.LUT P5, PT, PT, PT, UP1, 0x80, 0x8 ;  /* 0x000000000008781c */ /* 0x000fd60003faf018 */
[----:B------:R-:W-:-:S04]  /*58d0*/  @P2 IMAD.SHL.U32 R142, R142, 0x100, RZ ;  /* 0x000001008e8e2824 */ /* 0x000fc800078e00ff */
[----:B0-----:R-:W-:-:S06]  /*58e0*/  @P4 IMAD.WIDE R140, R142, 0x2, R140 ;  /* 0x000000028e8c4825 */ /* 0x001fcc00078e028c */
        /* <DEDUP_REMOVED lines=16> */
.L_x_505:
[----:B------:R-:W-:-:S04]  /*59f0*/  LEA R140, R0, R3, 0x3 ;  /* 0x00000003008c7211 */ /* 0x000fc800078e18ff */
[----:B-123--:R-:W-:-:S04]  /*5a00*/  SHF.L.U32 R238, R140, 0x3, RZ ;  /* 0x000000038cee7819 */ /* 0x00efc800000006ff */
[----:B------:R-:W-:Y:S02]  /*5a10*/  IADD3 R141, P2, PT, R236, R238, RZ ;  /* 0x000000eeec8d7210 */ /* 0x000fe40007f5e0ff */
[----:B------:R-:W-:-:S05]  /*5a20*/  SHF.R.S32.HI R236, RZ, 0x1f, R238 ;  /* 0x0000001fffec7819 */ /* 0x000fca00000114ee */
[----:B0-----:R-:W-:Y:S01]  /*5a30*/  IMAD.X R142, R237, 0x1, R236, P2 ;  /* 0x00000001ed8e7824 */ /* 0x001fe200010e06ec */
[----:B------:R-:W-:-:S04]  /*5a40*/  LEA R140, P2, R141, UR10, 0x1 ;  /* 0x0000000a8d8c7c11 */ /* 0x000fc8000f8408ff */
[----:B------:R-:W-:-:S06]  /*5a50*/  LEA.HI.X R141, R141, UR11, R142, 0x1, P2 ;  /* 0x0000000b8d8d7c11 */ /* 0x000fcc00090f0c8e */
[----:B------:R-:W5:Y:S01]  /*5a60*/  LDG.E.128 R140, desc[UR36][R140.64] ;  /* 0x000000248c8c7981 */ /* 0x000f62000c1e1d00 */
[----:B------:R-:W-:Y:S05]  /*5a70*/  BRA.U UP0, `(.L_x_503) ;  /* 0x0000000100887547 */ /* 0x000fea000b800000 */
[----:B------:R-:W0:Y:S01]  /*5a80*/  S2R R251, SR_CTAID.X ;  /* 0x0000000000fb7919 */ /* 0x000e220000002500 */
[----:B------:R-:W0:Y:S01]  /*5a90*/  LDC R239, c[0x0][0x3f8] ;  /* 0x0000fe00ffef7b82 */ /* 0x000e220000000800 */
[----:B------:R-:W-:Y:S01]  /*5aa0*/  VOTEU.ANY UP0, P6 ;  /* 0x0000000000ff7886 */ /* 0x000fe20003000100 */
[----:B------:R-:W-:Y:S01]  /*5ab0*/  PLOP3.LUT P4, PT, PT, PT, UP0, 0x80, 0x8 ;  /* 0x000000000008781c */ /* 0x000fe20003f8f008 */
[----:B------:R-:W0:Y:S01]  /*5ac0*/  S2R R237, SR_CTAID.Y ;  /* 0x0000000000ed7919 */ /* 0x000e220000002600 */
[----:B------:R-:W-:Y:S01]  /*5ad0*/  PLOP3.LUT P5, PT, PT, PT, UP0, 0x80, 0x8 ;  /* 0x000000000008781c */ /* 0x000fe20003faf008 */
[----:B0-----:R-:W-:-:S04]  /*5ae0*/  IMAD R237, R237, R239, R251 ;  /* 0x000000efeded7224 */ /* 0x001fc800078e02fb */
[----:B------:R-:W-:-:S05]  /*5af0*/  IMAD R237, R237, R0, RZ ;  /* 0x00000000eded7224 */ /* 0x000fca00078e02ff */
[----:B------:R-:W-:-:S04]  /*5b00*/  SHF.L.U32 R237, R237, 0x8, RZ ;  /* 0x00000008eded7819 */ /* 0x000fc800000006ff */
[----:B------:R-:W-:Y:S01]  /*5b10*/  IADD3 R248, P2, PT, R237, R238, RZ ;  /* 0x000000eeedf87210 */ /* 0x000fe20007f5e0ff */
[----:B------:R-:W-:Y:S01]  /*5b20*/  @P4 IMAD R238, R239, UR38, R251 ;  /* 0x00000026efee4c24 */ /* 0x000fe2000f8e02fb */
[----:B------:R-:W-:Y:S02]  /*5b30*/  PLOP3.LUT P4, PT, PT, PT, UP0, 0x80, 0x8 ;  /* 0x000000000008781c */ /* 0x000fe40003f8f008 */
[----:B------:R-:W-:Y:S02]  /*5b40*/  LEA.HI.X.SX32 R251, R237, R236, 0x1, P2 ;  /* 0x000000ecedfb7211 */ /* 0x000fe400010f0eff */
[----:B------:R-:W0:Y:S01]  /*5b50*/  @P5 LDC.64 R236, c[0x0][0x450] ;  /* 0x00011400ffec5b82 */ /* 0x000e220000000a00 */
[----:B------:R-:W-:Y:S02]  /*5b60*/  PLOP3.LUT P2, PT, PT, PT, UP0, 0x80, 0x8 ;  /* 0x000000000008781c */ /* 0x000fe40003f4f008 */
[----:B------:R-:W-:-:S11]  /*5b70*/  PLOP3.LUT P5, PT, PT, PT, UP0, 0x80, 0x8 ;  /* 0x000000000008781c */ /* 0x000fd60003faf008 */
[----:B------:R-:W-:-:S05]  /*5b80*/  @P2 SHF.L.U32 R238, R238, 0x8, RZ ;  /* 0x00000008eeee2819 */ /* 0x000fca00000006ff */
        /* <DEDUP_REMOVED lines=17> */
.L_x_503:
[----:B------:R-:W-:Y:S05]  /*5ca0*/  @P1 BRA `(.L_x_506) ;  /* 0x0000000400981947 */ /* 0x000fea0003800000 */
[----:B-----5:R-:W-:Y:S02]  /*5cb0*/  IMAD.IADD R144, R3, 0x1, R0 ;  /* 0x0000000103907824 */ /* 0x020fe400078e0200 */
[----:B------:R-:W-:-:S03]  /*5cc0*/  IMAD R146, R0, UR6, RZ ;  /* 0x0000000600927c24 */ /* 0x000fc6000f8e02ff */
[----:B------:R-:W-:-:S04]  /*5cd0*/  LEA R144, R0, R144, 0x2 ;  /* 0x0000009000907211 */ /* 0x000fc800078e10ff */
[----:B------:R-:W-:-:S05]  /*5ce0*/  LEA R144, R0, R144, 0x1 ;  /* 0x0000009000907211 */ /* 0x000fca00078e08ff */
        /* <DEDUP_REMOVED lines=10> */
[----:B-123--:R-:W1:Y:S01]  /*5d90*/  S2R R239, SR_CTAID.X ;  /* 0x0000000000ef7919 */ /* 0x00ee620000002500 */
        /* <DEDUP_REMOVED lines=35> */
.L_x_504:
[----:B------:R-:W-:Y:S05]  /*5fd0*/  @P1 BRA `(.L_x_507) ;  /* 0x00000004009c1947 */ /* 0x000fea0003800000 */
[----:B------:R-:W-:Y:S01]  /*5fe0*/  IADD3 R148, PT, PT, R3, R0, RZ ;  /* 0x0000000003947210 */ /* 0x000fe20007ffe0ff */
[----:B------:R-:W-:-:S03]  /*5ff0*/  IMAD R150, R0, UR6, RZ ;  /* 0x0000000600967c24 */ /* 0x000fc6000f8e02ff */
[----:B------:R-:W-:-:S05]  /*6000*/  LEA R148, R0, R148, 0x2 ;  /* 0x0000009400947211 */ /* 0x000fca00078e10ff */
[----:B------:R-:W-:-:S05]  /*6010*/  IMAD R148, R0, 0x2, R148 ;  /* 0x0000000200947824 */ /* 0x000fca00078e0294 */
        /* <DEDUP_REMOVED lines=13> */
[----:B-----5:R-:W-:Y:S01]  /*60f0*/  ISETP.NE.AND P4, PT, R2, RZ, PT ;  /* 0x000000ff0200720c */ /* 0x020fe20003f85270 */
        /* <DEDUP_REMOVED lines=19> */
[----:B------:R-:W-:Y:S01]  /*6230*/  HFMA2 R149, R149, 1, 1, R25 ;  /* 0x3c003c0095957831 */ /* 0x000fe20000000019 */
        /* <DEDUP_REMOVED lines=13> */
.L_x_506:
[----:B------:R-:W-:Y:S05]  /*6310*/  @P1 BRA `(.L_x_508) ;  /* 0x0000000400a01947 */ /* 0x000fea0003800000 */
[----:B-----5:R-:W-:Y:S02]  /*6320*/  IMAD.IADD R152, R3, 0x1, R0 ;  /* 0x0000000103987824 */ /* 0x020fe400078e0200 */
[----:B------:R-:W-:-:S03]  /*6330*/  IMAD R154, R0, UR6, RZ ;  /* 0x00000006009a7c24 */ /* 0x000fc6000f8e02ff */
[----:B------:R-:W-:-:S04]  /*6340*/  LEA R152, R0, R152, 0x2 ;  /* 0x0000009800987211 */ /* 0x000fc800078e10ff */
[----:B------:R-:W-:-:S05]  /*6350*/  LEA R152, R0, R152, 0x1 ;  /* 0x0000009800987211 */ /* 0x000fca00078e08ff */
[----:B------:R-:W-:-:S05]  /*6360*/  IMAD R152, R0, 0x2, R152 ;  /* 0x0000000200987824 */ /* 0x000fca00078e0298 */
[----:B------:R-:W-:-:S04]  /*6370*/  LEA R152, R0, R152, 0x1 ;  /* 0x0000009800987211 */ /* 0x000fc800078e08ff */
        /* <DEDUP_REMOVED lines=17> */
[----:B------:R-:W-:-:S04]  /*6490*/  IMAD R238, R238, R0, RZ ;  /* 0x00000000eeee7224 */ /* 0x000fc800078e02ff */
[----:B------:R-:W-:Y:S02]  /*64a0*/  IMAD.SHL.U32 R239, R238, 0x100, RZ ;  /* 0x00000100eeef7824 */ /* 0x000fe400078e00ff */
[----:B------:R-:W1:Y:S03]  /*64b0*/  S2R R238, SR_CTAID.X ;  /* 0x0000000000ee7919 */ /* 0x000e660000002500 */
        /* <DEDUP_REMOVED lines=11> */
[----:B----45:R-:W-:Y:S01]  /*6570*/  HFMA2 R153, R153, 1, 1, R29 ;  /* 0x3c003c0099997831 */ /* 0x030fe2000000001d */
        /* <DEDUP_REMOVED lines=13> */
.L_x_507:
[----:B------:R-:W-:Y:S05]  /*6650*/  @P1 BRA `(.L_x_509) ;  /* 0x0000000400a81947 */ /* 0x000fea0003800000 */
[----:B------:R-:W-:Y:S01]  /*6660*/  IADD3 R156, PT, PT, R3, R0, RZ ;  /* 0x00000000039c7210 */ /* 0x000fe20007ffe0ff */
[----:B------:R-:W-:-:S04]  /*6670*/  IMAD R158, R0, UR6, RZ ;  /* 0x00000006009e7c24 */ /* 0x000fc8000f8e02ff */
[----:B------:R-:W-:-:S05]  /*6680*/  IMAD R156, R0, 0x4, R156 ;  /* 0x00000004009c7824 */ /* 0x000fca00078e029c */
[----:B------:R-:W-:-:S04]  /*6690*/  LEA R156, R0, R156, 0x1 ;  /* 0x0000009c009c7211 */ /* 0x000fc800078e08ff */
[----:B------:R-:W-:-:S05]  /*66a0*/  LEA R156, R0, R156, 0x1 ;  /* 0x0000009c009c7211 */ /* 0x000fca00078e08ff */
[----:B------:R-:W-:-:S05]  /*66b0*/  IMAD R156, R0, 0x2, R156 ;  /* 0x00000002009c7824 */ /* 0x000fca00078e029c */
[----:B------:R-:W-:-:S04]  /*66c0*/  IADD3 R156, PT, PT, R156, R0, RZ ;  /* 0x000000009c9c7210 */ /* 0x000fc80007ffe0ff */
        /* <DEDUP_REMOVED lines=45> */
.L_x_508:
[----:B------:R-:W-:Y:S05]  /*69a0*/  @P1 BREAK.RELIABLE B2 ;  /* 0x0000000000021942 */ /* 0x000fea0003800100 */
[----:B------:R-:W-:Y:S05]  /*69b0*/  @P1 BRA `(.L_x_510) ;  /* 0x0000000400b01947 */ /* 0x000fea0003800000 */
[----:B-----5:R-:W-:Y:S01]  /*69c0*/  IADD3 R160, PT, PT, R3, R0, RZ ;  /* 0x0000000003a07210 */ /* 0x020fe20007ffe0ff */
[----:B------:R-:W-:-:S04]  /*69d0*/  IMAD R162, R0, UR6, RZ ;  /* 0x0000000600a27c24 */ /* 0x000fc8000f8e02ff */
[----:B------:R-:W-:-:S05]  /*69e0*/  IMAD R160, R0, 0x4, R160 ;  /* 0x0000000400a07824 */ /* 0x000fca00078e02a0 */
        /* <DEDUP_REMOVED lines=49> */
.L_x_509:
[----:B------:R-:W-:Y:S05]  /*6d00*/  @P1 BREAK.RELIABLE B2 ;  /* 0x0000000000021942 */ /* 0x000fea0003800100 */
[----:B------:R-:W-:Y:S05]  /*6d10*/  @P1 BRA `(.L_x_510) ;  /* 0x0000000000d81947 */ /* 0x000fea0003800000 */
[----:B------:R-:W-:Y:S05]  /*6d20*/  BSYNC.RELIABLE B2 ;  /* 0x0000000000027941 */ /* 0x000fea0003800100 */
.L_x_498:
[----:B------:R-:W-:Y:S01]  /*6d30*/  IADD3 R164, PT, PT, R3, R0, RZ ;  /* 0x0000000003a47210 */ /* 0x000fe20007ffe0ff */
[----:B------:R-:W-:-:S04]  /*6d40*/  IMAD R166, R0, UR6, RZ ;  /* 0x0000000600a67c24 */ /* 0x000fc8000f8e02ff */
[----:B------:R-:W-:-:S05]  /*6d50*/  IMAD R164, R0, 0x4, R164 ;  /* 0x0000000400a47824 */ /* 0x000fca00078e02a4 */
[----:B------:R-:W-:-:S04]  /*6d60*/  LEA R164, R0, R164, 0x1 ;  /* 0x000000a400a47211 */ /* 0x000fc800078e08ff */
        /* <DEDUP_REMOVED lines=49> */
.L_x_510:
[----:B------:R-:W-:Y:S05]  /*7080*/  BSYNC.RECONVERGENT B1 ;  /* 0x0000000000017941 */ /* 0x000fea0003800200 */
.L_x_497:
[----:B-----5:R-:W-:Y:S01]  /*7090*/  IMAD.IADD R236, R3, 0x1, R0 ;  /* 0x0000000103ec7824 */ /* 0x020fe200078e0200 */
[----:B------:R-:W-:Y:S04]  /*70a0*/  BSSY.RECONVERGENT B1, `(.L_x_511) ;  /* 0x0000061000017945 */ /* 0x000fe80003800200 */
[----:B------:R-:W-:-:S04]  /*70b0*/  LEA R236, R0, R236, 0x2 ;  /* 0x000000ec00ec7211 */ /* 0x000fc800078e10ff */
[----:B------:R-:W-:-:S05]  /*70c0*/  LEA R236, R0, R236, 0x1 ;  /* 0x000000ec00ec7211 */ /* 0x000fca00078e08ff */
[----:B------:R-:W-:-:S05]  /*70d0*/  IMAD R236, R0, 0x2, R236 ;  /* 0x0000000200ec7824 */ /* 0x000fca00078e02ec */
[----:B------:R-:W-:-:S04]  /*70e0*/  LEA R236, R0, R236, 0x1 ;  /* 0x000000ec00ec7211 */ /* 0x000fc800078e08ff */
[----:B------:R-:W-:-:S05]  /*70f0*/  LEA R236, R0, R236, 0x1 ;  /* 0x000000ec00ec7211 */ /* 0x000fca00078e08ff */
[----:B------:R-:W-:Y:S01]  /*7100*/  IMAD R248, R0, 0x2, R236 ;  /* 0x0000000200f87824 */ /* 0x000fe200078e02ec */
[----:B------:R-:W-:Y:S06]  /*7110*/  @P1 BRA `(.L_x_512) ;  /* 0x0000000400641947 */ /* 0x000fec0003800000 */
[----:B------:R-:W-:Y:S01]  /*7120*/  IMAD R236, R0, UR6, RZ ;  /* 0x0000000600ec7c24 */ /* 0x000fe2000f8e02ff */
[----:B------:R-:W-:Y:S01]  /*7130*/  SHF.L.U32 R173, R248, 0x3, RZ ;  /* 0x00000003f8ad7819 */ /* 0x000fe200000006ff */
[----:B------:R-:W-:Y:S01]  /*7140*/  UISETP.NE.AND UP0, UPT, UR19, URZ, UPT ;  /* 0x000000ff1300728c */ /* 0x000fe2000bf05270 */
[----:B------:R-:W-:Y:S02]  /*7150*/  ISETP.NE.AND P6, PT, R2, RZ, PT ;  /* 0x000000ff0200720c */ /* 0x000fe40003fc5270 */
[----:B------:R-:W-:Y:S02]  /*7160*/  SHF.R.S32.HI R172, RZ, 0x1f, R173 ;  /* 0x0000001fffac7819 */ /* 0x000fe400000114ad */
        /* <DEDUP_REMOVED lines=14> */
[----:B------:R-:W-:-:S04]  /*7250*/  IMAD R174, R174, R0, RZ ;  /* 0x00000000aeae7224 */ /* 0x000fc800078e02ff */
[----:B------:R-:W-:Y:S02]  /*7260*/  IMAD.SHL.U32 R175, R174, 0x100, RZ ;  /* 0x00000100aeaf7824 */ /* 0x000fe400078e00ff */
[----:B------:R-:W-:Y:S01]  /*7270*/  @P4 IMAD R174, R239, UR38, R251 ;  /* 0x00000026efae4c24 */ /* 0x000fe2000f8e02fb */
[----:B------:R-:W-:Y:S02]  /*7280*/  PLOP3.LUT P4, PT, PT, PT, UP1, 0x80, 0x8 ;  /* 0x000000000008781c */ /* 0x000fe40003f8f018 */
[----:B------:R-:W-:-:S04]  /*7290*/  IADD3 R238, P2, PT, R175, R173, RZ ;  /* 0x000000adafee7210 */ /* 0x000fc80007f5e0ff */
        /* <DEDUP_REMOVED lines=22> */
.L_x_513:
[----:B------:R-:W-:-:S05]  /*7400*/  LEA R3, R0, R3, 0x4 ;  /* 0x0000000300037211 */ /* 0x000fca00078e20ff */
[----:B------:R-:W-:-:S05]  /*7410*/  IMAD.SHL.U32 R3, R3, 0x8, RZ ;  /* 0x0000000803037824 */ /* 0x000fca00078e00ff */
[----:B------:R-:W-:Y:S02]  /*7420*/  IADD3 R173, P2, PT, R236, R3, RZ ;  /* 0x00000003ecad7210 */ /* 0x000fe40007f5e0ff */
[----:B------:R-:W-:-:S04]  /*7430*/  SHF.R.S32.HI R236, RZ, 0x1f, R3 ;  /* 0x0000001fffec7819 */ /* 0x000fc80000011403 */
[----:B0-----:R-:W-:Y:S02]  /*7440*/  IADD3.X R174, PT, PT, R237, R236, RZ, P2, !PT ;  /* 0x000000ecedae7210 */ /* 0x001fe400017fe4ff */
[----:B------:R-:W-:-:S04]  /*7450*/  LEA R172, P2, R173, UR10, 0x1 ;  /* 0x0000000aadac7c11 */ /* 0x000fc8000f8408ff */
[----:B------:R-:W-:-:S06]  /*7460*/  LEA.HI.X R173, R173, UR11, R174, 0x1, P2 ;  /* 0x0000000badad7c11 */ /* 0x000fcc00090f0cae */
[----:B------:R-:W5:Y:S01]  /*7470*/  LDG.E.128 R172, desc[UR36][R172.64] ;  /* 0x00000024acac7981 */ /* 0x000f62000c1e1d00 */
[----:B------:R-:W-:Y:S05]  /*7480*/  BRA.U UP0, `(.L_x_512) ;  /* 0x0000000100887547 */ /* 0x000fea000b800000 */
[----:B-123--:R-:W0:Y:S01]  /*7490*/  S2R R239, SR_CTAID.X ;  /* 0x0000000000ef7919 */ /* 0x00ee220000002500 */
[----:B------:R-:W0:Y:S01]  /*74a0*/  LDC R238, c[0x0][0x3f8] ;  /* 0x0000fe00ffee7b82 */ /* 0x000e220000000800 */
[----:B------:R-:W-:Y:S01]  /*74b0*/  VOTEU.ANY UP0, P6 ;  /* 0x0000000000ff7886 */ /* 0x000fe20003000100 */
[----:B------:R-:W-:Y:S01]  /*74c0*/  PLOP3.LUT P5, PT, PT, PT, UP0, 0x80, 0x8 ;  /* 0x000000000008781c */ /* 0x000fe20003faf008 */
[----:B------:R-:W0:Y:S01]  /*74d0*/  S2R R237, SR_CTAID.Y ;  /* 0x0000000000ed7919 */ /* 0x000e220000002600 */
[----:B------:R-:W-:Y:S01]  /*74e0*/  PLOP3.LUT P4, PT, PT, PT, UP0, 0x80, 0x8 ;  /* 0x000000000008781c */ /* 0x000fe20003f8f008 */
[----:B0-----:R-:W-:-:S12]  /*74f0*/  IMAD R237, R237, R238, R239 ;  /* 0x000000eeeded7224 */ /* 0x001fd800078e02ef */
[----:B------:R-:W-:Y:S01]  /*7500*/  @P4 IMAD R238, R238, UR38, R239 ;  /* 0x00000026eeee4c24 */ /* 0x000fe2000f8e02ef */
[----:B------:R-:W-:Y:S01]  /*7510*/  PLOP3.LUT P4, PT, PT, PT, UP0, 0x80, 0x8 ;  /* 0x000000000008781c */ /* 0x000fe20003f8f008 */
[----:B------:R-:W-:-:S05]  /*7520*/  IMAD R237, R237, R0, RZ ;  /* 0x00000000eded7224 */ /* 0x000fca00078e02ff */
[----:B------:R-:W-:-:S04]  /*7530*/  SHF.L.U32 R237, R237, 0x8, RZ ;  /* 0x00000008eded7819 */ /* 0x000fc800000006ff */
        /* <DEDUP_REMOVED lines=23> */
.L_x_512:
[----:B------:R-:W-:Y:S05]  /*76b0*/  BSYNC.RECONVERGENT B1 ;  /* 0x0000000000017941 */ /* 0x000fea0003800200 */
.L_x_511:
[----:B------:R-:W-:Y:S01]  /*76c0*/  BSSY.RECONVERGENT B1, `(.L_x_514) ;  /* 0x0000031000017945 */ /* 0x000fe20003800200 */
[----:B------:R-:W-:-:S03]  /*76d0*/  LEA R3, R0, R248, 0x1 ;  /* 0x000000f800037211 */ /* 0x000fc600078e08ff */
[----:B------:R-:W-:Y:S05]  /*76e0*/  @P1 BRA `(.L_x_515) ;  /* 0x0000000000b81947 */ /* 0x000fea0003800000 */
[----:B------:R-:W-:Y:S01]  /*76f0*/  IMAD R178, R0, UR6, RZ ;  /* 0x0000000600b27c24 */ /* 0x000fe2000f8e02ff */
        /* <DEDUP_REMOVED lines=9> */
[----:B0123--:R-:W0:Y:S01]  /*7790*/  S2R R239, SR_CTAID.X ;  /* 0x0000000000ef7919 */ /* 0x00fe220000002500 */
[----:B------:R-:W0:Y:S01]  /*77a0*/  LDC R251, c[0x0][0x3f8] ;  /* 0x0000fe00fffb7b82 */ /* 0x000e220000000800 */
[----:B------:R-:W-:Y:S01]  /*77b0*/  ISETP.NE.AND P4, PT, R2, RZ, PT ;  /* 0x000000ff0200720c */ /* 0x000fe20003f85270 */
[----:B------:R-:W0:-:S12]  /*77c0*/  S2R R238, SR_CTAID.Y ;  /* 0x0000000000ee7919 */ /* 0x000e180000002600 */
[----:B------:R-:W-:Y:S01]  /*77d0*/  VOTEU.ANY UP0, P4 ;  /* 0x0000000000ff7886 */ /* 0x000fe20002000100 */
[----:B------:R-:W-:Y:S02]  /*77e0*/  PLOP3.LUT P4, PT, PT, PT, UP0, 0x80, 0x8 ;  /* 0x000000000008781c */ /* 0x000fe40003f8f008 */
[----:B------:R-:W-:Y:S01]  /*77f0*/  PLOP3.LUT P5, PT, PT, PT, UP0, 0x80, 0x8 ;  /* 0x000000000008781c */ /* 0x000fe20003faf008 */
[----:B0-----:R-:W-:-:S04]  /*7800*/  IMAD R238, R238, R251, R239 ;  /* 0x000000fbeeee7224 */ /* 0x001fc800078e02ef */
[----:B------:R-:W-:-:S04]  /*7810*/  IMAD R238, R238, R0, RZ ;  /* 0x00000000eeee7224 */ /* 0x000fc800078e02ff */
[----:B------:R-:W-:Y:S02]  /*7820*/  IMAD.SHL.U32 R239, R238, 0x100, RZ ;  /* 0x00000100eeef7824 */ /* 0x000fe400078e00ff */
[----:B------:R-:W0:Y:S03]  /*7830*/  S2R R238, SR_CTAID.X ;  /* 0x0000000000ee7919 */ /* 0x000e260000002500 */
[----:B------:R-:W-:Y:S01]  /*7840*/  IADD3 R248, P2, PT, R239, R237, RZ ;  /* 0x000000edeff87210 */ /* 0x000fe20007f5e0ff */
[----:B0-----:R-:W-:-:S03]  /*7850*/  @P4 IMAD R238, R251, UR38, R238 ;  /* 0x00000026fbee4c24 */ /* 0x001fc6000f8e02ee */
        /* <DEDUP_REMOVED lines=23> */
.L_x_515:
[----:B------:R-:W-:Y:S05]  /*79d0*/  BSYNC.RECONVERGENT B1 ;  /* 0x0000000000017941 */ /* 0x000fea0003800200 */
.L_x_514:
[----:B------:R-:W-:Y:S01]  /*79e0*/  BSSY.RECONVERGENT B1, `(.L_x_516) ;  /* 0x0000031000017945 */ /* 0x000fe20003800200 */
[----:B------:R-:W-:-:S03]  /*79f0*/  IADD3 R3, PT, PT, R3, R0, RZ ;  /* 0x0000000003037210 */ /* 0x000fc60007ffe0ff */
[----:B------:R-:W-:Y:S05]  /*7a00*/  @P1 BRA `(.L_x_517) ;  /* 0x0000000000b81947 */ /* 0x000fea0003800000 */
[----:B------:R-:W-:Y:S02]  /*7a10*/  IMAD.SHL.U32 R237, R3, 0x8, RZ ;  /* 0x0000000803ed7824 */ /* 0x000fe400078e00ff */
[----:B------:R-:W-:-:S03]  /*7a20*/  IMAD R182, R0, UR6, RZ ;  /* 0x0000000600b67c24 */ /* 0x000fc6000f8e02ff */
        /* <DEDUP_REMOVED lines=16> */
[----:B------:R-:W-:-:S05]  /*7b30*/  IMAD R238, R238, R0, RZ ;  /* 0x00000000eeee7224 */ /* 0x000fca00078e02ff */
[----:B------:R-:W-:Y:S02]  /*7b40*/  SHF.L.U32 R239, R238, 0x8, RZ ;  /* 0x00000008eeef7819 */ /* 0x000fe400000006ff */
[----:B------:R-:W0:Y:S02]  /*7b50*/  S2R R238, SR_CTAID.X ;  /* 0x0000000000ee7919 */ /* 0x000e240000002500 */
        /* <DEDUP_REMOVED lines=25> */
.L_x_517:
[----:B------:R-:W-:Y:S05]  /*7cf0*/  BSYNC.RECONVERGENT B1 ;  /* 0x0000000000017941 */ /* 0x000fea0003800200 */
.L_x_516:
[----:B------:R-:W-:Y:S01]  /*7d00*/  BSSY.RECONVERGENT B1, `(.L_x_518) ;  /* 0x0000031000017945 */ /* 0x000fe20003800200 */
[----:B------:R-:W-:-:S03]  /*7d10*/  IMAD.IADD R3, R3, 0x1, R0 ;  /* 0x0000000103037824 */ /* 0x000fc600078e0200 */
        /* <DEDUP_REMOVED lines=47> */
.L_x_519:
[----:B------:R-:W-:Y:S05]  /*8010*/  BSYNC.RECONVERGENT B1 ;  /* 0x0000000000017941 */ /* 0x000fea0003800200 */
.L_x_518:
[----:B------:R-:W-:Y:S01]  /*8020*/  BSSY.RECONVERGENT B1, `(.L_x_520) ;  /* 0x0000031000017945 */ /* 0x000fe20003800200 */
[----:B------:R-:W-:-:S03]  /*8030*/  IADD3 R3, PT, PT, R3, R0, RZ ;  /* 0x0000000003037210 */ /* 0x000fc60007ffe0ff */
        /* <DEDUP_REMOVED lines=47> */
.L_x_521:
[----:B------:R-:W-:Y:S05]  /*8330*/  BSYNC.RECONVERGENT B1 ;  /* 0x0000000000017941 */ /* 0x000fea0003800200 */
.L_x_520:
        /* <DEDUP_REMOVED lines=49> */
.L_x_523:
[----:B------:R-:W-:Y:S05]  /*8650*/  BSYNC.RECONVERGENT B1 ;  /* 0x0000000000017941 */ /* 0x000fea0003800200 */
.L_x_522:
        /* <DEDUP_REMOVED lines=49> */
.L_x_525:
[----:B------:R-:W-:Y:S05]  /*8970*/  BSYNC.RECONVERGENT B1 ;  /* 0x0000000000017941 */ /* 0x000fea0003800200 */
.L_x_524:
        /* <DEDUP_REMOVED lines=49> */
.L_x_527:
[----:B------:R-:W-:Y:S05]  /*8c90*/  BSYNC.RECONVERGENT B1 ;  /* 0x0000000000017941 */ /* 0x000fea0003800200 */
.L_x_526:
        /* <DEDUP_REMOVED lines=49> */
.L_x_529:
[----:B------:R-:W-:Y:S05]  /*8fb0*/  BSYNC.RECONVERGENT B1 ;  /* 0x0000000000017941 */ /* 0x000fea0003800200 */
.L_x_528:
        /* <DEDUP_REMOVED lines=49> */
.L_x_531:
[----:B------:R-:W-:Y:S05]  /*92d0*/  BSYNC.RECONVERGENT B1 ;  /* 0x0000000000017941 */ /* 0x000fea0003800200 */
.L_x_530:
        /* <DEDUP_REMOVED lines=49> */
.L_x_533:
[----:B------:R-:W-:Y:S05]  /*95f0*/  BSYNC.RECONVERGENT B1 ;  /* 0x0000000000017941 */ /* 0x000fea0003800200 */
.L_x_532:
        /* <DEDUP_REMOVED lines=49> */
.L_x_535:
[----:B------:R-:W-:Y:S05]  /*9910*/  BSYNC.RECONVERGENT B1 ;  /* 0x0000000000017941 */ /* 0x000fea0003800200 */
.L_x_534:
        /* <DEDUP_REMOVED lines=49> */
.L_x_537:
[----:B------:R-:W-:Y:S05]  /*9c30*/  BSYNC.RECONVERGENT B1 ;  /* 0x0000000000017941 */ /* 0x000fea0003800200 */
.L_x_536:
        /* <DEDUP_REMOVED lines=49> */
.L_x_539:
[----:B------:R-:W-:Y:S05]  /*9f50*/  BSYNC.RECONVERGENT B1 ;  /* 0x0000000000017941 */ /* 0x000fea0003800200 */
.L_x_538:
[----:B------:R-:W-:Y:S04]  /*9f60*/  BSSY.RECONVERGENT B1, `(.L_x_540) ;  /* 0x000005d000017945 */ /* 0x000fe80003800200 */
[----:B------:R-:W-:Y:S05]  /*9f70*/  @P1 BRA `(.L_x_541) ;  /* 0x00000004006c1947 */ /* 0x000fea0003800000 */
[----:B------:R-:W-:Y:S01]  /*9f80*/  IADD3 R3, PT, PT, R3, R0, RZ ;  /* 0x0000000003037210 */ /* 0x000fe20007ffe0ff */
[----:B------:R-:W-:Y:S01]  /*9f90*/  IMAD R230, R0, UR6, RZ ;  /* 0x0000000600e67c24 */ /* 0x000fe2000f8e02ff */
[----:B------:R-:W-:Y:S01]  /*9fa0*/  UISETP.NE.AND UP0, UPT, UR19, URZ, UPT ;  /* 0x000000ff1300728c */ /* 0x000fe2000bf05270 */
[----:B------:R-:W-:Y:S02]  /*9fb0*/  ISETP.NE.AND P6, PT, R2, RZ, PT ;  /* 0x000000ff0200720c */ /* 0x000fe40003fc5270 */
        /* <DEDUP_REMOVED lines=8> */
[----:B0123--:R-:W0:Y:S01]  /*a040*/  S2R R238, SR_CTAID.X ;  /* 0x0000000000ee7919 */ /* 0x00fe220000002500 */
[----:B------:R-:W0:Y:S01]  /*a050*/  LDC R237, c[0x0][0x3f8] ;  /* 0x0000fe00ffed7b82 */ /* 0x000e220000000800 */
        /* <DEDUP_REMOVED lines=32> */
.L_x_542:
[----:B------:R-:W-:Y:S02]  /*a260*/  IMAD.IADD R3, R3, 0x1, R0 ;  /* 0x0000000103037824 */ /* 0x000fe400078e0200 */
[----:B0-----:R-:W-:-:S03]  /*a270*/  IMAD R234, R0, UR6, RZ ;  /* 0x0000000600ea7c24 */ /* 0x001fc6000f8e02ff */
        /* <DEDUP_REMOVED lines=43> */
.L_x_541:
[----:B------:R-:W-:Y:S05]  /*a530*/  BSYNC.RECONVERGENT B1 ;  /* 0x0000000000017941 */ /* 0x000fea0003800200 */
.L_x_540:
[----:B------:R-:W-:Y:S04]  /*a540*/  BSSY.RECONVERGENT B1, `(.L_x_543) ;  /* 0x0000157000017945 */ /* 0x000fe80003800200 */
[----:B------:R-:W-:Y:S05]  /*a550*/  @P1 BRA `(.L_x_544) ;  /* 0x0000001400541947 */ /* 0x000fea0003800000 */
[----:B----4-:R4:W-:Y:S01]  /*a560*/  STL [R1+0x2bc], R30 ;  /* 0x0002bc1e01007387 */ /* 0x0109e20000100800 */
[----:B------:R-:W-:-:S03]  /*a570*/  ISETP.NE.U32.AND P1, PT, RZ, UR14, PT ;  /* 0x0000000eff007c0c */ /* 0x000fc6000bf25070 */
[----:B----4-:R-:W4:Y:S04]  /*a580*/  LDL R30, [R1+0x230] ;  /* 0x00023000011e7983 */ /* 0x010f280000100800 */
[----:B------:R1:W-:Y:S04]  /*a590*/  STL [R1+0x2b8], R29 ;  /* 0x0002b81d01007387 */ /* 0x0003e80000100800 */
[----:B------:R-:W4:Y:S04]  /*a5a0*/  LDL R251, [R1+0x160] ;  /* 0x0001600001fb7983 */ /* 0x000f280000100800 */
[----:B------:R-:W4:Y:S04]  /*a5b0*/  LDL R248, [R1+0x164] ;  /* 0x0001640001f87983 */ /* 0x000f280000100800 */
[----:B-1----:R-:W4:Y:S04]  /*a5c0*/  LDL R29, [R1+0x234] ;  /* 0x00023400011d7983 */ /* 0x002f280000100800 */
[----:B0-23--:R-:W2:Y:S04]  /*a5d0*/  LDL R239, [R1+0x150] ;  /* 0x0001500001ef7983 */ /* 0x00dea80000100800 */
[----:B------:R-:W3:Y:S01]  /*a5e0*/  LDL R238, [R1+0x154] ;  /* 0x0001540001ee7983 */ /* 0x000ee20000100800 */
[----:B------:R-:W-:-:S03]  /*a5f0*/  ISETP.NE.AND.EX P1, PT, RZ, UR15, PT, P1 ;  /* 0x0000000fff007c0c */ /* 0x000fc6000bf25310 */
[----:B------:R0:W-:Y:S04]  /*a600*/  STL [R1+0x2b4], R28 ;  /* 0x0002b41c01007387 */ /* 0x0001e80000100800 */
[----:B0-----:R-:W2:Y:S06]  /*a610*/  LDL R28, [R1+0x174] ;  /* 0x00017400011c7983 */ /* 0x001eac0000100800 */
[----:B------:R-:W0:Y:S01]  /*a620*/  @P1 LDC R3, c[0x0][0x408] ;  /* 0x00010200ff031b82 */ /* 0x000e220000000800 */
[----:B------:R1:W-:Y:S07]  /*a630*/  STL [R1+0x2b0], R27 ;  /* 0x0002b01b01007387 */ /* 0x0003ee0000100800 */
[----:B------:R-:W0:Y:S01]  /*a640*/  @P1 LDC R236, c[0x0][0x430] ;  /* 0x00010c00ffec1b82 */ /* 0x000e220000000800 */
[----:B-1----:R-:W3:Y:S04]  /*a650*/  LDL R27, [R1+0x170] ;  /* 0x00017000011b7983 */ /* 0x002ee80000100800 */
[----:B------:R1:W-:Y:S04]  /*a660*/  STL [R1+0x2ac], R26 ;  /* 0x0002ac1a01007387 */ /* 0x0003e80000100800 */
[----:B-1----:R-:W2:Y:S04]  /*a670*/  LDL R26, [R1+0x184] ;  /* 0x00018400011a7983 */ /* 0x002ea80000100800 */
[----:B------:R1:W-:Y:S04]  /*a680*/  STL [R1+0x2a8], R25 ;  /* 0x0002a81901007387 */ /* 0x0003e80000100800 */
        /* <DEDUP_REMOVED lines=23> */
[----:B------:R1:W-:Y:S01]  /*a800*/  STL [R1+0x278], R13 ;  /* 0x0002780d01007387 */ /* 0x0003e20000100800 */
[----:B0-----:R-:W-:-:S03]  /*a810*/  @P1 IADD3 R3, PT, PT, R3, R236, RZ ;  /* 0x000000ec03031210 */ /* 0x001fc60007ffe0ff */
[----:B-1----:R-:W3:Y:S04]  /*a820*/  LDL R13, [R1+0x1e0] ;  /* 0x0001e000010d7983 */ /* 0x002ee80000100800 */
[----:B------:R0:W-:Y:S04]  /*a830*/  STL [R1+0x274], R12 ;  /* 0x0002740c01007387 */ /* 0x0001e80000100800 */
[----:B0-----:R-:W2:Y:S04]  /*a840*/  LDL R12, [R1+0x1f4] ;  /* 0x0001f400010c7983 */ /* 0x001ea80000100800 */
[----:B------:R0:W-:Y:S01]  /*a850*/  STL [R1+0x270], R11 ;  /* 0x0002700b01007387 */ /* 0x0001e20000100800 */
[----:B------:R-:W-:-:S03]  /*a860*/  @P1 ISETP.GE.AND P4, PT, R249, R3, PT ;  /* 0x00000003f900120c */ /* 0x000fc60003f86270 */
[----:B0-----:R-:W3:Y:S04]  /*a870*/  LDL R11, [R1+0x1f0] ;  /* 0x0001f000010b7983 */ /* 0x001ee80000100800 */
[----:B------:R0:W-:Y:S04]  /*a880*/  STL [R1+0x26c], R10 ;  /* 0x00026c0a01007387 */ /* 0x0001e80000100800 */
[----:B0-----:R-:W2:Y:S04]  /*a890*/  LDL R10, [R1+0x204] ;  /* 0x00020400010a7983 */ /* 0x001ea80000100800 */
[----:B------:R0:W-:Y:S04]  /*a8a0*/  STL [R1+0x268], R9 ;  /* 0x0002680901007387 */ /* 0x0001e80000100800 */
[----:B0-----:R-:W3:Y:S04]  /*a8b0*/  LDL R9, [R1+0x200] ;  /* 0x0002000001097983 */ /* 0x001ee80000100800 */
[----:B------:R0:W-:Y:S04]  /*a8c0*/  STL [R1+0x264], R8 ;  /* 0x0002640801007387 */ /* 0x0001e80000100800 */
[----:B0-----:R-:W2:Y:S04]  /*a8d0*/  LDL R8, [R1+0x214] ;  /* 0x0002140001087983 */ /* 0x001ea80000100800 */
[----:B------:R0:W-:Y:S04]  /*a8e0*/  STL [R1+0x260], R2 ;  /* 0x0002600201007387 */ /* 0x0001e80000100800 */
[----:B0-----:R-:W3:Y:S04]  /*a8f0*/  LDL R2, [R1+0x210] ;  /* 0x0002100001027983 */ /* 0x001ee80000100800 */
[----:B------:R0:W-:Y:S04]  /*a900*/  STL [R1+0x25c], R0 ;  /* 0x00025c0001007387 */ /* 0x0001e80000100800 */
[----:B------:R-:W2:Y:S04]  /*a910*/  LDL R249, [R1+0x220] ;  /* 0x0002200001f97983 */ /* 0x000ea80000100800 */
[----:B0-----:R-:W3:Y:S01]  /*a920*/  LDL R0, [R1+0x224] ;  /* 0x0002240001007983 */ /* 0x001ee20000100800 */
[----:B----4-:R-:W-:-:S02]  /*a930*/  HFMA2 R236, R30, R112, -RZ ;  /* 0x000000701eec7231 */ /* 0x010fc400001000ff */
[----:B------:R-:W-:Y:S01]  /*a940*/  HMUL2 R3, R29, R113 ;  /* 0x000000711d037232 */ /* 0x000fe20000000000 */
[----:B------:R-:W5:Y:S04]  /*a950*/  LDL.LU R30, [R1+0x2bc] ;  /* 0x0002bc00011e7983 */ /* 0x000f680000300800 */
[----:B------:R-:W5:Y:S01]  /*a960*/  LDL.LU R29, [R1+0x2b8] ;  /* 0x0002b800011d7983 */ /* 0x000f620000300800 */
[----:B--2---:R-:W-:-:S03]  /*a970*/  HFMA2 R236, R249, R116, R236 ;  /* 0x00000074f9ec7231 */ /* 0x004fc600000000ec */
[----:B------:R-:W2:Y:S01]  /*a980*/  LDL R249, [R1+0x124] ;  /* 0x0001240001f97983 */ /* 0x000ea20000100800 */
[----:B---3--:R-:W-:Y:S02]  /*a990*/  HFMA2 R236, R2, R120, R236 ;  /* 0x0000007802ec7231 */ /* 0x008fe400000000ec */
[----:B------:R-:W-:Y:S01]  /*a9a0*/  HFMA2 R3, R0, R117, R3 ;  /* 0x0000007500037231 */ /* 0x000fe20000000003 */
[----:B------:R-:W3:Y:S01]  /*a9b0*/  LDL R2, [R1+0x134] ;  /* 0x0001340001027983 */ /* 0x000ee20000100800 */
[----:B------:R-:W-:Y:S02]  /*a9c0*/  HFMA2 R236, R9, R124, R236 ;  /* 0x0000007c09ec7231 */ /* 0x000fe400000000ec */
[----:B------:R-:W-:Y:S01]  /*a9d0*/  HFMA2 R3, R8, R121, R3 ;  /* 0x0000007908037231 */ /* 0x000fe20000000003 */
[----:B------:R-:W4:Y:S04]  /*a9e0*/  LDL R0, [R1+0x114] ;  /* 0x0001140001007983 */ /* 0x000f280000100800 */
[----:B------:R-:W4:Y:S01]  /*a9f0*/  LDL R9, [R1+0x70] ;  /* 0x0000700001097983 */ /* 0x000f220000100800 */
[----:B------:R-:W-:-:S02]  /*aa00*/  HFMA2 R236, R11, R4, R236 ;  /* 0x000000040bec7231 */ /* 0x000fc400000000ec */
[----:B------:R-:W-:Y:S01]  /*aa10*/  HFMA2 R3, R10, R125, R3 ;  /* 0x0000007d0a037231 */ /* 0x000fe20000000003 */
[----:B------:R-:W4:Y:S04]  /*aa20*/  LDL R11, [R1+0x84] ;  /* 0x00008400010b7983 */ /* 0x000f280000100800 */
[----:B------:R-:W4:Y:S01]  /*aa30*/  LDL R8, [R1+0x74] ;  /* 0x0000740001087983 */ /* 0x000f220000100800 */
[----:B------:R-:W-:Y:S02]  /*aa40*/  HFMA2 R236, R13, R128, R236 ;  /* 0x000000800dec7231 */ /* 0x000fe400000000ec */
[----:B------:R-:W-:Y:S01]  /*aa50*/  HFMA2 R3, R12, R5, R3 ;  /* 0x000000050c037231 */ /* 0x000fe20000000003 */
[----:B------:R-:W2:Y:S04]  /*aa60*/  LDL R10, [R1+0x130] ;  /* 0x00013000010a7983 */ /* 0x000ea80000100800 */
[----:B------:R-:W4:Y:S01]  /*aa70*/  LDL R13, [R1+0x80] ;  /* 0x00008000010d7983 */ /* 0x000f220000100800 */
[----:B------:R-:W-:-:S02]  /*aa80*/  HFMA2 R236, R15, R132, R236 ;  /* 0x000000840fec7231 */ /* 0x000fc400000000ec */
[----:B------:R-:W-:Y:S01]  /*aa90*/  HFMA2 R3, R14, R129, R3 ;  /* 0x000000810e037231 */ /* 0x000fe20000000003 */
[----:B------:R-:W4:Y:S04]  /*aaa0*/  LDL R12, [R1+0x110] ;  /* 0x00011000010c7983 */ /* 0x000f280000100800 */
[----:B------:R-:W4:Y:S01]  /*aab0*/  LDL R15, [R1+0x90] ;  /* 0x00009000010f7983 */ /* 0x000f220000100800 */
[----:B------:R-:W-:Y:S02]  /*aac0*/  HFMA2 R236, R17, R136, R236 ;  /* 0x0000008811ec7231 */ /* 0x000fe400000000ec */
[----:B------:R-:W-:Y:S01]  /*aad0*/  HFMA2 R3, R16, R133, R3 ;  /* 0x0000008510037231 */ /* 0x000fe20000000003 */
[----:B------:R-:W4:Y:S04]  /*aae0*/  LDL R17, [R1+0xa0] ;  /* 0x0000a00001117983 */ /* 0x000f280000100800 */
[----:B------:R-:W4:Y:S01]  /*aaf0*/  LDL R14, [R1+0x94] ;  /* 0x00009400010e7983 */ /* 0x000f220000100800 */
[----:B------:R-:W-:-:S02]  /*ab00*/  HFMA2 R236, R19, R140, R236 ;  /* 0x0000008c13ec7231 */ /* 0x000fc400000000ec */
[----:B------:R-:W-:Y:S01]  /*ab10*/  HFMA2 R3, R18, R137, R3 ;  /* 0x0000008912037231 */ /* 0x000fe20000000003 */
[----:B------:R-:W4:Y:S03]  /*ab20*/  LDL R19, [R1+0xb0] ;  /* 0x0000b00001137983 */ /* 0x000f260000100800 */
[----:B------:R-:W-:Y:S01]  /*ab30*/  HFMA2 R3, R20, R141, R3 ;  /* 0x0000008d14037231 */ /* 0x000fe20000000003 */
[----:B------:R-:W4:Y:S01]  /*ab40*/  LDL R18, [R1+0xb4] ;  /* 0x0000b40001127983 */ /* 0x000f220000100800 */
[----:B------:R-:W-:Y:S02]  /*ab50*/  HFMA2 R236, R21, R144, R236 ;  /* 0x0000009015ec7231 */ /* 0x000fe400000000ec */
[----:B------:R-:W-:Y:S01]  /*ab60*/  HFMA2 R3, R22, R145, R3 ;  /* 0x0000009116037231 */ /* 0x000fe20000000003 */
[----:B------:R-:W4:Y:S03]  /*ab70*/  LDL R21, [R1+0xc0] ;  /* 0x0000c00001157983 */ /* 0x000f260000100800 */
[----:B------:R-:W-:Y:S01]  /*ab80*/  HFMA2 R3, R24, R149, R3 ;  /* 0x0000009518037231 */ /* 0x000fe20000000003 */
[----:B------:R-:W4:Y:S01]  /*ab90*/  LDL R22, [R1+0xd4] ;  /* 0x0000d40001167983 */ /* 0x000f220000100800 */
[----:B------:R-:W-:-:S02]  /*aba0*/  HFMA2 R236, R23, R148, R236 ;  /* 0x0000009417ec7231 */ /* 0x000fc400000000ec */
[----:B------:R-:W-:Y:S01]  /*abb0*/  HFMA2 R3, R26, R153, R3 ;  /* 0x000000991a037231 */ /* 0x000fe20000000003 */
[----:B------:R-:W4:Y:S03]  /*abc0*/  LDL R23, [R1+0xd0] ;  /* 0x0000d00001177983 */ /* 0x000f260000100800 */
[----:B------:R-:W-:Y:S01]  /*abd0*/  HFMA2 R3, R28, R157, R3 ;  /* 0x0000009d1c037231 */ /* 0x000fe20000000003 */
[----:B------:R-:W4:Y:S01]  /*abe0*/  LDL R26, [R1+0xf4] ;  /* 0x0000f400011a7983 */ /* 0x000f220000100800 */
[----:B------:R-:W-:-:S03]  /*abf0*/  HFMA2 R236, R25, R152, R236 ;  /* 0x0000009819ec7231 */ /* 0x000fc600000000ec */
[----:B------:R-:W3:Y:S01]  /*ac00*/  LDL R28, [R1+0x140] ;  /* 0x00014000011c7983 */ /* 0x000ee20000100800 */
[----:B------:R-:W-:-:S03]  /*ac10*/  HFMA2 R3, R248, R161, R3 ;  /* 0x000000a1f8037231 */ /* 0x000fc60000000003 */
        /* <DEDUP_REMOVED lines=8> */
[----:B------:R-:W-:-:S03]  /*aca0*/  HFMA2 R236, R239, R164, R236 ;  /* 0x000000a4efec7231 */ /* 0x000fc600000000ec */
[----:B------:R-:W4:Y:S04]  /*acb0*/  LDL R239, [R1+0x104] ;  /* 0x0001040001ef7983 */ /* 0x000f280000100800 */
[----:B------:R-:W4:Y:S04]  /*acc0*/  LDL R24, [R1+0xe4] ;  /* 0x0000e40001187983 */ /* 0x000f280000100800 */
[----:B------:R-:W4:Y:S04]  /*acd0*/  LDL R20, [R1+0xc4] ;  /* 0x0000c40001147983 */ /* 0x000f280000100800 */
[----:B------:R-:W4:Y:S01]  /*ace0*/  LDL R16, [R1+0xa4] ;  /* 0x0000a40001107983 */ /* 0x000f220000100800 */
[----:B---3-5:R-:W-:-:S03]  /*acf0*/  HFMA2 R236, R28, R168, R236 ;  /* 0x000000a81cec7231 */ /* 0x028fc600000000ec */
[----:B------:R-:W5:Y:S01]  /*ad00*/  LDL.LU R28, [R1+0x2b4] ;  /* 0x0002b400011c7983 */ /* 0x000f620000300800 */
[----:B--2---:R-:W-:Y:S02]  /*ad10*/  HFMA2 R236, R10, R172, R236 ;  /* 0x000000ac0aec7231 */ /* 0x004fe400000000ec */
[----:B----4-:R-:W-:Y:S02]  /*ad20*/  HFMA2 R3, R27, R169, R3 ;  /* 0x000000a91b037231 */ /* 0x010fe40000000003 */
[----:B------:R-:W5:Y:S04]  /*ad30*/  LDL.LU R27, [R1+0x2b0] ;  /* 0x0002b000011b7983 */ /* 0x000f680000300800 */
[----:B------:R-:W2:Y:S01]  /*ad40*/  LDL R10, [R1+0x60] ;  /* 0x00006000010a7983 */ /* 0x000ea20000100800 */
[----:B------:R-:W-:-:S02]  /*ad50*/  HFMA2 R236, R251, R176, R236 ;  /* 0x000000b0fbec7231 */ /* 0x000fc400000000ec */
[----:B------:R-:W-:Y:S02]  /*ad60*/  HFMA2 R3, R2, R173, R3 ;  /* 0x000000ad02037231 */ /* 0x000fe40000000003 */
[----:B------:R-:W3:Y:S04]  /*ad70*/  LDL R2, [R1+0x64] ;  /* 0x0000640001027983 */ /* 0x000ee80000100800 */
[----:B------:R-:W4:Y:S01]  /*ad80*/  LDL R251, [R1+0x208] ;  /* 0x0002080001fb7983 */ /* 0x000f220000100800 */
[----:B------:R-:W-:-:S03]  /*ad90*/  HFMA2 R236, R12, R180, R236 ;  /* 0x000000b40cec7231 */ /* 0x000fc600000000ec */
[----:B------:R-:W3:Y:S01]  /*ada0*/  LDL R12, [R1+0x50] ;  /* 0x00005000010c7983 */ /* 0x000ee20000100800 */
[----:B------:R-:W-:-:S03]  /*adb0*/  HFMA2 R3, R249, R177, R3 ;  /* 0x000000b1f9037231 */ /* 0x000fc60000000003 */
[----:B------:R-:W4:Y:S01]  /*adc0*/  LDL R249, [R1+0x21c] ;  /* 0x00021c0001f97983 */ /* 0x000f220000100800 */
[----:B------:R-:W-:Y:S02]  /*add0*/  HFMA2 R236, R248, R184, R236 ;  /* 0x000000b8f8ec7231 */ /* 0x000fe400000000ec */
[----:B------:R-:W-:Y:S02]  /*ade0*/  HFMA2 R3, R0, R181, R3 ;  /* 0x000000b500037231 */ /* 0x000fe40000000003 */
[----:B------:R-:W4:Y:S04]  /*adf0*/  LDL R0, [R1+0x54] ;  /* 0x0000540001007983 */ /* 0x000f280000100800 */
[----:B------:R-:W4:Y:S01]  /*ae00*/  LDL R248, [R1+0x1f8] ;  /* 0x0001f80001f87983 */ /* 0x000f220000100800 */
[----:B------:R-:W-:-:S02]  /*ae10*/  HFMA2 R236, R238, R188, R236 ;  /* 0x000000bceeec7231 */ /* 0x000fc400000000ec */
[----:B------:R-:W-:Y:S02]  /*ae20*/  HFMA2 R3, R239, R185, R3 ;  /* 0x000000b9ef037231 */ /* 0x000fe40000000003 */
[----:B------:R-:W4:Y:S04]  /*ae30*/  LDL R239, [R1+0x20c] ;  /* 0x00020c0001ef7983 */ /* 0x000f280000100800 */
[----:B------:R-:W4:Y:S01]  /*ae40*/  LDL R238, [R1+0x1e8] ;  /* 0x0001e80001ee7983 */ /* 0x000f220000100800 */
[----:B------:R-:W-:Y:S02]  /*ae50*/  HFMA2 R236, R25, R192, R236 ;  /* 0x000000c019ec7231 */ /* 0x000fe400000000ec */
[----:B------:R-:W-:Y:S02]  /*ae60*/  HFMA2 R3, R26, R189, R3 ;  /* 0x000000bd1a037231 */ /* 0x000fe40000000003 */
[----:B------:R-:W4:Y:S04]  /*ae70*/  LDL R26, [R1+0x40] ;  /* 0x00004000011a7983 */ /* 0x000f280000100800 */
[----:B------:R-:W4:Y:S01]  /*ae80*/  LDL R25, [R1+0x238] ;  /* 0x0002380001197983 */ /* 0x000f220000100800 */
[----:B------:R-:W-:-:S03]  /*ae90*/  HFMA2 R236, R23, R196, R236 ;  /* 0x000000c417ec7231 */ /* 0x000fc600000000ec */
[----:B------:R-:W4:Y:S01]  /*aea0*/  LDL R23, [R1+0x23c] ;  /* 0x00023c0001177983 */ /* 0x000f220000100800 */
[----:B------:R-:W-:-:S03]  /*aeb0*/  HFMA2 R236, R21, R200, R236 ;  /* 0x000000c815ec7231 */ /* 0x000fc600000000ec */
[----:B------:R-:W4:Y:S01]  /*aec0*/  LDL R21, [R1+0x22c] ;  /* 0x00022c0001157983 */ /* 0x000f220000100800 */
[----:B------:R-:W-:Y:S02]  /*aed0*/  HFMA2 R236, R19, R204, R236 ;  /* 0x000000cc13ec7231 */ /* 0x000fe400000000ec */
        /* <DEDUP_REMOVED lines=17> */
[----:B------:R-:W4:Y:S01]  /*aff0*/  LDL R9, [R1+0x198] ;  /* 0x0001980001097983 */ /* 0x000f220000100800 */
[----:B--2---:R-:W-:Y:S02]  /*b000*/  HFMA2 R236, R10, R224, R236 ;  /* 0x000000e00aec7231 */ /* 0x004fe400000000ec */
[----:B------:R-:W-:Y:S01]  /*b010*/  HFMA2 R3, R14, R213, R3 ;  /* 0x000000d50e037231 */ /* 0x000fe20000000003 */
[----:B------:R-:W2:Y:S04]  /*b020*/  LDL R16, [R1+0x1dc] ;  /* 0x0001dc0001107983 */ /* 0x000ea80000100800 */
[----:B------:R-:W2:Y:S01]  /*b030*/  LDL R10, [R1+0x188] ;  /* 0x00018800010a7983 */ /* 0x000ea20000100800 */
[----:B---3--:R-:W-:-:S03]  /*b040*/  HFMA2 R236, R12, R228, R236 ;  /* 0x000000e40cec7231 */ /* 0x008fc600000000ec */
[----:B------:R-:W3:Y:S04]  /*b050*/  LDL R14, [R1+0x1cc] ;  /* 0x0001cc00010e7983 */ /* 0x000ee80000100800 */
[----:B------:R-:W2:Y:S01]  /*b060*/  LDL R12, [R1+0x44] ;  /* 0x00004400010c7983 */ /* 0x000ea20000100800 */
[----:B------:R-:W-:-:S03]  /*b070*/  HFMA2 R3, R11, R217, R3 ;  /* 0x000000d90b037231 */ /* 0x000fc60000000003 */
[----:B------:R-:W3:Y:S01]  /*b080*/  LDL R11, [R1+0x1bc] ;  /* 0x0001bc00010b7983 */ /* 0x000ee20000100800 */
[----:B------:R-:W-:-:S03]  /*b090*/  HFMA2 R3, R8, R221, R3 ;  /* 0x000000dd08037231 */ /* 0x000fc60000000003 */
[----:B------:R-:W3:Y:S01]  /*b0a0*/  LDL R8, [R1+0x1ac] ;  /* 0x0001ac0001087983 */ /* 0x000ee20000100800 */
[----:B------:R-:W-:-:S03]  /*b0b0*/  HFMA2 R3, R2, R225, R3 ;  /* 0x000000e102037231 */ /* 0x000fc60000000003 */
[----:B------:R-:W3:Y:S01]  /*b0c0*/  LDL R2, [R1+0x19c] ;  /* 0x00019c0001027983 */ /* 0x000ee20000100800 */
[----:B----4-:R-:W-:-:S03]  /*b0d0*/  HFMA2 R3, R0, R229, R3 ;  /* 0x000000e500037231 */ /* 0x010fc60000000003 */
[----:B------:R-:W4:Y:S01]  /*b0e0*/  LDL R0, [R1+0x178] ;  /* 0x0001780001007983 */ /* 0x000f220000100800 */
[----:B------:R-:W-:-:S03]  /*b0f0*/  HFMA2 R236, R26, R232, R236 ;  /* 0x000000e81aec7231 */ /* 0x000fc600000000ec */
[----:B------:R-:W5:Y:S01]  /*b100*/  LDL.LU R26, [R1+0x2ac] ;  /* 0x0002ac00011a7983 */ /* 0x000f620000300800 */
[----:B------:R-:W-:-:S04]  /*b110*/  HMUL2 R237, R25, R114 ;  /* 0x0000007219ed7232 */ /* 0x000fc80000000000 */
        /* <DEDUP_REMOVED lines=8> */
[----:B------:R-:W-:Y:S02]  /*b1a0*/  HFMA2 R237, R13, R146, R237 ;  /* 0x000000920ded7231 */ /* 0x000fe400000000ed */
[----:B--2---:R-:W-:Y:S02]  /*b1b0*/  HFMA2 R3, R12, R233, R3 ;  /* 0x000000e90c037231 */ /* 0x004fe40000000003 */
[----:B------:R-:W2:Y:S02]  /*b1c0*/  LDL R12, [R1+0x18c] ;  /* 0x00018c00010c7983 */ /* 0x000ea40000100800 */
[----:B------:R-:W-:Y:S02]  /*b1d0*/  HADD2 R3, R236, R3 ;  /* 0x00000003ec037230 */ /* 0x000fe40000000000 */
[----:B------:R-:W-:Y:S01]  /*b1e0*/  HMUL2 R236, R23, R115 ;  /* 0x0000007317ec7232 */ /* 0x000fe20000000000 */
[----:B------:R-:W5:Y:S01]  /*b1f0*/  LDL.LU R25, [R1+0x2a8] ;  /* 0x0002a80001197983 */ /* 0x000f620000300800 */
[----:B------:R-:W-:-:S03]  /*b200*/  HFMA2 R237, R9, R150, R237 ;  /* 0x0000009609ed7231 */ /* 0x000fc600000000ed */
[----:B------:R-:W5:Y:S01]  /*b210*/  LDL.LU R24, [R1+0x2a4] ;  /* 0x0002a40001187983 */ /* 0x000f620000300800 */
[----:B------:R-:W-:Y:S02]  /*b220*/  HFMA2 R236, R21, R119, R236 ;  /* 0x0000007715ec7231 */ /* 0x000fe400000000ec */
[----:B------:R-:W-:Y:S01]  /*b230*/  HFMA2 R237, R10, R154, R237 ;  /* 0x0000009a0aed7231 */ /* 0x000fe200000000ed */
[----:B------:R-:W5:Y:S01]  /*b240*/  LDL.LU R23, [R1+0x2a0] ;  /* 0x0002a00001177983 */ /* 0x000f620000300800 */
[----:B------:R-:W-:-:S03]  /*b250*/  HFMA2 R236, R249, R123, R236 ;  /* 0x0000007bf9ec7231 */ /* 0x000fc600000000ec */
[----:B------:R-:W5:Y:S01]  /*b260*/  LDL.LU R22, [R1+0x29c] ;  /* 0x00029c0001167983 */ /* 0x000f620000300800 */
[----:B----4-:R-:W-:-:S03]  /*b270*/  HFMA2 R237, R0, R158, R237 ;  /* 0x0000009e00ed7231 */ /* 0x010fc600000000ed */
[----:B------:R-:W5:Y:S01]  /*b280*/  LDL.LU R21, [R1+0x298] ;  /* 0x0002980001157983 */ /* 0x000f620000300800 */
[----:B------:R-:W-:-:S03]  /*b290*/  HFMA2 R236, R239, R127, R236 ;  /* 0x0000007fefec7231 */ /* 0x000fc600000000ec */
[----:B------:R-:W4:Y:S04]  /*b2a0*/  LDL R0, [R1+0x17c] ;  /* 0x00017c0001007983 */ /* 0x000f280000100800 */
[----:B------:R-:W4:Y:S01]  /*b2b0*/  LDL R19, [R1+0x16c] ;  /* 0x00016c0001137983 */ /* 0x000f220000100800 */
        /* <DEDUP_REMOVED lines=9> */
[----:B---3--:R-:W-:-:S03]  /*b350*/  HFMA2 R236, R14, R139, R236 ;  /* 0x0000008b0eec7231 */ /* 0x008fc600000000ec */
[----:B------:R-:W3:Y:S04]  /*b360*/  LDL R248, [R1+0x128] ;  /* 0x0001280001f87983 */ /* 0x000ee80000100800 */
[----:B------:R-:W3:Y:S01]  /*b370*/  LDL R238, [R1+0x118] ;  /* 0x0001180001ee7983 */ /* 0x000ee20000100800 */
[----:B------:R-:W-:-:S03]  /*b380*/  HFMA2 R236, R11, R143, R236 ;  /* 0x0000008f0bec7231 */ /* 0x000fc600000000ec */
[----:B------:R-:W3:Y:S04]  /*b390*/  LDL R16, [R1+0x12c] ;  /* 0x00012c0001107983 */ /* 0x000ee80000100800 */
        /* <DEDUP_REMOVED lines=8> */
[----:B------:R-:W3:Y:S04]  /*b420*/  LDL R9, [R1+0xd8] ;  /* 0x0000d80001097983 */ /* 0x000ee80000100800 */
[----:B------:R-:W3:Y:S01]  /*b430*/  LDL R8, [R1+0xec] ;  /* 0x0000ec0001087983 */ /* 0x000ee20000100800 */
[----:B--2---:R-:W-:-:S03]  /*b440*/  HFMA2 R236, R12, R155, R236 ;  /* 0x0000009b0cec7231 */ /* 0x004fc600000000ec */
[----:B------:R-:W2:Y:S01]  /*b450*/  LDL R12, [R1+0x10c] ;  /* 0x00010c00010c7983 */ /* 0x000ea20000100800 */
[----:B----4-:R-:W-:-:S03]  /*b460*/  HFMA2 R236, R0, R159, R236 ;  /* 0x0000009f00ec7231 */ /* 0x010fc600000000ec */
[----:B------:R-:W4:Y:S01]  /*b470*/  LDL R0, [R1+0xdc] ;  /* 0x0000dc0001007983 */ /* 0x000f220000100800 */
[----:B------:R-:W-:-:S04]  /*b480*/  HFMA2 R236, R19, R163, R236 ;  /* 0x000000a313ec7231 */ /* 0x000fc800000000ec */
[----:B------:R-:W-:-:S04]  /*b490*/  HFMA2 R236, R17, R167, R236 ;  /* 0x000000a711ec7231 */ /* 0x000fc800000000ec */
[----:B------:R-:W-:-:S04]  /*b4a0*/  HFMA2 R236, R249, R171, R236 ;  /* 0x000000abf9ec7231 */ /* 0x000fc800000000ec */
[----:B------:R-:W-:Y:S02]  /*b4b0*/  HFMA2 R236, R239, R175, R236 ;  /* 0x000000afefec7231 */ /* 0x000fe400000000ec */
[----:B---3--:R-:W-:Y:S02]  /*b4c0*/  HFMA2 R237, R2, R162, R237 ;  /* 0x000000a202ed7231 */ /* 0x008fe400000000ed */
[----:B------:R-:W3:Y:S02]  /*b4d0*/  LDL R2, [R1+0xc8] ;  /* 0x0000c80001027983 */ /* 0x000ee40000100800 */
[----:B------:R-:W-:Y:S02]  /*b4e0*/  HFMA2 R237, R20, R166, R237 ;  /* 0x000000a614ed7231 */ /* 0x000fe400000000ed */
[----:B------:R-:W5:Y:S02]  /*b4f0*/  LDL.LU R20, [R1+0x294] ;  /* 0x0002940001147983 */ /* 0x000f640000300800 */
[----:B------:R-:W-:-:S02]  /*b500*/  HFMA2 R237, R18, R170, R237 ;  /* 0x000000aa12ed7231 */ /* 0x000fc400000000ed */
[----:B------:R-:W-:Y:S01]  /*b510*/  HFMA2 R236, R16, R179, R236 ;  /* 0x000000b310ec7231 */ /* 0x000fe200000000ec */
[----:B------:R-:W5:Y:S01]  /*b520*/  LDL.LU R19, [R1+0x290] ;  /* 0x0002900001137983 */ /* 0x000f620000300800 */
[----:B------:R-:W-:-:S03]  /*b530*/  HFMA2 R237, R251, R174, R237 ;  /* 0x000000aefbed7231 */ /* 0x000fc600000000ed */
[----:B------:R-:W5:Y:S01]  /*b540*/  LDL.LU R18, [R1+0x28c] ;  /* 0x00028c0001127983 */ /* 0x000f620000300800 */
[----:B------:R-:W-:-:S03]  /*b550*/  HFMA2 R237, R248, R178, R237 ;  /* 0x000000b2f8ed7231 */ /* 0x000fc600000000ed */
[----:B------:R-:W5:Y:S01]  /*b560*/  LDL.LU R17, [R1+0x288] ;  /* 0x0002880001117983 */ /* 0x000f620000300800 */
[----:B------:R-:W-:-:S03]  /*b570*/  HFMA2 R237, R238, R182, R237 ;  /* 0x000000b6eeed7231 */ /* 0x000fc600000000ed */
[----:B------:R-:W3:Y:S01]  /*b580*/  LDL R16, [R1+0xb8] ;  /* 0x0000b80001107983 */ /* 0x000ee20000100800 */
[----:B------:R-:W-:-:S03]  /*b590*/  HFMA2 R237, R15, R186, R237 ;  /* 0x000000ba0fed7231 */ /* 0x000fc600000000ed */
[----:B------:R-:W3:Y:S01]  /*b5a0*/  LDL R15, [R1+0xcc] ;  /* 0x0000cc00010f7983 */ /* 0x000ee20000100800 */
[----:B------:R-:W-:-:S03]  /*b5b0*/  HFMA2 R236, R14, R183, R236 ;  /* 0x000000b70eec7231 */ /* 0x000fc600000000ec */
[----:B------:R-:W3:Y:S04]  /*b5c0*/  LDL R14, [R1+0xa8] ;  /* 0x0000a800010e7983 */ /* 0x000ee80000100800 */
[----:B------:R-:W3:Y:S01]  /*b5d0*/  LDL R249, [R1+0xbc] ;  /* 0x0000bc0001f97983 */ /* 0x000ee20000100800 */
[----:B------:R-:W-:-:S03]  /*b5e0*/  HFMA2 R237, R13, R190, R237 ;  /* 0x000000be0ded7231 */ /* 0x000fc600000000ed */
[----:B------:R-:W3:Y:S01]  /*b5f0*/  LDL R13, [R1+0x98] ;  /* 0x00009800010d7983 */ /* 0x000ee20000100800 */
[----:B------:R-:W-:-:S03]  /*b600*/  HFMA2 R237, R11, R194, R237 ;  /* 0x000000c20bed7231 */ /* 0x000fc600000000ed */
        /* <DEDUP_REMOVED lines=9> */
[----:B------:R-:W-:-:S03]  /*b6a0*/  HFMA2 R236, R10, R191, R236 ;  /* 0x000000bf0aec7231 */ /* 0x000fc600000000ec */
[----:B------:R-:W2:Y:S01]  /*b6b0*/  LDL R10, [R1+0x9c] ;  /* 0x00009c00010a7983 */ /* 0x000ea20000100800 */
[----:B------:R-:W-:-:S03]  /*b6c0*/  HFMA2 R236, R8, R195, R236 ;  /* 0x000000c308ec7231 */ /* 0x000fc600000000ec */
[----:B------:R-:W2:Y:S01]  /*b6d0*/  LDL R8, [R1+0x68] ;  /* 0x0000680001087983 */ /* 0x000ea20000100800 */
[----:B----4-:R-:W-:-:S03]  /*b6e0*/  HFMA2 R236, R0, R199, R236 ;  /* 0x000000c700ec7231 */ /* 0x010fc600000000ec */
[----:B------:R-:W4:Y:S01]  /*b6f0*/  LDL R0, [R1+0x58] ;  /* 0x0000580001007983 */ /* 0x000f220000100800 */
[----:B---3--:R-:W-:-:S03]  /*b700*/  HFMA2 R237, R2, R202, R237 ;  /* 0x000000ca02ed7231 */ /* 0x008fc600000000ed */
[----:B------:R-:W3:Y:S01]  /*b710*/  LDL R2, [R1+0x7c] ;  /* 0x00007c0001027983 */ /* 0x000ee20000100800 */
[----:B------:R-:W-:-:S03]  /*b720*/  HFMA2 R237, R16, R206, R237 ;  /* 0x000000ce10ed7231 */ /* 0x000fc600000000ed */
        /* <DEDUP_REMOVED lines=8> */
[----:B------:R-:W5:Y:S01]  /*b7b0*/  LDL.LU R13, [R1+0x278] ;  /* 0x00027800010d7983 */ /* 0x000f620000300800 */
[----:B------:R-:W-:-:S04]  /*b7c0*/  HFMA2 R237, R11, R218, R237 ;  /* 0x000000da0bed7231 */ /* 0x000fc800000000ed */
[----:B------:R-:W-:Y:S02]  /*b7d0*/  HFMA2 R237, R9, R222, R237 ;  /* 0x000000de09ed7231 */ /* 0x000fe400000000ed */
[----:B--2---:R-:W-:Y:S02]  /*b7e0*/  HFMA2 R236, R12, R211, R236 ;  /* 0x000000d30cec7231 */ /* 0x004fe400000000ec */
[----:B------:R-:W5:Y:S04]  /*b7f0*/  LDL.LU R12, [R1+0x274] ;  /* 0x00027400010c7983 */ /* 0x000f680000300800 */
[----:B------:R-:W5:Y:S01]  /*b800*/  LDL.LU R11, [R1+0x270] ;  /* 0x00027000010b7983 */ /* 0x000f620000300800 */
[----:B------:R-:W-:-:S03]  /*b810*/  HFMA2 R236, R10, R215, R236 ;  /* 0x000000d70aec7231 */ /* 0x000fc600000000ec */
[----:B------:R-:W5:Y:S04]  /*b820*/  LDL.LU R10, [R1+0x26c] ;  /* 0x00026c00010a7983 */ /* 0x000f680000300800 */
[----:B------:R-:W5:Y:S01]  /*b830*/  LDL.LU R9, [R1+0x268] ;  /* 0x0002680001097983 */ /* 0x000f620000300800 */
[----:B------:R-:W-:-:S03]  /*b840*/  HFMA2 R236, R238, R219, R236 ;  /* 0x000000dbeeec7231 */ /* 0x000fc600000000ec */
[----:B------:R-:W2:Y:S01]  /*b850*/  LDL R238, [R1+0x244] ;  /* 0x0002440001ee7983 */ /* 0x000ea20000100800 */
[----:B------:R-:W-:Y:S01]  /*b860*/  HFMA2 R237, R8, R226, R237 ;  /* 0x000000e208ed7231 */ /* 0x000fe200000000ed */
[----:B------:R-:W-:Y:S02]  /*b870*/  ISETP.NE.U32.AND P2, PT, RZ, UR22, PT ;  /* 0x00000016ff007c0c */ /* 0x000fe4000bf45070 */
[----:B------:R-:W5:Y:S01]  /*b880*/  LDL.LU R8, [R1+0x264] ;  /* 0x0002640001087983 */ /* 0x000f620000300800 */
[----:B----4-:R-:W-:-:S04]  /*b890*/  HFMA2 R237, R0, R230, R237 ;  /* 0x000000e600ed7231 */ /* 0x010fc800000000ed */
[----:B------:R-:W-:-:S04]  /*b8a0*/  HFMA2 R237, R248, R234, R237 ;  /* 0x000000eaf8ed7231 */ /* 0x000fc800000000ed */
[----:B------:R-:W-:Y:S01]  /*b8b0*/  HADD2 R3, R3, R237 ;  /* 0x000000ed03037230 */ /* 0x000fe20000000000 */
[----:B------:R-:W-:Y:S01]  /*b8c0*/  ISETP.NE.AND.EX P2, PT, RZ, UR23, PT, P2 ;  /* 0x00000017ff007c0c */ /* 0x000fe2000bf45320 */
[----:B---3--:R-:W-:Y:S02]  /*b8d0*/  HFMA2 R236, R2, R223, R236 ;  /* 0x000000df02ec7231 */ /* 0x008fe400000000ec */
[----:B------:R-:W5:Y:S04]  /*b8e0*/  LDL.LU R2, [R1+0x260] ;  /* 0x0002600001027983 */ /* 0x000f680000300800 */
[----:B------:R-:W5:Y:S01]  /*b8f0*/  LDL.LU R0, [R1+0x25c] ;  /* 0x00025c0001007983 */ /* 0x000f620000300800 */
[----:B------:R-:W-:-:S03]  /*b900*/  HFMA2 R236, R251, R227, R236 ;  /* 0x000000e3fbec7231 */ /* 0x000fc600000000ec */
[----:B------:R-:W3:Y:S01]  /*b910*/  LDL R248, [R1+0x248] ;  /* 0x0002480001f87983 */ /* 0x000ee20000100800 */
[----:B------:R-:W-:-:S03]  /*b920*/  HFMA2 R236, R239, R231, R236 ;  /* 0x000000e7efec7231 */ /* 0x000fc600000000ec */
[----:B------:R-:W4:Y:S01]  /*b930*/  LDL R239, [R1+0x24c] ;  /* 0x00024c0001ef7983 */ /* 0x000f220000100800 */
        /* <DEDUP_REMOVED lines=20> */
[----:B----4-:R-:W-:Y:S01]  /*ba80*/  @!P3 FMNMX.FTZ R239, R239, R3, !PT ;  /* 0x00000003efefb209 */ /* 0x010fe20007810000 */
[----:B---3--:R0:W-:Y:S04]  /*ba90*/  STS [R248], R3 ;  /* 0x00000003f8007388 */ /* 0x0081e80000000800 */
[----:B------:R0:W-:Y:S02]  /*baa0*/  @!P3 STL [R1+0x24c], R239 ;  /* 0x00024cef0100b387 */ /* 0x0001e40000100800 */
.L_x_544:
[----:B------:R-:W-:Y:S05]  /*bab0*/  BSYNC.RECONVERGENT B1 ;  /* 0x0000000000017941 */ /* 0x000fea0003800200 */
.L_x_543:
[----:B------:R-:W4:Y:S04]  /*bac0*/  LDL.LU R236, [R1+0x248] ;  /* 0x0002480001ec7983 */ /* 0x000f280000300800 */
[----:B0-----:R-:W4:Y:S04]  /*bad0*/  LDL.LU R3, [R1+0x244] ;  /* 0x0002440001037983 */ /* 0x001f280000300800 */
[----:B-123--:R-:W2:Y:S04]  /*bae0*/  LDL R239, [R1+0x258] ;  /* 0x0002580001ef7983 */ /* 0x00eea80000100800 */
[----:B------:R-:W3:Y:S01]  /*baf0*/  LDL.LU R238, [R1+0x240] ;  /* 0x0002400001ee7983 */ /* 0x000ee20000300800 */
[----:B----4-:R-:W-:Y:S01]  /*bb00*/  MOV R237, R236 ;  /* 0x000000ec00ed7202 */ /* 0x010fe20000000f00 */
[----:B------:R-:W-:Y:S01]  /*bb10*/  IMAD.MOV.U32 R236, RZ, RZ, R3 ;  /* 0x000000ffffec7224 */ /* 0x000fe200078e0003 */
[----:B------:R-:W-:-:S03]  /*bb20*/  IADD3 R3, PT, PT, R250, 0xff, RZ ;  /* 0x000000fffa037810 */ /* 0x000fc60007ffe0ff */
[----:B------:R-:W-:Y:S01]  /*bb30*/  VIADD R237, R237, 0x400 ;  /* 0x00000400eded7836 */ /* 0x000fe20000000000 */
[----:B------:R-:W-:Y:S02]  /*bb40*/  IADD3 R236, PT, PT, R236, 0x100, RZ ;  /* 0x00000100ecec7810 */ /* 0x000fe40007ffe0ff */
[----:B--2---:R-:W-:Y:S02]  /*bb50*/  ISETP.GE.AND P1, PT, R3, R239, PT ;  /* 0x000000ef0300720c */ /* 0x004fe40003f26270 */
[----:B---3--:R-:W-:Y:S02]  /*bb60*/  IADD3 R238, P2, PT, R238, 0x100, RZ ;  /* 0x00000100eeee7810 */ /* 0x008fe40007f5e0ff */
[----:B------:R-:W-:Y:S02]  /*bb70*/  IADD3 R3, PT, PT, R250, 0x100, RZ ;  /* 0x00000100fa037810 */ /* 0x000fe40007ffe0ff */
[----:B------:R-:W-:Y:S01]  /*bb80*/  IADD3.X R252, PT, PT, RZ, R252, RZ, P2, !PT ;  /* 0x000000fcfffc7210 */ /* 0x000fe200017fe4ff */
[----:B------:R2:W-:Y:S02]  /*bb90*/  STL [R1+0x240], R238 ;  /* 0x000240ee01007387 */ /* 0x0005e40000100800 */
[----:B------:R-:W-:-:S02]  /*bba0*/  IMAD.MOV.U32 R250, RZ, RZ, R3 ;  /* 0x000000fffffa7224 */ /* 0x000fc400078e0003 */
[----:B------:R2:W-:Y:S04]  /*bbb0*/  STL [R1+0x248], R237 ;  /* 0x000248ed01007387 */ /* 0x0005e80000100800 */
[----:B------:R2:W-:Y:S01]  /*bbc0*/  STL [R1+0x244], R236 ;  /* 0x000244ec01007387 */ /* 0x0005e20000100800 */
[----:B------:R-:W-:Y:S05]  /*bbd0*/  @!P1 BRA `(.L_x_545) ;  /* 0xffffff8000d49947 */ /* 0x000fea000383ffff */
.L_x_492:
[----:B------:R-:W-:Y:S05]  /*bbe0*/  BSYNC.RECONVERGENT B0 ;  /* 0x0000000000007941 */ /* 0x000fea0003800200 */
.L_x_491:
[----:B------:R-:W-:Y:S05]  /*bbf0*/  WARPSYNC.ALL ;  /* 0x0000000000007948 */ /* 0x000fea0003800000 */
[----:B--2---:R-:W2:Y:S01]  /*bc00*/  LDL.LU R236, [R1+0x24c] ;  /* 0x00024c0001ec7983 */ /* 0x004ea20000300800 */
[----:B-1---5:R-:W-:Y:S01]  /*bc10*/  MOV R15, 0x400 ;  /* 0x00000400000f7802 */ /* 0x022fe20000000f00 */
[----:B------:R-:W-:Y:S01]  /*bc20*/  BSSY.RECONVERGENT B0, `(.L_x_546) ;  /* 0x000016a000007945 */ /* 0x000fe20003800200 */
[----:B------:R-:W-:Y:S01]  /*bc30*/  HFMA2 R13, -RZ, RZ, 0, 0 ;  /* 0x00000000ff0d7431 */ /* 0x000fe200000001ff */
[----:B------:R-:W1:Y:S01]  /*bc40*/  S2R R16, SR_CgaCtaId ;  /* 0x0000000000107919 */ /* 0x000e620000008800 */
[----:B--2---:R-:W2:Y:S02]  /*bc50*/  SHFL.BFLY PT, R3, R236, 0x10, 0x1f ;  /* 0x0e001f00ec037f89 */ /* 0x004ea400000e0000 */
[----:B--2---:R-:W-:-:S05]  /*bc60*/  FMNMX.FTZ R4, R3, R236, !PT ;  /* 0x000000ec03047209 */ /* 0x004fca0007810000 */
[----:B------:R-:W2:Y:S02]  /*bc70*/  SHFL.BFLY PT, R3, R4, 0x8, 0x1f ;  /* 0x0d001f0004037f89 */ /* 0x000ea400000e0000 */
[----:B--2---:R-:W-:Y:S02]  /*bc80*/  FMNMX.FTZ R5, R4, R3, !PT ;  /* 0x0000000304057209 */ /* 0x004fe40007810000 */
[----:B------:R-:W2:Y:S01]  /*bc90*/  S2R R3, SR_TID.X ;  /* 0x0000000000037919 */ /* 0x000ea20000002100 */
[----:B-1----:R-:W-:Y:S02]  /*bca0*/  LEA R4, R16, R15, 0x18 ;  /* 0x0000000f10047211 */ /* 0x002fe400078ec0ff */
[----:B------:R-:W1:Y:S02]  /*bcb0*/  SHFL.BFLY PT, R6, R5, 0x4, 0x1f ;  /* 0x0c801f0005067f89 */ /* 0x000e6400000e0000 */
[----:B-1----:R-:W-:Y:S02]  /*bcc0*/  FMNMX.FTZ R6, R5, R6, !PT ;  /* 0x0000000605067209 */ /* 0x002fe40007810000 */
[----:B--2---:R-:W-:-:S03]  /*bcd0*/  LOP3.LUT P0, R11, R3, 0x1f, RZ, 0xc0, !PT ;  /* 0x0000001f030b7812 */ /* 0x004fc6000780c0ff */
[----:B------:R-:W1:Y:S01]  /*bce0*/  SHFL.BFLY PT, R7, R6, 0x2, 0x1f ;  /* 0x0c401f0006077f89 */ /* 0x000e6200000e0000 */
[----:B------:R-:W-:-:S09]  /*bcf0*/  ISETP.GT.U32.AND P1, PT, R11, 0x7, PT ;  /* 0x000000070b00780c */ /* 0x000fd20003f24070 */
[-C--:B------:R-:W-:Y:S02]  /*bd00*/  @!P0 LEA.HI R9, R3, R4.reuse, RZ, 0x1d ;  /* 0x0000000403098211 */ /* 0x080fe400078fe8ff */
[----:B-1----:R-:W-:Y:S02]  /*bd10*/  FMNMX.FTZ R7, R6, R7, !PT ;  /* 0x0000000706077209 */ /* 0x002fe40007810000 */
[----:B------:R-:W-:-:S03]  /*bd20*/  LEA R6, R11, R4, 0x2 ;  /* 0x000000040b067211 */ /* 0x000fc600078e10ff */
[----:B------:R-:W1:Y:S02]  /*bd30*/  SHFL.BFLY PT, R8, R7, 0x1, 0x1f ;  /* 0x0c201f0007087f89 */ /* 0x000e6400000e0000 */
[----:B-1----:R-:W-:Y:S02]  /*bd40*/  FMNMX.FTZ R14, R7, R8, !PT ;  /* 0x00000008070e7209 */ /* 0x002fe40007810000 */
[----:B------:R-:W-:-:S03]  /*bd50*/  MOV R8, 0xff7fffff ;  /* 0xff7fffff00087802 */ /* 0x000fc60000000f00 */
[----:B------:R-:W-:Y:S01]  /*bd60*/  @!P0 STS [R9], R14 ;  /* 0x0000000e09008388 */ /* 0x000fe20000000800 */
[----:B------:R-:W-:Y:S06]  /*bd70*/  BAR.SYNC.DEFER_BLOCKING 0x0 ;  /* 0x0000000000007b1d */ /* 0x000fec0000010000 */
[----:B------:R-:W1:Y:S04]  /*bd80*/  @!P1 LDS R8, [R6] ;  /* 0x0000000006089984 */ /* 0x000e680000000800 */
[----:B-1----:R-:W1:Y:S02]  /*bd90*/  SHFL.BFLY PT, R5, R8, 0x4, 0x1f ;  /* 0x0c801f0008057f89 */ /* 0x002e6400000e0000 */
[----:B-1----:R-:W-:-:S05]  /*bda0*/  FMNMX.FTZ R7, R5, R8, !PT ;  /* 0x0000000805077209 */ /* 0x002fca0007810000 */
[----:B------:R-:W1:Y:S02]  /*bdb0*/  SHFL.BFLY PT, R10, R7, 0x2, 0x1f ;  /* 0x0c401f00070a7f89 */ /* 0x000e6400000e0000 */
[----:B-1----:R-:W-:-:S05]  /*bdc0*/  FMNMX.FTZ R10, R7, R10, !PT ;  /* 0x0000000a070a7209 */ /* 0x002fca0007810000 */
[----:B------:R-:W1:Y:S02]  /*bdd0*/  SHFL.BFLY PT, R5, R10, 0x1, 0x1f ;  /* 0x0c201f000a057f89 */ /* 0x000e6400000e0000 */
[----:B-1----:R-:W-:Y:S01]  /*bde0*/  FMNMX.FTZ R12, R10, R5, !PT ;  /* 0x000000050a0c7209 */ /* 0x002fe20007810000 */
[----:B------:R-:W-:-:S04]  /*bdf0*/  VIADD R5, R3, UR13 ;  /* 0x0000000d03057c36 */ /* 0x000fc80008000000 */
[----:B------:R1:W2:Y:S01]  /*be00*/  SHFL.IDX PT, R37, R12, RZ, 0x1f ;  /* 0x00001fff0c257589 */ /* 0x0002a200000e0000 */
[----:B------:R-:W-:-:S13]  /*be10*/  ISETP.GE.AND P0, PT, R5, UR44, PT ;  /* 0x0000002c05007c0c */ /* 0x000fda000bf06270 */
[----:B-1----:R-:W-:Y:S05]  /*be20*/  @P0 BRA `(.L_x_547) ;  /* 0x0000001400240947 */ /* 0x002fea0003800000 */
[----:B------:R-:W1:Y:S02]  /*be30*/  LDC.64 R8, c[0x0][0x420] ;  /* 0x00010800ff087b82 */ /* 0x000e640000000a00 */
[----:B-1----:R-:W-:-:S04]  /*be40*/  ISETP.NE.U32.AND P0, PT, R8, RZ, PT ;  /* 0x000000ff0800720c */ /* 0x002fc80003f05070 */
[----:B------:R-:W-:-:S13]  /*be50*/  ISETP.NE.AND.EX P0, PT, R9, RZ, PT, P0 ;  /* 0x000000ff0900720c */ /* 0x000fda0003f05300 */
[----:B------:R-:W-:Y:S05]  /*be60*/  @P0 BRA `(.L_x_548) ;  /* 0x0000000c00940947 */ /* 0x000fea0003800000 */
[----:B------:R-:W-:Y:S01]  /*be70*/  MOV R0, 0x100 ;  /* 0x0000010000007802 */ /* 0x000fe20000000f00 */
[----:B------:R-:W-:Y:S01]  /*be80*/  BSSY.RECONVERGENT B1, `(.L_x_549) ;  /* 0x000001d000017945 */ /* 0x000fe20003800200 */
[----:B------:R-:W-:Y:S01]  /*be90*/  LOP3.LUT R7, RZ, R3, RZ, 0x33, !PT ;  /* 0x00000003ff077212 */ /* 0x000fe200078e33ff */
[----:B------:R-:W-:Y:S01]  /*bea0*/  IMAD.MOV.U32 R13, RZ, RZ, RZ ;  /* 0x000000ffff0d7224 */ /* 0x000fe200078e00ff */
[----:B------:R-:W-:-:S04]  /*beb0*/  VIADDMNMX R0, R5, R0, UR44, !PT ;  /* 0x0000002c05007e46 */ /* 0x000fc8000f800100 */
[----:B------:R-:W-:-:S04]  /*bec0*/  IADD3 R7, PT, PT, R0, -UR13, R7 ;  /* 0x8000000d00077c10 */ /* 0x000fc8000fffe007 */
[C---:B------:R-:W-:Y:S02]  /*bed0*/  LOP3.LUT R0, R7.reuse, 0x300, RZ, 0xc0, !PT ;  /* 0x0000030007007812 */ /* 0x040fe400078ec0ff */
[----:B------:R-:W-:Y:S02]  /*bee0*/  ISETP.GE.U32.AND P1, PT, R7, 0x300, PT ;  /* 0x000003000700780c */ /* 0x000fe40003f26070 */
[----:B------:R-:W-:Y:S02]  /*bef0*/  ISETP.NE.AND P0, PT, R0, 0x300, PT ;  /* 0x000003000000780c */ /* 0x000fe40003f05270 */
[----:B------:R-:W-:-:S11]  /*bf00*/  MOV R0, R5 ;  /* 0x0000000500007202 */ /* 0x000fd60000000f00 */
[----:B------:R-:W-:Y:S05]  /*bf10*/  @!P0 BRA `(.L_x_550) ;  /* 0x00000000004c8947 */ /* 0x000fea0003800000 */
[----:B------:R-:W-:Y:S01]  /*bf20*/  LEA.HI R0, R7, 0x1, RZ, 0x18 ;  /* 0x0000000107007811 */ /* 0x000fe200078fc0ff */
[----:B------:R-:W-:Y:S01]  /*bf30*/  IMAD.MOV.U32 R13, RZ, RZ, RZ ;  /* 0x000000ffff0d7224 */ /* 0x000fe200078e00ff */
[----:B------:R-:W-:Y:S02]  /*bf40*/  IADD3 R9, PT, PT, R15, 0x440, RZ ;  /* 0x000004400f097810 */ /* 0x000fe40007ffe0ff */
[----:B------:R-:W-:Y:S02]  /*bf50*/  LOP3.LUT R7, R0, 0x3, RZ, 0xc0, !PT ;  /* 0x0000000300077812 */ /* 0x000fe400078ec0ff */
[----:B------:R-:W-:Y:S02]  /*bf60*/  LEA R8, R16, R9, 0x18 ;  /* 0x0000000910087211 */ /* 0x000fe400078ec0ff */
[----:B------:R-:W-:Y:S01]  /*bf70*/  MOV R0, R5 ;  /* 0x0000000500007202 */ /* 0x000fe20000000f00 */
[----:B------:R-:W-:Y:S01]  /*bf80*/  IMAD.MOV R7, RZ, RZ, -R7 ;  /* 0x000000ffff077224 */ /* 0x000fe200078e0a07 */
[----:B------:R-:W-:-:S07]  /*bf90*/  LEA R8, R3, R8, 0x2 ;  /* 0x0000000803087211 */ /* 0x000fce00078e10ff */
.L_x_551:
[----:B------:R-:W2:Y:S01]  /*bfa0*/  LDS R9, [R8] ;  /* 0x0000000008097984 */ /* 0x000ea20000000800 */
[----:B------:R-:W-:Y:S02]  /*bfb0*/  IADD3 R7, PT, PT, R7, 0x1, RZ ;  /* 0x0000000107077810 */ /* 0x000fe40007ffe0ff */
[----:B------:R-:W-:Y:S02]  /*bfc0*/  IADD3 R0, PT, PT, R0, 0x100, RZ ;  /* 0x0000010000007810 */ /* 0x000fe40007ffe0ff */
[----:B------:R-:W-:Y:S01]  /*bfd0*/  ISETP.NE.AND P0, PT, R7, RZ, PT ;  /* 0x000000ff0700720c */ /* 0x000fe20003f05270 */
[----:B--2---:R-:W-:-:S04]  /*bfe0*/  FADD.FTZ R9, -R37, R9 ;  /* 0x0000000925097221 */ /* 0x004fc80000010100 */
[----:B------:R-:W-:-:S06]  /*bff0*/  FMUL.FTZ R9, R9, 1.4426950216293334961 ;  /* 0x3fb8aa3b09097820 */ /* 0x000fcc0000410000 */
[----:B------:R-:W1:Y:S02]  /*c000*/  MUFU.EX2 R9, R9 ;  /* 0x0000000900097308 */ /* 0x000e640000000800 */
[----:B-1----:R1:W-:Y:S01]  /*c010*/  STS [R8], R9 ;  /* 0x0000000908007388 */ /* 0x0023e20000000800 */
[----:B------:R-:W-:Y:S01]  /*c020*/  FADD.FTZ R13, R9, R13 ;  /* 0x0000000d090d7221 */ /* 0x000fe20000010000 */
[----:B-1----:R-:W-:Y:S01]  /*c030*/  VIADD R8, R8, 0x400 ;  /* 0x0000040008087836 */ /* 0x002fe20000000000 */
[----:B------:R-:W-:Y:S06]  /*c040*/  @P0 BRA `(.L_x_551) ;  /* 0xfffffffc00d40947 */ /* 0x000fec000383ffff */
.L_x_550:
[----:B------:R-:W-:Y:S05]  /*c050*/  BSYNC.RECONVERGENT B1 ;  /* 0x0000000000017941 */ /* 0x000fea0003800200 */
.L_x_549:
[----:B------:R-:W-:Y:S05]  /*c060*/  @!P1 BRA `(.L_x_547) ;  /* 0x0000001000949947 */ /* 0x000fea0003800000 */
[----:B------:R-:W-:Y:S01]  /*c070*/  IADD3 R7, PT, PT, -R0, UR44, RZ ;  /* 0x0000002c00077c10 */ /* 0x000fe2000fffe1ff */
[----:B------:R-:W-:Y:S01]  /*c080*/  USHF.L.U32 UR4, UR13, 0x2, URZ ;  /* 0x000000020d047899 */ /* 0x000fe200080006ff */
[----:B------:R-:W-:Y:S01]  /*c090*/  IADD3 R15, PT, PT, R15, 0x440, RZ ;  /* 0x000004400f0f7810 */ /* 0x000fe20007ffe0ff */
[----:B------:R-:W-:Y:S01]  /*c0a0*/  BSSY.RECONVERGENT B1, `(.L_x_552) ;  /* 0x000006e000017945 */ /* 0x000fe20003800200 */
[----:B------:R-:W-:Y:S02]  /*c0b0*/  ISETP.GT.AND P1, PT, R7, 0xc00, PT ;  /* 0x00000c000700780c */ /* 0x000fe40003f24270 */
[----:B------:R-:W-:Y:S02]  /*c0c0*/  LEA R16, R16, R15, 0x18 ;  /* 0x0000000f10107211 */ /* 0x000fe400078ec0ff */
[----:B------:R-:W-:Y:S02]  /*c0d0*/  LEA R7, R0, -UR4, 0x2 ;  /* 0x8000000400077c11 */ /* 0x000fe4000f8e10ff */
[----:B------:R-:W-:-:S02]  /*c0e0*/  PLOP3.LUT P0, PT, PT, PT, PT, 0x80, 0x8 ;  /* 0x000000000008781c */ /* 0x000fc40003f0f070 */
[----:B------:R-:W-:-:S05]  /*c0f0*/  IADD3 R7, PT, PT, R7, 0x800, R16 ;  /* 0x0000080007077810 */ /* 0x000fca0007ffe010 */
[----:B------:R-:W-:Y:S06]  /*c100*/  @!P1 BRA `(.L_x_553) ;  /* 0x00000004009c9947 */ /* 0x000fec0003800000 */
[----:B------:R-:W-:Y:S02]  /*c110*/  MOV R35, UR44 ;  /* 0x0000002c00237c02 */ /* 0x000fe40008000f00 */
[----:B------:R-:W-:-:S03]  /*c120*/  PLOP3.LUT P0, PT, PT, PT, PT, 0x8, 0x80 ;  /* 0x000000000080781c */ /* 0x000fc60003f0e170 */
[----:B------:R-:W-:-:S10]  /*c130*/  VIADD R35, R35, 0xfffff400 ;  /* 0xfffff40023237836 */ /* 0x000fd40000000000 */
.L_x_554:
[----:B------:R-:W2:Y:S01]  /*c140*/  LDS R8, [R7+-0x800] ;  /* 0xfff8000007087984 */ /* 0x000ea20000000800 */
[----:B------:R-:W-:-:S03]  /*c150*/  IADD3 R0, PT, PT, R0, 0x1000, RZ ;  /* 0x0000100000007810 */ /* 0x000fc60007ffe0ff */
[----:B------:R-:W1:Y:S01]  /*c160*/  LDS R9, [R7+-0x400] ;  /* 0xfffc000007097984 */ /* 0x000e620000000800 */
[----:B------:R-:W-:-:S03]  /*c170*/  ISETP.GE.AND P1, PT, R0, R35, PT ;  /* 0x000000230000720c */ /* 0x000fc60003f26270 */
[----:B------:R-:W3:Y:S04]  /*c180*/  LDS R10, [R7] ;  /* 0x00000000070a7984 */ /* 0x000ee80000000800 */
[----:B------:R-:W5:Y:S04]  /*c190*/  LDS R15, [R7+0x800] ;  /* 0x00080000070f7984 */ /* 0x000f680000000800 */
[----:B------:R-:W0:Y:S04]  /*c1a0*/  LDS R14, [R7+0x400] ;  /* 0x00040000070e7984 */ /* 0x000e280000000800 */
[----:B------:R-:W-:Y:S04]  /*c1b0*/  LDS R16, [R7+0xc00] ;  /* 0x000c000007107984 */ /* 0x000fe80000000800 */
        /* <DEDUP_REMOVED lines=10> */
[----:B------:R-:W-:Y:S01]  /*c260*/  FMUL.FTZ R9, R9, 1.4426950216293334961 ;  /* 0x3fb8aa3b09097820 */ /* 0x000fe20000410000 */
[----:B------:R-:W3:Y:S01]  /*c270*/  MUFU.EX2 R8, R8 ;  /* 0x0000000800087308 */ /* 0x000ee20000000800 */
[----:B----4-:R-:W4:Y:S01]  /*c280*/  LDS R29, [R7+0x2800] ;  /* 0x00280000071d7984 */ /* 0x010f220000000800 */
[----:B-----5:R-:W-:Y:S01]  /*c290*/  FADD.FTZ R15, -R37, R15 ;  /* 0x0000000f250f7221 */ /* 0x020fe20000010100 */
[----:B------:R-:W-:-:S02]  /*c2a0*/  FMUL.FTZ R12, R12, 1.4426950216293334961 ;  /* 0x3fb8aa3b0c0c7820 */ /* 0x000fc40000410000 */
[----:B------:R-:W5:Y:S01]  /*c2b0*/  LDS R31, [R7+0x2c00] ;  /* 0x002c0000071f7984 */ /* 0x000f620000000800 */
[----:B0-----:R-:W-:Y:S01]  /*c2c0*/  FADD.FTZ R14, -R37, R14 ;  /* 0x0000000e250e7221 */ /* 0x001fe20000010100 */
[----:B------:R-:W-:Y:S01]  /*c2d0*/  FMUL.FTZ R15, R15, 1.4426950216293334961 ;  /* 0x3fb8aa3b0f0f7820 */ /* 0x000fe20000410000 */
[----:B------:R0:W3:Y:S01]  /*c2e0*/  MUFU.EX2 R10, R9 ;  /* 0x00000009000a7308 */ /* 0x0000e20000000800 */
[----:B------:R-:W5:Y:S01]  /*c2f0*/  LDS R33, [R7+0x3000] ;  /* 0x0030000007217984 */ /* 0x000f620000000800 */
[----:B------:R-:W-:Y:S01]  /*c300*/  FMUL.FTZ R14, R14, 1.4426950216293334961 ;  /* 0x3fb8aa3b0e0e7820 */ /* 0x000fe20000410000 */
[----:B------:R-:W-:-:S05]  /*c310*/  FADD.FTZ R17, -R37, R17 ;  /* 0x0000001125117221 */ /* 0x000fca0000010100 */
[----:B------:R-:W1:Y:S01]  /*c320*/  MUFU.EX2 R12, R12 ;  /* 0x0000000c000c7308 */ /* 0x000e620000000800 */
[----:B0-----:R-:W-:Y:S01]  /*c330*/  FADD.FTZ R9, -R37, R16 ;  /* 0x0000001025097221 */ /* 0x001fe20000010100 */
[----:B---3--:R-:W-:Y:S01]  /*c340*/  FADD.FTZ R13, R8, R13 ;  /* 0x0000000d080d7221 */ /* 0x008fe20000010000 */
[----:B------:R-:W-:Y:S01]  /*c350*/  FMUL.FTZ R17, R17, 1.4426950216293334961 ;  /* 0x3fb8aa3b11117820 */ /* 0x000fe20000410000 */
[----:B------:R-:W-:Y:S01]  /*c360*/  FADD.FTZ R19, -R37, R19 ;  /* 0x0000001325137221 */ /* 0x000fe20000010100 */
[----:B------:R-:W-:Y:S01]  /*c370*/  FMUL.FTZ R9, R9, 1.4426950216293334961 ;  /* 0x3fb8aa3b09097820 */ /* 0x000fe20000410000 */
[----:B------:R-:W-:Y:S01]  /*c380*/  FADD.FTZ R21, -R37, R21 ;  /* 0x0000001525157221 */ /* 0x000fe20000010100 */
[----:B------:R-:W-:Y:S01]  /*c390*/  STS [R7+-0x800], R8 ;  /* 0xfff8000807007388 */ /* 0x000fe20000000800 */
[----:B------:R0:W3:Y:S01]  /*c3a0*/  MUFU.EX2 R16, R15 ;  /* 0x0000000f00107308 */ /* 0x0000e20000000800 */
[----:B------:R-:W-:Y:S01]  /*c3b0*/  FADD.FTZ R13, R13, R10 ;  /* 0x0000000a0d0d7221 */ /* 0x000fe20000010000 */
[----:B------:R-:W-:Y:S01]  /*c3c0*/  FMUL.FTZ R19, R19, 1.4426950216293334961 ;  /* 0x3fb8aa3b13137820 */ /* 0x000fe20000410000 */
[----:B------:R-:W-:Y:S01]  /*c3d0*/  FMUL.FTZ R21, R21, 1.4426950216293334961 ;  /* 0x3fb8aa3b15157820 */ /* 0x000fe20000410000 */
[C---:B------:R-:W-:Y:S01]  /*c3e0*/  FADD.FTZ R23, -R37.reuse, R23 ;  /* 0x0000001725177221 */ /* 0x040fe20000010100 */
[----:B------:R-:W-:Y:S01]  /*c3f0*/  STS [R7+-0x400], R10 ;  /* 0xfffc000a07007388 */ /* 0x000fe20000000800 */
[----:B--2---:R-:W-:-:S02]  /*c400*/  FADD.FTZ R25, -R37, R25 ;  /* 0x0000001925197221 */ /* 0x004fc40000010100 */
[----:B------:R-:W2:Y:S01]  /*c410*/  MUFU.EX2 R14, R14 ;  /* 0x0000000e000e7308 */ /* 0x000ea20000000800 */
[----:B0-----:R-:W0:Y:S01]  /*c420*/  LDS R15, [R7+0x3400] ;  /* 0x00340000070f7984 */ /* 0x001e220000000800 */
[----:B-1----:R-:W-:Y:S01]  /*c430*/  FADD.FTZ R13, R13, R12 ;  /* 0x0000000c0d0d7221 */ /* 0x002fe20000010000 */
[----:B------:R-:W-:Y:S01]  /*c440*/  FMUL.FTZ R23, R23, 1.4426950216293334961 ;  /* 0x3fb8aa3b17177820 */ /* 0x000fe20000410000 */
[----:B------:R-:W-:Y:S01]  /*c450*/  FMUL.FTZ R25, R25, 1.4426950216293334961 ;  /* 0x3fb8aa3b19197820 */ /* 0x000fe20000410000 */
[----:B------:R-:W-:Y:S01]  /*c460*/  FADD.FTZ R27, -R37, R27 ;  /* 0x0000001b251b7221 */ /* 0x000fe20000010100 */
[----:B------:R-:W-:Y:S02]  /*c470*/  STS [R7], R12 ;  /* 0x0000000c07007388 */ /* 0x000fe40000000800 */
[----:B------:R-:W1:Y:S01]  /*c480*/  MUFU.EX2 R18, R9 ;  /* 0x0000000900127308 */ /* 0x000e620000000800 */
[----:B------:R-:W-:Y:S01]  /*c490*/  FMUL.FTZ R27, R27, 1.4426950216293334961 ;  /* 0x3fb8aa3b1b1b7820 */ /* 0x000fe20000410000 */
[C---:B----4-:R-:W-:Y:S01]  /*c4a0*/  FADD.FTZ R29, -R37.reuse, R29 ;  /* 0x0000001d251d7221 */ /* 0x050fe20000010100 */
[----:B---3--:R-:W-:Y:S01]  /*c4b0*/  STS [R7+0x800], R16 ;  /* 0x0008001007007388 */ /* 0x008fe20000000800 */
[----:B-----5:R-:W-:-:S02]  /*c4c0*/  FADD.FTZ R31, -R37, R31 ;  /* 0x0000001f251f7221 */ /* 0x020fc40000010100 */
[----:B------:R-:W-:Y:S02]  /*c4d0*/  FMUL.FTZ R29, R29, 1.4426950216293334961 ;  /* 0x3fb8aa3b1d1d7820 */ /* 0x000fe40000410000 */
[----:B------:R-:W3:Y:S01]  /*c4e0*/  MUFU.EX2 R20, R17 ;  /* 0x0000001100147308 */ /* 0x000ee20000000800 */
[----:B--2---:R-:W-:Y:S01]  /*c4f0*/  FADD.FTZ R13, R13, R14 ;  /* 0x0000000e0d0d7221 */ /* 0x004fe20000010000 */
[----:B------:R-:W-:Y:S01]  /*c500*/  FMUL.FTZ R31, R31, 1.4426950216293334961 ;  /* 0x3fb8aa3b1f1f7820 */ /* 0x000fe20000410000 */
[----:B------:R-:W-:Y:S01]  /*c510*/  FADD.FTZ R33, -R37, R33 ;  /* 0x0000002125217221 */ /* 0x000fe20000010100 */
[----:B------:R-:W-:Y:S01]  /*c520*/  STS [R7+0x400], R14 ;  /* 0x0004000e07007388 */ /* 0x000fe20000000800 */
[----:B------:R-:W-:Y:S02]  /*c530*/  FADD.FTZ R13, R13, R16 ;  /* 0x000000100d0d7221 */ /* 0x000fe40000010000 */
[----:B------:R-:W-:Y:S01]  /*c540*/  FMUL.FTZ R33, R33, 1.4426950216293334961 ;  /* 0x3fb8aa3b21217820 */ /* 0x000fe20000410000 */
[----:B------:R-:W2:Y:S01]  /*c550*/  MUFU.EX2 R22, R19 ;  /* 0x0000001300167308 */ /* 0x000ea20000000800 */
[----:B-1----:R-:W-:Y:S01]  /*c560*/  FADD.FTZ R13, R13, R18 ;  /* 0x000000120d0d7221 */ /* 0x002fe20000010000 */
[----:B------:R-:W-:Y:S06]  /*c570*/  STS [R7+0xc00], R18 ;  /* 0x000c001207007388 */ /* 0x000fec0000000800 */
[----:B------:R-:W1:Y:S01]  /*c580*/  MUFU.EX2 R24, R21 ;  /* 0x0000001500187308 */ /* 0x000e620000000800 */
[----:B---3--:R-:W-:Y:S01]  /*c590*/  FADD.FTZ R13, R13, R20 ;  /* 0x000000140d0d7221 */ /* 0x008fe20000010000 */
[----:B------:R-:W-:Y:S06]  /*c5a0*/  STS [R7+0x1000], R20 ;  /* 0x0010001407007388 */ /* 0x000fec0000000800 */
[----:B------:R-:W3:Y:S01]  /*c5b0*/  MUFU.EX2 R26, R23 ;  /* 0x00000017001a7308 */ /* 0x000ee20000000800 */
[----:B--2---:R-:W-:Y:S01]  /*c5c0*/  FADD.FTZ R13, R13, R22 ;  /* 0x000000160d0d7221 */ /* 0x004fe20000010000 */
[----:B0-----:R-:W-:Y:S01]  /*c5d0*/  FADD.FTZ R15, -R37, R15 ;  /* 0x0000000f250f7221 */ /* 0x001fe20000010100 */
[----:B------:R-:W-:Y:S03]  /*c5e0*/  STS [R7+0x1400], R22 ;  /* 0x0014001607007388 */ /* 0x000fe60000000800 */
[----:B------:R-:W-:-:S02]  /*c5f0*/  FMUL.FTZ R15, R15, 1.4426950216293334961 ;  /* 0x3fb8aa3b0f0f7820 */ /* 0x000fc40000410000 */
        /* <DEDUP_REMOVED lines=24> */
.L_x_553:
[----:B------:R-:W-:Y:S05]  /*c780*/  BSYNC.RECONVERGENT B1 ;  /* 0x0000000000017941 */ /* 0x000fea0003800200 */
.L_x_552:
[----:B------:R-:W-:Y:S01]  /*c790*/  IADD3 R8, PT, PT, -R0, UR44, RZ ;  /* 0x0000002c00087c10 */ /* 0x000fe2000fffe1ff */
[----:B------:R-:W-:Y:S03]  /*c7a0*/  BSSY.RECONVERGENT B1, `(.L_x_555) ;  /* 0x0000036000017945 */ /* 0x000fe60003800200 */
[----:B------:R-:W-:-:S13]  /*c7b0*/  ISETP.GT.AND P1, PT, R8, 0x400, PT ;  /* 0x000004000800780c */ /* 0x000fda0003f24270 */
[----:B------:R-:W-:Y:S05]  /*c7c0*/  @!P1 BRA `(.L_x_556) ;  /* 0x0000000000cc9947 */ /* 0x000fea0003800000 */
[----:B------:R-:W2:Y:S01]  /*c7d0*/  LDS R8, [R7+-0x800] ;  /* 0xfff8000007087984 */ /* 0x000ea20000000800 */
[----:B------:R-:W-:Y:S01]  /*c7e0*/  PLOP3.LUT P0, PT, PT, PT, PT, 0x8, 0x80 ;  /* 0x000000000080781c */ /* 0x000fe20003f0e170 */
[----:B------:R-:W-:Y:S02]  /*c7f0*/  VIADD R0, R0, 0x800 ;  /* 0x0000080000007836 */ /* 0x000fe40000000000 */
[----:B------:R-:W1:Y:S04]  /*c800*/  LDS R9, [R7+-0x400] ;  /* 0xfffc000007097984 */ /* 0x000e680000000800 */
[----:B------:R-:W3:Y:S04]  /*c810*/  LDS R10, [R7] ;  /* 0x00000000070a7984 */ /* 0x000ee80000000800 */
[----:B------:R-:W5:Y:S04]  /*c820*/  LDS R14, [R7+0x400] ;  /* 0x00040000070e7984 */ /* 0x000f680000000800 */
[----:B------:R-:W0:Y:S04]  /*c830*/  LDS R15, [R7+0x800] ;  /* 0x00080000070f7984 */ /* 0x000e280000000800 */
[----:B------:R-:W4:Y:S04]  /*c840*/  LDS R16, [R7+0xc00] ;  /* 0x000c000007107984 */ /* 0x000f280000000800 */
[----:B------:R-:W4:Y:S04]  /*c850*/  LDS R18, [R7+0x1000] ;  /* 0x0010000007127984 */ /* 0x000f280000000800 */
[----:B------:R-:W4:Y:S01]  /*c860*/  LDS R19, [R7+0x1400] ;  /* 0x0014000007137984 */ /* 0x000f220000000800 */
[----:B--2---:R-:W-:-:S04]  /*c870*/  FADD.FTZ R8, -R37, R8 ;  /* 0x0000000825087221 */ /* 0x004fc80000010100 */
[----:B------:R-:W-:Y:S01]  /*c880*/  FMUL.FTZ R8, R8, 1.4426950216293334961 ;  /* 0x3fb8aa3b08087820 */ /* 0x000fe20000410000 */
[C---:B-1----:R-:W-:Y:S01]  /*c890*/  FADD.FTZ R9, -R37.reuse, R9 ;  /* 0x0000000925097221 */ /* 0x042fe20000010100 */
[----:B---3--:R-:W-:-:S03]  /*c8a0*/  FADD.FTZ R12, -R37, R10 ;  /* 0x0000000a250c7221 */ /* 0x008fc60000010100 */
[----:B------:R-:W-:Y:S01]  /*c8b0*/  FMUL.FTZ R9, R9, 1.4426950216293334961 ;  /* 0x3fb8aa3b09097820 */ /* 0x000fe20000410000 */
[----:B------:R-:W1:Y:S01]  /*c8c0*/  MUFU.EX2 R8, R8 ;  /* 0x0000000800087308 */ /* 0x000e620000000800 */
[----:B------:R-:W-:Y:S01]  /*c8d0*/  FMUL.FTZ R12, R12, 1.4426950216293334961 ;  /* 0x3fb8aa3b0c0c7820 */ /* 0x000fe20000410000 */
[C---:B-----5:R-:W-:Y:S01]  /*c8e0*/  FADD.FTZ R14, -R37.reuse, R14 ;  /* 0x0000000e250e7221 */ /* 0x060fe20000010100 */
[----:B0-----:R-:W-:-:S03]  /*c8f0*/  FADD.FTZ R15, -R37, R15 ;  /* 0x0000000f250f7221 */ /* 0x001fc60000010100 */
[----:B------:R-:W-:Y:S02]  /*c900*/  FMUL.FTZ R14, R14, 1.4426950216293334961 ;  /* 0x3fb8aa3b0e0e7820 */ /* 0x000fe40000410000 */
[----:B------:R0:W2:Y:S01]  /*c910*/  MUFU.EX2 R10, R9 ;  /* 0x00000009000a7308 */ /* 0x0000a20000000800 */
[----:B------:R-:W-:Y:S01]  /*c920*/  FMUL.FTZ R15, R15, 1.4426950216293334961 ;  /* 0x3fb8aa3b0f0f7820 */ /* 0x000fe20000410000 */
[----:B----4-:R-:W-:-:S04]  /*c930*/  FADD.FTZ R17, -R37, R16 ;  /* 0x0000001025117221 */ /* 0x010fc80000010100 */
[----:B------:R-:W-:Y:S02]  /*c940*/  FMUL.FTZ R17, R17, 1.4426950216293334961 ;  /* 0x3fb8aa3b11117820 */ /* 0x000fe40000410000 */
[----:B------:R-:W3:Y:S01]  /*c950*/  MUFU.EX2 R12, R12 ;  /* 0x0000000c000c7308 */ /* 0x000ee20000000800 */
[----:B0-----:R-:W-:Y:S01]  /*c960*/  FADD.FTZ R9, -R37, R18 ;  /* 0x0000001225097221 */ /* 0x001fe20000010100 */
[----:B-1----:R-:W-:Y:S01]  /*c970*/  FADD.FTZ R13, R13, R8 ;  /* 0x000000080d0d7221 */ /* 0x002fe20000010000 */
[----:B------:R-:W-:Y:S01]  /*c980*/  FADD.FTZ R19, -R37, R19 ;  /* 0x0000001325137221 */ /* 0x000fe20000010100 */
[----:B------:R-:W-:Y:S01]  /*c990*/  STS [R7+-0x800], R8 ;  /* 0xfff8000807007388 */ /* 0x000fe20000000800 */
[----:B------:R-:W-:Y:S02]  /*c9a0*/  FMUL.FTZ R9, R9, 1.4426950216293334961 ;  /* 0x3fb8aa3b09097820 */ /* 0x000fe40000410000 */
[----:B------:R-:W-:Y:S01]  /*c9b0*/  FMUL.FTZ R19, R19, 1.4426950216293334961 ;  /* 0x3fb8aa3b13137820 */ /* 0x000fe20000410000 */
[----:B------:R-:W0:Y:S01]  /*c9c0*/  MUFU.EX2 R14, R14 ;  /* 0x0000000e000e7308 */ /* 0x000e220000000800 */
[----:B--2---:R-:W-:Y:S01]  /*c9d0*/  FADD.FTZ R13, R13, R10 ;  /* 0x0000000a0d0d7221 */ /* 0x004fe20000010000 */
[----:B------:R-:W-:Y:S06]  /*c9e0*/  STS [R7+-0x400], R10 ;  /* 0xfffc000a07007388 */ /* 0x000fec0000000800 */
        /* <DEDUP_REMOVED lines=16> */
[----:B0-----:R-:W-:-:S07]  /*caf0*/  IADD3 R7, PT, PT, R7, 0x2000, RZ ;  /* 0x0000200007077810 */ /* 0x001fce0007ffe0ff */
.L_x_556:
[----:B------:R-:W-:Y:S05]  /*cb00*/  BSYNC.RECONVERGENT B1 ;  /* 0x0000000000017941 */ /* 0x000fea0003800200 */
.L_x_555:
[----:B------:R-:W-:-:S13]  /*cb10*/  ISETP.LT.OR P0, PT, R0, UR44, P0 ;  /* 0x0000002c00007c0c */ /* 0x000fda0008701670 */
[----:B------:R-:W-:Y:S05]  /*cb20*/  @!P0 BRA `(.L_x_547) ;  /* 0x0000000400e48947 */ /* 0x000fea0003800000 */
[----:B------:R-:W2:Y:S04]  /*cb30*/  LDS R0, [R7+-0x800] ;  /* 0xfff8000007007984 */ /* 0x000ea80000000800 */
[----:B------:R-:W1:Y:S04]  /*cb40*/  LDS R8, [R7+-0x400] ;  /* 0xfffc000007087984 */ /* 0x000e680000000800 */
[----:B------:R-:W3:Y:S04]  /*cb50*/  LDS R10, [R7+0x400] ;  /* 0x00040000070a7984 */ /* 0x000ee80000000800 */
[----:B------:R-:W5:Y:S01]  /*cb60*/  LDS R9, [R7] ;  /* 0x0000000007097984 */ /* 0x000f620000000800 */
[C---:B--2---:R-:W-:Y:S01]  /*cb70*/  FADD.FTZ R0, -R37.reuse, R0 ;  /* 0x0000000025007221 */ /* 0x044fe20000010100 */
[----:B-1----:R-:W-:-:S03]  /*cb80*/  FADD.FTZ R8, -R37, R8 ;  /* 0x0000000825087221 */ /* 0x002fc60000010100 */
[----:B------:R-:W-:Y:S01]  /*cb90*/  FMUL.FTZ R0, R0, 1.4426950216293334961 ;  /* 0x3fb8aa3b00007820 */ /* 0x000fe20000410000 */
[----:B---3--:R-:W-:Y:S01]  /*cba0*/  FADD.FTZ R12, -R37, R10 ;  /* 0x0000000a250c7221 */ /* 0x008fe20000010100 */
[----:B------:R-:W-:-:S04]  /*cbb0*/  FMUL.FTZ R8, R8, 1.4426950216293334961 ;  /* 0x3fb8aa3b08087820 */ /* 0x000fc80000410000 */
[----:B------:R-:W1:Y:S01]  /*cbc0*/  MUFU.EX2 R0, R0 ;  /* 0x0000000000007308 */ /* 0x000e620000000800 */
[----:B-----5:R-:W-:Y:S01]  /*cbd0*/  FADD.FTZ R9, -R37, R9 ;  /* 0x0000000925097221 */ /* 0x020fe20000010100 */
[----:B------:R-:W-:-:S03]  /*cbe0*/  FMUL.FTZ R12, R12, 1.4426950216293334961 ;  /* 0x3fb8aa3b0c0c7820 */ /* 0x000fc60000410000 */
[----:B------:R-:W-:-:S03]  /*cbf0*/  FMUL.FTZ R9, R9, 1.4426950216293334961 ;  /* 0x3fb8aa3b09097820 */ /* 0x000fc60000410000 */
[----:B------:R-:W2:Y:S08]  /*cc00*/  MUFU.EX2 R8, R8 ;  /* 0x0000000800087308 */ /* 0x000eb00000000800 */
[----:B------:R-:W3:Y:S01]  /*cc10*/  MUFU.EX2 R10, R9 ;  /* 0x00000009000a7308 */ /* 0x000ee20000000800 */
[----:B-1----:R1:W-:Y:S01]  /*cc20*/  STS [R7+-0x800], R0 ;  /* 0xfff8000007007388 */ /* 0x0023e20000000800 */
[----:B------:R-:W-:-:S06]  /*cc30*/  FADD.FTZ R13, R13, R0 ;  /* 0x000000000d0d7221 */ /* 0x000fcc0000010000 */
[----:B------:R-:W5:Y:S01]  /*cc40*/  MUFU.EX2 R12, R12 ;  /* 0x0000000c000c7308 */ /* 0x000f620000000800 */
[----:B--2---:R1:W-:Y:S01]  /*cc50*/  STS [R7+-0x400], R8 ;  /* 0xfffc000807007388 */ /* 0x0043e20000000800 */
[----:B------:R-:W-:-:S03]  /*cc60*/  FADD.FTZ R13, R13, R8 ;  /* 0x000000080d0d7221 */ /* 0x000fc60000010000 */
[----:B---3--:R1:W-:Y:S01]  /*cc70*/  STS [R7], R10 ;  /* 0x0000000a07007388 */ /* 0x0083e20000000800 */
[----:B------:R-:W-:-:S03]  /*cc80*/  FADD.FTZ R13, R13, R10 ;  /* 0x0000000a0d0d7221 */ /* 0x000fc60000010000 */
[----:B-----5:R1:W-:Y:S01]  /*cc90*/  STS [R7+0x400], R12 ;  /* 0x0004000c07007388 */ /* 0x0203e20000000800 */
[----:B------:R-:W-:Y:S01]  /*cca0*/  FADD.FTZ R13, R13, R12 ;  /* 0x0000000c0d0d7221 */ /* 0x000fe20000010000 */
[----:B------:R-:W-:Y:S06]  /*ccb0*/  BRA `(.L_x_547) ;  /* 0x0000000400807947 */ /* 0x000fec0003800000 */
.L_x_548:
[----:B------:R-:W-:Y:S01]  /*ccc0*/  HFMA2 R12, -RZ, RZ, 0, 1.52587890625e-05 ;  /* 0x00000100ff0c7431 */ /* 0x000fe200000001ff */
[----:B------:R-:W1:Y:S01]  /*ccd0*/  S2UR UR4, SR_CTAID.Y ;  /* 0x00000000000479c3 */ /* 0x000e620000002600 */
[----:B------:R-:W-:Y:S01]  /*cce0*/  LOP3.LUT R10, RZ, R3, RZ, 0x33, !PT ;  /* 0x00000003ff0a7212 */ /* 0x000fe200078e33ff */
[----:B------:R-:W-:Y:S01]  /*ccf0*/  BSSY.RECONVERGENT B1, `(.L_x_557) ;  /* 0x0000025000017945 */ /* 0x000fe20003800200 */
[----:B------:R-:W-:Y:S01]  /*cd00*/  IMAD.MOV.U32 R13, RZ, RZ, RZ ;  /* 0x000000ffff0d7224 */ /* 0x000fe200078e00ff */
[----:B------:R-:W-:-:S04]  /*cd10*/  VIADDMNMX R7, R5, R12, UR44, !PT ;  /* 0x0000002c05077e46 */ /* 0x000fc8000f80010c */
[----:B------:R-:W-:-:S04]  /*cd20*/  IADD3 R7, PT, PT, R7, -UR13, R10 ;  /* 0x8000000d07077c10 */ /* 0x000fc8000fffe00a */
[C---:B------:R-:W-:Y:S02]  /*cd30*/  LOP3.LUT R10, R7.reuse, 0x300, RZ, 0xc0, !PT ;  /* 0x00000300070a7812 */ /* 0x040fe400078ec0ff */
[----:B------:R-:W-:Y:S02]  /*cd40*/  ISETP.GE.U32.AND P0, PT, R7, 0x300, PT ;  /* 0x000003000700780c */ /* 0x000fe40003f06070 */
[----:B------:R-:W-:Y:S01]  /*cd50*/  ISETP.NE.AND P1, PT, R10, 0x300, PT ;  /* 0x000003000a00780c */ /* 0x000fe20003f25270 */
[----:B-1----:R-:W-:Y:S01]  /*cd60*/  IMAD R17, R0, UR4, RZ ;  /* 0x0000000400117c24 */ /* 0x002fe2000f8e02ff */
[----:B------:R-:W-:-:S04]  /*cd70*/  MOV R0, R5 ;  /* 0x0000000500007202 */ /* 0x000fc80000000f00 */
[----:B------:R-:W-:-:S07]  /*cd80*/  SHF.R.S32.HI R18, RZ, 0x1f, R17 ;  /* 0x0000001fff127819 */ /* 0x000fce0000011411 */
[----:B------:R-:W-:Y:S05]  /*cd90*/  @!P1 BRA `(.L_x_558) ;  /* 0x0000000000689947 */ /* 0x000fea0003800000 */
[----:B------:R-:W-:Y:S01]  /*cda0*/  LEA.HI R0, R7, 0x1, RZ, 0x18 ;  /* 0x0000000107007811 */ /* 0x000fe200078fc0ff */
[----:B------:R-:W-:Y:S01]  /*cdb0*/  IMAD.MOV.U32 R13, RZ, RZ, RZ ;  /* 0x000000ffff0d7224 */ /* 0x000fe200078e00ff */
[----:B------:R-:W-:Y:S02]  /*cdc0*/  IADD3 R15, PT, PT, R15, 0x440, RZ ;  /* 0x000004400f0f7810 */ /* 0x000fe40007ffe0ff */
[----:B------:R-:W-:Y:S02]  /*cdd0*/  LOP3.LUT R7, R0, 0x3, RZ, 0xc0, !PT ;  /* 0x0000000300077812 */ /* 0x000fe400078ec0ff */
[----:B------:R-:W-:Y:S02]  /*cde0*/  IADD3 R8, P1, P2, R17, R8, R5 ;  /* 0x0000000811087210 */ /* 0x000fe40007a3e005 */
[----:B------:R-:W-:Y:S01]  /*cdf0*/  LEA R10, R16, R15, 0x18 ;  /* 0x0000000f100a7211 */ /* 0x000fe200078ec0ff */
[----:B------:R-:W-:Y:S01]  /*ce00*/  IMAD.MOV R7, RZ, RZ, -R7 ;  /* 0x000000ffff077224 */ /* 0x000fe200078e0a07 */
[----:B------:R-:W-:-:S02]  /*ce10*/  IADD3.X R9, PT, PT, R18, R9, RZ, P1, P2 ;  /* 0x0000000912097210 */ /* 0x000fc40000fe44ff */
[----:B------:R-:W-:Y:S02]  /*ce20*/  MOV R0, R5 ;  /* 0x0000000500007202 */ /* 0x000fe40000000f00 */
[----:B------:R-:W-:-:S07]  /*ce30*/  LEA R10, R3, R10, 0x2 ;  /* 0x0000000a030a7211 */ /* 0x000fce00078e10ff */
.L_x_559:
[----:B------:R1:W3:Y:S01]  /*ce40*/  LDG.E.U8 R12, desc[UR36][R8.64] ;  /* 0x00000024080c7981 */ /* 0x0002e2000c1e1100 */
[----:B------:R-:W-:Y:S01]  /*ce50*/  IADD3 R7, PT, PT, R7, 0x1, RZ ;  /* 0x0000000107077810 */ /* 0x000fe20007ffe0ff */
[----:B------:R-:W-:Y:S01]  /*ce60*/  VIADD R0, R0, 0x100 ;  /* 0x0000010000007836 */ /* 0x000fe20000000000 */
[----:B-1----:R-:W-:-:S04]  /*ce70*/  IADD3 R8, P2, PT, R8, 0x100, RZ ;  /* 0x0000010008087810 */ /* 0x002fc80007f5e0ff */
[----:B------:R-:W-:Y:S02]  /*ce80*/  IADD3.X R9, PT, PT, RZ, R9, RZ, P2, !PT ;  /* 0x00000009ff097210 */ /* 0x000fe400017fe4ff */
        /* <DEDUP_REMOVED lines=11> */
.L_x_558:
[----:B------:R-:W-:Y:S05]  /*cf40*/  BSYNC.RECONVERGENT B1 ;  /* 0x0000000000017941 */ /* 0x000fea0003800200 */
.L_x_557:
        /* <DEDUP_REMOVED lines=13> */
.L_x_560:
[----:B------:R-:W3:Y:S04]  /*d020*/  LDG.E.U8 R14, desc[UR36][R8.64+-0x200] ;  /* 0xfffe0024080e7981 */ /* 0x000ee8000c1e1100 */
[----:B------:R-:W5:Y:S04]  /*d030*/  LDG.E.U8 R10, desc[UR36][R8.64+-0x100] ;  /* 0xffff0024080a7981 */ /* 0x000f68000c1e1100 */
[----:B------:R-:W2:Y:S04]  /*d040*/  LDG.E.U8 R12, desc[UR36][R8.64] ;  /* 0x00000024080c7981 */ /* 0x000ea8000c1e1100 */
[----:B------:R-:W4:Y:S01]  /*d050*/  LDG.E.U8 R15, desc[UR36][R8.64+0x100] ;  /* 0x00010024080f7981 */ /* 0x000f22000c1e1100 */
[----:B------:R-:W-:Y:S01]  /*d060*/  VIADD R0, R0, 0x400 ;  /* 0x0000040000007836 */ /* 0x000fe20000000000 */
[----:B---3--:R-:W-:-:S02]  /*d070*/  ISETP.NE.AND P0, PT, R14, RZ, PT ;  /* 0x000000ff0e00720c */ /* 0x008fc40003f05270 */
[----:B-----5:R-:W-:Y:S02]  /*d080*/  ISETP.NE.AND P1, PT, R10, RZ, PT ;  /* 0x000000ff0a00720c */ /* 0x020fe40003f25270 */
[----:B--2---:R-:W-:Y:S02]  /*d090*/  ISETP.NE.AND P2, PT, R12, RZ, PT ;  /* 0x000000ff0c00720c */ /* 0x004fe40003f45270 */
[----:B----4-:R-:W-:-:S07]  /*d0a0*/  ISETP.NE.AND P3, PT, R15, RZ, PT ;  /* 0x000000ff0f00720c */ /* 0x010fce0003f65270 */
[----:B------:R-:W1:Y:S04]  /*d0b0*/  @!P0 LDS R10, [R7+-0x800] ;  /* 0xfff80000070a8984 */ /* 0x000e680000000800 */
[----:B------:R-:W2:Y:S04]  /*d0c0*/  @!P1 LDS R14, [R7+-0x400] ;  /* 0xfffc0000070e9984 */ /* 0x000ea80000000800 */
[----:B------:R-:W3:Y:S04]  /*d0d0*/  @!P2 LDS R16, [R7] ;  /* 0x000000000710a984 */ /* 0x000ee80000000800 */
[----:B------:R-:W4:Y:S01]  /*d0e0*/  @!P3 LDS R18, [R7+0x400] ;  /* 0x000400000712b984 */ /* 0x000f220000000800 */
[----:B-1----:R-:W-:Y:S01]  /*d0f0*/  @!P0 FADD.FTZ R12, -R37, R10 ;  /* 0x0000000a250c8221 */ /* 0x002fe20000010100 */
[----:B------:R-:W-:-:S03]  /*d100*/  MOV R10, RZ ;  /* 0x000000ff000a7202 */ /* 0x000fc60000000f00 */
[----:B------:R-:W-:Y:S01]  /*d110*/  @!P0 FMUL.FTZ R12, R12, 1.4426950216293334961 ;  /* 0x3fb8aa3b0c0c8820 */ /* 0x000fe20000410000 */
[C---:B--2---:R-:W-:Y:S01]  /*d120*/  @!P1 FADD.FTZ R15, -R37.reuse, R14 ;  /* 0x0000000e250f9221 */ /* 0x044fe20000010100 */
[----:B------:R-:W-:Y:S02]  /*d130*/  IMAD.MOV.U32 R14, RZ, RZ, RZ ;  /* 0x000000ffff0e7224 */ /* 0x000fe400078e00ff */
[----:B---3--:R-:W-:Y:S01]  /*d140*/  @!P2 FADD.FTZ R17, -R37, R16 ;  /* 0x000000102511a221 */ /* 0x008fe20000010100 */
[----:B------:R-:W-:Y:S01]  /*d150*/  HFMA2 R16, -RZ, RZ, 0, 0 ;  /* 0x00000000ff107431 */ /* 0x000fe200000001ff */
[----:B------:R-:W1:Y:S01]  /*d160*/  @!P0 MUFU.EX2 R10, R12 ;  /* 0x0000000c000a8308 */ /* 0x000e620000000800 */
[----:B------:R-:W-:Y:S01]  /*d170*/  @!P1 FMUL.FTZ R15, R15, 1.4426950216293334961 ;  /* 0x3fb8aa3b0f0f9820 */ /* 0x000fe20000410000 */
[----:B----4-:R-:W-:Y:S01]  /*d180*/  @!P3 FADD.FTZ R19, -R37, R18 ;  /* 0x000000122513b221 */ /* 0x010fe20000010100 */
[----:B------:R-:W-:Y:S01]  /*d190*/  @!P2 FMUL.FTZ R17, R17, 1.4426950216293334961 ;  /* 0x3fb8aa3b1111a820 */ /* 0x000fe20000410000 */
[----:B------:R-:W-:-:S02]  /*d1a0*/  MOV R18, RZ ;  /* 0x000000ff00127202 */ /* 0x000fc40000000f00 */
[----:B------:R-:W-:Y:S01]  /*d1b0*/  @!P3 FMUL.FTZ R19, R19, 1.4426950216293334961 ;  /* 0x3fb8aa3b1313b820 */ /* 0x000fe20000410000 */
[----:B------:R-:W-:Y:S01]  /*d1c0*/  ISETP.GE.AND P0, PT, R0, UR44, PT ;  /* 0x0000002c00007c0c */ /* 0x000fe2000bf06270 */
[----:B------:R-:W2:Y:S01]  /*d1d0*/  @!P1 MUFU.EX2 R14, R15 ;  /* 0x0000000f000e9308 */ /* 0x000ea20000000800 */
[----:B------:R-:W-:-:S04]  /*d1e0*/  IADD3 R8, P1, PT, R8, 0x400, RZ ;  /* 0x0000040008087810 */ /* 0x000fc80007f3e0ff */
[----:B------:R-:W-:-:S03]  /*d1f0*/  IADD3.X R9, PT, PT, RZ, R9, RZ, P1, !PT ;  /* 0x00000009ff097210 */ /* 0x000fc60000ffe4ff */
[----:B------:R-:W3:Y:S01]  /*d200*/  @!P2 MUFU.EX2 R16, R17 ;  /* 0x000000110010a308 */ /* 0x000ee20000000800 */
[----:B-1----:R-:W-:Y:S01]  /*d210*/  FADD.FTZ R13, R10, R13 ;  /* 0x0000000d0a0d7221 */ /* 0x002fe20000010000 */
[----:B------:R-:W-:Y:S06]  /*d220*/  STS [R7+-0x800], R10 ;  /* 0xfff8000a07007388 */ /* 0x000fec0000000800 */
[----:B------:R-:W1:Y:S01]  /*d230*/  @!P3 MUFU.EX2 R18, R19 ;  /* 0x000000130012b308 */ /* 0x000e620000000800 */
[----:B--2---:R-:W-:Y:S01]  /*d240*/  FADD.FTZ R13, R13, R14 ;  /* 0x0000000e0d0d7221 */ /* 0x004fe20000010000 */
[----:B------:R-:W-:Y:S03]  /*d250*/  STS [R7+-0x400], R14 ;  /* 0xfffc000e07007388 */ /* 0x000fe60000000800 */
[----:B---3--:R-:W-:Y:S01]  /*d260*/  FADD.FTZ R13, R13, R16 ;  /* 0x000000100d0d7221 */ /* 0x008fe20000010000 */
[----:B------:R-:W-:Y:S04]  /*d270*/  STS [R7], R16 ;  /* 0x0000001007007388 */ /* 0x000fe80000000800 */
[----:B-1----:R1:W-:Y:S01]  /*d280*/  STS [R7+0x400], R18 ;  /* 0x0004001207007388 */ /* 0x0023e20000000800 */
[----:B------:R-:W-:Y:S01]  /*d290*/  FADD.FTZ R13, R13, R18 ;  /* 0x000000120d0d7221 */ /* 0x000fe20000010000 */
[----:B-1----:R-:W-:Y:S01]  /*d2a0*/  IADD3 R7, PT, PT, R7, 0x1000, RZ ;  /* 0x0000100007077810 */ /* 0x002fe20007ffe0ff */
[----:B------:R-:W-:Y:S06]  /*d2b0*/  @!P0 BRA `(.L_x_560) ;  /* 0xfffffffc00588947 */ /* 0x000fec000383ffff */
.L_x_547:
[----:B------:R-:W-:Y:S05]  /*d2c0*/  BSYNC.RECONVERGENT B0 ;  /* 0x0000000000007941 */ /* 0x000fea0003800200 */
.L_x_546:
[----:B-1----:R-:W1:Y:S01]  /*d2d0*/  SHFL.BFLY PT, R0, R13, 0x10, 0x1f ;  /* 0x0e001f000d007f89 */ /* 0x002e6200000e0000 */
[C---:B------:R-:W-:Y:S01]  /*d2e0*/  ISETP.NE.AND P0, PT, R11.reuse, RZ, PT ;  /* 0x000000ff0b00720c */ /* 0x040fe20003f05270 */
[----:B------:R-:W3:Y:S01]  /*d2f0*/  LDCU UR4, c[0x0][0x3f4] ;  /* 0x00007e80ff0477ac */ /* 0x000ee20008000800 */
[----:B------:R-:W-:Y:S01]  /*d300*/  ISETP.GT.U32.AND P1, PT, R11, 0x7, PT ;  /* 0x000000070b00780c */ /* 0x000fe20003f24070 */
[----:B------:R-:W0:Y:S01]  /*d310*/  S2UR UR16, SR_CTAID.X ;  /* 0x00000000001079c3 */ /* 0x000e220000002500 */
[----:B------:R-:W5:Y:S01]  /*d320*/  LDCU.U8 UR11, c[0x0][0x48c] ;  /* 0x00009180ff0b77ac */ /* 0x000f620008000000 */
[----:B---3--:R-:W-:Y:S01]  /*d330*/  UIADD3 UR4, UPT, UPT, UR4, 0x4, URZ ;  /* 0x0000000404047890 */ /* 0x008fe2000fffe0ff */
[----:B-1----:R-:W-:-:S03]  /*d340*/  FADD.FTZ R7, R0, R13 ;  /* 0x0000000d00077221 */ /* 0x002fc60000010000 */
        /* <DEDUP_REMOVED lines=9> */
[----:B-1----:R-:W-:-:S05]  /*d3e0*/  FADD.FTZ R9, R8, R9 ;  /* 0x0000000908097221 */ /* 0x002fca0000010000 */
[----:B------:R-:W1:Y:S02]  /*d3f0*/  SHFL.BFLY PT, R0, R9, 0x2, 0x1f ;  /* 0x0c401f0009007f89 */ /* 0x000e6400000e0000 */
[----:B-1----:R-:W-:Y:S01]  /*d400*/  FADD.FTZ R10, R9, R0 ;  /* 0x00000000090a7221 */ /* 0x002fe20000010000 */
[----:B------:R-:W-:-:S04]  /*d410*/  SHF.R.U32.HI R0, RZ, 0x5, R3 ;  /* 0x00000005ff007819 */ /* 0x000fc80000011603 */
[----:B------:R-:W1:Y:S01]  /*d420*/  SHFL.BFLY PT, R15, R10, 0x1, 0x1f ;  /* 0x0c201f000a0f7f89 */ /* 0x000e6200000e0000 */
[----:B------:R-:W-:Y:S02]  /*d430*/  @!P0 IMAD R4, R0, 0x4, R4 ;  /* 0x0000000400048824 */ /* 0x000fe400078e0204 */
        /* <DEDUP_REMOVED lines=16> */
[----:B------:R-:W0:Y:S01]  /*d540*/  S2UR UR5, SR_CTAID.Y ;  /* 0x00000000000579c3 */ /* 0x000e220000002600 */
[----:B------:R-:W0:Y:S01]  /*d550*/  LDCU UR8, c[0x0][0x3f8] ;  /* 0x00007f00ff0877ac */ /* 0x000e220008000800 */
[----:B------:R-:W5:Y:S01]  /*d560*/  LDCU UR4, c[0x0][0x488] ;  /* 0x00009100ff0477ac */ /* 0x000f620008000800 */
[----:B------:R-:W5:Y:S01]  /*d570*/  LDCU UR9, c[0x0][0x40c] ;  /* 0x00008180ff0977ac */ /* 0x000f620008000800 */
[----:B------:R-:W2:Y:S01]  /*d580*/  LDCU UR10, c[0x0][0x3f4] ;  /* 0x00007e80ff0a77ac */ /* 0x000ea20008000800 */
[----:B0-----:R-:W-:-:S04]  /*d590*/  UIMAD UR5, UR5, UR8, UR16 ;  /* 0x00000008050572a4 */ /* 0x001fc8000f8e0210 */
[----:B-----5:R-:W-:-:S04]  /*d5a0*/  UIMAD UR4, UR5, UR4, UR9 ;  /* 0x00000004050472a4 */ /* 0x020fc8000f8e0209 */
[----:B--2---:R-:W-:-:S04]  /*d5b0*/  UIMAD UR4, UR4, UR10, URZ ;  /* 0x0000000a040472a4 */ /* 0x004fc8000f8e02ff */
[----:B------:R-:W-:-:S12]  /*d5c0*/  USHF.R.S32.HI UR5, URZ, 0x1f, UR4 ;  /* 0x0000001fff057899 */ /* 0x000fd80008011404 */
.L_x_561:
[----:B------:R-:W-:Y:S04]  /*d5d0*/  BSSY.RECONVERGENT B0, `(.L_x_562) ;  /* 0x0000063000007945 */ /* 0x000fe80003800200 */
[----:B------:R-:W-:Y:S05]  /*d5e0*/  @P1 BRA `(.L_x_563) ;  /* 0x0000000400841947 */ /* 0x000fea0003800000 */
[----:B-1----:R-:W-:Y:S01]  /*d5f0*/  HFMA2 R4, -RZ, RZ, 0, 1.52587890625e-05 ;  /* 0x00000100ff047431 */ /* 0x002fe200000001ff */
        /* <DEDUP_REMOVED lines=12> */
[----:B------:R-:W-:Y:S01]  /*d6c0*/  UMOV UR8, 0x400 ;  /* 0x0000040000087882 */ /* 0x000fe20000000000 */
[C---:B------:R-:W-:Y:S01]  /*d6d0*/  SHF.L.U32 R6, R4.reuse, 0x8, RZ ;  /* 0x0000000804067819 */ /* 0x040fe200000006ff */
[----:B------:R-:W-:Y:S01]  /*d6e0*/  UIADD3 UR8, UPT, UPT, UR8, 0x440, URZ ;  /* 0x0000044008087890 */ /* 0x000fe2000fffe0ff */
[----:B------:R-:W-:Y:S01]  /*d6f0*/  LOP3.LUT R4, R4, 0x3, RZ, 0xc0, !PT ;  /* 0x0000000304047812 */ /* 0x000fe200078ec0ff */
[----:B------:R-:W-:Y:S01]  /*d700*/  IMAD.X R12, RZ, RZ, UR5, P2 ;  /* 0x00000005ff0c7e24 */ /* 0x000fe200090e06ff */
[----:B------:R-:W-:-:S02]  /*d710*/  LOP3.LUT R8, R6, 0x300, RZ, 0xc0, !PT ;  /* 0x0000030006087812 */ /* 0x000fc400078ec0ff */
[----:B------:R-:W-:Y:S02]  /*d720*/  LEA R6, R3, UR7, 0x1 ;  /* 0x0000000703067c11 */ /* 0x000fe4000f8e08ff */
[----:B------:R-:W-:Y:S02]  /*d730*/  IADD3 R5, PT, PT, R5, R8, RZ ;  /* 0x0000000805057210 */ /* 0x000fe40007ffe0ff */
[----:B------:R-:W-:Y:S02]  /*d740*/  IADD3 R9, PT, PT, -R4, RZ, RZ ;  /* 0x000000ff04097210 */ /* 0x000fe40007ffe1ff */
[----:B-1----:R-:W-:-:S04]  /*d750*/  LEA R10, P2, R11, UR14, 0x2 ;  /* 0x0000000e0b0a7c11 */ /* 0x002fc8000f8410ff */
[----:B------:R-:W-:Y:S01]  /*d760*/  LEA.HI.X R11, R11, UR15, R12, 0x2, P2 ;  /* 0x0000000f0b0b7c11 */ /* 0x000fe200090f140c */
[----:B0-----:R-:W-:-:S06]  /*d770*/  ULEA UR8, UR9, UR8, 0x18 ;  /* 0x0000000809087291 */ /* 0x001fcc000f8ec0ff */
[----:B------:R-:W-:Y:S02]  /*d780*/  IADD3 R4, PT, PT, R6, UR8, RZ ;  /* 0x0000000806047c10 */ /* 0x000fe4000fffe0ff */
[----:B------:R-:W-:-:S07]  /*d790*/  LEA R8, R3, UR8, 0x2 ;  /* 0x0000000803087c11 */ /* 0x000fce000f8e10ff */
.L_x_566:
[----:B-1----:R0:W3:Y:S01]  /*d7a0*/  LDS R6, [R8] ;  /* 0x0000000008067984 */ /* 0x0020e20000000800 */
[----:B------:R-:W-:Y:S02]  /*d7b0*/  @P0 MOV R7, R11 ;  /* 0x0000000b00070202 */ /* 0x000fe40000000f00 */
[----:B------:R-:W-:-:S04]  /*d7c0*/  IADD3 R9, PT, PT, R9, 0x1, RZ ;  /* 0x0000000109097810 */ /* 0x000fc80007ffe0ff */
[----:B------:R-:W-:Y:S02]  /*d7d0*/  ISETP.NE.AND P3, PT, R9, RZ, PT ;  /* 0x000000ff0900720c */ /* 0x000fe40003f65270 */
[----:B0-----:R-:W-:Y:S01]  /*d7e0*/  IADD3 R8, PT, PT, R8, 0x400, RZ ;  /* 0x0000040008087810 */ /* 0x001fe20007ffe0ff */
[----:B---3--:R-:W-:-:S05]  /*d7f0*/  FMUL.FTZ R15, R6, R13 ;  /* 0x0000000d060f7220 */ /* 0x008fca0000410000 */
[----:B------:R-:W-:-:S04]  /*d800*/  F2FP.F16.F32.PACK_AB R6, RZ, R15 ;  /* 0x0000000fff06723e */ /* 0x000fc800000000ff */
[----:B------:R-:W-:Y:S01]  /*d810*/  PRMT R12, R6, 0x7610, R12 ;  /* 0x00007610060c7816 */ /* 0x000fe2000000000c */
[----:B------:R-:W-:Y:S01]  /*d820*/  @P0 IMAD.MOV.U32 R6, RZ, RZ, R10 ;  /* 0x000000ffff060224 */ /* 0x000fe200078e000a */
[----:B------:R-:W-:-:S03]  /*d830*/  IADD3 R10, P2, PT, R10, 0x400, RZ ;  /* 0x000004000a0a7810 */ /* 0x000fc60007f5e0ff */
[----:B------:R0:W-:Y:S02]  /*d840*/  STS.U16 [R4], R12 ;  /* 0x0000000c04007388 */ /* 0x0001e40000000400 */
[----:B------:R-:W-:Y:S02]  /*d850*/  IMAD.X R11, RZ, RZ, R11, P2 ;  /* 0x000000ffff0b7224 */ /* 0x000fe400010e060b */
[----:B------:R1:W-:Y:S01]  /*d860*/  @P0 STG.E desc[UR36][R6.64], R15 ;  /* 0x0000000f06000986 */ /* 0x0003e2000c101924 */
[----:B0-----:R-:W-:Y:S01]  /*d870*/  IADD3 R4, PT, PT, R4, 0x200, RZ ;  /* 0x0000020004047810 */ /* 0x001fe20007ffe0ff */
[----:B------:R-:W-:Y:S06]  /*d880*/  @P3 BRA `(.L_x_566) ;  /* 0xfffffffc00c43947 */ /* 0x000fec000383ffff */
.L_x_565:
[----:B------:R-:W-:Y:S05]  /*d890*/  BSYNC.RECONVERGENT B1 ;  /* 0x0000000000017941 */ /* 0x000fea0003800200 */
.L_x_564:
[----:B------:R-:W-:Y:S05]  /*d8a0*/  @!P1 BRA `(.L_x_563) ;  /* 0x0000000000d49947 */ /* 0x000fea0003800000 */
[----:B------:R-:W0:Y:S01]  /*d8b0*/  S2R R8, SR_CgaCtaId ;  /* 0x0000000000087919 */ /* 0x000e220000008800 */
[----:B------:R-:W5:Y:S01]  /*d8c0*/  LDCU.64 UR14, c[0x0][0x480] ;  /* 0x00009000ff0e77ac */ /* 0x000f620008000a00 */
[----:B------:R-:W-:Y:S02]  /*d8d0*/  LEA R4, R5, UR7, 0x1 ;  /* 0x0000000705047c11 */ /* 0x000fe4000f8e08ff */
[----:B------:R-:W-:Y:S01]  /*d8e0*/  MOV R9, UR13 ;  /* 0x0000000d00097c02 */ /* 0x000fe20008000f00 */
[----:B------:R-:W-:Y:S01]  /*d8f0*/  USHF.L.U32 UR8, UR13, 0x2, URZ ;  /* 0x000000020d087899 */ /* 0x000fe200080006ff */
[----:B-1----:R-:W-:Y:S01]  /*d900*/  MOV R7, 0x400 ;  /* 0x0000040000077802 */ /* 0x002fe20000000f00 */
[----:B------:R-:W-:Y:S02]  /*d910*/  UISETP.NE.AND UP0, UPT, UR11, URZ, UPT ;  /* 0x000000ff0b00728c */ /* 0x000fe4000bf05270 */
[----:B------:R-:W-:Y:S01]  /*d920*/  ISETP.NE.AND P1, PT, RZ, UR11, PT ;  /* 0x0000000bff007c0c */ /* 0x000fe2000bf25270 */
[----:B------:R-:W-:Y:S01]  /*d930*/  IMAD R6, R9, -0x2, R4 ;  /* 0xfffffffe09067824 */ /* 0x000fe200078e0204 */
[----:B------:R-:W-:-:S02]  /*d940*/  IADD3 R7, PT, PT, R7, 0x440, RZ ;  /* 0x0000044007077810 */ /* 0x000fc40007ffe0ff */
[C---:B------:R-:W-:Y:S02]  /*d950*/  IADD3 R9, P2, PT, R5.reuse, UR4, RZ ;  /* 0x0000000405097c10 */ /* 0x040fe4000ff5e0ff */
[----:B------:R-:W-:Y:S02]  /*d960*/  LEA R4, R5, -UR8, 0x2 ;  /* 0x8000000805047c11 */ /* 0x000fe4000f8e10ff */
[----:B------:R-:W-:Y:S02]  /*d970*/  PLOP3.LUT P0, PT, PT, PT, UP0, 0x80, 0x8 ;  /* 0x000000000008781c */ /* 0x000fe40003f0f008 */
[----:B-----5:R-:W-:Y:S02]  /*d980*/  LEA R10, P3, R9, UR14, 0x2 ;  /* 0x0000000e090a7c11 */ /* 0x020fe4000f8610ff */
[----:B0-----:R-:W-:Y:S01]  /*d990*/  LEA R7, R8, R7, 0x18 ;  /* 0x0000000708077211 */ /* 0x001fe200078ec0ff */
[----:B------:R-:W-:Y:S01]  /*d9a0*/  IMAD.X R8, RZ, RZ, UR5, P2 ;  /* 0x00000005ff087e24 */ /* 0x000fe200090e06ff */
[----:B------:R-:W-:-:S02]  /*d9b0*/  IADD3 R10, P2, PT, R10, 0x800, RZ ;  /* 0x000008000a0a7810 */ /* 0x000fc40007f5e0ff */
[--C-:B------:R-:W-:Y:S02]  /*d9c0*/  IADD3 R4, PT, PT, R4, 0x800, R7.reuse ;  /* 0x0000080004047810 */ /* 0x100fe40007ffe007 */
[----:B------:R-:W-:Y:S02]  /*d9d0*/  LEA.HI.X R9, R9, UR15, R8, 0x2, P3 ;  /* 0x0000000f09097c11 */ /* 0x000fe400098f1408 */
[----:B------:R-:W-:Y:S02]  /*d9e0*/  IADD3 R8, PT, PT, R6, 0x400, R7 ;  /* 0x0000040006087810 */ /* 0x000fe40007ffe007 */
[----:B------:R-:W-:-:S07]  /*d9f0*/  IADD3.X R11, PT, PT, RZ, R9, RZ, P2, !PT ;  /* 0x00000009ff0b7210 */ /* 0x000fce00017fe4ff */
.L_x_567:
[----:B------:R-:W3:Y:S01]  /*da00*/  LDS R6, [R4+-0x800] ;  /* 0xfff8000004067984 */ /* 0x000ee20000000800 */
[----:B------:R-:W-:-:S05]  /*da10*/  VIADD R5, R5, 0x400 ;  /* 0x0000040005057836 */ /* 0x000fca0000000000 */
[----:B------:R-:W-:Y:S01]  /*da20*/  ISETP.GE.AND P2, PT, R5, UR44, PT ;  /* 0x0000002c05007c0c */ /* 0x000fe2000bf46270 */
[----:B---3--:R-:W-:-:S05]  /*da30*/  FMUL.FTZ R15, R6, R13 ;  /* 0x0000000d060f7220 */ /* 0x008fca0000410000 */
        /* <DEDUP_REMOVED lines=14> */
[----:B0-----:R-:W-:Y:S02]  /*db20*/  MOV R6, R10 ;  /* 0x0000000a00067202 */ /* 0x001fe40000000f00 */
[----:B-1----:R-:W-:Y:S02]  /*db30*/  IADD3 R4, PT, PT, R4, 0x1000, RZ ;  /* 0x0000100004047810 */ /* 0x002fe40007ffe0ff */
[----:B------:R-:W-:Y:S01]  /*db40*/  IADD3 R10, P3, PT, R6, 0x1000, RZ ;  /* 0x00001000060a7810 */ /* 0x000fe20007f7e0ff */
[----:B------:R-:W-:Y:S01]  /*db50*/  @P0 STG.E desc[UR36][R6.64+-0x800], R15 ;  /* 0xfff8000f06000986 */ /* 0x000fe2000c101924 */
[----:B------:R-:W-:-:S02]  /*db60*/  PLOP3.LUT P0, PT, P1, PT, PT, 0x80, 0x8 ;  /* 0x000000000008781c */ /* 0x000fc40000f0f070 */
[----:B------:R-:W-:-:S11]  /*db70*/  IADD3.X R11, PT, PT, RZ, R7, RZ, P3, !PT ;  /* 0x00000007ff0b7210 */ /* 0x000fd60001ffe4ff */
        /* <DEDUP_REMOVED lines=8> */
.L_x_563:
[----:B------:R-:W-:Y:S05]  /*dc00*/  BSYNC.RECONVERGENT B0 ;  /* 0x0000000000007941 */ /* 0x000fea0003800200 */
.L_x_562:
[----:B------:R-:W-:Y:S01]  /*dc10*/  UIADD3 UR14, UPT, UPT, UR44, -0x1, URZ ;  /* 0xffffffff2c0e7890 */ /* 0x000fe2000fffe0ff */
[----:B------:R-:W0:Y:S01]  /*dc20*/  S2UR UR9, SR_CgaCtaId ;  /* 0x00000000000979c3 */ /* 0x000e220000008800 */
[----:B------:R-:W5:Y:S01]  /*dc30*/  LDCU UR15, c[0x0][0x40c] ;  /* 0x00008180ff0f77ac */ /* 0x000f620008000800 */
[C---:B------:R-:W-:Y:S01]  /*dc40*/  IMAD.SHL.U32 R12, R3.reuse, 0x8, RZ ;  /* 0x00000008030c7824 */ /* 0x040fe200078e00ff */
[----:B------:R-:W-:Y:S01]  /*dc50*/  SHF.L.U32 R21, R3, 0x4, RZ ;  /* 0x0000000403157819 */ /* 0x000fe200000006ff */
[----:B------:R-:W-:Y:S01]  /*dc60*/  BSSY.RECONVERGENT B0, `(.L_x_568) ;  /* 0x000001a000007945 */ /* 0x000fe20003800200 */
[----:B------:R-:W-:Y:S01]  /*dc70*/  USHF.R.S32.HI UR4, URZ, 0x1f, UR14 ;  /* 0x0000001fff047899 */ /* 0x000fe2000801140e */
[----:B-1----:R-:W-:Y:S01]  /*dc80*/  CS2R R6, SRZ ;  /* 0x0000000000067805 */ /* 0x002fe2000001ff00 */
[----:B------:R-:W-:Y:S01]  /*dc90*/  UMOV UR5, 0x400 ;  /* 0x0000040000057882 */ /* 0x000fe20000000000 */
[----:B------:R-:W-:Y:S01]  /*dca0*/  CS2R R4, SRZ ;  /* 0x0000000000047805 */ /* 0x000fe2000001ff00 */
[----:B------:R-:W-:Y:S01]  /*dcb0*/  ULEA.HI UR4, UR4, UR14, URZ, 0x3 ;  /* 0x0000000e04047291 */ /* 0x000fe2000f8f18ff */
[----:B------:R-:W-:Y:S01]  /*dcc0*/  LOP3.LUT R12, R12, 0xf8, RZ, 0xc0, !PT ;  /* 0x000000f80c0c7812 */ /* 0x000fe200078ec0ff */
[----:B------:R-:W-:Y:S01]  /*dcd0*/  UIADD3 UR8, UPT, UPT, UR5, 0x240, URZ ;  /* 0x0000024005087890 */ /* 0x000fe2000fffe0ff */
[----:B------:R-:W-:Y:S01]  /*dce0*/  LOP3.LUT R21, R21, 0x1f0, RZ, 0xc0, !PT ;  /* 0x000001f015157812 */ /* 0x000fe200078ec0ff */
[----:B------:R-:W-:-:S04]  /*dcf0*/  ULOP3.LUT UR4, UR4, 0xfffffff8, URZ, 0xc0, !UPT ;  /* 0xfffffff804047892 */ /* 0x000fc8000f8ec0ff */
[----:B------:R-:W-:-:S06]  /*dd00*/  UIADD3 UR4, UPT, UPT, UR14, -UR4, URZ ;  /* 0x800000040e047290 */ /* 0x000fcc000fffe0ff */
[----:B------:R-:W-:Y:S01]  /*dd10*/  ISETP.NE.AND P0, PT, R0, UR4, PT ;  /* 0x0000000400007c0c */ /* 0x000fe2000bf05270 */
[----:B0-----:R-:W-:-:S03]  /*dd20*/  ULEA UR8, UR9, UR8, 0x18 ;  /* 0x0000000809087291 */ /* 0x001fc6000f8ec0ff */
[----:B-----5:R-:W-:-:S13]  /*dd30*/  ISETP.NE.OR P0, PT, RZ, UR15, P0 ;  /* 0x0000000fff007c0c */ /* 0x020fda0008705670 */
[----:B------:R-:W-:Y:S05]  /*dd40*/  @P0 BRA `(.L_x_569) ;  /* 0x00000000002c0947 */ /* 0x000fea0003800000 */
[----:B------:R-:W0:Y:S01]  /*dd50*/  LDCU.64 UR10, c[0x0][0x3b0] ;  /* 0x00007600ff0a77ac */ /* 0x000e220008000a00 */
[----:B------:R-:W-:Y:S01]  /*dd60*/  HFMA2 R7, -RZ, RZ, 0, 0 ;  /* 0x00000000ff077431 */ /* 0x000fe200000001ff */
[----:B0-----:R-:W-:-:S04]  /*dd70*/  UISETP.NE.U32.AND UP0, UPT, UR10, URZ, UPT ;  /* 0x000000ff0a00728c */ /* 0x001fc8000bf05070 */
[----:B------:R-:W-:-:S09]  /*dd80*/  UISETP.NE.AND.EX UP0, UPT, UR11, URZ, UPT, UP0 ;  /* 0x000000ff0b00728c */ /* 0x000fd2000bf05300 */
[----:B------:R-:W-:Y:S05]  /*dd90*/  BRA.U !UP0, `(.L_x_570) ;  /* 0x0000000108147547 */ /* 0x000fea000b800000 */
[----:B------:R-:W0:Y:S01]  /*dda0*/  S2R R7, SR_CTAID.X ;  /* 0x0000000000077919 */ /* 0x000e220000002500 */
[----:B------:R-:W1:Y:S01]  /*ddb0*/  LDC.64 R4, c[0x0][0x3b0] ;  /* 0x0000ec00ff047b82 */ /* 0x000e620000000a00 */
[----:B0-----:R-:W-:-:S05]  /*ddc0*/  LEA R7, R7, R12, 0x8 ;  /* 0x0000000c07077211 */ /* 0x001fca00078e40ff */
[----:B-1----:R-:W-:-:S06]  /*ddd0*/  IMAD.WIDE.U32 R4, R7, 0x2, R4 ;  /* 0x0000000207047825 */ /* 0x002fcc00078e0004 */
[----:B------:R-:W5:Y:S02]  /*dde0*/  LDG.E.128 R4, desc[UR36][R4.64] ;  /* 0x0000002404047981 */ /* 0x000f64000c1e1d00 */
.L_x_570:
[----:B-----5:R0:W-:Y:S02]  /*ddf0*/  STS.128 [R21+UR8], R4 ;  /* 0x0000000415007988 */ /* 0x0201e40008000c08 */
.L_x_569:
[----:B------:R-:W-:Y:S05]  /*de00*/  BSYNC.RECONVERGENT B0 ;  /* 0x0000000000007941 */ /* 0x000fea0003800200 */
.L_x_568:
[----:B------:R-:W1:Y:S01]  /*de10*/  LDCU UR11, c[0x0][0x3f4] ;  /* 0x00007e80ff0b77ac */ /* 0x000e620008000800 */
[----:B------:R-:W5:Y:S01]  /*de20*/  S2UR UR10, SR_CTAID.Y ;  /* 0x00000000000a79c3 */ /* 0x000f620000002600 */
[----:B------:R-:W-:Y:S01]  /*de30*/  IADD3 R36, PT, PT, R0, UR13, RZ ;  /* 0x0000000d00247c10 */ /* 0x000fe2000fffe0ff */
[----:B------:R-:W-:Y:S01]  /*de40*/  BSSY.RECONVERGENT B0, `(.L_x_571) ;  /* 0x0000112000007945 */ /* 0x000fe20003800200 */
[----:B------:R-:W5:Y:S01]  /*de50*/  LDCU UR17, c[0x0][0x3f8] ;  /* 0x00007f00ff1177ac */ /* 0x000f620008000800 */
[----:B------:R-:W-:Y:S01]  /*de60*/  HFMA2 R20, -RZ, RZ, 0, 0 ;  /* 0x00000000ff147431 */ /* 0x000fe200000001ff */
[----:B------:R-:W-:Y:S02]  /*de70*/  CS2R R16, SRZ ;  /* 0x0000000000107805 */ /* 0x000fe4000001ff00 */
[----:B------:R-:W-:Y:S01]  /*de80*/  CS2R R18, SRZ ;  /* 0x0000000000127805 */ /* 0x000fe2000001ff00 */
[----:B------:R-:W-:Y:S01]  /*de90*/  UIADD3 UR12, UPT, UPT, UR5, 0x440, URZ ;  /* 0x00000440050c7890 */ /* 0x000fe2000fffe0ff */
[----:B------:R-:W2:Y:S01]  /*dea0*/  LDC.64 R8, c[0x0][0x3c0] ;  /* 0x0000f000ff087b82 */ /* 0x000ea20000000a00 */
[----:B------:R-:W0:Y:S01]  /*deb0*/  LDCU UR18, c[0x0][0x40c] ;  /* 0x00008180ff1277ac */ /* 0x000e220008000800 */
[----:B------:R-:W-:Y:S01]  /*dec0*/  CS2R R14, SRZ ;  /* 0x00000000000e7805 */ /* 0x000fe2000001ff00 */
[----:B------:R-:W-:-:S02]  /*ded0*/  ULEA UR12, UR9, UR12, 0x18 ;  /* 0x0000000c090c7291 */ /* 0x000fc4000f8ec0ff */
[----:B-1----:R-:W-:Y:S02]  /*dee0*/  UISETP.LT.AND UP0, UPT, UR14, UR11, UPT ;  /* 0x0000000b0e00728c */ /* 0x002fe4000bf01270 */
[----:B---3--:R-:W-:Y:S02]  /*def0*/  IMAD.U32 R13, RZ, RZ, UR11 ;  /* 0x0000000bff0d7e24 */ /* 0x008fe4000f8e00ff */
[----:B------:R-:W-:Y:S02]  /*df00*/  USEL UR5, UR14, UR11, UP0 ;  /* 0x0000000b0e057287 */ /* 0x000fe40008000000 */
[----:B------:R-:W-:Y:S01]  /*df10*/  IMAD R11, R13, UR6, R12 ;  /* 0x000000060d0b7c24 */ /* 0x000fe2000f8e020c */
[----:B------:R-:W-:Y:S02]  /*df20*/  UIADD3 UR6, UPT, UPT, UR12, UR7, URZ ;  /* 0x000000070c067290 */ /* 0x000fe4000fffe0ff */
[----:B-----5:R-:W-:Y:S01]  /*df30*/  UIMAD UR10, UR10, UR17, UR16 ;  /* 0x000000110a0a72a4 */ /* 0x020fe2000f8e0210 */
[----:B------:R-:W-:Y:S01]  /*df40*/  BAR.SYNC.DEFER_BLOCKING 0x0 ;  /* 0x0000000000007b1d */ /* 0x000fe20000010000 */
[----:B------:R-:W-:-:S02]  /*df50*/  ISETP.GE.AND P0, PT, R36, UR5, PT ;  /* 0x0000000524007c0c */ /* 0x000fc4000bf06270 */
[----:B------:R-:W-:Y:S01]  /*df60*/  USHF.L.U32 UR10, UR10, 0x8, URZ ;  /* 0x000000080a0a7899 */ /* 0x000fe200080006ff */
[----:B--2---:R-:W-:-:S05]  /*df70*/  IMAD.WIDE R10, R11, 0x2, R8 ;  /* 0x000000020b0a7825 */ /* 0x004fca00078e0208 */
[----:B------:R-:W-:-:S04]  /*df80*/  IMAD R13, R13, UR10, R12 ;  /* 0x0000000a0d0d7c24 */ /* 0x000fc8000f8e020c */
[----:B------:R-:W-:Y:S01]  /*df90*/  IMAD.WIDE R8, R13, 0x2, R8 ;  /* 0x000000020d087825 */ /* 0x000fe200078e0208 */
[----:B------:R-:W-:Y:S01]  /*dfa0*/  MOV R13, RZ ;  /* 0x000000ff000d7202 */ /* 0x000fe20000000f00 */
[----:B0-----:R-:W-:Y:S06]  /*dfb0*/  @P0 BRA `(.L_x_572) ;  /* 0x0000000c00e80947 */ /* 0x001fec0003800000 */
[----:B------:R-:W-:Y:S01]  /*dfc0*/  IMAD.U32 R13, RZ, RZ, UR5 ;  /* 0x00000005ff0d7e24 */ /* 0x000fe2000f8e00ff */
[----:B------:R-:W-:Y:S01]  /*dfd0*/  ULOP3.LUT UR11, URZ, UR13, URZ, 0x33, !UPT ;  /* 0x0000000dff0b7292 */ /* 0x000fe2000f8e33ff */
[----:B------:R-:W0:Y:S01]  /*dfe0*/  LDC.64 R22, c[0x0][0x458] ;  /* 0x00011600ff167b82 */ /* 0x000e220000000a00 */
[----:B------:R-:W-:Y:S01]  /*dff0*/  UIMAD UR9, UR38, UR17, UR16 ;  /* 0x00000011260972a4 */ /* 0x000fe2000f8e0210 */
[----:B------:R-:W-:Y:S01]  /*e000*/  BSSY.RECONVERGENT B1, `(.L_x_573) ;  /* 0x0000046000017945 */ /* 0x000fe20003800200 */
[----:B------:R-:W-:Y:S01]  /*e010*/  VIADDMNMX R13, R36, 0x8, R13, !PT ;  /* 0x00000008240d7846 */ /* 0x000fe2000780010d */
[----:B------:R-:W-:Y:S01]  /*e020*/  IMAD.MOV.U32 R20, RZ, RZ, RZ ;  /* 0x000000ffff147224 */ /* 0x000fe200078e00ff */
[----:B------:R-:W-:Y:S02]  /*e030*/  MOV R37, R36 ;  /* 0x0000002400257202 */ /* 0x000fe40000000f00 */
[----:B------:R-:W-:Y:S02]  /*e040*/  CS2R R18, SRZ ;  /* 0x0000000000127805 */ /* 0x000fe4000001ff00 */
[----:B------:R-:W-:-:S02]  /*e050*/  IADD3 R26, PT, PT, -R0, UR11, R13 ;  /* 0x0000000b001a7c10 */ /* 0x000fc4000fffe10d */
[----:B------:R-:W-:Y:S02]  /*e060*/  CS2R R16, SRZ ;  /* 0x0000000000107805 */ /* 0x000fe4000001ff00 */
[----:B------:R-:W-:Y:S02]  /*e070*/  MOV R15, UR9 ;  /* 0x00000009000f7c02 */ /* 0x000fe40008000f00 */
[----:B------:R-:W-:Y:S02]  /*e080*/  LOP3.LUT R14, R26, 0x18, RZ, 0xc0, !PT ;  /* 0x000000181a0e7812 */ /* 0x000fe400078ec0ff */
[----:B------:R-:W-:Y:S02]  /*e090*/  LEA R13, R15, R12, 0x8 ;  /* 0x0000000c0f0d7211 */ /* 0x000fe400078e40ff */
[----:B------:R-:W-:Y:S02]  /*e0a0*/  ISETP.NE.AND P0, PT, R14, 0x18, PT ;  /* 0x000000180e00780c */ /* 0x000fe40003f05270 */
[----:B------:R-:W-:Y:S01]  /*e0b0*/  CS2R R14, SRZ ;  /* 0x00000000000e7805 */ /* 0x000fe2000001ff00 */
[----:B0-----:R-:W-:Y:S01]  /*e0c0*/  IMAD.WIDE R22, R13, 0x2, R22 ;  /* 0x000000020d167825 */ /* 0x001fe200078e0216 */
[----:B------:R-:W-:-:S09]  /*e0d0*/  MOV R13, RZ ;  /* 0x000000ff000d7202 */ /* 0x000fd20000000f00 */
[----:B------:R-:W-:Y:S05]  /*e0e0*/  @!P0 BRA `(.L_x_574) ;  /* 0x0000000000dc8947 */ /* 0x000fea0003800000 */
[----:B------:R-:W-:Y:S01]  /*e0f0*/  LEA.HI R15, R26, 0x1, RZ, 0x1d ;  /* 0x000000011a0f7811 */ /* 0x000fe200078fe8ff */
[----:B------:R-:W-:Y:S01]  /*e100*/  IMAD.MOV.U32 R37, RZ, RZ, R36 ;  /* 0x000000ffff257224 */ /* 0x000fe200078e0024 */
[----:B------:R-:W-:Y:S02]  /*e110*/  LEA R24, R0, UR7, 0x1 ;  /* 0x0000000700187c11 */ /* 0x000fe4000f8e08ff */
[----:B------:R-:W-:Y:S02]  /*e120*/  LOP3.LUT R25, R15, 0x3, RZ, 0xc0, !PT ;  /* 0x000000030f197812 */ /* 0x000fe400078ec0ff */
[----:B----4-:R-:W-:Y:S02]  /*e130*/  SHF.L.U32 R29, R36, 0x8, RZ ;  /* 0x00000008241d7819 */ /* 0x010fe400000006ff */
[----:B------:R-:W-:Y:S02]  /*e140*/  MOV R15, RZ ;  /* 0x000000ff000f7202 */ /* 0x000fe40000000f00 */
[----:B------:R-:W-:-:S02]  /*e150*/  IADD3 R27, PT, PT, R24, UR12, RZ ;  /* 0x0000000c181b7c10 */ /* 0x000fc4000fffe0ff */
[----:B------:R-:W-:-:S07]  /*e160*/  IADD3 R28, PT, PT, -R25, RZ, RZ ;  /* 0x000000ff191c7210 */ /* 0x000fce0007ffe1ff */
.L_x_576:
[----:B------:R-:W-:Y:S01]  /*e170*/  IMAD.WIDE.U32 R24, R29, 0x2, R10 ;  /* 0x000000021d187825 */ /* 0x000fe200078e000a */
[----:B------:R-:W0:Y:S04]  /*e180*/  LDS.U16 R30, [R27] ;  /* 0x000000001b1e7984 */ /* 0x000e280000000400 */
        /* <DEDUP_REMOVED lines=23> */
.L_x_575:
[----:B------:R-:W-:Y:S01]  /*e300*/  IADD3 R28, PT, PT, R28, 0x1, RZ ;  /* 0x000000011c1c7810 */ /* 0x000fe20007ffe0ff */
[--C-:B0----5:R-:W-:Y:S01]  /*e310*/  HADD2.F32 R24, -RZ, R32.reuse.H0_H0 ;  /* 0x20000020ff187230 */ /* 0x121fe20000004100 */
[----:B------:R-:W-:Y:S01]  /*e320*/  IADD3 R27, PT, PT, R27, 0x10, RZ ;  /* 0x000000101b1b7810 */ /* 0x000fe20007ffe0ff */
[----:B------:R-:W-:Y:S01]  /*e330*/  HADD2.F32 R25, -RZ, R32.H1_H1 ;  /* 0x30000020ff197230 */ /* 0x000fe20000004100 */
[----:B------:R-:W-:Y:S01]  /*e340*/  ISETP.NE.AND P0, PT, R28, RZ, PT ;  /* 0x000000ff1c00720c */ /* 0x000fe20003f05270 */
        /* <DEDUP_REMOVED lines=11> */
[----:B------:R-:W-:Y:S01]  /*e400*/  FFMA.FTZ R17, R30, R34, R17 ;  /* 0x000000221e117223 */ /* 0x000fe20000010011 */
[----:B------:R-:W-:-:S02]  /*e410*/  VIADD R37, R37, 0x8 ;  /* 0x0000000825257836 */ /* 0x000fc40000000000 */
[C---:B------:R-:W-:Y:S01]  /*e420*/  FFMA.FTZ R14, R30.reuse, R33, R14 ;  /* 0x000000211e0e7223 */ /* 0x040fe2000001000e */
[----:B------:R-:W-:Y:S01]  /*e430*/  IADD3 R29, PT, PT, R29, 0x800, RZ ;  /* 0x000008001d1d7810 */ /* 0x000fe20007ffe0ff */
[----:B------:R-:W-:Y:S01]  /*e440*/  FFMA.FTZ R16, R30, R35, R16 ;  /* 0x000000231e107223 */ /* 0x000fe20000010010 */
[----:B------:R-:W-:Y:S06]  /*e450*/  @P0 BRA `(.L_x_576) ;  /* 0xfffffffc00440947 */ /* 0x000fec000383ffff */
.L_x_574:
[----:B------:R-:W-:Y:S05]  /*e460*/  BSYNC.RECONVERGENT B1 ;  /* 0x0000000000017941 */ /* 0x000fea0003800200 */
.L_x_573:
[----:B------:R-:W-:-:S13]  /*e470*/  ISETP.GE.U32.AND P0, PT, R26, 0x18, PT ;  /* 0x000000181a00780c */ /* 0x000fda0003f06070 */
[----:B------:R-:W-:Y:S05]  /*e480*/  @!P0 BRA `(.L_x_572) ;  /* 0x0000000800b48947 */ /* 0x000fea0003800000 */
[----:B------:R-:W0:Y:S02]  /*e490*/  LDCU UR9, c[0x0][0x40c] ;  /* 0x00008180ff0977ac */ /* 0x000e240008000800 */
[----:B0-----:R-:W-:-:S06]  /*e4a0*/  UISETP.NE.AND UP0, UPT, UR9, URZ, UPT ;  /* 0x000000ff0900728c */ /* 0x001fcc000bf05270 */
[----:B------:R-:W-:-:S13]  /*e4b0*/  PLOP3.LUT P0, PT, PT, PT, UP0, 0x80, 0x8 ;  /* 0x000000000008781c */ /* 0x000fda0003f0f008 */
.L_x_582:
[----:B------:R-:W-:Y:S02]  /*e4c0*/  SHF.L.U32 R33, R37, 0x8, RZ ;  /* 0x0000000825217819 */ /* 0x000fe400000006ff */
[----:B------:R-:W-:-:S03]  /*e4d0*/  ISETP.NE.AND P5, PT, R2, RZ, PT ;  /* 0x000000ff0200720c */ /* 0x000fc60003fa5270 */
[----:B------:R-:W-:-:S05]  /*e4e0*/  IMAD.WIDE.U32 R24, R33, 0x2, R10 ;  /* 0x0000000221187825 */ /* 0x000fca00078e000a */
[----:B------:R0:W5:Y:S01]  /*e4f0*/  LDG.E.128 R40, desc[UR36][R24.64] ;  /* 0x0000002418287981 */ /* 0x000162000c1e1d00 */
[----:B------:R-:W-:Y:S04]  /*e500*/  BSSY.RECONVERGENT B1, `(.L_x_577) ;  /* 0x0000014000017945 */ /* 0x000fe80003800200 */
[----:B------:R-:W-:Y:S05]  /*e510*/  @P0 BRA `(.L_x_578) ;  /* 0x0000000000480947 */ /* 0x000fea0003800000 */
[----:B------:R-:W-:Y:S01]  /*e520*/  VOTEU.ANY UP0, P5 ;  /* 0x0000000000ff7886 */ /* 0x000fe20002800100 */
[----:B------:R-:W-:Y:S01]  /*e530*/  PLOP3.LUT P0, PT, PT, PT, UP0, 0x80, 0x8 ;  /* 0x000000000008781c */ /* 0x000fe20003f0f008 */
[----:B0-----:R-:W0:-:S12]  /*e540*/  LDS.128 R24, [R21+UR8] ;  /* 0x0000000815187984 */ /* 0x001e180008000c00 */
[----:B----4-:R-:W2:Y:S01]  /*e550*/  @P0 LDG.E.128 R28, desc[UR36][R22.64] ;  /* 0x00000024161c0981 */ /* 0x010ea2000c1e1d00 */
        /* <DEDUP_REMOVED lines=14> */
.L_x_578:
[----:B------:R-:W-:Y:S05]  /*e640*/  BSYNC.RECONVERGENT B1 ;  /* 0x0000000000017941 */ /* 0x000fea0003800200 */
.L_x_577:
[C---:B01----:R-:W-:Y:S01]  /*e650*/  VIADD R25, R33.reuse, 0x800 ;  /* 0x0000080021197836 */ /* 0x043fe20000000000 */
[C---:B------:R-:W-:Y:S01]  /*e660*/  IADD3 R39, PT, PT, R33.reuse, 0x1000, RZ ;  /* 0x0000100021277810 */ /* 0x040fe20007ffe0ff */
[----:B------:R-:W-:Y:S01]  /*e670*/  UISETP.NE.AND UP0, UPT, UR18, URZ, UPT ;  /* 0x000000ff1200728c */ /* 0x000fe2000bf05270 */
[----:B------:R-:W-:Y:S01]  /*e680*/  IADD3 R53, PT, PT, R33, 0x1800, RZ ;  /* 0x0000180021357810 */ /* 0x000fe20007ffe0ff */
[----:B------:R-:W-:-:S04]  /*e690*/  IMAD.WIDE.U32 R32, R25, 0x2, R10 ;  /* 0x0000000219207825 */ /* 0x000fc800078e000a */
[----:B------:R-:W-:Y:S01]  /*e6a0*/  PLOP3.LUT P0, PT, PT, PT, UP0, 0x80, 0x8 ;  /* 0x000000000008781c */ /* 0x000fe20003f0f008 */
[--C-:B----4-:R-:W-:Y:S01]  /*e6b0*/  IMAD.WIDE.U32 R28, R39, 0x2, R10.reuse ;  /* 0x00000002271c7825 */ /* 0x110fe200078e000a */
[----:B------:R-:W5:Y:S03]  /*e6c0*/  LDG.E.128 R32, desc[UR36][R32.64] ;  /* 0x0000002420207981 */ /* 0x000f66000c1e1d00 */
[----:B------:R-:W-:-:S08]  /*e6d0*/  IMAD.WIDE.U32 R26, R53, 0x2, R10 ;  /* 0x00000002351a7825 */ /* 0x000fd000078e000a */
[----:B------:R-:W-:Y:S05]  /*e6e0*/  @P0 BRA `(.L_x_579) ;  /* 0x0000000000480947 */ /* 0x000fea0003800000 */
[----:B------:R-:W-:Y:S01]  /*e6f0*/  VOTEU.ANY UP0, P5 ;  /* 0x0000000000ff7886 */ /* 0x000fe20002800100 */
[----:B------:R-:W-:Y:S01]  /*e700*/  PLOP3.LUT P1, PT, PT, PT, UP0, 0x80, 0x8 ;  /* 0x000000000008781c */ /* 0x000fe20003f2f008 */
[----:B------:R-:W0:-:S12]  /*e710*/  LDS.128 R48, [R21+UR8] ;  /* 0x0000000815307984 */ /* 0x000e180008000c00 */
        /* <DEDUP_REMOVED lines=15> */
.L_x_579:
[----:B------:R-:W5:Y:S01]  /*e810*/  LDG.E.128 R28, desc[UR36][R28.64] ;  /* 0x000000241c1c7981 */ /* 0x000f62000c1e1d00 */
        /* <DEDUP_REMOVED lines=19> */
.L_x_580:
[----:B01----:R-:W5:Y:S01]  /*e950*/  LDG.E.128 R24, desc[UR36][R26.64] ;  /* 0x000000241a187981 */ /* 0x003f62000c1e1d00 */
[----:B------:R-:W-:Y:S01]  /*e960*/  IADD3 R38, PT, PT, R37, -UR13, RZ ;  /* 0x8000000d25267c10 */ /* 0x000fe2000fffe0ff */
[--C-:B-----5:R-:W-:Y:S02]  /*e970*/  HADD2.F32 R39, -RZ, R40.reuse.H0_H0 ;  /* 0x20000028ff277230 */ /* 0x120fe40000004100 */
[----:B------:R-:W-:Y:S01]  /*e980*/  HADD2.F32 R45, -RZ, R40.H1_H1 ;  /* 0x30000028ff2d7230 */ /* 0x000fe20000004100 */
[----:B------:R-:W-:Y:S01]  /*e990*/  LEA R49, R38, UR6, 0x1 ;  /* 0x0000000626317c11 */ /* 0x000fe2000f8e08ff */
[----:B------:R-:W-:Y:S02]  /*e9a0*/  HADD2.F32 R40, -RZ, R41.H0_H0 ;  /* 0x20000029ff287230 */ /* 0x000fe40000004100 */
[--C-:B------:R-:W-:Y:S02]  /*e9b0*/  HADD2.F32 R44, -RZ, R42.reuse.H0_H0 ;  /* 0x2000002aff2c7230 */ /* 0x100fe40000004100 */
[----:B------:R-:W0:Y:S01]  /*e9c0*/  LDS.U16 R38, [R49] ;  /* 0x0000000031267984 */ /* 0x000e220000000400 */
[----:B------:R-:W-:-:S02]  /*e9d0*/  HADD2.F32 R47, -RZ, R42.H1_H1 ;  /* 0x3000002aff2f7230 */ /* 0x000fc40000004100 */
[----:B------:R-:W-:Y:S01]  /*e9e0*/  HADD2.F32 R41, -RZ, R41.H1_H1 ;  /* 0x30000029ff297230 */ /* 0x000fe20000004100 */
[----:B------:R-:W1:Y:S01]  /*e9f0*/  LDS.U16 R46, [R49+0x10] ;  /* 0x00001000312e7984 */ /* 0x000e620000000400 */
[--C-:B------:R-:W-:Y:S02]  /*ea00*/  HADD2.F32 R42, -RZ, R43.reuse.H0_H0 ;  /* 0x2000002bff2a7230 */ /* 0x100fe40000004100 */
[----:B------:R-:W-:Y:S01]  /*ea10*/  HADD2.F32 R43, -RZ, R43.H1_H1 ;  /* 0x3000002bff2b7230 */ /* 0x000fe20000004100 */
[----:B------:R-:W2:Y:S01]  /*ea20*/  LDS.U16 R48, [R49+0x20] ;  /* 0x0000200031307984 */ /* 0x000ea20000000400 */
[----:B0-----:R-:W-:Y:S02]  /*ea30*/  HADD2.F32 R38, -RZ, R38.H0_H0 ;  /* 0x20000026ff267230 */ /* 0x001fe40000004100 */
[----:B-1----:R-:W-:-:S03]  /*ea40*/  HADD2.F32 R46, -RZ, R46.H0_H0 ;  /* 0x2000002eff2e7230 */ /* 0x002fc60000004100 */
[C---:B------:R-:W-:Y:S01]  /*ea50*/  FFMA.FTZ R14, R38.reuse, R41, R14 ;  /* 0x00000029260e7223 */ /* 0x040fe2000001000e */
[C---:B------:R-:W-:Y:S01]  /*ea60*/  FFMA.FTZ R42, R38.reuse, R42, R17 ;  /* 0x0000002a262a7223 */ /* 0x040fe20000010011 */
[C---:B------:R-:W-:Y:S01]  /*ea70*/  FFMA.FTZ R51, R38.reuse, R39, R15 ;  /* 0x0000002726337223 */ /* 0x040fe2000001000f */
[C---:B------:R-:W-:Y:S01]  /*ea80*/  FFMA.FTZ R40, R38.reuse, R40, R13 ;  /* 0x0000002826287223 */ /* 0x040fe2000001000d */
[C---:B------:R-:W-:Y:S01]  /*ea90*/  FFMA.FTZ R44, R38.reuse, R44, R19 ;  /* 0x0000002c262c7223 */ /* 0x040fe20000010013 */
[----:B------:R-:W-:Y:S02]  /*eaa0*/  HADD2.F32 R17, -RZ, R33.H0_H0 ;  /* 0x20000021ff117230 */ /* 0x000fe40000004100 */
[C---:B------:R-:W-:Y:S01]  /*eab0*/  FFMA.FTZ R20, R38.reuse, R45, R20 ;  /* 0x0000002d26147223 */ /* 0x040fe20000010014 */
[----:B------:R-:W-:Y:S02]  /*eac0*/  HADD2.F32 R41, -RZ, R35.H0_H0 ;  /* 0x20000023ff297230 */ /* 0x000fe40000004100 */
[----:B------:R-:W-:Y:S01]  /*ead0*/  FFMA.FTZ R16, R38, R43, R16 ;  /* 0x0000002b26107223 */ /* 0x000fe20000010010 */
[----:B------:R-:W-:-:S02]  /*eae0*/  HADD2.F32 R13, -RZ, R32.H0_H0 ;  /* 0x20000020ff0d7230 */ /* 0x000fc40000004100 */
[----:B------:R-:W-:Y:S01]  /*eaf0*/  FFMA.FTZ R18, R38, R47, R18 ;  /* 0x0000002f26127223 */ /* 0x000fe20000010012 */
[----:B------:R-:W-:Y:S02]  /*eb00*/  HADD2.F32 R15, -RZ, R32.H1_H1 ;  /* 0x30000020ff0f7230 */ /* 0x000fe40000004100 */
[C---:B------:R-:W-:Y:S01]  /*eb10*/  FFMA.FTZ R40, R46.reuse, R17, R40 ;  /* 0x000000112e287223 */ /* 0x040fe20000010028 */
[----:B------:R-:W-:Y:S02]  /*eb20*/  HADD2.F32 R33, -RZ, R33.H1_H1 ;  /* 0x30000021ff217230 */ /* 0x000fe40000004100 */
[C---:B------:R-:W-:Y:S01]  /*eb30*/  FFMA.FTZ R51, R46.reuse, R13, R51 ;  /* 0x0000000d2e337223 */ /* 0x040fe20000010033 */
[----:B------:R-:W-:Y:S02]  /*eb40*/  HADD2.F32 R19, -RZ, R34.H0_H0 ;  /* 0x20000022ff137230 */ /* 0x000fe40000004100 */
[----:B------:R-:W-:Y:S01]  /*eb50*/  FFMA.FTZ R20, R46, R15, R20 ;  /* 0x0000000f2e147223 */ /* 0x000fe20000010014 */
[----:B------:R-:W-:-:S02]  /*eb60*/  HADD2.F32 R35, -RZ, R35.H1_H1 ;  /* 0x30000023ff237230 */ /* 0x000fc40000004100 */
[C---:B------:R-:W-:Y:S01]  /*eb70*/  FFMA.FTZ R14, R46.reuse, R33, R14 ;  /* 0x000000212e0e7223 */ /* 0x040fe2000001000e */
[----:B------:R-:W-:Y:S02]  /*eb80*/  HADD2.F32 R39, -RZ, R34.H1_H1 ;  /* 0x30000022ff277230 */ /* 0x000fe40000004100 */
[C---:B------:R-:W-:Y:S01]  /*eb90*/  FFMA.FTZ R44, R46.reuse, R19, R44 ;  /* 0x000000132e2c7223 */ /* 0x040fe2000001002c */
[----:B------:R-:W-:Y:S02]  /*eba0*/  HADD2.F32 R17, -RZ, R29.H0_H0 ;  /* 0x2000001dff117230 */ /* 0x000fe40000004100 */
[C---:B------:R-:W-:Y:S01]  /*ebb0*/  FFMA.FTZ R16, R46.reuse, R35, R16 ;  /* 0x000000232e107223 */ /* 0x040fe20000010010 */
[----:B--2---:R-:W-:Y:S02]  /*ebc0*/  HADD2.F32 R48, -RZ, R48.H0_H0 ;  /* 0x20000030ff307230 */ /* 0x004fe40000004100 */
[----:B------:R-:W-:Y:S01]  /*ebd0*/  FFMA.FTZ R18, R46, R39, R18 ;  /* 0x000000272e127223 */ /* 0x000fe20000010012 */
[----:B------:R-:W-:-:S02]  /*ebe0*/  HADD2.F32 R13, -RZ, R28.H0_H0 ;  /* 0x2000001cff0d7230 */ /* 0x000fc40000004100 */
[----:B------:R-:W-:Y:S01]  /*ebf0*/  FFMA.FTZ R42, R46, R41, R42 ;  /* 0x000000292e2a7223 */ /* 0x000fe2000001002a */
        /* <DEDUP_REMOVED lines=8> */
[--C-:B------:R-:W-:Y:S02]  /*ec80*/  HADD2.F32 R35, -RZ, R31.reuse.H0_H0 ;  /* 0x2000001fff237230 */ /* 0x100fe40000004100 */
[C---:B------:R-:W-:Y:S01]  /*ec90*/  FFMA.FTZ R44, R48.reuse, R19, R44 ;  /* 0x00000013302c7223 */ /* 0x040fe2000001002c */
[----:B------:R-:W-:Y:S02]  /*eca0*/  HADD2.F32 R31, -RZ, R31.H1_H1 ;  /* 0x3000001fff1f7230 */ /* 0x000fe40000004100 */
[C---:B------:R-:W-:Y:S01]  /*ecb0*/  FFMA.FTZ R30, R48.reuse, R33, R18 ;  /* 0x00000021301e7223 */ /* 0x040fe20000010012 */
[C---:B------:R-:W-:Y:S02]  /*ecc0*/  FFMA.FTZ R42, R48.reuse, R35, R42 ;  /* 0x00000023302a7223 */ /* 0x040fe4000001002a */
[----:B------:R-:W-:Y:S01]  /*ecd0*/  FFMA.FTZ R48, R48, R31, R16 ;  /* 0x0000001f30307223 */ /* 0x000fe20000010010 */
[----:B------:R-:W-:Y:S06]  /*ece0*/  @P0 BRA `(.L_x_581) ;  /* 0x0000000000480947 */ /* 0x000fec0003800000 */
        /* <DEDUP_REMOVED lines=9> */
[----:B0-----:R-:W-:Y:S02]  /*ed80*/  HFMA2 R24, R24, 1, 1, R32 ;  /* 0x3c003c0018187831 */ /* 0x001fe40000000020 */
        /* <DEDUP_REMOVED lines=8> */
.L_x_581:
[----:B------:R-:W1:Y:S01]  /*ee10*/  LDS.U16 R13, [R49+0x30] ;  /* 0x00003000310d7984 */ /* 0x000e620000000400 */
[----:B------:R-:W-:Y:S02]  /*ee20*/  VIADD R37, R37, 0x20 ;  /* 0x0000002025257836 */ /* 0x000fe40000000000 */
[--C-:B------:R-:W-:Y:S02]  /*ee30*/  HADD2.F32 R17, -RZ, R24.reuse.H1_H1 ;  /* 0x30000018ff117230 */ /* 0x100fe40000004100 */
[--C-:B------:R-:W-:Y:S01]  /*ee40*/  HADD2.F32 R19, -RZ, R25.reuse.H0_H0 ;  /* 0x20000019ff137230 */ /* 0x100fe20000004100 */
[----:B------:R-:W-:Y:S01]  /*ee50*/  ISETP.GE.AND P1, PT, R37, UR5, PT ;  /* 0x0000000525007c0c */ /* 0x000fe2000bf26270 */
[----:B0-----:R-:W-:Y:S02]  /*ee60*/  HADD2.F32 R15, -RZ, R24.H0_H0 ;  /* 0x20000018ff0f7230 */ /* 0x001fe40000004100 */
[----:B------:R-:W-:Y:S02]  /*ee70*/  HADD2.F32 R25, -RZ, R25.H1_H1 ;  /* 0x30000019ff197230 */ /* 0x000fe40000004100 */
[----:B------:R-:W-:-:S02]  /*ee80*/  HADD2.F32 R29, -RZ, R26.H0_H0 ;  /* 0x2000001aff1d7230 */ /* 0x000fc40000004100 */
[----:B------:R-:W-:Y:S02]  /*ee90*/  HADD2.F32 R31, -RZ, R26.H1_H1 ;  /* 0x3000001aff1f7230 */ /* 0x000fe40000004100 */
[--C-:B------:R-:W-:Y:S02]  /*eea0*/  HADD2.F32 R33, -RZ, R27.reuse.H0_H0 ;  /* 0x2000001bff217230 */ /* 0x100fe40000004100 */
[----:B------:R-:W-:Y:S02]  /*eeb0*/  HADD2.F32 R27, -RZ, R27.H1_H1 ;  /* 0x3000001bff1b7230 */ /* 0x000fe40000004100 */
[----:B-1----:R-:W-:-:S05]  /*eec0*/  HADD2.F32 R16, -RZ, R13.H0_H0 ;  /* 0x2000000dff107230 */ /* 0x002fca0000004100 */
        /* <DEDUP_REMOVED lines=9> */
.L_x_572:
[----:B------:R-:W-:Y:S05]  /*ef60*/  BSYNC.RECONVERGENT B0 ;  /* 0x0000000000007941 */ /* 0x000fea0003800200 */
.L_x_571:
[----:B------:R-:W-:Y:S01]  /*ef70*/  ISETP.GE.AND P0, PT, R36, UR14, PT ;  /* 0x0000000e24007c0c */ /* 0x000fe2000bf06270 */
[----:B------:R-:W0:Y:S01]  /*ef80*/  LDCU UR11, c[0x0][0x40c] ;  /* 0x00008180ff0b77ac */ /* 0x000e220008000800 */
[----:B------:R-:W-:Y:S11]  /*ef90*/  BSSY.RECONVERGENT B0, `(.L_x_583) ;  /* 0x00000f3000007945 */ /* 0x000ff60003800200 */
[----:B------:R-:W-:Y:S05]  /*efa0*/  @P0 BRA `(.L_x_584) ;  /* 0x0000000c00c40947 */ /* 0x000fea0003800000 */
[----:B------:R-:W1:Y:S01]  /*efb0*/  LDCU UR5, c[0x0][0x3f8] ;  /* 0x00007f00ff0577ac */ /* 0x000e620008000800 */
[----:B------:R-:W-:Y:S01]  /*efc0*/  IADD3 R26, PT, PT, R36, 0x8, RZ ;  /* 0x00000008241a7810 */ /* 0x000fe20007ffe0ff */
[----:B------:R-:W2:Y:S01]  /*efd0*/  LDC.64 R22, c[0x0][0x458] ;  /* 0x00011600ff167b82 */ /* 0x000ea20000000a00 */
[----:B------:R-:W-:Y:S01]  /*efe0*/  BSSY.RECONVERGENT B1, `(.L_x_585) ;  /* 0x0000053000017945 */ /* 0x000fe20003800200 */
[----:B------:R-:W-:Y:S01]  /*eff0*/  ULOP3.LUT UR9, URZ, UR13, URZ, 0x33, !UPT ;  /* 0x0000000dff097292 */ /* 0x000fe2000f8e33ff */
[----:B------:R-:W-:Y:S01]  /*f000*/  VIMNMX R25, PT, PT, R26, UR14, !PT ;  /* 0x0000000e1a197c48 */ /* 0x000fe2000ffe0100 */
[----:B------:R-:W-:-:S04]  /*f010*/  IMAD.MOV.U32 R24, RZ, RZ, R36 ;  /* 0x000000ffff187224 */ /* 0x000fc800078e0024 */
[----:B------:R-:W-:-:S04]  /*f020*/  IADD3 R27, PT, PT, -R0, UR9, R25 ;  /* 0x00000009001b7c10 */ /* 0x000fc8000fffe119 */
[----:B------:R-:W-:Y:S01]  /*f030*/  LOP3.LUT P0, RZ, R27, 0x8, RZ, 0xc0, !PT ;  /* 0x000000081bff7812 */ /* 0x000fe2000780c0ff */
[----:B-1----:R-:W-:-:S06]  /*f040*/  UIMAD UR5, UR38, UR5, UR16 ;  /* 0x00000005260572a4 */ /* 0x002fcc000f8e0210 */
[----:B------:R-:W-:-:S04]  /*f050*/  MOV R25, UR5 ;  /* 0x0000000500197c02 */ /* 0x000fc80008000f00 */
[----:B------:R-:W-:-:S05]  /*f060*/  LEA R25, R25, R12, 0x8 ;  /* 0x0000000c19197211 */ /* 0x000fca00078e40ff */
[----:B--2---:R-:W-:Y:S01]  /*f070*/  IMAD.WIDE R22, R25, 0x2, R22 ;  /* 0x0000000219167825 */ /* 0x004fe200078e0216 */
[----:B------:R-:W-:Y:S06]  /*f080*/  @P0 BRA `(.L_x_586) ;  /* 0x0000000400200947 */ /* 0x000fec0003800000 */
[----:B----4-:R-:W1:Y:S01]  /*f090*/  LDC R29, c[0x0][0x3f4] ;  /* 0x0000fd00ff1d7b82 */ /* 0x010e620000000800 */
[----:B------:R-:W-:Y:S02]  /*f0a0*/  MOV R24, R26 ;  /* 0x0000001a00187202 */ /* 0x000fe40000000f00 */
[----:B-1----:R-:W-:-:S13]  /*f0b0*/  ISETP.GE.AND P0, PT, R36, R29, PT ;  /* 0x0000001d2400720c */ /* 0x002fda0003f06270 */
[----:B------:R-:W-:Y:S05]  /*f0c0*/  @!P0 BRA `(.L_x_586) ;  /* 0x0000000400108947 */ /* 0x000fea0003800000 */
[----:B------:R-:W-:Y:S01]  /*f0d0*/  IABS R31, R29 ;  /* 0x0000001d001f7213 */ /* 0x000fe20000000000 */
[----:B------:R-:W1:Y:S01]  /*f0e0*/  LDCU UR5, c[0x0][0x40c] ;  /* 0x00008180ff0577ac */ /* 0x000e620008000800 */
[----:B------:R-:W-:Y:S02]  /*f0f0*/  IABS R32, R36 ;  /* 0x0000002400207213 */ /* 0x000fe40000000000 */
[----:B------:R-:W2:Y:S01]  /*f100*/  I2F.RP R28, R31 ;  /* 0x0000001f001c7306 */ /* 0x000ea20000209400 */
[----:B------:R-:W-:Y:S02]  /*f110*/  ISETP.GE.AND P1, PT, R36, RZ, PT ;  /* 0x000000ff2400720c */ /* 0x000fe40003f26270 */
[----:B------:R-:W-:-:S05]  /*f120*/  ISETP.NE.AND P2, PT, R29, RZ, PT ;  /* 0x000000ff1d00720c */ /* 0x000fca0003f45270 */
[----:B--2---:R-:W2:Y:S02]  /*f130*/  MUFU.RCP R28, R28 ;  /* 0x0000001c001c7308 */ /* 0x004ea40000001000 */
[----:B--2---:R-:W-:-:S06]  /*f140*/  IADD3 R30, PT, PT, R28, 0xffffffe, RZ ;  /* 0x0ffffffe1c1e7810 */ /* 0x004fcc0007ffe0ff */
[----:B------:R-:W2:Y:S02]  /*f150*/  F2I.FTZ.U32.TRUNC.NTZ R25, R30 ;  /* 0x0000001e00197305 */ /* 0x000ea4000021f000 */
[----:B--2---:R-:W-:-:S05]  /*f160*/  IADD3 R24, PT, PT, RZ, -R25, RZ ;  /* 0x80000019ff187210 */ /* 0x004fca0007ffe0ff */
        /* <DEDUP_REMOVED lines=13> */
[----:B------:R-:W-:-:S05]  /*f240*/  SHF.L.U32 R25, R24, 0x8, RZ ;  /* 0x0000000818197819 */ /* 0x000fca00000006ff */
[----:B------:R-:W-:-:S05]  /*f250*/  IMAD.WIDE.U32 R24, R25, 0x2, R10 ;  /* 0x0000000219187825 */ /* 0x000fca00078e000a */
[----:B------:R2:W5:Y:S01]  /*f260*/  LDG.E.128 R28, desc[UR36][R24.64] ;  /* 0x00000024181c7981 */ /* 0x000562000c1e1d00 */
[----:B------:R-:W-:Y:S01]  /*f270*/  LEA R32, R0, UR6, 0x1 ;  /* 0x0000000600207c11 */ /* 0x000fe2000f8e08ff */
[----:B-1----:R-:W-:-:S05]  /*f280*/  UISETP.NE.AND UP0, UPT, UR5, URZ, UPT ;  /* 0x000000ff0500728c */ /* 0x002fca000bf05270 */
[----:B------:R-:W1:Y:S02]  /*f290*/  LDS.U16 R32, [R32] ;  /* 0x0000000020207984 */ /* 0x000e640000000400 */
[----:B-1----:R-:W-:Y:S02]  /*f2a0*/  HADD2.F32 R38, -RZ, R32.H0_H0 ;  /* 0x20000020ff267230 */ /* 0x002fe40000004100 */
[----:B--2---:R-:W-:Y:S05]  /*f2b0*/  BRA.U UP0, `(.L_x_587) ;  /* 0x0000000100507547 */ /* 0x004fea000b800000 */
[----:B------:R-:W-:Y:S01]  /*f2c0*/  ISETP.NE.AND P3, PT, R2, RZ, PT ;  /* 0x000000ff0200720c */ /* 0x000fe20003f65270 */
[----:B------:R-:W1:-:S12]  /*f2d0*/  LDS.128 R40, [R21+UR8] ;  /* 0x0000000815287984 */ /* 0x000e580008000c00 */
[----:B------:R-:W-:Y:S01]  /*f2e0*/  VOTEU.ANY UP0, P3 ;  /* 0x0000000000ff7886 */ /* 0x000fe20001800100 */
[----:B------:R-:W-:-:S13]  /*f2f0*/  PLOP3.LUT P0, PT, PT, PT, UP0, 0x80, 0x8 ;  /* 0x000000000008781c */ /* 0x000fda0003f0f008 */
[----:B------:R-:W2:Y:S01]  /*f300*/  @P0 LDG.E.128 R32, desc[UR36][R22.64] ;  /* 0x0000002416200981 */ /* 0x000ea2000c1e1d00 */
[----:B------:R-:W-:Y:S02]  /*f310*/  PLOP3.LUT P1, PT, PT, PT, UP0, 0x80, 0x8 ;  /* 0x000000000008781c */ /* 0x000fe40003f2f008 */
[----:B------:R-:W-:Y:S02]  /*f320*/  PLOP3.LUT P3, PT, PT, PT, UP0, 0x80, 0x8 ;  /* 0x000000000008781c */ /* 0x000fe40003f6f008 */
[----:B------:R-:W-:Y:S02]  /*f330*/  PLOP3.LUT P0, PT, PT, PT, UP0, 0x80, 0x8 ;  /* 0x000000000008781c */ /* 0x000fe40003f0f008 */
[----:B------:R-:W-:Y:S02]  /*f340*/  PLOP3.LUT P2, PT, PT, PT, UP0, 0x80, 0x8 ;  /* 0x000000000008781c */ /* 0x000fe40003f4f008 */
[----:B------:R-:W-:Y:S01]  /*f350*/  SHF.L.U32 R25, R36, 0x8, RZ ;  /* 0x0000000824197819 */ /* 0x000fe200000006ff */
[----:B-1---5:R-:W-:-:S02]  /*f360*/  HFMA2 R28, R28, 1, 1, R40 ;  /* 0x3c003c001c1c7831 */ /* 0x022fc40000000028 */
        /* <DEDUP_REMOVED lines=9> */
.L_x_587:
[--C-:B-1---5:R-:W-:Y:S02]  /*f400*/  HADD2.F32 R24, -RZ, R28.reuse.H0_H0 ;  /* 0x2000001cff187230 */ /* 0x122fe40000004100 */
        /* <DEDUP_REMOVED lines=13> */
[----:B------:R-:W-:-:S02]  /*f4e0*/  IMAD.MOV.U32 R24, RZ, RZ, R26 ;  /* 0x000000ffff187224 */ /* 0x000fc400078e001a */
[C---:B------:R-:W-:Y:S01]  /*f4f0*/  FFMA.FTZ R14, R38.reuse, R29, R14 ;  /* 0x0000001d260e7223 */ /* 0x040fe2000001000e */
[----:B------:R-:W-:-:S07]  /*f500*/  FFMA.FTZ R16, R38, R31, R16 ;  /* 0x0000001f26107223 */ /* 0x000fce0000010010 */
.L_x_586:
[----:B0-----:R-:W-:Y:S05]  /*f510*/  BSYNC.RECONVERGENT B1 ;  /* 0x0000000000017941 */ /* 0x001fea0003800200 */
.L_x_585:
[----:B------:R-:W-:-:S13]  /*f520*/  ISETP.GE.U32.AND P0, PT, R27, 0x8, PT ;  /* 0x000000081b00780c */ /* 0x000fda0003f06070 */
[----:B------:R-:W-:Y:S05]  /*f530*/  @!P0 BRA `(.L_x_584) ;  /* 0x0000000800608947 */ /* 0x000fea0003800000 */
[C---:B------:R-:W-:Y:S01]  /*f540*/  LEA R25, R24.reuse, UR7, 0x1 ;  /* 0x0000000718197c11 */ /* 0x040fe2000f8e08ff */
[----:B------:R-:W-:Y:S01]  /*f550*/  IMAD.SHL.U32 R27, R24, 0x100, RZ ;  /* 0x00000100181b7824 */ /* 0x000fe200078e00ff */
[----:B------:R-:W-:Y:S02]  /*f560*/  MOV R26, UR13 ;  /* 0x0000000d001a7c02 */ /* 0x000fe40008000f00 */
[----:B----4-:R-:W-:-:S03]  /*f570*/  MOV R28, UR12 ;  /* 0x0000000c001c7c02 */ /* 0x010fc60008000f00 */
[----:B------:R-:W-:Y:S01]  /*f580*/  IMAD R25, R26, -0x2, R25 ;  /* 0xfffffffe1a197824 */ /* 0x000fe200078e0219 */
[----:B------:R-:W-:-:S04]  /*f590*/  IADD3 R26, PT, PT, R24, 0x8, RZ ;  /* 0x00000008181a7810 */ /* 0x000fc80007ffe0ff */
[----:B------:R-:W-:-:S07]  /*f5a0*/  IADD3 R28, PT, PT, R25, 0x10, R28 ;  /* 0x00000010191c7810 */ /* 0x000fce0007ffe01c */
.L_x_594:
        /* <DEDUP_REMOVED lines=9> */
[----:B------:R-:W-:Y:S01]  /*f640*/  ISETP.NE.AND P2, PT, R31, RZ, PT ;  /* 0x000000ff1f00720c */ /* 0x000fe20003f45270 */
[----:B------:R-:W1:Y:S04]  /*f650*/  LDS.U16 R29, [R28+-0x10] ;  /* 0xfffff0001c1d7984 */ /* 0x000e680000000400 */
[----:B0-----:R-:W0:Y:S02]  /*f660*/  MUFU.RCP R30, R30 ;  /* 0x0000001e001e7308 */ /* 0x001e240000001000 */
[----:B0-----:R-:W-:-:S06]  /*f670*/  IADD3 R32, PT, PT, R30, 0xffffffe, RZ ;  /* 0x0ffffffe1e207810 */ /* 0x001fcc0007ffe0ff */
[----:B------:R-:W0:Y:S02]  /*f680*/  F2I.FTZ.U32.TRUNC.NTZ R25, R32 ;  /* 0x0000002000197305 */ /* 0x000e24000021f000 */
[----:B0-----:R-:W-:-:S05]  /*f690*/  IADD3 R24, PT, PT, RZ, -R25, RZ ;  /* 0x80000019ff187210 */ /* 0x001fca0007ffe0ff */
        /* <DEDUP_REMOVED lines=16> */
[----:B------:R-:W-:Y:S01]  /*f7a0*/  UISETP.NE.AND UP0, UPT, UR11, URZ, UPT ;  /* 0x000000ff0b00728c */ /* 0x000fe2000bf05270 */
[----:B-1----:R-:W-:-:S08]  /*f7b0*/  HADD2.F32 R30, -RZ, R29.H0_H0 ;  /* 0x2000001dff1e7230 */ /* 0x002fd00000004100 */
[----:B0-----:R-:W-:Y:S05]  /*f7c0*/  BRA.U UP0, `(.L_x_590) ;  /* 0x00000001004c7547 */ /* 0x001fea000b800000 */
        /* <DEDUP_REMOVED lines=19> */
.L_x_590:
        /* <DEDUP_REMOVED lines=16> */
.L_x_589:
[----:B------:R-:W-:Y:S05]  /*fa00*/  BSYNC.RECONVERGENT B1 ;  /* 0x0000000000017941 */ /* 0x000fea0003800200 */
.L_x_588:
        /* <DEDUP_REMOVED lines=22> */
[----:B------:R-:W-:Y:S02]  /*fb70*/  @!P0 IADD3 R24, PT, PT, R24, -R29, RZ ;  /* 0x8000001d18188210 */ /* 0x000fe40007ffe0ff */
[----:B------:R-:W0:Y:S02]  /*fb80*/  LDS.U16 R29, [R28] ;  /* 0x000000001c1d7984 */ /* 0x000e240000000400 */
[----:B------:R-:W-:Y:S02]  /*fb90*/  @!P1 IADD3 R24, PT, PT, -R24, RZ, RZ ;  /* 0x000000ff18189210 */ /* 0x000fe40007ffe1ff */
[----:B------:R-:W-:-:S04]  /*fba0*/  @!P2 LOP3.LUT R24, RZ, R31, RZ, 0x33, !PT ;  /* 0x0000001fff18a212 */ /* 0x000fc800078e33ff */
[----:B------:R-:W-:-:S05]  /*fbb0*/  SHF.L.U32 R25, R24, 0x8, RZ ;  /* 0x0000000818197819 */ /* 0x000fca00000006ff */
[----:B------:R-:W-:-:S05]  /*fbc0*/  IMAD.WIDE.U32 R24, R25, 0x2, R10 ;  /* 0x0000000219187825 */ /* 0x000fca00078e000a */
        /* <DEDUP_REMOVED lines=10> */
[----:B------:R-:W-:Y:S01]  /*fc70*/  VIADD R25, R27, 0x800 ;  /* 0x000008001b197836 */ /* 0x000fe20000000000 */
[----:B------:R-:W-:Y:S02]  /*fc80*/  PLOP3.LUT P3, PT, PT, PT, UP0, 0x80, 0x8 ;  /* 0x000000000008781c */ /* 0x000fe40003f6f008 */
[----:B------:R-:W-:Y:S01]  /*fc90*/  PLOP3.LUT P0, PT, PT, PT, UP0, 0x80, 0x8 ;  /* 0x000000000008781c */ /* 0x000fe20003f0f008 */
[----:B------:R-:W-:Y:S01]  /*fca0*/  IMAD.WIDE.U32 R24, R25, 0x2, R8 ;  /* 0x0000000219187825 */ /* 0x000fe200078e0008 */
[----:B------:R-:W-:-:S03]  /*fcb0*/  PLOP3.LUT P2, PT, PT, PT, UP0, 0x80, 0x8 ;  /* 0x000000000008781c */ /* 0x000fc60003f4f008 */
        /* <DEDUP_REMOVED lines=9> */
.L_x_593:
        /* <DEDUP_REMOVED lines=16> */
.L_x_592:
[----:B------:R-:W-:Y:S05]  /*fe50*/  BSYNC.RECONVERGENT B1 ;  /* 0x0000000000017941 */ /* 0x000fea0003800200 */
.L_x_591:
[----:B------:R-:W-:Y:S01]  /*fe60*/  IADD3 R24, PT, PT, R26, 0x8, RZ ;  /* 0x000000081a187810 */ /* 0x000fe20007ffe0ff */
[----:B------:R-:W-:Y:S01]  /*fe70*/  VIADD R28, R28, 0x20 ;  /* 0x000000201c1c7836 */ /* 0x000fe20000000000 */
[----:B------:R-:W-:Y:S02]  /*fe80*/  IADD3 R26, PT, PT, R26, 0x10, RZ ;  /* 0x000000101a1a7810 */ /* 0x000fe40007ffe0ff */
[----:B------:R-:W-:Y:S02]  /*fe90*/  ISETP.GE.AND P0, PT, R24, UR14, PT ;  /* 0x0000000e18007c0c */ /* 0x000fe4000bf06270 */
[----:B------:R-:W-:-:S11]  /*fea0*/  IADD3 R27, PT, PT, R27, 0x1000, RZ ;  /* 0x000010001b1b7810 */ /* 0x000fd60007ffe0ff */
[----:B------:R-:W-:Y:S05]  /*feb0*/  @!P0 BRA `(.L_x_594) ;  /* 0xfffffff400bc8947 */ /* 0x000fea000383ffff */
.L_x_584:
[----:B0-----:R-:W-:Y:S05]  /*fec0*/  BSYNC.RECONVERGENT B0 ;  /* 0x0000000000007941 */ /* 0x001fea0003800200 */
.L_x_583:
        /* <DEDUP_REMOVED lines=10> */
[----:B------:R-:W2:Y:S02]  /*ff70*/  LDCU UR4, c[0x0][0x40c] ;  /* 0x00008180ff0477ac */ /* 0x000ea40008000800 */
[----:B--2---:R-:W-:Y:S01]  /*ff80*/  UISETP.NE.AND UP0, UPT, UR4, URZ, UPT ;  /* 0x000000ff0400728c */ /* 0x004fe2000bf05270 */
        /* <DEDUP_REMOVED lines=14> */
[----:B----4-:R-:W2:Y:S01]  /*10070*/  @P0 LDG.E.128 R28, desc[UR36][R10.64] ;  /* 0x000000240a1c0981 */ /* 0x010ea2000c1e1d00 */
        /* <DEDUP_REMOVED lines=12> */
.L_x_597:
        /* <DEDUP_REMOVED lines=16> */
.L_x_596:
[----:B------:R-:W-:Y:S05]  /*10240*/  BSYNC.RECONVERGENT B0 ;  /* 0x0000000000007941 */ /* 0x000fea0003800200 */
.L_x_595:
[C---:B------:R-:W-:Y:S01]  /*10250*/  LOP3.LUT R2, R3.reuse, 0x380, RZ, 0xc0, !PT ;  /* 0x0000038003027812 */ /* 0x040fe200078ec0ff */
[----:B------:R-:W-:Y:S01]  /*10260*/  BAR.SYNC.DEFER_BLOCKING 0x0 ;  /* 0x0000000000007b1d */ /* 0x000fe20000010000 */
[C---:B------:R-:W-:Y:S02]  /*10270*/  ISETP.GT.U32.AND P1, PT, R3.reuse, 0x7f, PT ;  /* 0x0000007f0300780c */ /* 0x040fe40003f24070 */
[----:B------:R-:W-:Y:S02]  /*10280*/  ISETP.NE.AND P0, PT, R2, 0x80, PT ;  /* 0x000000800200780c */ /* 0x000fe40003f05270 */
[C---:B------:R-:W-:Y:S01]  /*10290*/  ISETP.GT.U32.AND P3, PT, R3.reuse, 0x3f, PT ;  /* 0x0000003f0300780c */ /* 0x040fe20003f64070 */
[----:B------:R-:W-:Y:S01]  /*102a0*/  BSSY.RECONVERGENT B0, `(.L_x_598) ;  /* 0x000000e000007945 */ /* 0x000fe20003800200 */
[C---:B------:R-:W-:Y:S02]  /*102b0*/  LOP3.LUT R4, R3.reuse, 0x3c0, RZ, 0xc0, !PT ;  /* 0x000003c003047812 */ /* 0x040fe400078ec0ff */
[----:B------:R-:W-:-:S02]  /*102c0*/  LOP3.LUT R5, R3, 0x3e0, RZ, 0xc0, !PT ;  /* 0x000003e003057812 */ /* 0x000fc400078ec0ff */
[----:B------:R-:W-:Y:S02]  /*102d0*/  ISETP.GT.U32.AND P5, PT, R3, 0x1f, PT ;  /* 0x0000001f0300780c */ /* 0x000fe40003fa4070 */
[----:B------:R-:W-:Y:S02]  /*102e0*/  SHF.L.U32 R3, R12, 0x1, RZ ;  /* 0x000000010c037819 */ /* 0x000fe400000006ff */
[----:B------:R-:W-:Y:S02]  /*102f0*/  ISETP.NE.AND P2, PT, R4, 0x40, PT ;  /* 0x000000400400780c */ /* 0x000fe40003f45270 */
[----:B------:R-:W-:Y:S01]  /*10300*/  ISETP.NE.AND P4, PT, R5, 0x20, PT ;  /* 0x000000200500780c */ /* 0x000fe20003f85270 */
[----:B------:R-:W-:Y:S01]  /*10310*/  IMAD R0, R0, 0x200, R3 ;  /* 0x0000020000007824 */ /* 0x000fe200078e0203 */
[----:B------:R-:W-:Y:S11]  /*10320*/  @P0 BRA `(.L_x_599) ;  /* 0x0000000000140947 */ /* 0x000ff60003800000 */
[----:B------:R-:W-:Y:S02]  /*10330*/  F2FP.F16.F32.PACK_AB R4, R20, R15 ;  /* 0x0000000f1404723e */ /* 0x000fe400000000ff */
[----:B------:R-:W-:Y:S02]  /*10340*/  F2FP.F16.F32.PACK_AB R5, R14, R13 ;  /* 0x0000000d0e05723e */ /* 0x000fe400000000ff */
[----:B------:R-:W-:Y:S02]  /*10350*/  F2FP.F16.F32.PACK_AB R6, R18, R19 ;  /* 0x000000131206723e */ /* 0x000fe400000000ff */
[----:B------:R-:W-:-:S05]  /*10360*/  F2FP.F16.F32.PACK_AB R7, R16, R17 ;  /* 0x000000111007723e */ /* 0x000fca00000000ff */
[----:B------:R0:W-:Y:S02]  /*10370*/  STS.128 [R0+UR12+-0x800], R4 ;  /* 0xfff8000400007988 */ /* 0x0001e40008000c0c */
.L_x_599:
[----:B------:R-:W-:Y:S05]  /*10380*/  BSYNC.RECONVERGENT B0 ;  /* 0x0000000000007941 */ /* 0x000fea0003800200 */
.L_x_598:
[----:B------:R-:W-:Y:S06]  /*10390*/  BAR.SYNC.DEFER_BLOCKING 0x0 ;  /* 0x0000000000007b1d */ /* 0x000fec0000010000 */
[----:B------:R-:W-:Y:S04]  /*103a0*/  BSSY.RECONVERGENT B0, `(.L_x_600) ;  /* 0x0000013000007945 */ /* 0x000fe80003800200 */
[----:B------:R-:W-:Y:S05]  /*103b0*/  @P1 BRA `(.L_x_601) ;  /* 0x0000000000441947 */ /* 0x000fea0003800000 */
[----:B0-----:R-:W0:Y:S02]  /*103c0*/  LDS.128 R4, [R0+UR12] ;  /* 0x0000000c00047984 */ /* 0x001e240008000c00 */
        /* <DEDUP_REMOVED lines=16> */
.L_x_601:
[----:B------:R-:W-:Y:S05]  /*104d0*/  BSYNC.RECONVERGENT B0 ;  /* 0x0000000000007941 */ /* 0x000fea0003800200 */
.L_x_600:
        /* <DEDUP_REMOVED lines=8> */
.L_x_603:
[----:B------:R-:W-:Y:S05]  /*10560*/  BSYNC.RECONVERGENT B0 ;  /* 0x0000000000007941 */ /* 0x000fea0003800200 */
.L_x_602:
[----:B------:R-:W-:Y:S06]  /*10570*/  BAR.SYNC.DEFER_BLOCKING 0x0 ;  /* 0x0000000000007b1d */ /* 0x000fec0000010000 */
[----:B------:R-:W-:Y:S04]  /*10580*/  BSSY.RECONVERGENT B0, `(.L_x_604) ;  /* 0x0000013000007945 */ /* 0x000fe80003800200 */
[----:B------:R-:W-:Y:S05]  /*10590*/  @P3 BRA `(.L_x_605) ;  /* 0x0000000000443947 */ /* 0x000fea0003800000 */
[----:B01----:R-:W0:Y:S02]  /*105a0*/  LDS.128 R4, [R0+UR12] ;  /* 0x0000000c00047984 */ /* 0x003e240008000c00 */
        /* <DEDUP_REMOVED lines=16> */
.L_x_605:
[----:B------:R-:W-:Y:S05]  /*106b0*/  BSYNC.RECONVERGENT B0 ;  /* 0x0000000000007941 */ /* 0x000fea0003800200 */
.L_x_604:
        /* <DEDUP_REMOVED lines=8> */
.L_x_607:
[----:B------:R-:W-:Y:S05]  /*10740*/  BSYNC.RECONVERGENT B0 ;  /* 0x0000000000007941 */ /* 0x000fea0003800200 */
.L_x_606:
[----:B------:R-:W-:Y:S06]  /*10750*/  BAR.SYNC.DEFER_BLOCKING 0x0 ;  /* 0x0000000000007b1d */ /* 0x000fec0000010000 */
[----:B------:R-:W-:Y:S04]  /*10760*/  BSSY.RECONVERGENT B0, `(.L_x_608) ;  /* 0x0000013000007945 */ /* 0x000fe80003800200 */
[----:B------:R-:W-:Y:S05]  /*10770*/  @P5 BRA `(.L_x_609) ;  /* 0x0000000000445947 */ /* 0x000fea0003800000 */
[----:B012---:R-:W0:Y:S02]  /*10780*/  LDS.128 R4, [R0+UR12] ;  /* 0x0000000c00047984 */ /* 0x007e240008000c00 */
        /* <DEDUP_REMOVED lines=16> */
.L_x_609:
[----:B------:R-:W-:Y:S05]  /*10890*/  BSYNC.RECONVERGENT B0 ;  /* 0x0000000000007941 */ /* 0x000fea0003800200 */
.L_x_608:
[----:B------:R-:W-:Y:S06]  /*108a0*/  BAR.SYNC.DEFER_BLOCKING 0x0 ;  /* 0x0000000000007b1d */ /* 0x000fec0000010000 */
[----:B------:R-:W-:Y:S05]  /*108b0*/  @P5 EXIT ;  /* 0x000000000000594d */ /* 0x000fea0003800000 */
[----:B------:R-:W3:Y:S02]  /*108c0*/  LDCU UR4, c[0x0][0x478] ;  /* 0x00008f00ff0477ac */ /* 0x000ee40008000800 */
[----:B---3--:R-:W-:-:S09]  /*108d0*/  UISETP.NE.AND UP0, UPT, UR4, 0x2, UPT ;  /* 0x000000020400788c */ /* 0x008fd2000bf05270 */
[----:B------:R-:W-:Y:S05]  /*108e0*/  BRA.U UP0, `(.L_x_610) ;  /* 0x0000000100e07547 */ /* 0x000fea000b800000 */
[----:B--2---:R-:W2:Y:S01]  /*108f0*/  LDC.64 R2, c[0x0][0x470] ;  /* 0x00011c00ff027b82 */ /* 0x004ea20000000a00 */
[----:B------:R-:W3:Y:S01]  /*10900*/  LDCU.64 UR4, c[0x0][0x380] ;  /* 0x00007000ff0477ac */ /* 0x000ee20008000a00 */
[----:B--2---:R-:W2:Y:S01]  /*10910*/  LDG.E R2, desc[UR36][R2.64] ;  /* 0x0000002402027981 */ /* 0x004ea2000c1e1900 */
[----:B------:R-:W-:-:S04]  /*10920*/  IADD3 R12, PT, PT, R12, UR10, RZ ;  /* 0x0000000a0c0c7c10 */ /* 0x000fc8000fffe0ff */
[----:B---3--:R-:W-:Y:S01]  /*10930*/  IADD3 R8, P0, PT, R12, UR4, RZ ;  /* 0x000000040c087c10 */ /* 0x008fe2000ff1e0ff */
        /* <DEDUP_REMOVED lines=9> */
[----:B------:R-:W2:Y:S01]  /*109d0*/  F2I.S8.NTZ R18, R18 ;  /* 0x0000001200127305 */ /* 0x000ea20000202100 */
[----:B01----:R-:W-:-:S07]  /*109e0*/  PRMT R0, R17, 0x8880, RZ ;  /* 0x0000888011007816 */ /* 0x003fce00000000ff */
[----:B------:R-:W0:Y:S01]  /*109f0*/  F2I.S8.NTZ R16, R16 ;  /* 0x0000001000107305 */ /* 0x000e220000202100 */
[----:B------:R-:W-:-:S04]  /*10a00*/  PRMT R0, R0, 0x7710, RZ ;  /* 0x0000771000007816 */ /* 0x000fc800000000ff */
[----:B------:R-:W-:-:S03]  /*10a10*/  SHF.L.U32 R0, R0, 0x10, RZ ;  /* 0x0000001000007819 */ /* 0x000fc600000006ff */
[----:B------:R-:W1:Y:S01]  /*10a20*/  F2I.S8.NTZ R14, R14 ;  /* 0x0000000e000e7305 */ /* 0x000e620000202100 */
[----:B--2---:R-:W-:Y:S02]  /*10a30*/  PRMT R18, R18, 0x8880, RZ ;  /* 0x0000888012127816 */ /* 0x004fe400000000ff */
[----:B------:R-:W-:Y:S02]  /*10a40*/  LOP3.LUT R4, R0, 0xff0000, RZ, 0xc0, !PT ;  /* 0x00ff000000047812 */ /* 0x000fe400078ec0ff */
[----:B------:R-:W-:Y:S02]  /*10a50*/  PRMT R0, R18, 0x7710, RZ ;  /* 0x0000771012007816 */ /* 0x000fe400000000ff */
[----:B0-----:R-:W-:Y:S01]  /*10a60*/  PRMT R3, R16, 0x8880, RZ ;  /* 0x0000888010037816 */ /* 0x001fe200000000ff */
[----:B------:R-:W0:Y:S01]  /*10a70*/  F2I.S8.NTZ R20, R20 ;  /* 0x0000001400147305 */ /* 0x000e220000202100 */
[----:B------:R-:W-:Y:S02]  /*10a80*/  SHF.L.U32 R0, R0, 0x8, RZ ;  /* 0x0000000800007819 */ /* 0x000fe400000006ff */
[----:B------:R-:W-:-:S04]  /*10a90*/  PRMT R3, R3, 0x7710, RZ ;  /* 0x0000771003037816 */ /* 0x000fc800000000ff */
[----:B------:R-:W-:Y:S01]  /*10aa0*/  PRMT R3, R4, 0x4210, R3 ;  /* 0x0000421004037816 */ /* 0x000fe20000000003 */
[----:B------:R-:W2:Y:S01]  /*10ab0*/  F2I.S8.NTZ R13, R13 ;  /* 0x0000000d000d7305 */ /* 0x000ea20000202100 */
[----:B-1----:R-:W-:Y:S02]  /*10ac0*/  PRMT R4, R14, 0x8880, RZ ;  /* 0x000088800e047816 */ /* 0x002fe400000000ff */
[----:B------:R-:W-:Y:S02]  /*10ad0*/  LOP3.LUT R9, R3, 0xff00, R0, 0xf8, !PT ;  /* 0x0000ff0003097812 */ /* 0x000fe400078ef800 */
[----:B------:R-:W-:Y:S02]  /*10ae0*/  PRMT R4, R4, 0x7710, RZ ;  /* 0x0000771004047816 */ /* 0x000fe400000000ff */
[----:B0-----:R-:W-:Y:S01]  /*10af0*/  PRMT R0, R20, 0x8880, RZ ;  /* 0x0000888014007816 */ /* 0x001fe200000000ff */
[----:B------:R-:W0:Y:S01]  /*10b00*/  F2I.S8.NTZ R19, R19 ;  /* 0x0000001300137305 */ /* 0x000e220000202100 */
[----:B------:R-:W-:-:S02]  /*10b10*/  LOP3.LUT R4, R4, 0xff, RZ, 0xc0, !PT ;  /* 0x000000ff04047812 */ /* 0x000fc400078ec0ff */
[----:B------:R-:W-:Y:S02]  /*10b20*/  PRMT R0, R0, 0x7710, RZ ;  /* 0x0000771000007816 */ /* 0x000fe400000000ff */
[----:B--2---:R-:W-:-:S03]  /*10b30*/  PRMT R3, R13, 0x8880, RZ ;  /* 0x000088800d037816 */ /* 0x004fc600000000ff */
[----:B------:R-:W1:Y:S01]  /*10b40*/  F2I.S8.NTZ R2, R2 ;  /* 0x0000000200027305 */ /* 0x000e620000202100 */
[----:B------:R-:W-:Y:S02]  /*10b50*/  LOP3.LUT R6, R0, 0xff, RZ, 0xc0, !PT ;  /* 0x000000ff00067812 */ /* 0x000fe400078ec0ff */
[----:B------:R-:W-:-:S03]  /*10b60*/  PRMT R3, R3, 0x7710, RZ ;  /* 0x0000771003037816 */ /* 0x000fc600000000ff */
[----:B------:R-:W-:Y:S01]  /*10b70*/  IMAD.WIDE.U32 R6, R6, 0x100, RZ ;  /* 0x0000010006067825 */ /* 0x000fe200078e00ff */
[----:B0-----:R-:W-:Y:S02]  /*10b80*/  PRMT R19, R19, 0x8880, RZ ;  /* 0x0000888013137816 */ /* 0x001fe400000000ff */
[----:B------:R-:W-:Y:S02]  /*10b90*/  LOP3.LUT R5, R3, 0xff, RZ, 0xc0, !PT ;  /* 0x000000ff03057812 */ /* 0x000fe400078ec0ff */
[----:B------:R-:W-:Y:S02]  /*10ba0*/  PRMT R0, R19, 0x7710, RZ ;  /* 0x0000771013007816 */ /* 0x000fe400000000ff */
[----:B-1----:R-:W-:Y:S01]  /*10bb0*/  PRMT R10, R2, 0x8880, RZ ;  /* 0x00008880020a7816 */ /* 0x002fe200000000ff */
[----:B------:R-:W-:Y:S01]  /*10bc0*/  IMAD.WIDE.U32 R2, R4, 0x1000000, RZ ;  /* 0x0100000004027825 */ /* 0x000fe200078e00ff */
[----:B------:R-:W-:Y:S02]  /*10bd0*/  LOP3.LUT R9, R9, 0xff, R0, 0xf8, !PT ;  /* 0x000000ff09097812 */ /* 0x000fe400078ef800 */
[----:B------:R-:W-:Y:S01]  /*10be0*/  PRMT R0, R10, 0x7710, RZ ;  /* 0x000077100a007816 */ /* 0x000fe200000000ff */
[----:B------:R-:W-:-:S03]  /*10bf0*/  IMAD.WIDE.U32 R4, R5, 0x10000, RZ ;  /* 0x0001000005047825 */ /* 0x000fc600078e00ff */
[----:B------:R-:W-:Y:S02]  /*10c00*/  LOP3.LUT R11, R6, R2, R4, 0xfe, !PT ;  /* 0x00000002060b7212 */ /* 0x000fe400078efe04 */
[----:B------:R-:W-:Y:S02]  /*10c10*/  LOP3.LUT R3, R5, R9, R3, 0xfe, !PT ;  /* 0x0000000905037212 */ /* 0x000fe400078efe03 */
[----:B------:R-:W-:Y:S02]  /*10c20*/  LEA.HI.X.SX32 R9, R12, UR5, 0x1, P0 ;  /* 0x000000050c097c11 */ /* 0x000fe400080f0eff */
[----:B------:R-:W-:Y:S02]  /*10c30*/  LOP3.LUT R2, R11, 0xff, R0, 0xf8, !PT ;  /* 0x000000ff0b027812 */ /* 0x000fe400078ef800 */
[----:B------:R-:W-:-:S05]  /*10c40*/  LOP3.LUT R3, R3, R7, RZ, 0xfc, !PT ;  /* 0x0000000703037212 */ /* 0x000fca00078efcff */
[----:B------:R-:W-:Y:S01]  /*10c50*/  STG.E.64 desc[UR36][R8.64], R2 ;  /* 0x0000000208007986 */ /* 0x000fe2000c101b24 */
[----:B------:R-:W-:Y:S05]  /*10c60*/  EXIT ;  /* 0x000000000000794d */ /* 0x000fea0003800000 */
.L_x_610:
[----:B--2---:R-:W2:Y:S01]  /*10c70*/  LDC.64 R2, c[0x0][0x380] ;  /* 0x0000e000ff027b82 */ /* 0x004ea20000000a00 */
[----:B01----:R-:W-:Y:S01]  /*10c80*/  VIADD R5, R12, UR10 ;  /* 0x0000000a0c057c36 */ /* 0x003fe20008000000 */
[----:B------:R-:W-:Y:S02]  /*10c90*/  F2FP.F16.F32.PACK_AB R15, R20, R15 ;  /* 0x0000000f140f723e */ /* 0x000fe400000000ff */
[----:B------:R-:W-:Y:S02]  /*10ca0*/  F2FP.F16.F32.PACK_AB R13, R14, R13 ;  /* 0x0000000d0e0d723e */ /* 0x000fe400000000ff */
[----:B------:R-:W-:Y:S02]  /*10cb0*/  F2FP.F16.F32.PACK_AB R19, R18, R19 ;  /* 0x000000131213723e */ /* 0x000fe400000000ff */
[----:B------:R-:W-:Y:S01]  /*10cc0*/  F2FP.F16.F32.PACK_AB R17, R16, R17 ;  /* 0x000000111011723e */ /* 0x000fe200000000ff */
[----:B--2---:R-:W-:-:S05]  /*10cd0*/  IMAD.WIDE R2, R5, 0x2, R2 ;  /* 0x0000000205027825 */ /* 0x004fca00078e0202 */
[----:B------:R-:W-:Y:S04]  /*10ce0*/  STG.E desc[UR36][R2.64], R15 ;  /* 0x0000000f02007986 */ /* 0x000fe8000c101924 */
[----:B------:R-:W-:Y:S04]  /*10cf0*/  STG.E desc[UR36][R2.64+0x4], R13 ;  /* 0x0000040d02007986 */ /* 0x000fe8000c101924 */
[----:B------:R-:W-:Y:S04]  /*10d00*/  STG.E desc[UR36][R2.64+0x8], R19 ;  /* 0x0000081302007986 */ /* 0x000fe8000c101924 */
[----:B------:R-:W-:Y:S01]  /*10d10*/  STG.E desc[UR36][R2.64+0xc], R17 ;  /* 0x00000c1102007986 */ /* 0x000fe2000c101924 */
[----:B------:R-:W-:Y:S05]  /*10d20*/  EXIT ;  /* 0x000000000000794d */ /* 0x000fea0003800000 */
.L_x_489:
[----:B------:R-:W-:Y:S01]  /*10d30*/  HFMA2 R12, -RZ, RZ, 0, 9.5367431640625e-07 ;  /* 0x00000010ff0c7431 */ /* 0x000fe200000001ff */
[----:B------:R-:W-:Y:S02]  /*10d40*/  MOV R11, 0x1f ;  /* 0x0000001f000b7802 */ /* 0x000fe40000000f00 */
[----:B------:R-:W-:-:S07]  /*10d50*/  MOV R15, 0xffffffff ;  /* 0xffffffff000f7802 */ /* 0x000fce0000000f00 */
[----:B01----:R-:W-:Y:S05]  /*10d60*/  WARPSYNC.COLLECTIVE R15, `(.L_x_611) ;  /* 0x000000000f087348 */ /* 0x003fea0003c00000 */
[----:B------:R2:W3:Y:S02]  /*10d70*/  SHFL.BFLY P6, R14, R13, R12, R11 ;  /* 0x0c00000c0d0e7389 */ /* 0x0004e400000c000b */
[----:B0123--:R-:W-:Y:S05]  /*10d80*/  ENDCOLLECTIVE ;  /* 0x000000000000791b */ /* 0x00ffea0003800000 */
.L_x_611:
[----:B------:R-:W-:Y:S02]  /*10d90*/  HFMA2 R12, -RZ, RZ, 0, 4.76837158203125e-07 ;  /* 0x00000008ff0c7431 */ /* 0x000fe400000001ff */
[----:B------:R-:W-:-:S04]  /*10da0*/  FADD.FTZ R3, R13, R14 ;  /* 0x0000000e0d037221 */ /* 0x000fc80000010000 */
[----:B------:R-:W-:-:S07]  /*10db0*/  IMAD.MOV.U32 R13, RZ, RZ, R3 ;  /* 0x000000ffff0d7224 */ /* 0x000fce00078e0003 */
[----:B------:R-:W-:Y:S05]  /*10dc0*/  WARPSYNC.COLLECTIVE R15, `(.L_x_612) ;  /* 0x000000000f087348 */ /* 0x000fea0003c00000 */
[----:B------:R0:W1:Y:S02]  /*10dd0*/  SHFL.BFLY P6, R14, R13, R12, R11 ;  /* 0x0c00000c0d0e7389 */ /* 0x00006400000c000b */
[----:B01----:R-:W-:Y:S05]  /*10de0*/  ENDCOLLECTIVE ;  /* 0x000000000000791b */ /* 0x003fea0003800000 */
.L_x_612:
[----:B------:R-:W-:Y:S02]  /*10df0*/  HFMA2 R12, -RZ, RZ, 0, 2.384185791015625e-07 ;  /* 0x00000004ff0c7431 */ /* 0x000fe400000001ff */
[----:B------:R-:W-:-:S05]  /*10e00*/  FADD.FTZ R4, R3, R14 ;  /* 0x0000000e03047221 */ /* 0x000fca0000010000 */
[----:B------:R-:W-:-:S07]  /*10e10*/  MOV R13, R4 ;  /* 0x00000004000d7202 */ /* 0x000fce0000000f00 */
[----:B------:R-:W-:Y:S05]  /*10e20*/  WARPSYNC.COLLECTIVE R15, `(.L_x_613) ;  /* 0x000000000f087348 */ /* 0x000fea0003c00000 */
[----:B------:R0:W1:Y:S02]  /*10e30*/  SHFL.BFLY P6, R14, R13, R12, R11 ;  /* 0x0c00000c0d0e7389 */ /* 0x00006400000c000b */
[----:B01----:R-:W-:Y:S05]  /*10e40*/  ENDCOLLECTIVE ;  /* 0x000000000000791b */ /* 0x003fea0003800000 */
.L_x_613:
[----:B------:R-:W-:Y:S01]  /*10e50*/  MOV R12, 0x2 ;  /* 0x00000002000c7802 */ /* 0x000fe20000000f00 */
[----:B------:R-:W-:-:S04]  /*10e60*/  FADD.FTZ R5, R4, R14 ;  /* 0x0000000e04057221 */ /* 0x000fc80000010000 */
[----:B------:R-:W-:-:S07]  /*10e70*/  IMAD.MOV.U32 R13, RZ, RZ, R5 ;  /* 0x000000ffff0d7224 */ /* 0x000fce00078e0005 */
[----:B------:R-:W-:Y:S05]  /*10e80*/  WARPSYNC.COLLECTIVE R15, `(.L_x_614) ;  /* 0x000000000f087348 */ /* 0x000fea0003c00000 */
[----:B------:R0:W1:Y:S02]  /*10e90*/  SHFL.BFLY P6, R14, R13, R12, R11 ;  /* 0x0c00000c0d0e7389 */ /* 0x00006400000c000b */
[----:B01----:R-:W-:Y:S05]  /*10ea0*/  ENDCOLLECTIVE ;  /* 0x000000000000791b */ /* 0x003fea0003800000 */
.L_x_614:
[----:B------:R-:W-:Y:S02]  /*10eb0*/  HFMA2 R12, -RZ, RZ, 0, 5.9604644775390625e-08 ;  /* 0x00000001ff0c7431 */ /* 0x000fe400000001ff */
[----:B------:R-:W-:-:S05]  /*10ec0*/  FADD.FTZ R6, R5, R14 ;  /* 0x0000000e05067221 */ /* 0x000fca0000010000 */
[----:B------:R-:W-:-:S07]  /*10ed0*/  MOV R13, R6 ;  /* 0x00000006000d7202 */ /* 0x000fce0000000f00 */
[----:B------:R-:W-:Y:S05]  /*10ee0*/  WARPSYNC.COLLECTIVE R15, `(.L_x_615) ;  /* 0x000000000f087348 */ /* 0x000fea0003c00000 */
[----:B------:R0:W1:Y:S02]  /*10ef0*/  SHFL.BFLY P6, R14, R13, R12, R11 ;  /* 0x0c00000c0d0e7389 */ /* 0x00006400000c000b */
[----:B01----:R-:W-:Y:S05]  /*10f00*/  ENDCOLLECTIVE ;  /* 0x000000000000791b */ /* 0x003fea0003800000 */
.L_x_615:
[----:B------:R-:W-:Y:S05]  /*10f10*/  BRA `(.L_x_616) ;  /* 0xffffff2000787947 */ /* 0x000fea000383ffff */
.L_x_617:
        /* <DEDUP_REMOVED lines=14> */
.L_x_4641:


//--------------------- .text._ZN4mmha33masked_multihead_attention_kernelItLi256ELi256ELi2ELi32ELi128ELb1ELb0EEEv26Multihead_attention_paramsIT_XT5_EE --------------------------
	.section	.text._ZN4mmha33masked_multihead_attention_kernelItLi256ELi256ELi2ELi32ELi128ELb1ELb0EEEv26Multihead_attention_paramsIT_XT5_EE,"ax",@progbits
	.align	128
        .global         _ZN4mmha33masked_multihead_attention_kernelItLi256ELi256ELi2ELi32ELi128ELb1ELb0EEEv26Multihead_attention_paramsIT_XT5_EE
        .type           _ZN4mmha33masked_multihead_attention_kernelItLi256ELi256ELi2ELi32ELi128ELb1ELb0EEEv26Multihead_attention_paramsIT_XT5_EE,@function
        .size           _ZN4mmha33masked_multihead_attention_kernelItLi256ELi256ELi2ELi32ELi128ELb1ELb0EEEv26Multihead_attention_paramsIT_XT5_EE,(.L_x_4642 - _ZN4mmha33masked_multihead_attention_kernelItLi256ELi256ELi2ELi32ELi128ELb1ELb0EEEv26Multihead_attention_paramsIT_XT5_EE)
        .other          _ZN4mmha33masked_multihead_attention_kernelItLi256ELi256ELi2ELi32ELi128ELb1ELb0EEEv26Multihead_attention_paramsIT_XT5_EE,@"STO_CUDA_ENTRY STV_DEFAULT"
_ZN4mmha33masked_multihead_attention_kernelItLi256ELi256ELi2ELi32ELi128ELb1ELb0EEEv26Multihead_attention_paramsIT_XT5_EE:
.text._ZN4mmha33masked_multihead_attention_kernelItLi256ELi256ELi2ELi32ELi128ELb1ELb0EEEv26Multihead_attention_paramsIT_XT5_EE:
        /* <DEDUP_REMOVED lines=14> */
.L_x_618:
        /* <DEDUP_REMOVED lines=160> */
.L_x_621:
[----:B------:R-:W0:Y:S02]  /*0ae0*/  LDC.64 R2, c[0x0][0x388] ;  /* 0x0000e200ff027b82 */ /* 0x000e240000000a00 */
[----:B0-----:R-:W-:-:S05]  /*0af0*/  IMAD.WIDE R2, R5, 0x2, R2 ;  /* 0x0000000205027825 */ /* 0x001fca00078e0202 */
[----:B------:R0:W5:Y:S02]  /*0b00*/  LDG.E.128 R32, desc[UR36][R2.64] ;  /* 0x0000002402207981 */ /* 0x000164000c1e1d00 */
.L_x_620:
[----:B------:R-:W-:Y:S05]  /*0b10*/  BSYNC.RECONVERGENT B0 ;  /* 0x0000000000007941 */ /* 0x000fea0003800200 */
.L_x_619:
        /* <DEDUP_REMOVED lines=15> */
[C---:B------:R-:W-:Y:S02]  /*0c10*/  ISETP.GT.U32.OR P0, PT, R18.reuse, 0x1f, P0 ;  /* 0x0000001f1200780c */ /* 0x040fe40000704470 */
        /* <DEDUP_REMOVED lines=22> */
.L_x_622:
        /* <DEDUP_REMOVED lines=130> */
.L_x_625:
[----:B------:R-:W-:-:S13]  /*15a0*/  ISETP.GE.AND P0, PT, R17, R8, PT ;  /* 0x000000081100720c */ /* 0x000fda0003f06270 */
[----:B------:R-:W-:Y:S05]  /*15b0*/  @P0 BRA `(.L_x_626) ;  /* 0x0000001800300947 */ /* 0x000fea0003800000 */
[----:B------:R-:W-:Y:S01]  /*15c0*/  I2FP.F32.U32 R8, R8 ;  /* 0x0000000800087245 */ /* 0x000fe20000201000 */
[C---:B------:R-:W-:Y:S01]  /*15d0*/  VIADD R2, R17.reuse, 0x2 ;  /* 0x0000000211027836 */ /* 0x040fe20000000000 */
[----:B------:R-:W-:Y:S01]  /*15e0*/  I2FP.F32.U32 R0, R17 ;  /* 0x0000001100007245 */ /* 0x000fe20000201000 */
[C---:B------:R-:W-:Y:S01]  /*15f0*/  VIADD R6, R17.reuse, 0x6 ;  /* 0x0000000611067836 */ /* 0x040fe20000000000 */
[----:B------:R0:W1:Y:S01]  /*1600*/  MUFU.RCP R3, R8 ;  /* 0x0000000800037308 */ /* 0x0000620000001000 */
[----:B------:R-:W-:Y:S01]  /*1610*/  IADD3 R4, PT, PT, R17, 0x4, RZ ;  /* 0x0000000411047810 */ /* 0x000fe20007ffe0ff */
[----:B------:R-:W-:Y:S01]  /*1620*/  UIADD3 UR4, UPT, UPT, -UR39, UR10, URZ ;  /* 0x0000000a27047290 */ /* 0x000fe2000fffe1ff */
[----:B------:R-:W-:Y:S01]  /*1630*/  I2FP.F32.U32 R2, R2 ;  /* 0x0000000200027245 */ /* 0x000fe20000201000 */
[----:B------:R-:W-:Y:S01]  /*1640*/  HADD2.F32 R12, -RZ, R34.H1_H1 ;  /* 0x30000022ff0c7230 */ /* 0x000fe20000004100 */
[----:B------:R-:W-:Y:S01]  /*1650*/  I2FP.F32.U32 R4, R4 ;  /* 0x0000000400047245 */ /* 0x000fe20000201000 */
[----:B------:R-:W-:-:S02]  /*1660*/  HADD2.F32 R19, -RZ, R35.H1_H1 ;  /* 0x30000023ff137230 */ /* 0x000fc40000004100 */
[----:B------:R-:W-:Y:S01]  /*1670*/  HADD2.F32 R34, -RZ, R34.H0_H0 ;  /* 0x20000022ff227230 */ /* 0x000fe20000004100 */
[----:B0-----:R-:W-:Y:S01]  /*1680*/  I2FP.F32.U32 R8, R6 ;  /* 0x0000000600087245 */ /* 0x001fe20000201000 */
        /* <DEDUP_REMOVED lines=17> */
[----:B------:R-:W-:-:S03]  /*17a0*/  FMUL.RZ R7, R7, 0.15915493667125701904 ;  /* 0x3e22f98307077820 */ /* 0x000fc6000040c000 */
[----:B------:R-:W2:Y:S01]  /*17b0*/  MUFU.SIN R3, R5 ;  /* 0x0000000500037308 */ /* 0x000ea20000000400 */
[----:B0-----:R-:W-:-:S04]  /*17c0*/  FMUL.FTZ R9, R0, R9 ;  /* 0x0000000900097220 */ /* 0x001fc80000410000 */
[----:B------:R-:W-:Y:S01]  /*17d0*/  FMUL.RZ R8, R9, 0.15915493667125701904 ;  /* 0x3e22f98309087820 */ /* 0x000fe2000040c000 */
[--C-:B------:R-:W-:Y:S02]  /*17e0*/  HADD2.F32 R9, -RZ, R33.reuse.H1_H1 ;  /* 0x30000021ff097230 */ /* 0x100fe40000004100 */
[----:B------:R2:W0:Y:S01]  /*17f0*/  MUFU.COS R2, R5 ;  /* 0x0000000500027308 */ /* 0x0004220000000000 */
[----:B-1----:R-:W-:Y:S01]  /*1800*/  FMUL.FTZ R0, R0, R11 ;  /* 0x0000000b00007220 */ /* 0x002fe20000410000 */
[----:B------:R-:W-:-:S03]  /*1810*/  HADD2.F32 R33, -RZ, R33.H0_H0 ;  /* 0x20000021ff217230 */ /* 0x000fc60000004100 */
[----:B------:R-:W-:Y:S01]  /*1820*/  FMUL.RZ R13, R0, 0.15915493667125701904 ;  /* 0x3e22f983000d7820 */ /* 0x000fe2000040c000 */
[--C-:B------:R-:W-:Y:S02]  /*1830*/  HADD2.F32 R0, -RZ, R32.reuse.H1_H1 ;  /* 0x30000020ff007230 */ /* 0x100fe40000004100 */
[----:B------:R-:W1:Y:S01]  /*1840*/  MUFU.SIN R6, R7 ;  /* 0x0000000700067308 */ /* 0x000e620000000400 */
[----:B------:R-:W-:Y:S02]  /*1850*/  HADD2.F32 R32, -RZ, R32.H0_H0 ;  /* 0x20000020ff207230 */ /* 0x000fe40000004100 */
[----:B--2---:R-:W-:-:S05]  /*1860*/  FMUL.FTZ R5, R3, R0 ;  /* 0x0000000003057220 */ /* 0x004fca0000410000 */
[----:B------:R1:W2:Y:S01]  /*1870*/  MUFU.COS R4, R7 ;  /* 0x0000000700047308 */ /* 0x0002a20000000000 */
[C---:B0-----:R-:W-:Y:S01]  /*1880*/  FMUL.FTZ R0, R2.reuse, R0 ;  /* 0x0000000002007220 */ /* 0x041fe20000410000 */
[----:B------:R-:W-:-:S03]  /*1890*/  FFMA.FTZ R5, R2, R32, -R5 ;  /* 0x0000002002057223 */ /* 0x000fc60000010805 */
[----:B------:R-:W-:-:S03]  /*18a0*/  FFMA.FTZ R32, R3, R32, R0 ;  /* 0x0000002003207223 */ /* 0x000fc60000010000 */
[----:B------:R-:W0:Y:S01]  /*18b0*/  MUFU.SIN R11, R8 ;  /* 0x00000008000b7308 */ /* 0x000e220000000400 */
[----:B-1----:R-:W-:Y:S01]  /*18c0*/  FMUL.FTZ R7, R6, R9 ;  /* 0x0000000906077220 */ /* 0x002fe20000410000 */
[----:B------:R-:W-:-:S06]  /*18d0*/  F2FP.F16.F32.PACK_AB R32, R32, R5 ;  /* 0x000000052020723e */ /* 0x000fcc00000000ff */
[----:B------:R-:W1:Y:S01]  /*18e0*/  MUFU.COS R10, R8 ;  /* 0x00000008000a7308 */ /* 0x000e620000000000 */
[C---:B--2---:R-:W-:Y:S01]  /*18f0*/  FMUL.FTZ R9, R4.reuse, R9 ;  /* 0x0000000904097220 */ /* 0x044fe20000410000 */
[----:B------:R-:W-:-:S03]  /*1900*/  FFMA.FTZ R7, R4, R33, -R7 ;  /* 0x0000002104077223 */ /* 0x000fc60000010807 */
[----:B------:R-:W-:-:S03]  /*1910*/  FFMA.FTZ R6, R6, R33, R9 ;  /* 0x0000002106067223 */ /* 0x000fc60000010009 */
[----:B------:R-:W2:Y:S01]  /*1920*/  MUFU.SIN R15, R13 ;  /* 0x0000000d000f7308 */ /* 0x000ea20000000400 */
[----:B0-----:R-:W-:Y:S01]  /*1930*/  FMUL.FTZ R3, R11, R12 ;  /* 0x0000000c0b037220 */ /* 0x001fe20000410000 */
[----:B------:R-:W-:-:S06]  /*1940*/  F2FP.F16.F32.PACK_AB R33, R6, R7 ;  /* 0x000000070621723e */ /* 0x000fcc00000000ff */
[----:B------:R-:W0:Y:S01]  /*1950*/  MUFU.COS R14, R13 ;  /* 0x0000000d000e7308 */ /* 0x000e220000000000 */
[C---:B-1----:R-:W-:Y:S01]  /*1960*/  FMUL.FTZ R12, R10.reuse, R12 ;  /* 0x0000000c0a0c7220 */ /* 0x042fe20000410000 */
[----:B------:R-:W-:-:S03]  /*1970*/  FFMA.FTZ R3, R10, R34, -R3 ;  /* 0x000000220a037223 */ /* 0x000fc60000010803 */
[----:B------:R-:W-:Y:S01]  /*1980*/  FFMA.FTZ R34, R11, R34, R12 ;  /* 0x000000220b227223 */ /* 0x000fe2000001000c */
[----:B--2---:R-:W-:-:S04]  /*1990*/  FMUL.FTZ R9, R15, R19 ;  /* 0x000000130f097220 */ /* 0x004fc80000410000 */
[----:B------:R-:W-:Y:S01]  /*19a0*/  F2FP.F16.F32.PACK_AB R34, R34, R3 ;  /* 0x000000032222723e */ /* 0x000fe200000000ff */
[C---:B0-----:R-:W-:Y:S01]  /*19b0*/  FMUL.FTZ R0, R14.reuse, R19 ;  /* 0x000000130e007220 */ /* 0x041fe20000410000 */
[----:B------:R-:W-:-:S03]  /*19c0*/  FFMA.FTZ R9, R14, R35, -R9 ;  /* 0x000000230e097223 */ /* 0x000fc60000010809 */
[----:B------:R-:W-:-:S05]  /*19d0*/  FFMA.FTZ R0, R15, R35, R0 ;  /* 0x000000230f007223 */ /* 0x000fca0000010000 */
[----:B------:R-:W-:Y:S01]  /*19e0*/  F2FP.F16.F32.PACK_AB R35, R0, R9 ;  /* 0x000000090023723e */ /* 0x000fe200000000ff */
[----:B------:R-:W-:Y:S06]  /*19f0*/  BRA `(.L_x_626) ;  /* 0x0000001400207947 */ /* 0x000fec0003800000 */
.L_x_624:
        /* <DEDUP_REMOVED lines=53> */
.L_x_627:
        /* <DEDUP_REMOVED lines=15> */
.L_x_628:
        /* <DEDUP_REMOVED lines=140> */
.L_x_634:
[----:B------:R-:W-:Y:S05]  /*2700*/  BSYNC.RECONVERGENT B2 ;  /* 0x0000000000027941 */ /* 0x000fea0003800200 */
.L_x_633:
        /* <DEDUP_REMOVED lines=17> */
.L_x_632:
        /* <DEDUP_REMOVED lines=72> */
.L_x_635:
[----:B------:R-:W-:Y:S05]  /*2ca0*/  BSYNC.RECONVERGENT B1 ;  /* 0x0000000000017941 */ /* 0x000fea0003800200 */
.L_x_631:
        /* <DEDUP_REMOVED lines=16> */
.L_x_630:
[----:B------:R-:W-:Y:S05]  /*2db0*/  BSYNC.RECONVERGENT B0 ;  /* 0x0000000000007941 */ /* 0x000fea0003800200 */
.L_x_629:
        /* <DEDUP_REMOVED lines=10> */
.L_x_637:
[----:B------:R-:W-:Y:S05]  /*2e60*/  BSYNC.RECONVERGENT B0 ;  /* 0x0000000000007941 */ /* 0x000fea0003800200 */
.L_x_636:
[----:B------:R-:W-:Y:S06]  /*2e70*/  BAR.SYNC.DEFER_BLOCKING 0x0 ;  /* 0x0000000000007b1d */ /* 0x000fec0000010000 */
.L_x_626:
[----:B------:R-:W-:Y:S05]  /*2e80*/  BSYNC.RECONVERGENT B6 ;  /* 0x0000000000067941 */ /* 0x000fea0003800200 */
.L_x_623:
        /* <DEDUP_REMOVED lines=32> */
.L_x_639:
[----:B------:R-:W-:Y:S01]  /*3090*/  UMOV UR4, 0xffffffff ;  /* 0xffffffff00047882 */ /* 0x000fe20000000000 */
[----:B------:R-:W-:Y:S02]  /*30a0*/  FADD.FTZ R13, R13, R8 ;  /* 0x000000080d0d7221 */ /* 0x000fe40000010000 */
[----:B------:R-:W-:Y:S05]  /*30b0*/  BRA.DIV UR4, `(.L_x_640) ;  /* 0x0000009604d87947 */ /* 0x000fea000b800000 */
[----:B------:R-:W1:Y:S02]  /*30c0*/  SHFL.BFLY PT, R14, R13, 0x10, 0x1f ;  /* 0x0e001f000d0e7f89 */ /* 0x000e6400000e0000 */
[----:B-1----:R-:W-:-:S05]  /*30d0*/  FADD.FTZ R2, R13, R14 ;  /* 0x0000000e0d027221 */ /* 0x002fca0000010000 */
[----:B------:R-:W0:Y:S02]  /*30e0*/  SHFL.BFLY PT, R14, R2, 0x8, 0x1f ;  /* 0x0d001f00020e7f89 */ /* 0x000e2400000e0000 */
[----:B0-----:R-:W-:-:S05]  /*30f0*/  FADD.FTZ R3, R2, R14 ;  /* 0x0000000e02037221 */ /* 0x001fca0000010000 */
[----:B------:R-:W0:Y:S02]  /*3100*/  SHFL.BFLY PT, R14, R3, 0x4, 0x1f ;  /* 0x0c801f00030e7f89 */ /* 0x000e2400000e0000 */
[----:B0-----:R-:W-:-:S05]  /*3110*/  FADD.FTZ R4, R3, R14 ;  /* 0x0000000e03047221 */ /* 0x001fca0000010000 */
[----:B------:R-:W0:Y:S02]  /*3120*/  SHFL.BFLY PT, R14, R4, 0x2, 0x1f ;  /* 0x0c401f00040e7f89 */ /* 0x000e2400000e0000 */
[----:B0-----:R-:W-:-:S05]  /*3130*/  FADD.FTZ R5, R4, R14 ;  /* 0x0000000e04057221 */ /* 0x001fca0000010000 */
[----:B------:R0:W1:Y:S02]  /*3140*/  SHFL.BFLY PT, R14, R5, 0x1, 0x1f ;  /* 0x0c201f00050e7f89 */ /* 0x00006400000e0000 */
.L_x_775:
        /* <DEDUP_REMOVED lines=26> */
.L_x_638:
        /* <DEDUP_REMOVED lines=94> */
.L_x_641:
[----:B------:R-:W-:Y:S04]  /*38d0*/  BSSY B0, `(.L_x_642) ;  /* 0x000040e000007945 */ /* 0x000fe80003800000 */
[----:B------:R-:W-:Y:S05]  /*38e0*/  @P0 BRA `(.L_x_643) ;  /* 0x0000004000300947 */ /* 0x000fea0003800000 */
[----:B------:R-:W-:Y:S01]  /*38f0*/  IABS R19, R214 ;  /* 0x000000d600137213 */ /* 0x000fe20000000000 */
[----:B------:R-:W5:Y:S01]  /*3900*/  LDCU UR4, c[0x0][0x3f8] ;  /* 0x00007f00ff0477ac */ /* 0x000f620008000800 */
[----:B------:R-:W4:Y:S01]  /*3910*/  LDC.64 R4, c[0x0][0x448] ;  /* 0x00011200ff047b82 */ /* 0x000f220000000a00 */
[----:B------:R-:W-:Y:S01]  /*3920*/  IADD3 R216, PT, PT, R221, UR9, RZ ;  /* 0x00000009ddd87c10 */ /* 0x000fe2000fffe0ff */
[----:B------:R-:W2:Y:S01]  /*3930*/  I2F.RP R11, R19 ;  /* 0x00000013000b7306 */ /* 0x000ea20000209400 */
[----:B------:R-:W5:Y:S01]  /*3940*/  LDCU.64 UR10, c[0x0][0x420] ;  /* 0x00008400ff0a77ac */ /* 0x000f620008000a00 */
[----:B------:R-:W-:Y:S02]  /*3950*/  IMAD R212, R214, UR47, R213 ;  /* 0x0000002fd6d47c24 */ /* 0x000fe4000f8e02d5 */
[----:B------:R-:W-:Y:S01]  /*3960*/  IMAD.U32 R15, RZ, RZ, UR44 ;  /* 0x0000002cff0f7e24 */ /* 0x000fe2000f8e00ff */
[----:B------:R-:W4:Y:S01]  /*3970*/  LDCU UR16, c[0x0][0x440] ;  /* 0x00008800ff1077ac */ /* 0x000f220008000800 */
[----:B01----:R-:W0:Y:S01]  /*3980*/  LDC.64 R2, c[0x0][0x450] ;  /* 0x00011400ff027b82 */ /* 0x003e220000000a00 */
[----:B------:R-:W-:Y:S01]  /*3990*/  SHF.R.S32.HI R218, RZ, 0x1f, R212 ;  /* 0x0000001fffda7819 */ /* 0x000fe200000114d4 */
[----:B------:R-:W1:Y:S06]  /*39a0*/  LDCU UR8, c[0x0][0x408] ;  /* 0x00008100ff0877ac */ /* 0x000e6c0008000800 */
[----:B------:R-:W1:Y:S01]  /*39b0*/  LDC R220, c[0x0][0x430] ;  /* 0x00010c00ffdc7b82 */ /* 0x000e620000000800 */
[----:B--2---:R-:W2:Y:S01]  /*39c0*/  MUFU.RCP R11, R11 ;  /* 0x0000000b000b7308 */ /* 0x004ea20000001000 */
[----:B-----5:R-:W-:Y:S01]  /*39d0*/  UIMAD UR4, UR38, UR4, UR44 ;  /* 0x00000004260472a4 */ /* 0x020fe2000f8e022c */
[----:B------:R-:W-:Y:S01]  /*39e0*/  ISETP.NE.U32.AND P0, PT, RZ, UR10, PT ;  /* 0x0000000aff007c0c */ /* 0x000fe2000bf05070 */
[----:B----4-:R-:W-:Y:S01]  /*39f0*/  IMAD.WIDE.U32 R4, R15, 0x2, R4 ;  /* 0x000000020f047825 */ /* 0x010fe200078e0004 */
[----:B------:R-:W-:-:S02]  /*3a00*/  UIMAD UR5, UR44, UR16, UR45 ;  /* 0x000000102c0572a4 */ /* 0x000fc4000f8e022d */
[----:B------:R-:W-:Y:S01]  /*3a10*/  ISETP.NE.AND.EX P0, PT, RZ, UR11, PT, P0 ;  /* 0x0000000bff007c0c */ /* 0x000fe2000bf05300 */
[----:B------:R-:W-:-:S04]  /*3a20*/  IMAD.U32 R215, RZ, RZ, UR16 ;  /* 0x00000010ffd77e24 */ /* 0x000fc8000f8e00ff */
[----:B------:R-:W-:Y:S01]  /*3a30*/  IMAD R215, R215, UR5, R216 ;  /* 0x00000005d7d77c24 */ /* 0x000fe2000f8e02d8 */
[----:B--2---:R-:W-:-:S04]  /*3a40*/  IADD3 R208, PT, PT, R11, 0xffffffe, RZ ;  /* 0x0ffffffe0bd07810 */ /* 0x004fc80007ffe0ff */
[----:B------:R2:W4:Y:S01]  /*3a50*/  F2I.FTZ.U32.TRUNC.NTZ R209, R208 ;  /* 0x000000d000d17305 */ /* 0x000522000021f000 */
[----:B-1----:R-:W-:Y:S02]  /*3a60*/  IADD3 R220, PT, PT, R220, UR8, RZ ;  /* 0x00000008dcdc7c10 */ /* 0x002fe4000fffe0ff */
[----:B--2---:R-:W-:Y:S01]  /*3a70*/  MOV R208, RZ ;  /* 0x000000ff00d07202 */ /* 0x004fe20000000f00 */
[----:B----4-:R-:W-:-:S04]  /*3a80*/  IMAD.MOV R14, RZ, RZ, -R209 ;  /* 0x000000ffff0e7224 */ /* 0x010fc800078e0ad1 */
[----:B------:R-:W-:Y:S02]  /*3a90*/  IMAD R13, R14, R19, RZ ;  /* 0x000000130e0d7224 */ /* 0x000fe400078e02ff */
[----:B------:R-:W-:Y:S01]  /*3aa0*/  IMAD.U32 R14, RZ, RZ, UR4 ;  /* 0x00000004ff0e7e24 */ /* 0x000fe2000f8e00ff */
[----:B------:R-:W-:Y:S01]  /*3ab0*/  UIADD3 UR4, UPT, UPT, UR14, 0x420, URZ ;  /* 0x000004200e047890 */ /* 0x000fe2000fffe0ff */
[----:B------:R-:W-:Y:S01]  /*3ac0*/  IMAD.HI.U32 R208, R209, R13, R208 ;  /* 0x0000000dd1d07227 */ /* 0x000fe200078e00d0 */
[----:B------:R-:W-:Y:S02]  /*3ad0*/  MOV R13, UR10 ;  /* 0x0000000a000d7c02 */ /* 0x000fe40008000f00 */
[----:B------:R-:W-:Y:S01]  /*3ae0*/  ULEA UR4, UR15, UR4, 0x18 ;  /* 0x000000040f047291 */ /* 0x000fe2000f8ec0ff */
[--C-:B------:R-:W-:Y:S01]  /*3af0*/  IMAD R11, R14, 0x100, R213.reuse ;  /* 0x000001000e0b7824 */ /* 0x100fe200078e02d5 */
[----:B------:R-:W-:Y:S01]  /*3b00*/  IADD3 R210, P1, P2, R13, UR48, R216 ;  /* 0x000000300dd27c10 */ /* 0x000fe2000fa3e0d8 */
[----:B------:R-:W-:Y:S01]  /*3b10*/  IMAD R213, R214, UR42, R213 ;  /* 0x0000002ad6d57c24 */ /* 0x000fe2000f8e02d5 */
[----:B------:R-:W-:Y:S01]  /*3b20*/  IADD3 R209, PT, PT, R12, UR9, RZ ;  /* 0x000000090cd17c10 */ /* 0x000fe2000fffe0ff */
[----:B0-----:R-:W-:Y:S01]  /*3b30*/  IMAD.WIDE R2, R11, 0x2, R2 ;  /* 0x000000020b027825 */ /* 0x001fe200078e0202 */
[----:B------:R-:W-:-:S02]  /*3b40*/  IADD3.X R211, PT, PT, R16, UR11, RZ, P1, P2 ;  /* 0x0000000b10d37c10 */ /* 0x000fc40008fe44ff */
[----:B------:R-:W-:Y:S01]  /*3b50*/  SHF.L.U32 R214, R214, 0x4, RZ ;  /* 0x00000004d6d67819 */ /* 0x000fe200000006ff */
[----:B------:R-:W-:Y:S01]  /*3b60*/  VIADD R216, R216, 0x1 ;  /* 0x00000001d8d87836 */ /* 0x000fe20000000000 */
[----:B------:R-:W-:Y:S02]  /*3b70*/  SHF.R.S32.HI R219, RZ, 0x1f, R213 ;  /* 0x0000001fffdb7819 */ /* 0x000fe400000114d5 */
[----:B------:R-:W-:-:S07]  /*3b80*/  LEA R221, R221, UR4, 0x2 ;  /* 0x00000004dddd7c11 */ /* 0x000fce000f8e10ff */
.L_x_707:
[----:B------:R-:W2:Y:S01]  /*3b90*/  @P0 LDG.E.U8 R14, desc[UR36][R210.64] ;  /* 0x00000024d20e0981 */ /* 0x000ea2000c1e1100 */
[----:B0-----:R-:W0:Y:S01]  /*3ba0*/  LDC R11, c[0x0][0x3f4] ;  /* 0x0000fd00ff0b7b82 */ /* 0x001e220000000800 */
[----:B------:R-:W-:Y:S01]  /*3bb0*/  VIADD R223, R216, 0xffffffff ;  /* 0xffffffffd8df7836 */ /* 0x000fe20000000000 */
[----:B------:R-:W-:Y:S04]  /*3bc0*/  BSSY.RECONVERGENT B1, `(.L_x_644) ;  /* 0x0000028000017945 */ /* 0x000fe80003800200 */
[----:B------:R-:W-:Y:S02]  /*3bd0*/  IABS R13, R223 ;  /* 0x000000df000d7213 */ /* 0x000fe40000000000 */
        /* <DEDUP_REMOVED lines=9> */
[----:B------:R-:W-:Y:S02]  /*3c70*/  @!P1 IADD3 R12, PT, PT, R12, -R15, RZ ;  /* 0x8000000f0c0c9210 */ /* 0x000fe40007ffe0ff */
[----:B------:R-:W-:-:S03]  /*3c80*/  ISETP.GE.AND P1, PT, R223, UR45, PT ;  /* 0x0000002ddf007c0c */ /* 0x000fc6000bf26270 */
[----:B------:R-:W-:Y:S01]  /*3c90*/  @!P3 IMAD.MOV R12, RZ, RZ, -R12 ;  /* 0x000000ffff0cb224 */ /* 0x000fe200078e0a0c */
[----:B------:R-:W-:Y:S02]  /*3ca0*/  @!P4 LOP3.LUT R12, RZ, R11, RZ, 0x33, !PT ;  /* 0x0000000bff0cc212 */ /* 0x000fe400078e33ff */
[----:B--2---:R-:W-:-:S07]  /*3cb0*/  ISETP.NE.AND P2, PT, R14, RZ, P0 ;  /* 0x000000ff0e00720c */ /* 0x004fce0000745270 */
[----:B------:R-:W-:Y:S06]  /*3cc0*/  @P1 BRA `(.L_x_645) ;  /* 0x00000000005c1947 */ /* 0x000fec0003800000 */
[----:B------:R-:W-:-:S04]  /*3cd0*/  SHF.L.U32 R222, R12, 0x3, RZ ;  /* 0x000000030cde7819 */ /* 0x000fc800000006ff */
[----:B------:R-:W-:-:S05]  /*3ce0*/  IADD3 R13, P3, PT, R213, R222, RZ ;  /* 0x000000ded50d7210 */ /* 0x000fca0007f7e0ff */
[----:B------:R-:W-:Y:S01]  /*3cf0*/  IMAD.X R14, RZ, RZ, R219, P3 ;  /* 0x000000ffff0e7224 */ /* 0x000fe200018e06db */
        /* <DEDUP_REMOVED lines=14> */
[----:B------:R-:W-:Y:S02]  /*3de0*/  IADD3.X R222, PT, PT, RZ, R218, RZ, P5, !PT ;  /* 0x000000daffde7210 */ /* 0x000fe40002ffe4ff */
[----:B------:R-:W-:-:S04]  /*3df0*/  LEA R224, P5, R13, UR6, 0x1 ;  /* 0x000000060de07c11 */ /* 0x000fc8000f8a08ff */
[----:B------:R-:W-:Y:S01]  /*3e00*/  LEA.HI.X R225, R13, UR7, R222, 0x1, P5 ;  /* 0x000000070de17c11 */ /* 0x000fe2000a8f0cde */
[----:B--2---:R-:W-:Y:S02]  /*3e10*/  @P3 HFMA2 R145, R145, R15, -RZ ;  /* 0x0000000f91913231 */ /* 0x004fe400001000ff */
[----:B------:R-:W-:-:S05]  /*3e20*/  @P4 HMUL2 R144, R144, R14 ;  /* 0x0000000e90904232 */ /* 0x000fca0000000000 */
[----:B------:R0:W-:Y:S02]  /*3e30*/  STG.E.64 desc[UR36][R224.64], R144 ;  /* 0x00000090e0007986 */ /* 0x0001e4000c101b24 */
.L_x_645:
[----:B------:R-:W-:Y:S05]  /*3e40*/  BSYNC.RECONVERGENT B1 ;  /* 0x0000000000017941 */ /* 0x000fea0003800200 */
.L_x_644:
[----:B------:R-:W-:Y:S01]  /*3e50*/  BSSY.RECONVERGENT B1, `(.L_x_646) ;  /* 0x0000031000017945 */ /* 0x000fe20003800200 */
[----:B------:R-:W-:-:S03]  /*3e60*/  IMAD.IADD R13, R12, 0x1, R11 ;  /* 0x000000010c0d7824 */ /* 0x000fc600078e020b */
[----:B------:R-:W-:Y:S05]  /*3e70*/  @P1 BRA `(.L_x_647) ;  /* 0x0000000000b81947 */ /* 0x000fea0003800000 */
[----:B0-----:R-:W-:Y:S01]  /*3e80*/  SHF.L.U32 R224, R13, 0x3, RZ ;  /* 0x000000030de07819 */ /* 0x001fe200000006ff */
[----:B------:R-:W-:Y:S01]  /*3e90*/  IMAD R226, R12, 0x8, R214 ;  /* 0x000000080ce27824 */ /* 0x000fe200078e02d6 */
[----:B------:R-:W-:Y:S01]  /*3ea0*/  UISETP.NE.AND UP0, UPT, UR17, URZ, UPT ;  /* 0x000000ff1100728c */ /* 0x000fe2000bf05270 */
[----:B------:R-:W-:Y:S02]  /*3eb0*/  ISETP.NE.AND P6, PT, R217, RZ, PT ;  /* 0x000000ffd900720c */ /* 0x000fe40003fc5270 */
[----:B------:R-:W-:Y:S02]  /*3ec0*/  SHF.R.S32.HI R225, RZ, 0x1f, R224 ;  /* 0x0000001fffe17819 */ /* 0x000fe400000114e0 */
[----:B------:R-:W-:Y:S02]  /*3ed0*/  IADD3 R147, P3, PT, R213, R224, RZ ;  /* 0x000000e0d5937210 */ /* 0x000fe40007f7e0ff */
[----:B------:R-:W-:Y:S02]  /*3ee0*/  SHF.R.S32.HI R227, RZ, 0x1f, R226 ;  /* 0x0000001fffe37819 */ /* 0x000fe400000114e2 */
[----:B------:R-:W-:-:S02]  /*3ef0*/  IADD3.X R222, PT, PT, R219, R225, RZ, P3, !PT ;  /* 0x000000e1dbde7210 */ /* 0x000fc40001ffe4ff */
[----:B------:R-:W-:Y:S02]  /*3f00*/  LEA R146, P3, R147, UR6, 0x1 ;  /* 0x0000000693927c11 */ /* 0x000fe4000f8608ff */
[----:B------:R-:W-:Y:S02]  /*3f10*/  IADD3 R14, P4, PT, R213, R226, RZ ;  /* 0x000000e2d50e7210 */ /* 0x000fe40007f9e0ff */
[----:B------:R-:W-:-:S03]  /*3f20*/  LEA.HI.X R147, R147, UR7, R222, 0x1, P3 ;  /* 0x0000000793937c11 */ /* 0x000fc600098f0cde */
[----:B------:R-:W-:Y:S01]  /*3f30*/  IMAD.X R15, R219, 0x1, R227, P4 ;  /* 0x00000001db0f7824 */ /* 0x000fe200020e06e3 */
[C---:B------:R-:W-:Y:S02]  /*3f40*/  LEA R148, P4, R14.reuse, UR6, 0x1 ;  /* 0x000000060e947c11 */ /* 0x040fe4000f8808ff */
[----:B------:R-:W5:Y:S02]  /*3f50*/  LDG.E.64 R146, desc[UR36][R146.64] ;  /* 0x0000002492927981 */ /* 0x000f64000c1e1b00 */
[----:B------:R-:W-:Y:S01]  /*3f60*/  LEA.HI.X R149, R14, UR7, R15, 0x1, P4 ;  /* 0x000000070e957c11 */ /* 0x000fe2000a0f0c0f */
[----:B------:R-:W-:Y:S08]  /*3f70*/  BRA.U UP0, `(.L_x_648) ;  /* 0x0000000100387547 */ /* 0x000ff0000b800000 */
        /* <DEDUP_REMOVED lines=8> */
[----:B------:R-:W-:Y:S02]  /*4000*/  IADD3.X R225, PT, PT, R218, R225, RZ, P5, !PT ;  /* 0x000000e1dae17210 */ /* 0x000fe40002ffe4ff */
[----:B------:R-:W-:-:S04]  /*4010*/  LEA R224, P5, R222, UR6, 0x1 ;  /* 0x00000006dee07c11 */ /* 0x000fc8000f8a08ff */
[----:B------:R-:W-:Y:S01]  /*4020*/  LEA.HI.X R225, R222, UR7, R225, 0x1, P5 ;  /* 0x00000007dee17c11 */ /* 0x000fe2000a8f0ce1 */
[----:B--2---:R-:W-:Y:S02]  /*4030*/  @P3 HFMA2 R147, R147, R15, -RZ ;  /* 0x0000000f93933231 */ /* 0x004fe400001000ff */
[----:B------:R-:W-:-:S05]  /*4040*/  @P4 HMUL2 R146, R146, R14 ;  /* 0x0000000e92924232 */ /* 0x000fca0000000000 */
[----:B------:R0:W-:Y:S02]  /*4050*/  STG.E.64 desc[UR36][R224.64], R146 ;  /* 0x00000092e0007986 */ /* 0x0001e4000c101b24 */
.L_x_648:
        /* <DEDUP_REMOVED lines=10> */
[----:B0-----:R-:W-:Y:S01]  /*4100*/  IMAD.X R225, R218, 0x1, R227, P5 ;  /* 0x00000001dae17824 */ /* 0x001fe200028e06e3 */
[----:B------:R-:W-:-:S04]  /*4110*/  LEA R224, P5, R222, UR6, 0x1 ;  /* 0x00000006dee07c11 */ /* 0x000fc8000f8a08ff */
[----:B------:R-:W-:Y:S01]  /*4120*/  LEA.HI.X R225, R222, UR7, R225, 0x1, P5 ;  /* 0x00000007dee17c11 */ /* 0x000fe2000a8f0ce1 */
[----:B--2---:R-:W-:Y:S02]  /*4130*/  @P3 HFMA2 R149, R149, R15, -RZ ;  /* 0x0000000f95953231 */ /* 0x004fe400001000ff */
[----:B------:R-:W-:-:S05]  /*4140*/  @P4 HMUL2 R148, R148, R14 ;  /* 0x0000000e94944232 */ /* 0x000fca0000000000 */
[----:B------:R1:W-:Y:S02]  /*4150*/  STG.E.64 desc[UR36][R224.64], R148 ;  /* 0x00000094e0007986 */ /* 0x0003e4000c101b24 */
.L_x_647:
[----:B------:R-:W-:Y:S05]  /*4160*/  BSYNC.RECONVERGENT B1 ;  /* 0x0000000000017941 */ /* 0x000fea0003800200 */
.L_x_646:
[----:B------:R-:W-:Y:S04]  /*4170*/  BSSY.RECONVERGENT B1, `(.L_x_649) ;  /* 0x0000031000017945 */ /* 0x000fe80003800200 */
[----:B------:R-:W-:Y:S05]  /*4180*/  @P1 BRA `(.L_x_650) ;  /* 0x0000000000bc1947 */ /* 0x000fea0003800000 */
[----:B01----:R-:W-:Y:S01]  /*4190*/  IMAD R224, R13, 0x8, R214 ;  /* 0x000000080de07824 */ /* 0x003fe200078e02d6 */
[----:B------:R-:W-:Y:S01]  /*41a0*/  LEA R14, R11, R12, 0x2 ;  /* 0x0000000c0b0e7211 */ /* 0x000fe200078e10ff */
[----:B------:R-:W-:Y:S01]  /*41b0*/  UISETP.NE.AND UP0, UPT, UR17, URZ, UPT ;  /* 0x000000ff1100728c */ /* 0x000fe2000bf05270 */
[----:B------:R-:W-:Y:S02]  /*41c0*/  ISETP.NE.AND P6, PT, R217, RZ, PT ;  /* 0x000000ffd900720c */ /* 0x000fe40003fc5270 */
[----:B------:R-:W-:Y:S02]  /*41d0*/  SHF.R.S32.HI R225, RZ, 0x1f, R224 ;  /* 0x0000001fffe17819 */ /* 0x000fe400000114e0 */
[----:B------:R-:W-:Y:S02]  /*41e0*/  IADD3 R151, P3, PT, R213, R224, RZ ;  /* 0x000000e0d5977210 */ /* 0x000fe40007f7e0ff */
[----:B------:R-:W-:-:S03]  /*41f0*/  SHF.L.U32 R226, R14, 0x3, RZ ;  /* 0x000000030ee27819 */ /* 0x000fc600000006ff */
[----:B------:R-:W-:Y:S01]  /*4200*/  IMAD.X R222, R219, 0x1, R225, P3 ;  /* 0x00000001dbde7824 */ /* 0x000fe200018e06e1 */
[C---:B------:R-:W-:Y:S02]  /*4210*/  LEA R150, P3, R151.reuse, UR6, 0x1 ;  /* 0x0000000697967c11 */ /* 0x040fe4000f8608ff */
[----:B------:R-:W-:Y:S02]  /*4220*/  SHF.R.S32.HI R227, RZ, 0x1f, R226 ;  /* 0x0000001fffe37819 */ /* 0x000fe400000114e2 */
[----:B------:R-:W-:Y:S02]  /*4230*/  LEA.HI.X R151, R151, UR7, R222, 0x1, P3 ;  /* 0x0000000797977c11 */ /* 0x000fe400098f0cde */
[----:B------:R-:W-:-:S04]  /*4240*/  IADD3 R14, P4, PT, R213, R226, RZ ;  /* 0x000000e2d50e7210 */ /* 0x000fc80007f9e0ff */
[----:B------:R-:W5:Y:S01]  /*4250*/  LDG.E.64 R150, desc[UR36][R150.64] ;  /* 0x0000002496967981 */ /* 0x000f62000c1e1b00 */
[----:B------:R-:W-:Y:S02]  /*4260*/  IADD3.X R15, PT, PT, R219, R227, RZ, P4, !PT ;  /* 0x000000e3db0f7210 */ /* 0x000fe400027fe4ff */
[----:B------:R-:W-:-:S04]  /*4270*/  LEA R152, P4, R14, UR6, 0x1 ;  /* 0x000000060e987c11 */ /* 0x000fc8000f8808ff */
        /* <DEDUP_REMOVED lines=10> */
[----:B------:R-:W-:Y:S01]  /*4320*/  IMAD.X R225, R218, 0x1, R225, P5 ;  /* 0x00000001dae17824 */ /* 0x000fe200028e06e1 */
[----:B------:R-:W-:-:S04]  /*4330*/  LEA R224, P5, R222, UR6, 0x1 ;  /* 0x00000006dee07c11 */ /* 0x000fc8000f8a08ff */
[----:B------:R-:W-:Y:S01]  /*4340*/  LEA.HI.X R225, R222, UR7, R225, 0x1, P5 ;  /* 0x00000007dee17c11 */ /* 0x000fe2000a8f0ce1 */
[----:B--2---:R-:W-:Y:S02]  /*4350*/  @P3 HFMA2 R151, R151, R15, -RZ ;  /* 0x0000000f97973231 */ /* 0x004fe400001000ff */
[----:B------:R-:W-:-:S05]  /*4360*/  @P4 HMUL2 R150, R150, R14 ;  /* 0x0000000e96964232 */ /* 0x000fca0000000000 */
[----:B------:R0:W-:Y:S02]  /*4370*/  STG.E.64 desc[UR36][R224.64], R150 ;  /* 0x00000096e0007986 */ /* 0x0001e4000c101b24 */
.L_x_651:
        /* <DEDUP_REMOVED lines=10> */
[----:B0-----:R-:W-:Y:S02]  /*4420*/  IADD3.X R225, PT, PT, R218, R227, RZ, P5, !PT ;  /* 0x000000e3dae17210 */ /* 0x001fe40002ffe4ff */
[----:B------:R-:W-:-:S04]  /*4430*/  LEA R224, P5, R222, UR6, 0x1 ;  /* 0x00000006dee07c11 */ /* 0x000fc8000f8a08ff */
[----:B------:R-:W-:Y:S01]  /*4440*/  LEA.HI.X R225, R222, UR7, R225, 0x1, P5 ;  /* 0x00000007dee17c11 */ /* 0x000fe2000a8f0ce1 */
[----:B--2---:R-:W-:Y:S02]  /*4450*/  @P3 HFMA2 R153, R153, R15, -RZ ;  /* 0x0000000f99993231 */ /* 0x004fe400001000ff */
[----:B------:R-:W-:-:S05]  /*4460*/  @P4 HMUL2 R152, R152, R14 ;  /* 0x0000000e98984232 */ /* 0x000fca0000000000 */
[----:B------:R2:W-:Y:S02]  /*4470*/  STG.E.64 desc[UR36][R224.64], R152 ;  /* 0x00000098e0007986 */ /* 0x0005e4000c101b24 */
.L_x_650:
[----:B------:R-:W-:Y:S05]  /*4480*/  BSYNC.RECONVERGENT B1 ;  /* 0x0000000000017941 */ /* 0x000fea0003800200 */
.L_x_649:
[----:B------:R-:W-:Y:S01]  /*4490*/  IMAD R14, R11, 0x4, R13 ;  /* 0x000000040b0e7824 */ /* 0x000fe200078e020d */
[----:B------:R-:W-:Y:S04]  /*44a0*/  BSSY.RECONVERGENT B1, `(.L_x_652) ;  /* 0x000001b000017945 */ /* 0x000fe80003800200 */
[----:B------:R-:W-:Y:S01]  /*44b0*/  IADD3 R226, PT, PT, R14, R11, RZ ;  /* 0x0000000b0ee27210 */ /* 0x000fe20007ffe0ff */
[----:B------:R-:W-:Y:S06]  /*44c0*/  @P1 BRA `(.L_x_653) ;  /* 0x0000000000601947 */ /* 0x000fec0003800000 */
[----:B------:R-:W-:-:S05]  /*44d0*/  IMAD.SHL.U32 R222, R14, 0x8, RZ ;  /* 0x000000080ede7824 */ /* 0x000fca00078e00ff */
[----:B012---:R-:W-:Y:S02]  /*44e0*/  SHF.R.S32.HI R224, RZ, 0x1f, R222 ;  /* 0x0000001fffe07819 */ /* 0x007fe400000114de */
[----:B------:R-:W-:-:S04]  /*44f0*/  IADD3 R13, P3, PT, R213, R222, RZ ;  /* 0x000000ded50d7210 */ /* 0x000fc80007f7e0ff */
[----:B------:R-:W-:Y:S02]  /*4500*/  IADD3.X R14, PT, PT, R219, R224, RZ, P3, !PT ;  /* 0x000000e0db0e7210 */ /* 0x000fe40001ffe4ff */
        /* <DEDUP_REMOVED lines=20> */
.L_x_653:
[----:B------:R-:W-:Y:S05]  /*4650*/  BSYNC.RECONVERGENT B1 ;  /* 0x0000000000017941 */ /* 0x000fea0003800200 */
.L_x_652:
[----:B------:R-:W-:Y:S04]  /*4660*/  BSSY.RECONVERGENT B1, `(.L_x_654) ;  /* 0x000001a000017945 */ /* 0x000fe80003800200 */
[----:B------:R-:W-:Y:S05]  /*4670*/  @P1 BRA `(.L_x_655) ;  /* 0x0000000000601947 */ /* 0x000fea0003800000 */
[----:B------:R-:W-:-:S04]  /*4680*/  SHF.L.U32 R222, R226, 0x3, RZ ;  /* 0x00000003e2de7819 */ /* 0x000fc800000006ff */
[----:B012-4-:R-:W-:Y:S02]  /*4690*/  SHF.R.S32.HI R224, RZ, 0x1f, R222 ;  /* 0x0000001fffe07819 */ /* 0x017fe400000114de */
[----:B------:R-:W-:-:S05]  /*46a0*/  IADD3 R13, P3, PT, R213, R222, RZ ;  /* 0x000000ded50d7210 */ /* 0x000fca0007f7e0ff */
[----:B------:R-:W-:Y:S01]  /*46b0*/  IMAD.X R14, R219, 0x1, R224, P3 ;  /* 0x00000001db0e7824 */ /* 0x000fe200018e06e0 */
        /* <DEDUP_REMOVED lines=20> */
.L_x_655:
[----:B------:R-:W-:Y:S05]  /*4800*/  BSYNC.RECONVERGENT B1 ;  /* 0x0000000000017941 */ /* 0x000fea0003800200 */
.L_x_654:
[----:B------:R-:W-:Y:S01]  /*4810*/  BSSY.RECONVERGENT B1, `(.L_x_656) ;  /* 0x0000032000017945 */ /* 0x000fe20003800200 */
[----:B------:R-:W-:-:S03]  /*4820*/  IMAD.IADD R226, R226, 0x1, R11 ;  /* 0x00000001e2e27824 */ /* 0x000fc600078e020b */
[----:B------:R-:W-:Y:S05]  /*4830*/  @P1 BRA `(.L_x_657) ;  /* 0x0000000000bc1947 */ /* 0x000fea0003800000 */
[----:B012-4-:R-:W-:Y:S01]  /*4840*/  IMAD.SHL.U32 R224, R226, 0x8, RZ ;  /* 0x00000008e2e07824 */ /* 0x017fe200078e00ff */
        /* <DEDUP_REMOVED lines=30> */
.L_x_658:
        /* <DEDUP_REMOVED lines=11> */
[----:B0-----:R-:W-:-:S04]  /*4ae0*/  LEA R224, P5, R13, UR6, 0x1 ;  /* 0x000000060de07c11 */ /* 0x001fc8000f8a08ff */
[----:B------:R-:W-:Y:S01]  /*4af0*/  LEA.HI.X R225, R13, UR7, R222, 0x1, P5 ;  /* 0x000000070de17c11 */ /* 0x000fe2000a8f0cde */
[----:B--2---:R-:W-:Y:S02]  /*4b00*/  @P3 HFMA2 R161, R161, R15, -RZ ;  /* 0x0000000fa1a13231 */ /* 0x004fe400001000ff */
[----:B------:R-:W-:-:S05]  /*4b10*/  @P4 HMUL2 R160, R160, R14 ;  /* 0x0000000ea0a04232 */ /* 0x000fca0000000000 */
[----:B------:R0:W-:Y:S02]  /*4b20*/  STG.E.64 desc[UR36][R224.64], R160 ;  /* 0x000000a0e0007986 */ /* 0x0001e4000c101b24 */
.L_x_657:
[----:B------:R-:W-:Y:S05]  /*4b30*/  BSYNC.RECONVERGENT B1 ;  /* 0x0000000000017941 */ /* 0x000fea0003800200 */
.L_x_656:
[----:B------:R-:W-:Y:S01]  /*4b40*/  IMAD R14, R11, 0x2, R226 ;  /* 0x000000020b0e7824 */ /* 0x000fe200078e02e2 */
[----:B------:R-:W-:Y:S04]  /*4b50*/  BSSY.RECONVERGENT B1, `(.L_x_659) ;  /* 0x000001f000017945 */ /* 0x000fe80003800200 */
[----:B------:R-:W-:-:S05]  /*4b60*/  IADD3 R232, PT, PT, R14, R11, RZ ;  /* 0x0000000b0ee87210 */ /* 0x000fca0007ffe0ff */
[----:B------:R-:W-:-:S05]  /*4b70*/  IMAD.IADD R234, R232, 0x1, R11 ;  /* 0x00000001e8ea7824 */ /* 0x000fca00078e020b */
[----:B------:R-:W-:-:S05]  /*4b80*/  IADD3 R228, PT, PT, R234, R11, RZ ;  /* 0x0000000beae47210 */ /* 0x000fca0007ffe0ff */
[----:B------:R-:W-:-:S05]  /*4b90*/  IMAD.IADD R226, R228, 0x1, R11 ;  /* 0x00000001e4e27824 */ /* 0x000fca00078e020b */
[----:B------:R-:W-:Y:S01]  /*4ba0*/  IADD3 R222, PT, PT, R226, R11, RZ ;  /* 0x0000000be2de7210 */ /* 0x000fe20007ffe0ff */
[----:B------:R-:W-:Y:S06]  /*4bb0*/  @P1 BRA `(.L_x_660) ;  /* 0x0000000000601947 */ /* 0x000fec0003800000 */
[----:B012-4-:R-:W-:-:S05]  /*4bc0*/  IMAD.SHL.U32 R224, R14, 0x8, RZ ;  /* 0x000000080ee07824 */ /* 0x017fca00078e00ff */
[----:B------:R-:W-:Y:S02]  /*4bd0*/  SHF.R.S32.HI R230, RZ, 0x1f, R224 ;  /* 0x0000001fffe67819 */ /* 0x000fe400000114e0 */
        /* <DEDUP_REMOVED lines=22> */
.L_x_660:
[----:B------:R-:W-:Y:S05]  /*4d40*/  BSYNC.RECONVERGENT B1 ;  /* 0x0000000000017941 */ /* 0x000fea0003800200 */
.L_x_659:
[----:B------:R-:W-:Y:S04]  /*4d50*/  BSSY.RECONVERGENT B1, `(.L_x_661) ;  /* 0x000001a000017945 */ /* 0x000fe80003800200 */
[----:B------:R-:W-:Y:S05]  /*4d60*/  @P1 BRA `(.L_x_662) ;  /* 0x0000000000601947 */ /* 0x000fea0003800000 */
[----:B------:R-:W-:-:S04]  /*4d70*/  SHF.L.U32 R232, R232, 0x3, RZ ;  /* 0x00000003e8e87819 */ /* 0x000fc800000006ff */
[----:B------:R-:W-:Y:S02]  /*4d80*/  SHF.R.S32.HI R230, RZ, 0x1f, R232 ;  /* 0x0000001fffe67819 */ /* 0x000fe400000114e8 */
        /* <DEDUP_REMOVED lines=15> */
[----:B------:R-:W-:-:S04]  /*4e80*/  IADD3 R13, P5, PT, R212, R232, RZ ;  /* 0x000000e8d40d7210 */ /* 0x000fc80007fbe0ff */
[----:B------:R-:W-:Y:S02]  /*4e90*/  IADD3.X R230, PT, PT, R218, R230, RZ, P5, !PT ;  /* 0x000000e6dae67210 */ /* 0x000fe40002ffe4ff */
[----:B012-4-:R-:W-:-:S04]  /*4ea0*/  LEA R224, P5, R13, UR6, 0x1 ;  /* 0x000000060de07c11 */ /* 0x017fc8000f8a08ff */
[----:B------:R-:W-:Y:S01]  /*4eb0*/  LEA.HI.X R225, R13, UR7, R230, 0x1, P5 ;  /* 0x000000070de17c11 */ /* 0x000fe2000a8f0ce6 */
[----:B---3--:R-:W-:Y:S02]  /*4ec0*/  @P3 HFMA2 R165, R165, R15, -RZ ;  /* 0x0000000fa5a53231 */ /* 0x008fe400001000ff */
[----:B------:R-:W-:-:S05]  /*4ed0*/  @P4 HMUL2 R164, R164, R14 ;  /* 0x0000000ea4a44232 */ /* 0x000fca0000000000 */
[----:B------:R0:W-:Y:S02]  /*4ee0*/  STG.E.64 desc[UR36][R224.64], R164 ;  /* 0x000000a4e0007986 */ /* 0x0001e4000c101b24 */
.L_x_662:
[----:B------:R-:W-:Y:S05]  /*4ef0*/  BSYNC.RECONVERGENT B1 ;  /* 0x0000000000017941 */ /* 0x000fea0003800200 */
.L_x_661:
[----:B------:R-:W-:Y:S04]  /*4f00*/  BSSY.RECONVERGENT B1, `(.L_x_663) ;  /* 0x000001a000017945 */ /* 0x000fe80003800200 */
[----:B------:R-:W-:Y:S05]  /*4f10*/  @P1 BRA `(.L_x_664) ;  /* 0x0000000000601947 */ /* 0x000fea0003800000 */
[----:B------:R-:W-:-:S05]  /*4f20*/  IMAD.SHL.U32 R234, R234, 0x8, RZ ;  /* 0x00000008eaea7824 */ /* 0x000fca00078e00ff */
        /* <DEDUP_REMOVED lines=16> */
[----:B------:R-:W-:-:S05]  /*5030*/  IADD3 R13, P5, PT, R212, R234, RZ ;  /* 0x000000ead40d7210 */ /* 0x000fca0007fbe0ff */
[----:B------:R-:W-:Y:S01]  /*5040*/  IMAD.X R230, R218, 0x1, R230, P5 ;  /* 0x00000001dae67824 */ /* 0x000fe200028e06e6 */
[----:B012-4-:R-:W-:-:S04]  /*5050*/  LEA R224, P5, R13, UR6, 0x1 ;  /* 0x000000060de07c11 */ /* 0x017fc8000f8a08ff */
[----:B------:R-:W-:Y:S01]  /*5060*/  LEA.HI.X R225, R13, UR7, R230, 0x1, P5 ;  /* 0x000000070de17c11 */ /* 0x000fe2000a8f0ce6 */
[----:B---3--:R-:W-:Y:S02]  /*5070*/  @P3 HFMA2 R167, R167, R15, -RZ ;  /* 0x0000000fa7a73231 */ /* 0x008fe400001000ff */
[----:B------:R-:W-:-:S05]  /*5080*/  @P4 HMUL2 R166, R166, R14 ;  /* 0x0000000ea6a64232 */ /* 0x000fca0000000000 */
[----:B------:R0:W-:Y:S02]  /*5090*/  STG.E.64 desc[UR36][R224.64], R166 ;  /* 0x000000a6e0007986 */ /* 0x0001e4000c101b24 */
.L_x_664:
[----:B------:R-:W-:Y:S05]  /*50a0*/  BSYNC.RECONVERGENT B1 ;  /* 0x0000000000017941 */ /* 0x000fea0003800200 */
.L_x_663:
        /* <DEDUP_REMOVED lines=26> */
.L_x_666:
[----:B------:R-:W-:Y:S05]  /*5250*/  BSYNC.RECONVERGENT B1 ;  /* 0x0000000000017941 */ /* 0x000fea0003800200 */
.L_x_665:
[----:B------:R-:W-:Y:S04]  /*5260*/  BSSY.RECONVERGENT B1, `(.L_x_667) ;  /* 0x000001a000017945 */ /* 0x000fe80003800200 */
[----:B------:R-:W-:Y:S05]  /*5270*/  @P1 BRA `(.L_x_668) ;  /* 0x0000000000601947 */ /* 0x000fea0003800000 */
[----:B------:R-:W-:-:S05]  /*5280*/  IMAD.SHL.U32 R226, R226, 0x8, RZ ;  /* 0x00000008e2e27824 */ /* 0x000fca00078e00ff */
[----:B012-4-:R-:W-:Y:S02]  /*5290*/  SHF.R.S32.HI R224, RZ, 0x1f, R226 ;  /* 0x0000001fffe07819 */ /* 0x017fe400000114e2 */
        /* <DEDUP_REMOVED lines=22> */
.L_x_668:
[----:B------:R-:W-:Y:S05]  /*5400*/  BSYNC.RECONVERGENT B1 ;  /* 0x0000000000017941 */ /* 0x000fea0003800200 */
.L_x_667:
[----:B------:R-:W-:Y:S04]  /*5410*/  BSSY.RECONVERGENT B1, `(.L_x_669) ;  /* 0x000001a000017945 */ /* 0x000fe80003800200 */
[----:B------:R-:W-:Y:S05]  /*5420*/  @P1 BRA `(.L_x_670) ;  /* 0x0000000000601947 */ /* 0x000fea0003800000 */
[----:B012-4-:R-:W-:-:S04]  /*5430*/  SHF.L.U32 R224, R222, 0x3, RZ ;  /* 0x00000003dee07819 */ /* 0x017fc800000006ff */
        /* <DEDUP_REMOVED lines=23> */
.L_x_670:
[----:B------:R-:W-:Y:S05]  /*55b0*/  BSYNC.RECONVERGENT B1 ;  /* 0x0000000000017941 */ /* 0x000fea0003800200 */
.L_x_669:
        /* <DEDUP_REMOVED lines=34> */
.L_x_673:
        /* <DEDUP_REMOVED lines=10> */
[----:B------:R-:W-:Y:S02]  /*5880*/  IADD3.X R224, PT, PT, R218, R227, RZ, P5, !PT ;  /* 0x000000e3dae07210 */ /* 0x000fe40002ffe4ff */
[----:B------:R-:W-:-:S04]  /*5890*/  LEA R14, P5, R15, UR6, 0x1 ;  /* 0x000000060f0e7c11 */ /* 0x000fc8000f8a08ff */
[----:B------:R-:W-:Y:S01]  /*58a0*/  LEA.HI.X R15, R15, UR7, R224, 0x1, P5 ;  /* 0x000000070f0f7c11 */ /* 0x000fe2000a8f0ce0 */
[----:B--2---:R-:W-:Y:S02]  /*58b0*/  @P3 HFMA2 R177, R177, R13, -RZ ;  /* 0x0000000db1b13231 */ /* 0x004fe400001000ff */
[----:B------:R-:W-:-:S05]  /*58c0*/  @P4 HMUL2 R176, R176, R12 ;  /* 0x0000000cb0b04232 */ /* 0x000fca0000000000 */
[----:B------:R0:W-:Y:S02]  /*58d0*/  STG.E.64 desc[UR36][R14.64], R176 ;  /* 0x000000b00e007986 */ /* 0x0001e4000c101b24 */
.L_x_672:
[----:B------:R-:W-:Y:S05]  /*58e0*/  BSYNC.RECONVERGENT B1 ;  /* 0x0000000000017941 */ /* 0x000fea0003800200 */
.L_x_671:
[----:B-----5:R-:W-:Y:S02]  /*58f0*/  HMUL2 R12, R142, R144 ;  /* 0x000000908e0c7232 */ /* 0x020fe40000000000 */
[----:B------:R-:W-:Y:S01]  /*5900*/  HFMA2 R13, R143, R145, -RZ ;  /* 0x000000918f0d7231 */ /* 0x000fe200001000ff */
[----:B------:R-:W-:Y:S01]  /*5910*/  BSSY.RECONVERGENT B1, `(.L_x_674) ;  /* 0x000002b000017945 */ /* 0x000fe20003800200 */
[----:B------:R-:W-:Y:S02]  /*5920*/  IMAD R226, R11, 0x2, R222 ;  /* 0x000000020be27824 */ /* 0x000fe400078e02de */
[----:B------:R-:W-:Y:S02]  /*5930*/  HFMA2 R12, R140, R146, R12 ;  /* 0x000000928c0c7231 */ /* 0x000fe4000000000c */
[----:B------:R-:W-:Y:S02]  /*5940*/  HFMA2 R13, R141, R147, R13 ;  /* 0x000000938d0d7231 */ /* 0x000fe4000000000d */
[----:B------:R-:W-:-:S02]  /*5950*/  HFMA2 R12, R138, R148, R12 ;  /* 0x000000948a0c7231 */ /* 0x000fc4000000000c */
        /* <DEDUP_REMOVED lines=9> */
[----:B012-4-:R-:W-:Y:S02]  /*59f0*/  HFMA2 R225, R127, R161, R13 ;  /* 0x000000a17fe17231 */ /* 0x017fe4000000000d */
[----:B------:R-:W-:-:S04]  /*5a00*/  HFMA2 R12, R130, R156, R12 ;  /* 0x0000009c820c7231 */ /* 0x000fc8000000000c */
[----:B------:R-:W-:-:S04]  /*5a10*/  HFMA2 R12, R128, R158, R12 ;  /* 0x0000009e800c7231 */ /* 0x000fc8000000000c */
[----:B------:R-:W-:Y:S01]  /*5a20*/  HFMA2 R224, R126, R160, R12 ;  /* 0x000000a07ee07231 */ /* 0x000fe2000000000c */
[----:B------:R-:W-:Y:S06]  /*5a30*/  @P1 BRA `(.L_x_675) ;  /* 0x0000000000601947 */ /* 0x000fec0003800000 */
        /* <DEDUP_REMOVED lines=24> */
.L_x_675:
[----:B------:R-:W-:Y:S05]  /*5bc0*/  BSYNC.RECONVERGENT B1 ;  /* 0x0000000000017941 */ /* 0x000fea0003800200 */
.L_x_674:
[----:B------:R-:W-:Y:S01]  /*5bd0*/  BSSY.RECONVERGENT B1, `(.L_x_676) ;  /* 0x000001d000017945 */ /* 0x000fe20003800200 */
[----:B------:R-:W-:Y:S02]  /*5be0*/  HFMA2 R224, R124, R162, R224 ;  /* 0x000000a27ce07231 */ /* 0x000fe400000000e0 */
[----:B------:R-:W-:Y:S02]  /*5bf0*/  HFMA2 R225, R125, R163, R225 ;  /* 0x000000a37de17231 */ /* 0x000fe400000000e1 */
[----:B------:R-:W-:Y:S01]  /*5c00*/  IMAD.IADD R226, R226, 0x1, R11 ;  /* 0x00000001e2e27824 */ /* 0x000fe200078e020b */
[----:B------:R-:W-:Y:S06]  /*5c10*/  @P1 BRA `(.L_x_677) ;  /* 0x0000000000601947 */ /* 0x000fec0003800000 */
[----:B0-----:R-:W-:-:S04]  /*5c20*/  SHF.L.U32 R15, R226, 0x3, RZ ;  /* 0x00000003e20f7819 */ /* 0x001fc800000006ff */
        /* <DEDUP_REMOVED lines=23> */
.L_x_677:
[----:B------:R-:W-:Y:S05]  /*5da0*/  BSYNC.RECONVERGENT B1 ;  /* 0x0000000000017941 */ /* 0x000fea0003800200 */
.L_x_676:
[----:B------:R-:W-:Y:S01]  /*5db0*/  BSSY.RECONVERGENT B1, `(.L_x_678) ;  /* 0x000001d000017945 */ /* 0x000fe20003800200 */
[----:B------:R-:W-:Y:S02]  /*5dc0*/  HFMA2 R224, R122, R164, R224 ;  /* 0x000000a47ae07231 */ /* 0x000fe400000000e0 */
[----:B------:R-:W-:Y:S02]  /*5dd0*/  HFMA2 R225, R123, R165, R225 ;  /* 0x000000a57be17231 */ /* 0x000fe400000000e1 */
[----:B------:R-:W-:Y:S01]  /*5de0*/  IMAD.IADD R226, R226, 0x1, R11 ;  /* 0x00000001e2e27824 */ /* 0x000fe200078e020b */
[----:B------:R-:W-:Y:S06]  /*5df0*/  @P1 BRA `(.L_x_679) ;  /* 0x0000000000601947 */ /* 0x000fec0003800000 */
[----:B01----:R-:W-:-:S04]  /*5e00*/  SHF.L.U32 R15, R226, 0x3, RZ ;  /* 0x00000003e20f7819 */ /* 0x003fc800000006ff */
        /* <DEDUP_REMOVED lines=23> */
.L_x_679:
[----:B------:R-:W-:Y:S05]  /*5f80*/  BSYNC.RECONVERGENT B1 ;  /* 0x0000000000017941 */ /* 0x000fea0003800200 */
.L_x_678:
[----:B------:R-:W-:Y:S01]  /*5f90*/  BSSY.RECONVERGENT B1, `(.L_x_680) ;  /* 0x000001d000017945 */ /* 0x000fe20003800200 */
[----:B------:R-:W-:Y:S02]  /*5fa0*/  HFMA2 R224, R120, R166, R224 ;  /* 0x000000a678e07231 */ /* 0x000fe400000000e0 */
[----:B------:R-:W-:Y:S02]  /*5fb0*/  HFMA2 R225, R121, R167, R225 ;  /* 0x000000a779e17231 */ /* 0x000fe400000000e1 */
[----:B------:R-:W-:Y:S01]  /*5fc0*/  IMAD.IADD R226, R226, 0x1, R11 ;  /* 0x00000001e2e27824 */ /* 0x000fe200078e020b */
[----:B------:R-:W-:Y:S06]  /*5fd0*/  @P1 BRA `(.L_x_681) ;  /* 0x0000000000601947 */ /* 0x000fec0003800000 */
[----:B012---:R-:W-:-:S04]  /*5fe0*/  SHF.L.U32 R15, R226, 0x3, RZ ;  /* 0x00000003e20f7819 */ /* 0x007fc800000006ff */
        /* <DEDUP_REMOVED lines=23> */
.L_x_681:
[----:B------:R-:W-:Y:S05]  /*6160*/  BSYNC.RECONVERGENT B1 ;  /* 0x0000000000017941 */ /* 0x000fea0003800200 */
.L_x_680:
[----:B------:R-:W-:Y:S01]  /*6170*/  BSSY.RECONVERGENT B1, `(.L_x_682) ;  /* 0x000001d000017945 */ /* 0x000fe20003800200 */
[----:B------:R-:W-:Y:S02]  /*6180*/  HFMA2 R224, R118, R168, R224 ;  /* 0x000000a876e07231 */ /* 0x000fe400000000e0 */
[----:B------:R-:W-:Y:S02]  /*6190*/  HFMA2 R225, R119, R169, R225 ;  /* 0x000000a977e17231 */ /* 0x000fe400000000e1 */
[----:B------:R-:W-:Y:S01]  /*61a0*/  IMAD.IADD R226, R226, 0x1, R11 ;  /* 0x00000001e2e27824 */ /* 0x000fe200078e020b */
[----:B------:R-:W-:Y:S06]  /*61b0*/  @P1 BRA `(.L_x_683) ;  /* 0x0000000000601947 */ /* 0x000fec0003800000 */
        /* <DEDUP_REMOVED lines=24> */
.L_x_683:
[----:B------:R-:W-:Y:S05]  /*6340*/  BSYNC.RECONVERGENT B1 ;  /* 0x0000000000017941 */ /* 0x000fea0003800200 */
.L_x_682:
        /* <DEDUP_REMOVED lines=29> */
.L_x_685:
[----:B------:R-:W-:Y:S05]  /*6520*/  BSYNC.RECONVERGENT B1 ;  /* 0x0000000000017941 */ /* 0x000fea0003800200 */
.L_x_684:
        /* <DEDUP_REMOVED lines=29> */
.L_x_687:
[----:B------:R-:W-:Y:S05]  /*6700*/  BSYNC.RECONVERGENT B1 ;  /* 0x0000000000017941 */ /* 0x000fea0003800200 */
.L_x_686:
        /* <DEDUP_REMOVED lines=29> */
.L_x_689:
[----:B------:R-:W-:Y:S05]  /*68e0*/  BSYNC.RECONVERGENT B1 ;  /* 0x0000000000017941 */ /* 0x000fea0003800200 */
.L_x_688:
[----:B------:R-:W-:Y:S01]  /*68f0*/  BSSY.RECONVERGENT B1, `(.L_x_690) ;  /* 0x000001d000017945 */ /* 0x000fe20003800200 */
[----:B------:R-:W-:Y:S02]  /*6900*/  HFMA2 R12, R110, R176, R224 ;  /* 0x000000b06e0c7231 */ /* 0x000fe400000000e0 */
[----:B------:R-:W-:Y:S02]  /*6910*/  HFMA2 R13, R111, R177, R225 ;  /* 0x000000b16f0d7231 */ /* 0x000fe400000000e1 */
[----:B------:R-:W-:Y:S01]  /*6920*/  IMAD.IADD R226, R226, 0x1, R11 ;  /* 0x00000001e2e27824 */ /* 0x000fe200078e020b */
[----:B------:R-:W-:Y:S06]  /*6930*/  @P1 BRA `(.L_x_691) ;  /* 0x0000000000601947 */ /* 0x000fec0003800000 */
[----:B------:R-:W-:-:S04]  /*6940*/  SHF.L.U32 R222, R226, 0x3, RZ ;  /* 0x00000003e2de7819 */ /* 0x000fc800000006ff */
[----:B------:R-:W-:Y:S02]  /*6950*/  SHF.R.S32.HI R225, RZ, 0x1f, R222 ;  /* 0x0000001fffe17819 */ /* 0x000fe400000114de */
[----:B012-4-:R-:W-:-:S05]  /*6960*/  IADD3 R14, P3, PT, R213, R222, RZ ;  /* 0x000000ded50e7210 */ /* 0x017fca0007f7e0ff */
        /* <DEDUP_REMOVED lines=21> */
.L_x_691:
[----:B------:R-:W-:Y:S05]  /*6ac0*/  BSYNC.RECONVERGENT B1 ;  /* 0x0000000000017941 */ /* 0x000fea0003800200 */
.L_x_690:
[----:B------:R-:W-:Y:S01]  /*6ad0*/  BSSY.RECONVERGENT B1, `(.L_x_692) ;  /* 0x000001b000017945 */ /* 0x000fe20003800200 */
[----:B------:R-:W-:-:S03]  /*6ae0*/  IMAD.IADD R226, R226, 0x1, R11 ;  /* 0x00000001e2e27824 */ /* 0x000fc600078e020b */
[----:B------:R-:W-:Y:S05]  /*6af0*/  @P1 BRA `(.L_x_693) ;  /* 0x0000000000601947 */ /* 0x000fea0003800000 */
[----:B------:R-:W-:-:S04]  /*6b00*/  SHF.L.U32 R222, R226, 0x3, RZ ;  /* 0x00000003e2de7819 */ /* 0x000fc800000006ff */
[----:B0-----:R-:W-:Y:S02]  /*6b10*/  SHF.R.S32.HI R225, RZ, 0x1f, R222 ;  /* 0x0000001fffe17819 */ /* 0x001fe400000114de */
[----:B-12-4-:R-:W-:-:S05]  /*6b20*/  IADD3 R14, P3, PT, R213, R222, RZ ;  /* 0x000000ded50e7210 */ /* 0x016fca0007f7e0ff */
        /* <DEDUP_REMOVED lines=21> */
.L_x_693:
[----:B------:R-:W-:Y:S05]  /*6c80*/  BSYNC.RECONVERGENT B1 ;  /* 0x0000000000017941 */ /* 0x000fea0003800200 */
.L_x_692:
        /* <DEDUP_REMOVED lines=27> */
.L_x_695:
[----:B------:R-:W-:Y:S05]  /*6e40*/  BSYNC.RECONVERGENT B1 ;  /* 0x0000000000017941 */ /* 0x000fea0003800200 */
.L_x_694:
        /* <DEDUP_REMOVED lines=27> */
.L_x_697:
[----:B------:R-:W-:Y:S05]  /*7000*/  BSYNC.RECONVERGENT B1 ;  /* 0x0000000000017941 */ /* 0x000fea0003800200 */
.L_x_696:
        /* <DEDUP_REMOVED lines=27> */
.L_x_699:
[----:B------:R-:W-:Y:S05]  /*71c0*/  BSYNC.RECONVERGENT B1 ;  /* 0x0000000000017941 */ /* 0x000fea0003800200 */
.L_x_698:
        /* <DEDUP_REMOVED lines=27> */
.L_x_701:
[----:B------:R-:W-:Y:S05]  /*7380*/  BSYNC.RECONVERGENT B1 ;  /* 0x0000000000017941 */ /* 0x000fea0003800200 */
.L_x_700:
[----:B------:R-:W-:Y:S04]  /*7390*/  BSSY.RECONVERGENT B1, `(.L_x_702) ;  /* 0x000001b000017945 */ /* 0x000fe80003800200 */
[----:B------:R-:W-:Y:S05]  /*73a0*/  @P1 BRA `(.L_x_703) ;  /* 0x0000000000641947 */ /* 0x000fea0003800000 */
[----:B------:R-:W-:-:S05]  /*73b0*/  IMAD.IADD R11, R226, 0x1, R11 ;  /* 0x00000001e20b7824 */ /* 0x000fca00078e020b */
[----:B------:R-:W-:-:S04]  /*73c0*/  SHF.L.U32 R222, R11, 0x3, RZ ;  /* 0x000000030bde7819 */ /* 0x000fc800000006ff */
[----:B0-----:R-:W-:Y:S02]  /*73d0*/  SHF.R.S32.HI R224, RZ, 0x1f, R222 ;  /* 0x0000001fffe07819 */ /* 0x001fe400000114de */
[----:B------:R-:W-:-:S05]  /*73e0*/  IADD3 R11, P1, PT, R213, R222, RZ ;  /* 0x000000ded50b7210 */ /* 0x000fca0007f3e0ff */
[----:B-12-4-:R-:W-:Y:S01]  /*73f0*/  IMAD.X R14, R219, 0x1, R224, P1 ;  /* 0x00000001db0e7824 */ /* 0x016fe200008e06e0 */
        /* <DEDUP_REMOVED lines=10> */
[----:B---3-5:R-:W-:Y:S01]  /*74a0*/  HFMA2 R207, R207, 1, 1, R7 ;  /* 0x3c003c00cfcf7831 */ /* 0x028fe20000000007 */
        /* <DEDUP_REMOVED lines=9> */
.L_x_703:
[----:B------:R-:W-:Y:S05]  /*7540*/  BSYNC.RECONVERGENT B1 ;  /* 0x0000000000017941 */ /* 0x000fea0003800200 */
.L_x_702:
[----:B-----5:R-:W-:Y:S02]  /*7550*/  HFMA2 R12, R108, R178, R12 ;  /* 0x000000b26c0c7231 */ /* 0x020fe4000000000c */
[----:B------:R-:W-:Y:S01]  /*7560*/  HFMA2 R13, R109, R179, R13 ;  /* 0x000000b36d0d7231 */ /* 0x000fe2000000000d */
[----:B------:R-:W-:Y:S01]  /*7570*/  UMOV UR4, 0xffffffff ;  /* 0xffffffff00047882 */ /* 0x000fe20000000000 */
[----:B------:R-:W-:Y:S02]  /*7580*/  LOP3.LUT P1, RZ, R18, 0x1, RZ, 0xc0, !PT ;  /* 0x0000000112ff7812 */ /* 0x000fe4000782c0ff */
        /* <DEDUP_REMOVED lines=33> */
[----:B012-4-:R0:W1:Y:S02]  /*77a0*/  SHFL.BFLY PT, R14, R13, 0x1, 0x1f ;  /* 0x0c201f000d0e7f89 */ /* 0x01706400000e0000 */
.L_x_778:
[----:B------:R-:W-:Y:S01]  /*77b0*/  ISETP.GE.OR P1, PT, R223, UR45, P1 ;  /* 0x0000002ddf007c0c */ /* 0x000fe20008f26670 */
        /* <DEDUP_REMOVED lines=8> */
[----:B0-----:R-:W0:Y:S06]  /*7840*/  @P3 LDC.64 R12, c[0x0][0x438] ;  /* 0x00010e00ff0c3b82 */ /* 0x001e2c0000000a00 */
[----:B------:R-:W2:Y:S01]  /*7850*/  @P1 LDG.E.U16 R222, desc[UR36][R4.64] ;  /* 0x0000002404de1981 */ /* 0x000ea2000c1e1500 */
[----:B0-----:R-:W-:-:S06]  /*7860*/  @P3 IMAD.WIDE R12, R215, 0x2, R12 ;  /* 0x00000002d70c3825 */ /* 0x001fcc00078e020c */
[----:B------:R-:W4:Y:S01]  /*7870*/  @P3 LDG.E.U16 R12, desc[UR36][R12.64] ;  /* 0x000000240c0c3981 */ /* 0x000f22000c1e1500 */
[----:B------:R-:W-:-:S04]  /*7880*/  @P1 ISETP.GE.AND P4, PT, R223, R220, PT ;  /* 0x000000dcdf00120c */ /* 0x000fc80003f86270 */
[----:B------:R-:W-:-:S04]  /*7890*/  @P1 SEL R11, RZ, UR39, P4 ;  /* 0x00000027ff0b1c07 */ /* 0x000fc8000a000000 */
[----:B------:R-:W-:-:S04]  /*78a0*/  @P1 IADD3 R15, PT, PT, R216, -UR46, R11 ;  /* 0x8000002ed80f1c10 */ /* 0x000fc8000fffe00b */
[----:B------:R-:W-:Y:S01]  /*78b0*/  @P1 I2FP.F32.S32 R15, R15 ;  /* 0x0000000f000f1245 */ /* 0x000fe20000201400 */
[----:B--2---:R-:W-:Y:S02]  /*78c0*/  @P1 HADD2.F32 R222, -RZ, R222.H0_H0 ;  /* 0x200000deffde1230 */ /* 0x004fe40000004100 */
[----:B----4-:R-:W-:-:S05]  /*78d0*/  @P3 HADD2.F32 R11, -RZ, R12.H0_H0 ;  /* 0x2000000cff0b3230 */ /* 0x010fca0000004100 */
[----:B------:R-:W-:-:S04]  /*78e0*/  @P3 FADD.FTZ R14, R14, R11 ;  /* 0x0000000b0e0e3221 */ /* 0x000fc80000010000 */
[----:B------:R-:W-:-:S05]  /*78f0*/  @P1 FFMA.FTZ R14, R15, R222, R14 ;  /* 0x000000de0f0e1223 */ /* 0x000fca000001000e */
[----:B------:R1:W-:Y:S01]  /*7900*/  STS [R221], R14 ;  /* 0x0000000edd007388 */ /* 0x0003e20000000800 */
[----:B---3--:R-:W-:-:S07]  /*7910*/  @!P2 FMNMX.FTZ R0, R0, R14, !PT ;  /* 0x0000000e0000a209 */ /* 0x008fce0007810000 */
.L_x_706:
[----:B------:R-:W-:Y:S05]  /*7920*/  BSYNC.RECONVERGENT B1 ;  /* 0x0000000000017941 */ /* 0x000fea0003800200 */
.L_x_705:
        /* <DEDUP_REMOVED lines=8> */
.L_x_643:
[----:B0-----:R-:W-:Y:S05]  /*79b0*/  BSYNC B0 ;  /* 0x0000000000007941 */ /* 0x001fea0003800000 */
.L_x_642:
        /* <DEDUP_REMOVED lines=9> */
.L_x_784:
        /* <DEDUP_REMOVED lines=10> */
[----:B------:R-:W-:Y:S01]  /*7af0*/  IMAD.MOV.U32 R4, RZ, RZ, -0x800001 ;  /* 0xff7fffffff047424 */ /* 0x000fe200078e00ff */
[----:B0-----:R-:W-:Y:S01]  /*7b00*/  LEA R2, R0, R7, 0x2 ;  /* 0x0000000700027211 */ /* 0x001fe200078e10ff */
[----:B------:R-:W-:Y:S02]  /*7b10*/  IMAD.MOV.U32 R8, RZ, RZ, RZ ;  /* 0x000000ffff087224 */ /* 0x000fe400078e00ff */
[----:B------:R-:W-:Y:S08]  /*7b20*/  BSSY.RECONVERGENT B0, `(.L_x_709) ;  /* 0x0000153000007945 */ /* 0x000ff00003800200 */
[----:B------:R-:W0:Y:S04]  /*7b30*/  @!P0 LDS R4, [R2] ;  /* 0x0000000002048984 */ /* 0x000e280000000800 */
[----:B0-----:R-:W0:Y:S02]  /*7b40*/  SHFL.BFLY PT, R3, R4, 0x2, 0x1f ;  /* 0x0c401f0004037f89 */ /* 0x001e2400000e0000 */
[----:B0-----:R-:W-:-:S02]  /*7b50*/  FMNMX.FTZ R5, R3, R4, !PT ;  /* 0x0000000403057209 */ /* 0x001fc40007810000 */
[----:B------:R-:W-:-:S03]  /*7b60*/  IADD3 R3, PT, PT, R18, UR9, RZ ;  /* 0x0000000912037c10 */ /* 0x000fc6000fffe0ff */
[----:B------:R-:W0:Y:S01]  /*7b70*/  SHFL.BFLY PT, R6, R5, 0x1, 0x1f ;  /* 0x0c201f0005067f89 */ /* 0x000e2200000e0000 */
[----:B------:R-:W-:Y:S02]  /*7b80*/  ISETP.GE.AND P0, PT, R3, UR46, PT ;  /* 0x0000002e03007c0c */ /* 0x000fe4000bf06270 */
[----:B0-----:R-:W-:-:S05]  /*7b90*/  FMNMX.FTZ R6, R5, R6, !PT ;  /* 0x0000000605067209 */ /* 0x001fca0007810000 */
[----:B--2---:R0:W1:Y:S06]  /*7ba0*/  SHFL.IDX PT, R28, R6, RZ, 0x1f ;  /* 0x00001fff061c7589 */ /* 0x00406c00000e0000 */
[----:B------:R-:W-:Y:S05]  /*7bb0*/  @P0 BRA `(.L_x_710) ;  /* 0x0000001400240947 */ /* 0x000fea0003800000 */
[----:B------:R-:W2:Y:S02]  /*7bc0*/  LDC.64 R4, c[0x0][0x420] ;  /* 0x00010800ff047b82 */ /* 0x000ea40000000a00 */
[----:B--2---:R-:W-:-:S04]  /*7bd0*/  ISETP.NE.U32.AND P0, PT, R4, RZ, PT ;  /* 0x000000ff0400720c */ /* 0x004fc80003f05070 */
        /* <DEDUP_REMOVED lines=16> */
[----:B------:R-:W-:Y:S01]  /*7ce0*/  LOP3.LUT R5, R4, 0x3, RZ, 0xc0, !PT ;  /* 0x0000000304057812 */ /* 0x000fe200078ec0ff */
[----:B------:R-:W-:Y:S01]  /*7cf0*/  IMAD.MOV.U32 R4, RZ, RZ, R3 ;  /* 0x000000ffff047224 */ /* 0x000fe200078e0003 */
[----:B------:R-:W-:-:S03]  /*7d00*/  LEA R9, R12, R9, 0x18 ;  /* 0x000000090c097211 */ /* 0x000fc600078ec0ff */
[----:B------:R-:W-:Y:S01]  /*7d10*/  IMAD.MOV R5, RZ, RZ, -R5 ;  /* 0x000000ffff057224 */ /* 0x000fe200078e0a05 */
[----:B0-----:R-:W-:-:S07]  /*7d20*/  IADD3 R6, PT, PT, R9, R10, RZ ;  /* 0x0000000a09067210 */ /* 0x001fce0007ffe0ff */
.L_x_714:
        /* <DEDUP_REMOVED lines=11> */
.L_x_713:
[----:B------:R-:W-:Y:S05]  /*7de0*/  BSYNC.RECONVERGENT B1 ;  /* 0x0000000000017941 */ /* 0x000fea0003800200 */
.L_x_712:
        /* <DEDUP_REMOVED lines=14> */
.L_x_717:
[----:B0-----:R-:W1:Y:S01]  /*7ed0*/  LDS R6, [R5+-0x400] ;  /* 0xfffc000005067984 */ /* 0x001e620000000800 */
[----:B------:R-:W-:-:S03]  /*7ee0*/  IADD3 R4, PT, PT, R4, 0x800, RZ ;  /* 0x0000080004047810 */ /* 0x000fc60007ffe0ff */
[----:B------:R-:W0:Y:S01]  /*7ef0*/  LDS R9, [R5+-0x200] ;  /* 0xfffe000005097984 */ /* 0x000e220000000800 */
[----:B------:R-:W-:-:S03]  /*7f00*/  ISETP.GE.AND P1, PT, R4, R27, PT ;  /* 0x0000001b0400720c */ /* 0x000fc60003f26270 */
[----:B------:R-:W2:Y:S04]  /*7f10*/  LDS R11, [R5] ;  /* 0x00000000050b7984 */ /* 0x000ea80000000800 */
[----:B------:R-:W3:Y:S04]  /*7f20*/  LDS R12, [R5+0x200] ;  /* 0x00020000050c7984 */ /* 0x000ee80000000800 */
[----:B------:R-:W5:Y:S04]  /*7f30*/  LDS R13, [R5+0x400] ;  /* 0x00040000050d7984 */ /* 0x000f680000000800 */
[----:B------:R-:W4:Y:S04]  /*7f40*/  LDS R14, [R5+0x600] ;  /* 0x00060000050e7984 */ /* 0x000f280000000800 */
[----:B------:R-:W4:Y:S04]  /*7f50*/  LDS R15, [R5+0x800] ;  /* 0x00080000050f7984 */ /* 0x000f280000000800 */
[----:B------:R-:W4:Y:S04]  /*7f60*/  LDS R16, [R5+0xa00] ;  /* 0x000a000005107984 */ /* 0x000f280000000800 */
[----:B------:R-:W4:Y:S04]  /*7f70*/  LDS R19, [R5+0xc00] ;  /* 0x000c000005137984 */ /* 0x000f280000000800 */
[----:B------:R-:W4:Y:S01]  /*7f80*/  LDS R20, [R5+0xe00] ;  /* 0x000e000005147984 */ /* 0x000f220000000800 */
[----:B-1----:R-:W-:-:S03]  /*7f90*/  FADD.FTZ R6, -R28, R6 ;  /* 0x000000061c067221 */ /* 0x002fc60000010100 */
[----:B------:R-:W1:Y:S01]  /*7fa0*/  LDS R21, [R5+0x1000] ;  /* 0x0010000005157984 */ /* 0x000e620000000800 */
[----:B------:R-:W-:Y:S01]  /*7fb0*/  FMUL.FTZ R6, R6, 1.4426950216293334961 ;  /* 0x3fb8aa3b06067820 */ /* 0x000fe20000410000 */
[C---:B0-----:R-:W-:Y:S02]  /*7fc0*/  FADD.FTZ R9, -R28.reuse, R9 ;  /* 0x000000091c097221 */ /* 0x041fe40000010100 */
[----:B------:R-:W0:Y:S01]  /*7fd0*/  LDS R22, [R5+0x1200] ;  /* 0x0012000005167984 */ /* 0x000e220000000800 */
[C---:B--2---:R-:W-:Y:S01]  /*7fe0*/  FADD.FTZ R11, -R28.reuse, R11 ;  /* 0x0000000b1c0b7221 */ /* 0x044fe20000010100 */
[----:B------:R-:W-:Y:S02]  /*7ff0*/  FMUL.FTZ R9, R9, 1.4426950216293334961 ;  /* 0x3fb8aa3b09097820 */ /* 0x000fe40000410000 */
[----:B------:R-:W2:Y:S01]  /*8000*/  LDS R23, [R5+0x1400] ;  /* 0x0014000005177984 */ /* 0x000ea20000000800 */
[----:B------:R-:W4:Y:S01]  /*8010*/  MUFU.EX2 R6, R6 ;  /* 0x0000000600067308 */ /* 0x000f220000000800 */
[----:B------:R-:W-:Y:S01]  /*8020*/  FMUL.FTZ R11, R11, 1.4426950216293334961 ;  /* 0x3fb8aa3b0b0b7820 */ /* 0x000fe20000410000 */
[C---:B---3--:R-:W-:Y:S01]  /*8030*/  FADD.FTZ R12, -R28.reuse, R12 ;  /* 0x0000000c1c0c7221 */ /* 0x048fe20000010100 */
[----:B------:R-:W3:Y:S01]  /*8040*/  LDS R24, [R5+0x1600] ;  /* 0x0016000005187984 */ /* 0x000ee20000000800 */
[----:B-----5:R-:W-:-:S02]  /*8050*/  FADD.FTZ R13, -R28, R13 ;  /* 0x0000000d1c0d7221 */ /* 0x020fc40000010100 */
[----:B------:R-:W-:Y:S01]  /*8060*/  FMUL.FTZ R12, R12, 1.4426950216293334961 ;  /* 0x3fb8aa3b0c0c7820 */ /* 0x000fe20000410000 */
[----:B------:R-:W5:Y:S01]  /*8070*/  LDS R25, [R5+0x1800] ;  /* 0x0018000005197984 */ /* 0x000f620000000800 */
[----:B------:R-:W1:Y:S01]  /*8080*/  MUFU.EX2 R9, R9 ;  /* 0x0000000900097308 */ /* 0x000e620000000800 */
[----:B------:R-:W-:Y:S01]  /*8090*/  FMUL.FTZ R13, R13, 1.4426950216293334961 ;  /* 0x3fb8aa3b0d0d7820 */ /* 0x000fe20000410000 */
[C---:B----4-:R-:W-:Y:S01]  /*80a0*/  FADD.FTZ R14, -R28.reuse, R14 ;  /* 0x0000000e1c0e7221 */ /* 0x050fe20000010100 */
[----:B------:R-:W4:Y:S01]  /*80b0*/  LDS R26, [R5+0x1a00] ;  /* 0x001a0000051a7984 */ /* 0x000f220000000800 */
[----:B------:R-:W-:Y:S02]  /*80c0*/  FADD.FTZ R15, -R28, R15 ;  /* 0x0000000f1c0f7221 */ /* 0x000fe40000010100 */
[----:B------:R-:W-:Y:S02]  /*80d0*/  FMUL.FTZ R14, R14, 1.4426950216293334961 ;  /* 0x3fb8aa3b0e0e7820 */ /* 0x000fe40000410000 */
[----:B------:R-:W0:Y:S01]  /*80e0*/  MUFU.EX2 R11, R11 ;  /* 0x0000000b000b7308 */ /* 0x000e220000000800 */
[----:B------:R-:W-:Y:S01]  /*80f0*/  FADD.FTZ R8, R6, R8 ;  /* 0x0000000806087221 */ /* 0x000fe20000010000 */
[----:B------:R-:W-:Y:S01]  /*8100*/  FMUL.FTZ R15, R15, 1.4426950216293334961 ;  /* 0x3fb8aa3b0f0f7820 */ /* 0x000fe20000410000 */
[C---:B------:R-:W-:Y:S01]  /*8110*/  FADD.FTZ R16, -R28.reuse, R16 ;  /* 0x000000101c107221 */ /* 0x040fe20000010100 */
[----:B------:R-:W-:Y:S01]  /*8120*/  STS [R5+-0x400], R6 ;  /* 0xfffc000605007388 */ /* 0x000fe20000000800 */
[----:B------:R-:W-:-:S02]  /*8130*/  FADD.FTZ R19, -R28, R19 ;  /* 0x000000131c137221 */ /* 0x000fc40000010100 */
[----:B------:R-:W-:Y:S01]  /*8140*/  FMUL.FTZ R16, R16, 1.4426950216293334961 ;  /* 0x3fb8aa3b10107820 */ /* 0x000fe20000410000 */
[----:B------:R-:W2:Y:S01]  /*8150*/  MUFU.EX2 R12, R12 ;  /* 0x0000000c000c7308 */ /* 0x000ea20000000800 */
[----:B-1----:R-:W-:Y:S01]  /*8160*/  FADD.FTZ R8, R8, R9 ;  /* 0x0000000908087221 */ /* 0x002fe20000010000 */
[----:B------:R-:W-:Y:S01]  /*8170*/  FMUL.FTZ R19, R19, 1.4426950216293334961 ;  /* 0x3fb8aa3b13137820 */ /* 0x000fe20000410000 */
[C---:B------:R-:W-:Y:S01]  /*8180*/  FADD.FTZ R20, -R28.reuse, R20 ;  /* 0x000000141c147221 */ /* 0x040fe20000010100 */
[----:B------:R-:W-:Y:S01]  /*8190*/  STS [R5+-0x200], R9 ;  /* 0xfffe000905007388 */ /* 0x000fe20000000800 */
[----:B------:R-:W-:Y:S02]  /*81a0*/  FADD.FTZ R21, -R28, R21 ;  /* 0x000000151c157221 */ /* 0x000fe40000010100 */
[----:B------:R-:W-:Y:S01]  /*81b0*/  FMUL.FTZ R20, R20, 1.4426950216293334961 ;  /* 0x3fb8aa3b14147820 */ /* 0x000fe20000410000 */
[----:B------:R-:W1:Y:S01]  /*81c0*/  MUFU.EX2 R13, R13 ;  /* 0x0000000d000d7308 */ /* 0x000e620000000800 */
[----:B0-----:R-:W-:Y:S01]  /*81d0*/  FADD.FTZ R8, R8, R11 ;  /* 0x0000000b08087221 */ /* 0x001fe20000010000 */
[----:B------:R-:W-:Y:S01]  /*81e0*/  FMUL.FTZ R21, R21, 1.4426950216293334961 ;  /* 0x3fb8aa3b15157820 */ /* 0x000fe20000410000 */
[----:B------:R-:W-:Y:S01]  /*81f0*/  FADD.FTZ R22, -R28, R22 ;  /* 0x000000161c167221 */ /* 0x000fe20000010100 */
[----:B------:R-:W-:Y:S03]  /*8200*/  STS [R5], R11 ;  /* 0x0000000b05007388 */ /* 0x000fe60000000800 */
[----:B------:R-:W-:Y:S01]  /*8210*/  FMUL.FTZ R22, R22, 1.4426950216293334961 ;  /* 0x3fb8aa3b16167820 */ /* 0x000fe20000410000 */
[----:B------:R-:W0:Y:S01]  /*8220*/  MUFU.EX2 R14, R14 ;  /* 0x0000000e000e7308 */ /* 0x000e220000000800 */
[----:B--2---:R-:W-:Y:S01]  /*8230*/  FADD.FTZ R8, R8, R12 ;  /* 0x0000000c08087221 */ /* 0x004fe20000010000 */
[C---:B------:R-:W-:Y:S01]  /*8240*/  FADD.FTZ R23, -R28.reuse, R23 ;  /* 0x000000171c177221 */ /* 0x040fe20000010100 */
[----:B---3--:R-:W-:Y:S01]  /*8250*/  FADD.FTZ R24, -R28, R24 ;  /* 0x000000181c187221 */ /* 0x008fe20000010100 */
[----:B------:R-:W-:Y:S02]  /*8260*/  STS [R5+0x200], R12 ;  /* 0x0002000c05007388 */ /* 0x000fe40000000800 */
[----:B------:R-:W-:Y:S01]  /*8270*/  FMUL.FTZ R23, R23, 1.4426950216293334961 ;  /* 0x3fb8aa3b17177820 */ /* 0x000fe20000410000 */
[----:B------:R-:W-:Y:S01]  /*8280*/  FMUL.FTZ R24, R24, 1.4426950216293334961 ;  /* 0x3fb8aa3b18187820 */ /* 0x000fe20000410000 */
[----:B------:R-:W2:Y:S01]  /*8290*/  MUFU.EX2 R15, R15 ;  /* 0x0000000f000f7308 */ /* 0x000ea20000000800 */
[----:B-1----:R-:W-:Y:S01]  /*82a0*/  FADD.FTZ R8, R8, R13 ;  /* 0x0000000d08087221 */ /* 0x002fe20000010000 */
[C---:B-----5:R-:W-:Y:S01]  /*82b0*/  FADD.FTZ R25, -R28.reuse, R25 ;  /* 0x000000191c197221 */ /* 0x060fe20000010100 */
[----:B----4-:R-:W-:Y:S01]  /*82c0*/  FADD.FTZ R26, -R28, R26 ;  /* 0x0000001a1c1a7221 */ /* 0x010fe20000010100 */
[----:B------:R-:W-:Y:S02]  /*82d0*/  STS [R5+0x400], R13 ;  /* 0x0004000d05007388 */ /* 0x000fe40000000800 */
[----:B------:R-:W-:Y:S01]  /*82e0*/  FMUL.FTZ R25, R25, 1.4426950216293334961 ;  /* 0x3fb8aa3b19197820 */ /* 0x000fe20000410000 */
[----:B------:R-:W-:Y:S01]  /*82f0*/  FMUL.FTZ R26, R26, 1.4426950216293334961 ;  /* 0x3fb8aa3b1a1a7820 */ /* 0x000fe20000410000 */
        /* <DEDUP_REMOVED lines=31> */
[----:B0-----:R-:W-:Y:S01]  /*84f0*/  VIADD R5, R5, 0x2000 ;  /* 0x0000200005057836 */ /* 0x001fe20000000000 */
[----:B------:R-:W-:Y:S06]  /*8500*/  @!P1 BRA `(.L_x_717) ;  /* 0xfffffff800709947 */ /* 0x000fec000383ffff */
.L_x_716:
[----:B------:R-:W-:Y:S05]  /*8510*/  BSYNC.RECONVERGENT B1 ;  /* 0x0000000000017941 */ /* 0x000fea0003800200 */
.L_x_715:
[----:B0-----:R-:W-:Y:S01]  /*8520*/  IADD3 R6, PT, PT, -R4, UR46, RZ ;  /* 0x0000002e04067c10 */ /* 0x001fe2000fffe1ff */
[----:B------:R-:W-:Y:S03]  /*8530*/  BSSY.RECONVERGENT B1, `(.L_x_718) ;  /* 0x0000036000017945 */ /* 0x000fe60003800200 */
[----:B------:R-:W-:-:S13]  /*8540*/  ISETP.GT.AND P1, PT, R6, 0x200, PT ;  /* 0x000002000600780c */ /* 0x000fda0003f24270 */
[----:B------:R-:W-:Y:S05]  /*8550*/  @!P1 BRA `(.L_x_719) ;  /* 0x0000000000cc9947 */ /* 0x000fea0003800000 */
[----:B------:R-:W1:Y:S01]  /*8560*/  LDS R6, [R5+-0x400] ;  /* 0xfffc000005067984 */ /* 0x000e620000000800 */
[----:B------:R-:W-:Y:S02]  /*8570*/  PLOP3.LUT P0, PT, PT, PT, PT, 0x8, 0x80 ;  /* 0x000000000080781c */ /* 0x000fe40003f0e170 */
[----:B------:R-:W-:Y:S01]  /*8580*/  IADD3 R4, PT, PT, R4, 0x400, RZ ;  /* 0x0000040004047810 */ /* 0x000fe20007ffe0ff */
[----:B------:R-:W0:Y:S04]  /*8590*/  LDS R9, [R5+-0x200] ;  /* 0xfffe000005097984 */ /* 0x000e280000000800 */
[----:B------:R-:W2:Y:S04]  /*85a0*/  LDS R11, [R5] ;  /* 0x00000000050b7984 */ /* 0x000ea80000000800 */
[----:B------:R-:W3:Y:S04]  /*85b0*/  LDS R12, [R5+0x200] ;  /* 0x00020000050c7984 */ /* 0x000ee80000000800 */
[----:B------:R-:W5:Y:S04]  /*85c0*/  LDS R13, [R5+0x400] ;  /* 0x00040000050d7984 */ /* 0x000f680000000800 */
[----:B------:R-:W4:Y:S04]  /*85d0*/  LDS R14, [R5+0x600] ;  /* 0x00060000050e7984 */ /* 0x000f280000000800 */
[----:B------:R-:W4:Y:S04]  /*85e0*/  LDS R15, [R5+0x800] ;  /* 0x00080000050f7984 */ /* 0x000f280000000800 */
[----:B------:R-:W4:Y:S01]  /*85f0*/  LDS R16, [R5+0xa00] ;  /* 0x000a000005107984 */ /* 0x000f220000000800 */
[----:B-1----:R-:W-:-:S04]  /*8600*/  FADD.FTZ R6, -R28, R6 ;  /* 0x000000061c067221 */ /* 0x002fc80000010100 */
[----:B------:R-:W-:Y:S01]  /*8610*/  FMUL.FTZ R6, R6, 1.4426950216293334961 ;  /* 0x3fb8aa3b06067820 */ /* 0x000fe20000410000 */
[C---:B0-----:R-:W-:Y:S01]  /*8620*/  FADD.FTZ R9, -R28.reuse, R9 ;  /* 0x000000091c097221 */ /* 0x041fe20000010100 */
[----:B--2---:R-:W-:-:S03]  /*8630*/  FADD.FTZ R11, -R28, R11 ;  /* 0x0000000b1c0b7221 */ /* 0x004fc60000010100 */
[----:B------:R-:W-:Y:S01]  /*8640*/  FMUL.FTZ R9, R9, 1.4426950216293334961 ;  /* 0x3fb8aa3b09097820 */ /* 0x000fe20000410000 */
[----:B------:R-:W0:Y:S01]  /*8650*/  MUFU.EX2 R6, R6 ;  /* 0x0000000600067308 */ /* 0x000e220000000800 */
[----:B------:R-:W-:Y:S01]  /*8660*/  FMUL.FTZ R11, R11, 1.4426950216293334961 ;  /* 0x3fb8aa3b0b0b7820 */ /* 0x000fe20000410000 */
[C---:B---3--:R-:W-:Y:S01]  /*8670*/  FADD.FTZ R12, -R28.reuse, R12 ;  /* 0x0000000c1c0c7221 */ /* 0x048fe20000010100 */
[----:B-----5:R-:W-:-:S03]  /*8680*/  FADD.FTZ R13, -R28, R13 ;  /* 0x0000000d1c0d7221 */ /* 0x020fc60000010100 */
[----:B------:R-:W-:Y:S02]  /*8690*/  FMUL.FTZ R12, R12, 1.4426950216293334961 ;  /* 0x3fb8aa3b0c0c7820 */ /* 0x000fe40000410000 */
[----:B------:R-:W1:Y:S01]  /*86a0*/  MUFU.EX2 R9, R9 ;  /* 0x0000000900097308 */ /* 0x000e620000000800 */
[----:B------:R-:W-:Y:S01]  /*86b0*/  FMUL.FTZ R13, R13, 1.4426950216293334961 ;  /* 0x3fb8aa3b0d0d7820 */ /* 0x000fe20000410000 */
[C---:B----4-:R-:W-:Y:S01]  /*86c0*/  FADD.FTZ R14, -R28.reuse, R14 ;  /* 0x0000000e1c0e7221 */ /* 0x050fe20000010100 */
[----:B------:R-:W-:-:S03]  /*86d0*/  FADD.FTZ R15, -R28, R15 ;  /* 0x0000000f1c0f7221 */ /* 0x000fc60000010100 */
[----:B------:R-:W-:Y:S02]  /*86e0*/  FMUL.FTZ R14, R14, 1.4426950216293334961 ;  /* 0x3fb8aa3b0e0e7820 */ /* 0x000fe40000410000 */
[----:B------:R-:W2:Y:S01]  /*86f0*/  MUFU.EX2 R11, R11 ;  /* 0x0000000b000b7308 */ /* 0x000ea20000000800 */
[----:B0-----:R-:W-:Y:S01]  /*8700*/  FADD.FTZ R8, R8, R6 ;  /* 0x0000000608087221 */ /* 0x001fe20000010000 */
[----:B------:R-:W-:Y:S01]  /*8710*/  FADD.FTZ R16, -R28, R16 ;  /* 0x000000101c107221 */ /* 0x000fe20000010100 */
[----:B------:R-:W-:Y:S01]  /*8720*/  FMUL.FTZ R15, R15, 1.4426950216293334961 ;  /* 0x3fb8aa3b0f0f7820 */ /* 0x000fe20000410000 */
[----:B------:R-:W-:Y:S02]  /*8730*/  STS [R5+-0x400], R6 ;  /* 0xfffc000605007388 */ /* 0x000fe40000000800 */
[----:B------:R-:W-:Y:S02]  /*8740*/  FMUL.FTZ R16, R16, 1.4426950216293334961 ;  /* 0x3fb8aa3b10107820 */ /* 0x000fe40000410000 */
[----:B------:R-:W0:Y:S01]  /*8750*/  MUFU.EX2 R12, R12 ;  /* 0x0000000c000c7308 */ /* 0x000e220000000800 */
[----:B-1----:R-:W-:Y:S01]  /*8760*/  FADD.FTZ R8, R8, R9 ;  /* 0x0000000908087221 */ /* 0x002fe20000010000 */
[----:B------:R-:W-:Y:S06]  /*8770*/  STS [R5+-0x200], R9 ;  /* 0xfffe000905007388 */ /* 0x000fec0000000800 */
        /* <DEDUP_REMOVED lines=17> */
.L_x_719:
[----:B------:R-:W-:Y:S05]  /*8890*/  BSYNC.RECONVERGENT B1 ;  /* 0x0000000000017941 */ /* 0x000fea0003800200 */
.L_x_718:
[----:B------:R-:W-:-:S13]  /*88a0*/  ISETP.LT.OR P0, PT, R4, UR46, P0 ;  /* 0x0000002e04007c0c */ /* 0x000fda0008701670 */
[----:B------:R-:W-:Y:S05]  /*88b0*/  @!P0 BRA `(.L_x_710) ;  /* 0x0000000400e48947 */ /* 0x000fea0003800000 */
[----:B------:R-:W1:Y:S04]  /*88c0*/  LDS R4, [R5+-0x400] ;  /* 0xfffc000005047984 */ /* 0x000e680000000800 */
[----:B------:R-:W0:Y:S04]  /*88d0*/  LDS R6, [R5+-0x200] ;  /* 0xfffe000005067984 */ /* 0x000e280000000800 */
[----:B------:R-:W2:Y:S04]  /*88e0*/  LDS R9, [R5] ;  /* 0x0000000005097984 */ /* 0x000ea80000000800 */
[----:B------:R-:W3:Y:S01]  /*88f0*/  LDS R11, [R5+0x200] ;  /* 0x00020000050b7984 */ /* 0x000ee20000000800 */
[C---:B-1----:R-:W-:Y:S01]  /*8900*/  FADD.FTZ R4, -R28.reuse, R4 ;  /* 0x000000041c047221 */ /* 0x042fe20000010100 */
[----:B0-----:R-:W-:-:S03]  /*8910*/  FADD.FTZ R6, -R28, R6 ;  /* 0x000000061c067221 */ /* 0x001fc60000010100 */
[----:B------:R-:W-:Y:S01]  /*8920*/  FMUL.FTZ R4, R4, 1.4426950216293334961 ;  /* 0x3fb8aa3b04047820 */ /* 0x000fe20000410000 */
[----:B--2---:R-:W-:Y:S01]  /*8930*/  FADD.FTZ R9, -R28, R9 ;  /* 0x000000091c097221 */ /* 0x004fe20000010100 */
[----:B------:R-:W-:-:S04]  /*8940*/  FMUL.FTZ R6, R6, 1.4426950216293334961 ;  /* 0x3fb8aa3b06067820 */ /* 0x000fc80000410000 */
        /* <DEDUP_REMOVED lines=16> */
.L_x_711:
[----:B0-----:R-:W-:Y:S01]  /*8a50*/  HFMA2 R6, -RZ, RZ, 0, 7.62939453125e-06 ;  /* 0x00000080ff067431 */ /* 0x001fe200000001ff */
        /* <DEDUP_REMOVED lines=11> */
[--C-:B------:R-:W-:Y:S01]  /*8b10*/  IADD3 R14, P1, P2, R4, UR48, R3.reuse ;  /* 0x00000030040e7c10 */ /* 0x100fe2000fa3e003 */
[----:B------:R-:W-:Y:S01]  /*8b20*/  IMAD.MOV.U32 R6, RZ, RZ, R3 ;  /* 0x000000ffff067224 */ /* 0x000fe200078e0003 */
[----:B------:R-:W-:Y:S02]  /*8b30*/  LEA.HI R4, R9, 0x1, RZ, 0x19 ;  /* 0x0000000109047811 */ /* 0x000fe400078fc8ff */
[----:B------:R-:W-:Y:S02]  /*8b40*/  LEA R11, R12, R11, 0x18 ;  /* 0x0000000b0c0b7211 */ /* 0x000fe400078ec0ff */
[----:B------:R-:W-:Y:S02]  /*8b50*/  LOP3.LUT R4, R4, 0x3, RZ, 0xc0, !PT ;  /* 0x0000000304047812 */ /* 0x000fe400078ec0ff */
[----:B------:R-:W-:Y:S02]  /*8b60*/  IADD3 R9, PT, PT, R11, R10, RZ ;  /* 0x0000000a0b097210 */ /* 0x000fe40007ffe0ff */
[----:B------:R-:W-:Y:S01]  /*8b70*/  IADD3.X R5, PT, PT, R16, R5, RZ, P1, P2 ;  /* 0x0000000510057210 */ /* 0x000fe20000fe44ff */
[----:B------:R-:W-:Y:S01]  /*8b80*/  IMAD.MOV R11, RZ, RZ, -R4 ;  /* 0x000000ffff0b7224 */ /* 0x000fe200078e0a04 */
[----:B------:R-:W-:-:S07]  /*8b90*/  MOV R8, RZ ;  /* 0x000000ff00087202 */ /* 0x000fce0000000f00 */
.L_x_722:
[----:B------:R-:W-:-:S06]  /*8ba0*/  MOV R4, R14 ;  /* 0x0000000e00047202 */ /* 0x000fcc0000000f00 */
[----:B------:R0:W2:Y:S01]  /*8bb0*/  LDG.E.U8 R4, desc[UR36][R4.64] ;  /* 0x0000002404047981 */ /* 0x0000a2000c1e1100 */
[----:B------:R-:W-:Y:S02]  /*8bc0*/  IADD3 R11, PT, PT, R11, 0x1, RZ ;  /* 0x000000010b0b7810 */ /* 0x000fe40007ffe0ff */
[----:B------:R-:W-:Y:S02]  /*8bd0*/  IADD3 R14, P2, PT, R14, 0x80, RZ ;  /* 0x000000800e0e7810 */ /* 0x000fe40007f5e0ff */
[----:B------:R-:W-:-:S03]  /*8be0*/  IADD3 R6, PT, PT, R6, 0x80, RZ ;  /* 0x0000008006067810 */ /* 0x000fc60007ffe0ff */
[----:B0-----:R-:W-:Y:S01]  /*8bf0*/  IMAD.X R5, RZ, RZ, R5, P2 ;  /* 0x000000ffff057224 */ /* 0x001fe200010e0605 */
[----:B--2---:R-:W-:-:S13]  /*8c00*/  ISETP.NE.AND P1, PT, R4, RZ, PT ;  /* 0x000000ff0400720c */ /* 0x004fda0003f25270 */
        /* <DEDUP_REMOVED lines=8> */
[----:B0-----:R-:W-:-:S10]  /*8c90*/  IADD3 R9, PT, PT, R9, 0x200, RZ ;  /* 0x0000020009097810 */ /* 0x001fd40007ffe0ff */
[----:B------:R-:W-:Y:S05]  /*8ca0*/  @P1 BRA `(.L_x_722) ;  /* 0xfffffffc00bc1947 */ /* 0x000fea000383ffff */
.L_x_721:
[----:B------:R-:W-:Y:S05]  /*8cb0*/  BSYNC.RECONVERGENT B1 ;  /* 0x0000000000017941 */ /* 0x000fea0003800200 */
.L_x_720:
[----:B------:R-:W-:Y:S05]  /*8cc0*/  @!P0 BRA `(.L_x_710) ;  /* 0x0000000000e08947 */ /* 0x000fea0003800000 */
[----:B------:R-:W0:Y:S01]  /*8cd0*/  S2R R14, SR_CgaCtaId ;  /* 0x00000000000e7919 */ /* 0x000e220000008800 */
[----:B------:R-:W2:Y:S01]  /*8ce0*/  LDCU.64 UR6, c[0x0][0x420] ;  /* 0x00008400ff0677ac */ /* 0x000ea20008000a00 */
[----:B------:R-:W-:Y:S01]  /*8cf0*/  MOV R4, 0x400 ;  /* 0x0000040000047802 */ /* 0x000fe20000000f00 */
[----:B------:R-:W-:Y:S01]  /*8d00*/  USHF.L.U32 UR4, UR9, 0x2, URZ ;  /* 0x0000000209047899 */ /* 0x000fe200080006ff */
[----:B--2---:R-:W-:-:S04]  /*8d10*/  MOV R5, UR6 ;  /* 0x0000000600057c02 */ /* 0x004fc80008000f00 */
[----:B------:R-:W-:Y:S01]  /*8d20*/  IADD3 R12, P0, P1, R5, UR48, R6 ;  /* 0x00000030050c7c10 */ /* 0x000fe2000f91e006 */
[----:B------:R-:W-:Y:S01]  /*8d30*/  VIADD R5, R4, 0x420 ;  /* 0x0000042004057836 */ /* 0x000fe20000000000 */
[----:B------:R-:W-:Y:S02]  /*8d40*/  LEA R4, R6, -UR4, 0x2 ;  /* 0x8000000406047c11 */ /* 0x000fe4000f8e10ff */
[----:B------:R-:W-:Y:S02]  /*8d50*/  IADD3 R12, P2, PT, R12, 0x100, RZ ;  /* 0x000001000c0c7810 */ /* 0x000fe40007f5e0ff */
[----:B0-----:R-:W-:Y:S02]  /*8d60*/  LEA R9, R14, R5, 0x18 ;  /* 0x000000050e097211 */ /* 0x001fe400078ec0ff */
[----:B------:R-:W-:Y:S02]  /*8d70*/  IADD3.X R5, PT, PT, R16, UR7, RZ, P0, P1 ;  /* 0x0000000710057c10 */ /* 0x000fe400087e24ff */
[----:B------:R-:W-:-:S02]  /*8d80*/  IADD3 R9, PT, PT, R4, 0x400, R9 ;  /* 0x0000040004097810 */ /* 0x000fc40007ffe009 */
[----:B------:R-:W-:-:S07]  /*8d90*/  IADD3.X R5, PT, PT, RZ, R5, RZ, P2, !PT ;  /* 0x00000005ff057210 */ /* 0x000fce00017fe4ff */
.L_x_723:
[----:B------:R-:W-:-:S05]  /*8da0*/  MOV R4, R12 ;  /* 0x0000000c00047202 */ /* 0x000fca0000000f00 */
[----:B------:R-:W2:Y:S04]  /*8db0*/  LDG.E.U8 R13, desc[UR36][R4.64+-0x100] ;  /* 0xffff0024040d7981 */ /* 0x000ea8000c1e1100 */
[----:B------:R-:W3:Y:S04]  /*8dc0*/  LDG.E.U8 R11, desc[UR36][R4.64+-0x80] ;  /* 0xffff8024040b7981 */ /* 0x000ee8000c1e1100 */
[----:B------:R-:W5:Y:S04]  /*8dd0*/  LDG.E.U8 R12, desc[UR36][R4.64] ;  /* 0x00000024040c7981 */ /* 0x000f68000c1e1100 */
[----:B------:R-:W4:Y:S01]  /*8de0*/  LDG.E.U8 R14, desc[UR36][R4.64+0x80] ;  /* 0x00008024040e7981 */ /* 0x000f22000c1e1100 */
[----:B------:R-:W-:Y:S01]  /*8df0*/  MOV R16, RZ ;  /* 0x000000ff00107202 */ /* 0x000fe20000000f00 */
[----:B------:R-:W-:Y:S01]  /*8e00*/  IMAD.MOV.U32 R20, RZ, RZ, RZ ;  /* 0x000000ffff147224 */ /* 0x000fe200078e00ff */
[----:B------:R-:W-:-:S02]  /*8e10*/  IADD3 R6, PT, PT, R6, 0x200, RZ ;  /* 0x0000020006067810 */ /* 0x000fc40007ffe0ff */
[----:B--2---:R-:W-:Y:S02]  /*8e20*/  ISETP.NE.AND P0, PT, R13, RZ, PT ;  /* 0x000000ff0d00720c */ /* 0x004fe40003f05270 */
[----:B---3--:R-:W-:Y:S02]  /*8e30*/  ISETP.NE.AND P1, PT, R11, RZ, PT ;  /* 0x000000ff0b00720c */ /* 0x008fe40003f25270 */
[----:B-----5:R-:W-:Y:S02]  /*8e40*/  ISETP.NE.AND P2, PT, R12, RZ, PT ;  /* 0x000000ff0c00720c */ /* 0x020fe40003f45270 */
[----:B----4-:R-:W-:-:S07]  /*8e50*/  ISETP.NE.AND P3, PT, R14, RZ, PT ;  /* 0x000000ff0e00720c */ /* 0x010fce0003f65270 */
[----:B------:R-:W1:Y:S01]  /*8e60*/  @!P0 LDS R11, [R9+-0x400] ;  /* 0xfffc0000090b8984 */ /* 0x000e620000000800 */
[----:B------:R-:W-:-:S03]  /*8e70*/  HFMA2 R14, -RZ, RZ, 0, 0 ;  /* 0x00000000ff0e7431 */ /* 0x000fc600000001ff */
[----:B------:R-:W0:Y:S04]  /*8e80*/  @!P1 LDS R13, [R9+-0x200] ;  /* 0xfffe0000090d9984 */ /* 0x000e280000000800 */
[----:B------:R-:W2:Y:S04]  /*8e90*/  @!P2 LDS R15, [R9] ;  /* 0x00000000090fa984 */ /* 0x000ea80000000800 */
[----:B------:R-:W3:Y:S01]  /*8ea0*/  @!P3 LDS R19, [R9+0x200] ;  /* 0x000200000913b984 */ /* 0x000ee20000000800 */
[----:B-1----:R-:W-:Y:S01]  /*8eb0*/  @!P0 FADD.FTZ R12, -R28, R11 ;  /* 0x0000000b1c0c8221 */ /* 0x002fe20000010100 */
[----:B------:R-:W-:-:S03]  /*8ec0*/  IMAD.MOV.U32 R11, RZ, RZ, RZ ;  /* 0x000000ffff0b7224 */ /* 0x000fc600078e00ff */
[----:B------:R-:W-:Y:S01]  /*8ed0*/  @!P0 FMUL.FTZ R12, R12, 1.4426950216293334961 ;  /* 0x3fb8aa3b0c0c8820 */ /* 0x000fe20000410000 */
[----:B0-----:R-:W-:-:S03]  /*8ee0*/  @!P1 FADD.FTZ R13, -R28, R13 ;  /* 0x0000000d1c0d9221 */ /* 0x001fc60000010100 */
[----:B------:R0:W1:Y:S01]  /*8ef0*/  @!P0 MUFU.EX2 R11, R12 ;  /* 0x0000000c000b8308 */ /* 0x0000620000000800 */
[----:B------:R-:W-:Y:S01]  /*8f00*/  @!P1 FMUL.FTZ R13, R13, 1.4426950216293334961 ;  /* 0x3fb8aa3b0d0d9820 */ /* 0x000fe20000410000 */
[----:B--2---:R-:W-:Y:S01]  /*8f10*/  @!P2 FADD.FTZ R15, -R28, R15 ;  /* 0x0000000f1c0fa221 */ /* 0x004fe20000010100 */
[----:B------:R-:W-:Y:S01]  /*8f20*/  ISETP.GE.AND P0, PT, R6, UR46, PT ;  /* 0x0000002e06007c0c */ /* 0x000fe2000bf06270 */
[----:B---3--:R-:W-:Y:S02]  /*8f30*/  @!P3 FADD.FTZ R19, -R28, R19 ;  /* 0x000000131c13b221 */ /* 0x008fe40000010100 */
[----:B------:R-:W-:Y:S02]  /*8f40*/  @!P2 FMUL.FTZ R15, R15, 1.4426950216293334961 ;  /* 0x3fb8aa3b0f0fa820 */ /* 0x000fe40000410000 */
[----:B------:R1:W2:Y:S01]  /*8f50*/  @!P1 MUFU.EX2 R14, R13 ;  /* 0x0000000d000e9308 */ /* 0x0002a20000000800 */
[----:B------:R-:W-:Y:S01]  /*8f60*/  @!P3 FMUL.FTZ R19, R19, 1.4426950216293334961 ;  /* 0x3fb8aa3b1313b820 */ /* 0x000fe20000410000 */
[----:B0-----:R-:W-:-:S04]  /*8f70*/  IADD3 R12, P1, PT, R4, 0x200, RZ ;  /* 0x00000200040c7810 */ /* 0x001fc80007f3e0ff */
[----:B------:R-:W-:Y:S02]  /*8f80*/  IADD3.X R5, PT, PT, RZ, R5, RZ, P1, !PT ;  /* 0x00000005ff057210 */ /* 0x000fe40000ffe4ff */
        /* <DEDUP_REMOVED lines=10> */
[----:B0-----:R-:W-:Y:S01]  /*9030*/  VIADD R9, R9, 0x800 ;  /* 0x0000080009097836 */ /* 0x001fe20000000000 */
[----:B------:R-:W-:Y:S06]  /*9040*/  @!P0 BRA `(.L_x_723) ;  /* 0xfffffffc00548947 */ /* 0x000fec000383ffff */
.L_x_710:
[----:B------:R-:W-:Y:S05]  /*9050*/  BSYNC.RECONVERGENT B0 ;  /* 0x0000000000007941 */ /* 0x000fea0003800200 */
.L_x_709:
[----:B---3--:R-:W2:Y:S01]  /*9060*/  SHFL.BFLY PT, R5, R8, 0x10, 0x1f ;  /* 0x0e001f0008057f89 */ /* 0x008ea200000e0000 */
[C---:B------:R-:W-:Y:S01]  /*9070*/  ISETP.NE.AND P0, PT, R0.reuse, RZ, PT ;  /* 0x000000ff0000720c */ /* 0x040fe20003f05270 */
[----:B------:R-:W3:Y:S01]  /*9080*/  LDCU.U8 UR8, c[0x0][0x48c] ;  /* 0x00009180ff0877ac */ /* 0x000ee20008000000 */
[----:B------:R-:W-:Y:S02]  /*9090*/  ISETP.GT.U32.AND P1, PT, R0, 0x3, PT ;  /* 0x000000030000780c */ /* 0x000fe40003f24070 */
[----:B------:R-:W-:Y:S01]  /*90a0*/  SHF.R.U32.HI R0, RZ, 0x5, R18 ;  /* 0x00000005ff007819 */ /* 0x000fe20000011612 */
[----:B------:R-:W-:Y:S01]  /*90b0*/  UMOV UR4, URZ ;  /* 0x000000ff00047c82 */ /* 0x000fe20008000000 */
[----:B------:R-:W-:Y:S01]  /*90c0*/  UMOV UR5, URZ ;  /* 0x000000ff00057c82 */ /* 0x000fe20008000000 */
[----:B--2---:R-:W-:-:S06]  /*90d0*/  FADD.FTZ R5, R5, R8 ;  /* 0x0000000805057221 */ /* 0x004fcc0000010000 */
[----:B------:R-:W-:Y:S02]  /*90e0*/  @!P0 LEA R8, R0, R7, 0x2 ;  /* 0x0000000700088211 */ /* 0x000fe400078e10ff */
[----:B------:R-:W2:Y:S01]  /*90f0*/  LDC R7, c[0x0][0x3f4] ;  /* 0x0000fd00ff077b82 */ /* 0x000ea20000000800 */
[----:B------:R-:W5:Y:S01]  /*9100*/  SHFL.BFLY PT, R4, R5, 0x8, 0x1f ;  /* 0x0d001f0005047f89 */ /* 0x000f6200000e0000 */
[----:B--2---:R-:W-:Y:S01]  /*9110*/  IADD3 R7, PT, PT, R7, 0x4, RZ ;  /* 0x0000000407077810 */ /* 0x004fe20007ffe0ff */
[----:B-----5:R-:W-:-:S05]  /*9120*/  FADD.FTZ R4, R5, R4 ;  /* 0x0000000405047221 */ /* 0x020fca0000010000 */
[----:B------:R-:W2:Y:S02]  /*9130*/  SHFL.BFLY PT, R9, R4, 0x4, 0x1f ;  /* 0x0c801f0004097f89 */ /* 0x000ea400000e0000 */
[----:B--2---:R-:W-:-:S05]  /*9140*/  FADD.FTZ R9, R4, R9 ;  /* 0x0000000904097221 */ /* 0x004fca0000010000 */
[----:B0-----:R-:W0:Y:S02]  /*9150*/  SHFL.BFLY PT, R6, R9, 0x2, 0x1f ;  /* 0x0c401f0009067f89 */ /* 0x001e2400000e0000 */
[----:B0-----:R-:W-:-:S05]  /*9160*/  FADD.FTZ R6, R9, R6 ;  /* 0x0000000609067221 */ /* 0x001fca0000010000 */
[----:B------:R-:W0:Y:S02]  /*9170*/  SHFL.BFLY PT, R11, R6, 0x1, 0x1f ;  /* 0x0c201f00060b7f89 */ /* 0x000e2400000e0000 */
[----:B0-----:R-:W-:-:S05]  /*9180*/  FADD.FTZ R11, R6, R11 ;  /* 0x0000000b060b7221 */ /* 0x001fca0000010000 */
[----:B------:R-:W-:Y:S01]  /*9190*/  @!P0 STS [R8+0x10], R11 ;  /* 0x0000100b08008388 */ /* 0x000fe20000000800 */
[----:B------:R-:W-:Y:S01]  /*91a0*/  BAR.SYNC.DEFER_BLOCKING 0x0 ;  /* 0x0000000000007b1d */ /* 0x000fe20000010000 */
[----:B---3--:R-:W-:-:S05]  /*91b0*/  ISETP.NE.AND P0, PT, RZ, UR8, PT ;  /* 0x00000008ff007c0c */ /* 0x008fca000bf05270 */
[----:B------:R0:W2:Y:S01]  /*91c0*/  @!P1 LDS R11, [R2+0x10] ;  /* 0x00001000020b9984 */ /* 0x0000a20000000800 */
[----:B------:R-:W-:Y:S02]  /*91d0*/  ISETP.GE.AND P1, PT, R3, UR46, PT ;  /* 0x0000002e03007c0c */ /* 0x000fe4000bf26270 */
[----:B0-----:R-:W-:-:S04]  /*91e0*/  SHF.R.S32.HI R2, RZ, 0x1f, R7 ;  /* 0x0000001fff027819 */ /* 0x001fc80000011407 */
[----:B------:R-:W-:-:S05]  /*91f0*/  LEA.HI R2, R2, R7, RZ, 0x2 ;  /* 0x0000000702027211 */ /* 0x000fca00078f10ff */
[----:B------:R-:W-:Y:S01]  /*9200*/  IMAD.SHL.U32 R2, R2, 0x4, RZ ;  /* 0x0000000402027824 */ /* 0x000fe200078e00ff */
[----:B--2---:R-:W0:Y:S02]  /*9210*/  SHFL.BFLY PT, R4, R11, 0x2, 0x1f ;  /* 0x0c401f000b047f89 */ /* 0x004e2400000e0000 */
[----:B0-----:R-:W-:-:S05]  /*9220*/  FADD.FTZ R4, R4, R11 ;  /* 0x0000000b04047221 */ /* 0x001fca0000010000 */
[----:B------:R-:W0:Y:S02]  /*9230*/  SHFL.BFLY PT, R5, R4, 0x1, 0x1f ;  /* 0x0c201f0004057f89 */ /* 0x000e2400000e0000 */
[----:B0-----:R-:W-:-:S06]  /*9240*/  FADD.FTZ R5, R4, R5 ;  /* 0x0000000504057221 */ /* 0x001fcc0000010000 */
[----:B------:R-:W0:Y:S02]  /*9250*/  SHFL.IDX PT, R5, R5, RZ, 0x1f ;  /* 0x00001fff05057589 */ /* 0x000e2400000e0000 */
[----:B0-----:R-:W-:-:S04]  /*9260*/  FADD.FTZ R6, R5, 9.9999999747524270788e-07 ;  /* 0x358637bd05067421 */ /* 0x001fc80000010000 */
[----:B------:R0:W2:Y:S01]  /*9270*/  MUFU.RCP R13, R6 ;  /* 0x00000006000d7308 */ /* 0x0000a20000001000 */
[----:B------:R-:W-:Y:S05]  /*9280*/  @!P0 BRA `(.L_x_724) ;  /* 0x0000000000188947 */ /* 0x000fea0003800000 */
[----:B------:R-:W3:Y:S01]  /*9290*/  LDCU UR4, c[0x0][0x488] ;  /* 0x00009100ff0477ac */ /* 0x000ee20008000800 */
[----:B------:R-:W3:Y:S01]  /*92a0*/  LDCU UR5, c[0x0][0x40c] ;  /* 0x00008180ff0577ac */ /* 0x000ee20008000800 */
[----:B------:R-:W5:Y:S01]  /*92b0*/  LDCU UR6, c[0x0][0x3f4] ;  /* 0x00007e80ff0677ac */ /* 0x000f620008000800 */
[----:B---3--:R-:W-:-:S04]  /*92c0*/  UIMAD UR40, UR40, UR4, UR5 ;  /* 0x00000004282872a4 */ /* 0x008fc8000f8e0205 */
[----:B-----5:R-:W-:-:S04]  /*92d0*/  UIMAD UR4, UR40, UR6, URZ ;  /* 0x00000006280472a4 */ /* 0x020fc8000f8e02ff */
[----:B------:R-:W-:-:S12]  /*92e0*/  USHF.R.S32.HI UR5, URZ, 0x1f, UR4 ;  /* 0x0000001fff057899 */ /* 0x000fd80008011404 */
.L_x_724:
        /* <DEDUP_REMOVED lines=12> */
[----:B------:R-:W3:Y:S01]  /*93b0*/  S2UR UR7, SR_CgaCtaId ;  /* 0x00000000000779c3 */ /* 0x000ee20000008800 */
[----:B------:R-:W5:Y:S01]  /*93c0*/  LDCU.64 UR10, c[0x0][0x480] ;  /* 0x00009000ff0a77ac */ /* 0x000f620008000a00 */
[----:B------:R-:W-:Y:S02]  /*93d0*/  LEA.HI R2, R2, 0x1, RZ, 0x19 ;  /* 0x0000000102027811 */ /* 0x000fe400078fc8ff */
[----:B------:R-:W-:Y:S01]  /*93e0*/  IADD3 R8, P2, PT, R3, UR4, RZ ;  /* 0x0000000403087c10 */ /* 0x000fe2000ff5e0ff */
[----:B------:R-:W-:Y:S01]  /*93f0*/  UMOV UR6, 0x400 ;  /* 0x0000040000067882 */ /* 0x000fe20000000000 */
[C---:B------:R-:W-:Y:S01]  /*9400*/  SHF.L.U32 R4, R2.reuse, 0x7, RZ ;  /* 0x0000000702047819 */ /* 0x040fe200000006ff */
[----:B------:R-:W-:Y:S01]  /*9410*/  UIADD3 UR6, UPT, UPT, UR6, 0x420, URZ ;  /* 0x0000042006067890 */ /* 0x000fe2000fffe0ff */
[----:B------:R-:W-:Y:S01]  /*9420*/  LOP3.LUT R2, R2, 0x3, RZ, 0xc0, !PT ;  /* 0x0000000302027812 */ /* 0x000fe200078ec0ff */
[----:B------:R-:W-:Y:S01]  /*9430*/  IMAD.X R5, RZ, RZ, UR5, P2 ;  /* 0x00000005ff057e24 */ /* 0x000fe200090e06ff */
[----:B0-----:R-:W-:-:S02]  /*9440*/  LOP3.LUT R6, R4, 0x180, RZ, 0xc0, !PT ;  /* 0x0000018004067812 */ /* 0x001fc400078ec0ff */
[----:B------:R-:W-:Y:S02]  /*9450*/  LEA R4, R18, R29, 0x1 ;  /* 0x0000001d12047211 */ /* 0x000fe400078e08ff */
[----:B------:R-:W-:Y:S01]  /*9460*/  IADD3 R3, PT, PT, R3, R6, RZ ;  /* 0x0000000603037210 */ /* 0x000fe20007ffe0ff */
[----:B------:R-:W-:Y:S01]  /*9470*/  IMAD.MOV R6, RZ, RZ, -R2 ;  /* 0x000000ffff067224 */ /* 0x000fe200078e0a02 */
[----:B-----5:R-:W-:-:S04]  /*9480*/  LEA R7, P2, R8, UR10, 0x2 ;  /* 0x0000000a08077c11 */ /* 0x020fc8000f8410ff */
[----:B------:R-:W-:Y:S01]  /*9490*/  LEA.HI.X R8, R8, UR11, R5, 0x2, P2 ;  /* 0x0000000b08087c11 */ /* 0x000fe200090f1405 */
[----:B---3--:R-:W-:-:S06]  /*94a0*/  ULEA UR6, UR7, UR6, 0x18 ;  /* 0x0000000607067291 */ /* 0x008fcc000f8ec0ff */
[----:B------:R-:W-:Y:S02]  /*94b0*/  IADD3 R10, PT, PT, R10, UR6, RZ ;  /* 0x000000060a0a7c10 */ /* 0x000fe4000fffe0ff */
[----:B------:R-:W-:-:S07]  /*94c0*/  IADD3 R2, PT, PT, R4, UR6, RZ ;  /* 0x0000000604027c10 */ /* 0x000fce000fffe0ff */
.L_x_729:
[----:B---3--:R0:W2:Y:S01]  /*94d0*/  LDS R4, [R10] ;  /* 0x000000000a047984 */ /* 0x0080a20000000800 */
[----:B------:R-:W-:Y:S02]  /*94e0*/  @P0 MOV R5, R8 ;  /* 0x0000000800050202 */ /* 0x000fe40000000f00 */
[----:B------:R-:W-:-:S04]  /*94f0*/  IADD3 R6, PT, PT, R6, 0x1, RZ ;  /* 0x0000000106067810 */ /* 0x000fc80007ffe0ff */
[----:B------:R-:W-:Y:S01]  /*9500*/  ISETP.NE.AND P3, PT, R6, RZ, PT ;  /* 0x000000ff0600720c */ /* 0x000fe20003f65270 */
[----:B0-----:R-:W-:Y:S02]  /*9510*/  VIADD R10, R10, 0x200 ;  /* 0x000002000a0a7836 */ /* 0x001fe40000000000 */
[----:B--2---:R-:W-:-:S05]  /*9520*/  FMUL.FTZ R9, R4, R13 ;  /* 0x0000000d04097220 */ /* 0x004fca0000410000 */
[----:B------:R-:W-:-:S04]  /*9530*/  F2FP.F16.F32.PACK_AB R4, RZ, R9 ;  /* 0x00000009ff04723e */ /* 0x000fc800000000ff */
[----:B------:R-:W-:Y:S01]  /*9540*/  PRMT R11, R4, 0x7610, R11 ;  /* 0x00007610040b7816 */ /* 0x000fe2000000000b */
[----:B------:R-:W-:Y:S01]  /*9550*/  @P0 IMAD.MOV.U32 R4, RZ, RZ, R7 ;  /* 0x000000ffff040224 */ /* 0x000fe200078e0007 */
[----:B------:R-:W-:-:S03]  /*9560*/  IADD3 R7, P2, PT, R7, 0x200, RZ ;  /* 0x0000020007077810 */ /* 0x000fc60007f5e0ff */
[----:B------:R0:W-:Y:S01]  /*9570*/  STS.U16 [R2], R11 ;  /* 0x0000000b02007388 */ /* 0x0001e20000000400 */
[----:B------:R-:W-:-:S03]  /*9580*/  IADD3.X R8, PT, PT, RZ, R8, RZ, P2, !PT ;  /* 0x00000008ff087210 */ /* 0x000fc600017fe4ff */
[----:B------:R3:W-:Y:S01]  /*9590*/  @P0 STG.E desc[UR36][R4.64], R9 ;  /* 0x0000000904000986 */ /* 0x0007e2000c101924 */
[----:B0-----:R-:W-:Y:S01]  /*95a0*/  IADD3 R2, PT, PT, R2, 0x100, RZ ;  /* 0x0000010002027810 */ /* 0x001fe20007ffe0ff */
[----:B------:R-:W-:Y:S06]  /*95b0*/  @P3 BRA `(.L_x_729) ;  /* 0xfffffffc00c43947 */ /* 0x000fec000383ffff */
.L_x_728:
[----:B------:R-:W-:Y:S05]  /*95c0*/  BSYNC.RECONVERGENT B1 ;  /* 0x0000000000017941 */ /* 0x000fea0003800200 */
.L_x_727:
[----:B------:R-:W-:Y:S05]  /*95d0*/  @!P1 BRA `(.L_x_726) ;  /* 0x0000000000d49947 */ /* 0x000fea0003800000 */
[----:B0-----:R-:W0:Y:S01]  /*95e0*/  S2R R6, SR_CgaCtaId ;  /* 0x0000000000067919 */ /* 0x001e220000008800 */
[----:B------:R-:W5:Y:S01]  /*95f0*/  LDCU.64 UR10, c[0x0][0x480] ;  /* 0x00009000ff0a77ac */ /* 0x000f620008000a00 */
[----:B------:R-:W-:Y:S01]  /*9600*/  MOV R7, UR9 ;  /* 0x0000000900077c02 */ /* 0x000fe20008000f00 */
[----:B------:R-:W-:Y:S01]  /*9610*/  IMAD R2, R3, 0x2, R29 ;  /* 0x0000000203027824 */ /* 0x000fe200078e021d */
        /* <DEDUP_REMOVED lines=9> */
[C---:B-----5:R-:W-:Y:S02]  /*96b0*/  LEA R8, P3, R7.reuse, UR10, 0x2 ;  /* 0x0000000a07087c11 */ /* 0x060fe4000f8610ff */
[----:B0-----:R-:W-:Y:S01]  /*96c0*/  LEA R5, R6, R5, 0x18 ;  /* 0x0000000506057211 */ /* 0x001fe200078ec0ff */
[----:B------:R-:W-:Y:S01]  /*96d0*/  IMAD.X R6, RZ, RZ, UR5, P2 ;  /* 0x00000005ff067e24 */ /* 0x000fe200090e06ff */
[----:B------:R-:W-:Y:S02]  /*96e0*/  IADD3 R8, P2, PT, R8, 0x400, RZ ;  /* 0x0000040008087810 */ /* 0x000fe40007f5e0ff */
[----:B------:R-:W-:Y:S02]  /*96f0*/  IADD3 R2, PT, PT, R2, 0x400, R5 ;  /* 0x0000040002027810 */ /* 0x000fe40007ffe005 */
[----:B------:R-:W-:-:S02]  /*9700*/  LEA.HI.X R7, R7, UR11, R6, 0x2, P3 ;  /* 0x0000000b07077c11 */ /* 0x000fc400098f1406 */
[----:B------:R-:W-:Y:S02]  /*9710*/  IADD3 R6, PT, PT, R4, 0x200, R5 ;  /* 0x0000020004067810 */ /* 0x000fe40007ffe005 */
[----:B------:R-:W-:-:S07]  /*9720*/  IADD3.X R9, PT, PT, RZ, R7, RZ, P2, !PT ;  /* 0x00000007ff097210 */ /* 0x000fce00017fe4ff */
.L_x_730:
[----:B------:R-:W2:Y:S01]  /*9730*/  LDS R4, [R2+-0x400] ;  /* 0xfffc000002047984 */ /* 0x000ea20000000800 */
[----:B------:R-:W-:-:S04]  /*9740*/  IADD3 R3, PT, PT, R3, 0x200, RZ ;  /* 0x0000020003037810 */ /* 0x000fc80007ffe0ff */
[----:B------:R-:W-:Y:S01]  /*9750*/  ISETP.GE.AND P2, PT, R3, UR46, PT ;  /* 0x0000002e03007c0c */ /* 0x000fe2000bf46270 */
[----:B--2---:R-:W-:-:S05]  /*9760*/  FMUL.FTZ R11, R4, R13 ;  /* 0x0000000d040b7220 */ /* 0x004fca0000410000 */
[----:B------:R-:W-:-:S04]  /*9770*/  F2FP.F16.F32.PACK_AB R4, RZ, R11 ;  /* 0x0000000bff04723e */ /* 0x000fc800000000ff */
[----:B------:R-:W-:-:S05]  /*9780*/  PRMT R5, R4, 0x7610, R5 ;  /* 0x0000761004057816 */ /* 0x000fca0000000005 */
[----:B------:R0:W-:Y:S04]  /*9790*/  STS.U16 [R6+-0x200], R5 ;  /* 0xfffe000506007388 */ /* 0x0001e80000000400 */
[----:B------:R-:W2:Y:S01]  /*97a0*/  LDS R4, [R2+-0x200] ;  /* 0xfffe000002047984 */ /* 0x000ea20000000800 */
[----:B0-----:R-:W-:Y:S02]  /*97b0*/  IMAD.MOV.U32 R5, RZ, RZ, R9 ;  /* 0x000000ffff057224 */ /* 0x001fe400078e0009 */
[----:B--2---:R-:W-:-:S05]  /*97c0*/  FMUL.FTZ R15, R4, R13 ;  /* 0x0000000d040f7220 */ /* 0x004fca0000410000 */
        /* <DEDUP_REMOVED lines=8> */
[----:B0-----:R-:W-:Y:S01]  /*9850*/  MOV R4, R8 ;  /* 0x0000000800047202 */ /* 0x001fe20000000f00 */
[----:B--2---:R-:W-:-:S03]  /*9860*/  VIADD R2, R2, 0x800 ;  /* 0x0000080002027836 */ /* 0x004fc60000000000 */
[----:B------:R-:W-:Y:S01]  /*9870*/  IADD3 R8, P3, PT, R4, 0x800, RZ ;  /* 0x0000080004087810 */ /* 0x000fe20007f7e0ff */
[----:B------:R-:W-:Y:S01]  /*9880*/  @P0 STG.E desc[UR36][R4.64+-0x400], R11 ;  /* 0xfffc000b04000986 */ /* 0x000fe2000c101924 */
[----:B------:R-:W-:Y:S02]  /*9890*/  PLOP3.LUT P0, PT, P1, PT, PT, 0x80, 0x8 ;  /* 0x000000000008781c */ /* 0x000fe40000f0f070 */
        /* <DEDUP_REMOVED lines=9> */
.L_x_726:
[----:B------:R-:W-:Y:S05]  /*9930*/  BSYNC.RECONVERGENT B0 ;  /* 0x0000000000007941 */ /* 0x000fea0003800200 */
.L_x_725:
[----:B------:R-:W-:Y:S01]  /*9940*/  USHF.R.S32.HI UR4, URZ, 0x1f, UR45 ;  /* 0x0000001fff047899 */ /* 0x000fe2000801142d */
[----:B------:R-:W5:Y:S01]  /*9950*/  S2UR UR6, SR_CgaCtaId ;  /* 0x00000000000679c3 */ /* 0x000f620000008800 */
[----:B------:R-:W1:Y:S01]  /*9960*/  LDCU UR12, c[0x0][0x40c] ;  /* 0x00008180ff0c77ac */ /* 0x000e620008000800 */
[----:B------:R-:W-:Y:S01]  /*9970*/  IMAD.SHL.U32 R20, R18, 0x10, RZ ;  /* 0x0000001012147824 */ /* 0x000fe200078e00ff */
[----:B------:R-:W-:Y:S01]  /*9980*/  BSSY.RECONVERGENT B0, `(.L_x_731) ;  /* 0x000001a000007945 */ /* 0x000fe20003800200 */
[----:B------:R-:W-:Y:S01]  /*9990*/  LOP3.LUT R17, R17, 0xf8, RZ, 0xc0, !PT ;  /* 0x000000f811117812 */ /* 0x000fe200078ec0ff */
[----:B------:R-:W-:Y:S01]  /*99a0*/  ULEA.HI UR4, UR4, UR45, URZ, 0x2 ;  /* 0x0000002d04047291 */ /* 0x000fe2000f8f10ff */
[----:B0-----:R-:W-:Y:S02]  /*99b0*/  CS2R R6, SRZ ;  /* 0x0000000000067805 */ /* 0x001fe4000001ff00 */
[----:B---3--:R-:W-:Y:S02]  /*99c0*/  CS2R R4, SRZ ;  /* 0x0000000000047805 */ /* 0x008fe4000001ff00 */
[----:B------:R-:W-:-:S02]  /*99d0*/  LOP3.LUT R20, R20, 0x1f0, RZ, 0xc0, !PT ;  /* 0x000001f014147812 */ /* 0x000fc400078ec0ff */
[----:B------:R-:W-:Y:S01]  /*99e0*/  MOV R21, UR4 ;  /* 0x0000000400157c02 */ /* 0x000fe20008000f00 */
[----:B------:R-:W-:Y:S02]  /*99f0*/  UMOV UR4, 0x400 ;  /* 0x0000040000047882 */ /* 0x000fe40000000000 */
[----:B------:R-:W-:Y:S01]  /*9a00*/  UIADD3 UR5, UPT, UPT, UR4, 0x220, URZ ;  /* 0x0000022004057890 */ /* 0x000fe2000fffe0ff */
[----:B------:R-:W-:-:S04]  /*9a10*/  LOP3.LUT R21, R21, 0xfffffffc, RZ, 0xc0, !PT ;  /* 0xfffffffc15157812 */ /* 0x000fc800078ec0ff */
[----:B------:R-:W-:-:S04]  /*9a20*/  IADD3 R21, PT, PT, -R21, UR45, RZ ;  /* 0x0000002d15157c10 */ /* 0x000fc8000fffe1ff */
[----:B------:R-:W-:Y:S01]  /*9a30*/  ISETP.NE.AND P0, PT, R0, R21, PT ;  /* 0x000000150000720c */ /* 0x000fe20003f05270 */
[----:B-----5:R-:W-:-:S03]  /*9a40*/  ULEA UR5, UR6, UR5, 0x18 ;  /* 0x0000000506057291 */ /* 0x020fc6000f8ec0ff */
[----:B-1----:R-:W-:-:S13]  /*9a50*/  ISETP.NE.OR P0, PT, RZ, UR12, P0 ;  /* 0x0000000cff007c0c */ /* 0x002fda0008705670 */
[----:B------:R-:W-:Y:S05]  /*9a60*/  @P0 BRA `(.L_x_732) ;  /* 0x00000000002c0947 */ /* 0x000fea0003800000 */
[----:B------:R-:W0:Y:S01]  /*9a70*/  LDCU.64 UR10, c[0x0][0x3b0] ;  /* 0x00007600ff0a77ac */ /* 0x000e220008000a00 */
[----:B------:R-:W-:Y:S01]  /*9a80*/  HFMA2 R7, -RZ, RZ, 0, 0 ;  /* 0x00000000ff077431 */ /* 0x000fe200000001ff */
[----:B0-----:R-:W-:-:S04]  /*9a90*/  UISETP.NE.U32.AND UP0, UPT, UR10, URZ, UPT ;  /* 0x000000ff0a00728c */ /* 0x001fc8000bf05070 */
[----:B------:R-:W-:-:S09]  /*9aa0*/  UISETP.NE.AND.EX UP0, UPT, UR11, URZ, UPT, UP0 ;  /* 0x000000ff0b00728c */ /* 0x000fd2000bf05300 */
[----:B------:R-:W-:Y:S05]  /*9ab0*/  BRA.U !UP0, `(.L_x_733) ;  /* 0x0000000108147547 */ /* 0x000fea000b800000 */
[----:B------:R-:W0:Y:S01]  /*9ac0*/  LDC.64 R4, c[0x0][0x3b0] ;  /* 0x0000ec00ff047b82 */ /* 0x000e220000000a00 */
[----:B------:R-:W-:-:S05]  /*9ad0*/  MOV R2, UR44 ;  /* 0x0000002c00027c02 */ /* 0x000fca0008000f00 */
[----:B------:R-:W-:-:S04]  /*9ae0*/  IMAD R3, R2, 0x100, R17 ;  /* 0x0000010002037824 */ /* 0x000fc800078e0211 */
[----:B0-----:R-:W-:-:S06]  /*9af0*/  IMAD.WIDE.U32 R4, R3, 0x2, R4 ;  /* 0x0000000203047825 */ /* 0x001fcc00078e0004 */
[----:B------:R-:W5:Y:S02]  /*9b00*/  LDG.E.128 R4, desc[UR36][R4.64] ;  /* 0x0000002404047981 */ /* 0x000f64000c1e1d00 */
.L_x_733:
[----:B-----5:R0:W-:Y:S02]  /*9b10*/  STS.128 [R20+UR5], R4 ;  /* 0x0000000414007988 */ /* 0x0201e40008000c05 */
.L_x_732:
[----:B------:R-:W-:Y:S05]  /*9b20*/  BSYNC.RECONVERGENT B0 ;  /* 0x0000000000007941 */ /* 0x000fea0003800200 */
.L_x_731:
[----:B------:R-:W1:Y:S01]  /*9b30*/  LDCU UR7, c[0x0][0x3f4] ;  /* 0x00007e80ff0777ac */ /* 0x000e620008000800 */
[----:B------:R-:W3:Y:S01]  /*9b40*/  LDC.64 R8, c[0x0][0x3c0] ;  /* 0x0000f000ff087b82 */ /* 0x000ee20000000a00 */
[----:B------:R-:W-:Y:S01]  /*9b50*/  IADD3 R22, PT, PT, R0, UR9, RZ ;  /* 0x0000000900167c10 */ /* 0x000fe2000fffe0ff */
[----:B------:R-:W-:Y:S01]  /*9b60*/  BSSY.RECONVERGENT B0, `(.L_x_734) ;  /* 0x000010f000007945 */ /* 0x000fe20003800200 */
[----:B------:R-:W-:Y:S01]  /*9b70*/  UIADD3 UR8, UPT, UPT, UR4, 0x420, URZ ;  /* 0x0000042004087890 */ /* 0x000fe2000fffe0ff */
[----:B------:R-:W-:Y:S01]  /*9b80*/  CS2R R14, SRZ ;  /* 0x00000000000e7805 */ /* 0x000fe2000001ff00 */
[----:B------:R-:W0:Y:S01]  /*9b90*/  LDCU UR10, c[0x0][0x40c] ;  /* 0x00008180ff0a77ac */ /* 0x000e220008000800 */
[----:B------:R-:W-:Y:S01]  /*9ba0*/  IMAD.MOV.U32 R16, RZ, RZ, RZ ;  /* 0x000000ffff107224 */ /* 0x000fe200078e00ff */
[----:B--2---:R-:W-:Y:S02]  /*9bb0*/  CS2R R12, SRZ ;  /* 0x00000000000c7805 */ /* 0x004fe4000001ff00 */
[----:B------:R-:W-:Y:S01]  /*9bc0*/  MOV R19, RZ ;  /* 0x000000ff00137202 */ /* 0x000fe20000000f00 */
[----:B------:R-:W-:-:S06]  /*9bd0*/  ULEA UR8, UR6, UR8, 0x18 ;  /* 0x0000000806087291 */ /* 0x000fcc000f8ec0ff */
[----:B------:R-:W-:Y:S01]  /*9be0*/  IADD3 R23, PT, PT, R29, UR8, RZ ;  /* 0x000000081d177c10 */ /* 0x000fe2000fffe0ff */
[----:B-1----:R-:W-:Y:S02]  /*9bf0*/  UISETP.LT.AND UP0, UPT, UR45, UR7, UPT ;  /* 0x000000072d00728c */ /* 0x002fe4000bf01270 */
[----:B------:R-:W-:Y:S02]  /*9c00*/  MOV R2, UR7 ;  /* 0x0000000700027c02 */ /* 0x000fe40008000f00 */
[----:B------:R-:W-:-:S03]  /*9c10*/  USEL UR4, UR45, UR7, UP0 ;  /* 0x000000072d047287 */ /* 0x000fc60008000000 */
[C-C-:B------:R-:W-:Y:S02]  /*9c20*/  IMAD R3, R2.reuse, UR47, R17.reuse ;  /* 0x0000002f02037c24 */ /* 0x140fe4000f8e0211 */
[----:B------:R-:W-:Y:S01]  /*9c30*/  IMAD R11, R2, UR42, R17 ;  /* 0x0000002a020b7c24 */ /* 0x000fe2000f8e0211 */
[----:B------:R-:W-:Y:S01]  /*9c40*/  BAR.SYNC.DEFER_BLOCKING 0x0 ;  /* 0x0000000000007b1d */ /* 0x000fe20000010000 */
[----:B------:R-:W-:Y:S01]  /*9c50*/  ISETP.GE.AND P0, PT, R22, UR4, PT ;  /* 0x0000000416007c0c */ /* 0x000fe2000bf06270 */
[----:B---3--:R-:W-:-:S04]  /*9c60*/  IMAD.WIDE R2, R3, 0x2, R8 ;  /* 0x0000000203027825 */ /* 0x008fc800078e0208 */
[----:B------:R-:W-:Y:S01]  /*9c70*/  IMAD.WIDE R8, R11, 0x2, R8 ;  /* 0x000000020b087825 */ /* 0x000fe200078e0208 */
[----:B------:R-:W-:-:S07]  /*9c80*/  CS2R R10, SRZ ;  /* 0x00000000000a7805 */ /* 0x000fce000001ff00 */
[----:B0-----:R-:W-:Y:S05]  /*9c90*/  @P0 BRA `(.L_x_735) ;  /* 0x0000000c00ec0947 */ /* 0x001fea0003800000 */
[----:B------:R-:W0:Y:S01]  /*9ca0*/  LDCU UR6, c[0x0][0x3f8] ;  /* 0x00007f00ff0677ac */ /* 0x000e220008000800 */
[----:B------:R-:W-:Y:S01]  /*9cb0*/  IMAD.U32 R11, RZ, RZ, UR4 ;  /* 0x00000004ff0b7e24 */ /* 0x000fe2000f8e00ff */
[----:B------:R-:W1:Y:S01]  /*9cc0*/  LDC.64 R30, c[0x0][0x458] ;  /* 0x00011600ff1e7b82 */ /* 0x000e620000000a00 */
[----:B------:R-:W-:Y:S01]  /*9cd0*/  BSSY.RECONVERGENT B1, `(.L_x_736) ;  /* 0x0000048000017945 */ /* 0x000fe20003800200 */
[----:B------:R-:W-:Y:S01]  /*9ce0*/  ULOP3.LUT UR7, URZ, UR9, URZ, 0x33, !UPT ;  /* 0x00000009ff077292 */ /* 0x000fe2000f8e33ff */
[----:B------:R-:W-:Y:S01]  /*9cf0*/  HFMA2 R19, -RZ, RZ, 0, 0 ;  /* 0x00000000ff137431 */ /* 0x000fe200000001ff */
[----:B------:R-:W-:Y:S02]  /*9d00*/  VIADDMNMX R11, R22, 0x4, R11, !PT ;  /* 0x00000004160b7846 */ /* 0x000fe4000780010b */
[----:B------:R-:W-:Y:S01]  /*9d10*/  CS2R R14, SRZ ;  /* 0x00000000000e7805 */ /* 0x000fe2000001ff00 */
[----:B------:R-:W-:Y:S01]  /*9d20*/  IMAD.MOV.U32 R28, RZ, RZ, R22 ;  /* 0x000000ffff1c7224 */ /* 0x000fe200078e0016 */
[----:B------:R-:W-:-:S02]  /*9d30*/  MOV R16, RZ ;  /* 0x000000ff00107202 */ /* 0x000fc40000000f00 */
[----:B------:R-:W-:-:S04]  /*9d40*/  IADD3 R26, PT, PT, -R0, UR7, R11 ;  /* 0x00000007001a7c10 */ /* 0x000fc8000fffe10b */
[----:B------:R-:W-:Y:S01]  /*9d50*/  LOP3.LUT R12, R26, 0xc, RZ, 0xc0, !PT ;  /* 0x0000000c1a0c7812 */ /* 0x000fe200078ec0ff */
[----:B0-----:R-:W-:-:S03]  /*9d60*/  UIMAD UR6, UR38, UR6, UR44 ;  /* 0x00000006260672a4 */ /* 0x001fc6000f8e022c */
[----:B------:R-:W-:Y:S02]  /*9d70*/  ISETP.NE.AND P0, PT, R12, 0xc, PT ;  /* 0x0000000c0c00780c */ /* 0x000fe40003f05270 */
[----:B------:R-:W-:Y:S02]  /*9d80*/  CS2R R12, SRZ ;  /* 0x00000000000c7805 */ /* 0x000fe4000001ff00 */
[----:B------:R-:W-:-:S04]  /*9d90*/  MOV R10, UR6 ;  /* 0x00000006000a7c02 */ /* 0x000fc80008000f00 */
[----:B------:R-:W-:-:S05]  /*9da0*/  LEA R11, R10, R17, 0x8 ;  /* 0x000000110a0b7211 */ /* 0x000fca00078e40ff */
[----:B-1----:R-:W-:Y:S01]  /*9db0*/  IMAD.WIDE R30, R11, 0x2, R30 ;  /* 0x000000020b1e7825 */ /* 0x002fe200078e021e */
[----:B------:R-:W-:Y:S01]  /*9dc0*/  CS2R R10, SRZ ;  /* 0x00000000000a7805 */ /* 0x000fe2000001ff00 */
[----:B------:R-:W-:Y:S06]  /*9dd0*/  @!P0 BRA `(.L_x_737) ;  /* 0x0000000000dc8947 */ /* 0x000fec0003800000 */
[----:B------:R-:W-:Y:S01]  /*9de0*/  LEA.HI R14, R26, 0x1, RZ, 0x1e ;  /* 0x000000011a0e7811 */ /* 0x000fe200078ff0ff */
[----:B------:R-:W-:Y:S01]  /*9df0*/  IMAD R24, R0, 0x2, R29 ;  /* 0x0000000200187824 */ /* 0x000fe200078e021d */
[----:B----4-:R-:W-:Y:S01]  /*9e00*/  SHF.L.U32 R33, R22, 0x8, RZ ;  /* 0x0000000816217819 */ /* 0x010fe200000006ff */
[----:B------:R-:W-:Y:S01]  /*9e10*/  IMAD.MOV.U32 R28, RZ, RZ, R22 ;  /* 0x000000ffff1c7224 */ /* 0x000fe200078e0016 */
[----:B------:R-:W-:Y:S02]  /*9e20*/  LOP3.LUT R25, R14, 0x3, RZ, 0xc0, !PT ;  /* 0x000000030e197812 */ /* 0x000fe400078ec0ff */
[----:B------:R-:W-:Y:S02]  /*9e30*/  MOV R14, RZ ;  /* 0x000000ff000e7202 */ /* 0x000fe40000000f00 */
[----:B------:R-:W-:Y:S02]  /*9e40*/  IADD3 R27, PT, PT, R24, UR8, RZ ;  /* 0x00000008181b7c10 */ /* 0x000fe4000fffe0ff */
[----:B------:R-:W-:-:S07]  /*9e50*/  IADD3 R32, PT, PT, -R25, RZ, RZ ;  /* 0x000000ff19207210 */ /* 0x000fce0007ffe1ff */
.L_x_739:
        /* <DEDUP_REMOVED lines=25> */
.L_x_738:
[----:B------:R-:W-:Y:S01]  /*9ff0*/  VIADD R32, R32, 0x1 ;  /* 0x0000000120207836 */ /* 0x000fe20000000000 */
[----:B------:R-:W-:Y:S01]  /*a000*/  IADD3 R28, PT, PT, R28, 0x4, RZ ;  /* 0x000000041c1c7810 */ /* 0x000fe20007ffe0ff */
[----:B0----5:R-:W-:Y:S01]  /*a010*/  HADD2.F32 R24, -RZ, R36.H0_H0 ;  /* 0x20000024ff187230 */ /* 0x021fe20000004100 */
[----:B------:R-:W-:Y:S01]  /*a020*/  IADD3 R27, PT, PT, R27, 0x8, RZ ;  /* 0x000000081b1b7810 */ /* 0x000fe20007ffe0ff */
[----:B------:R-:W-:Y:S01]  /*a030*/  HADD2.F32 R34, -RZ, R37.H0_H0 ;  /* 0x20000025ff227230 */ /* 0x000fe20000004100 */
[----:B------:R-:W-:Y:S01]  /*a040*/  ISETP.NE.AND P0, PT, R32, RZ, PT ;  /* 0x000000ff2000720c */ /* 0x000fe20003f05270 */
[--C-:B------:R-:W-:Y:S02]  /*a050*/  HADD2.F32 R40, -RZ, R38.reuse.H0_H0 ;  /* 0x20000026ff287230 */ /* 0x100fe40000004100 */
[C---:B------:R-:W-:Y:S01]  /*a060*/  FFMA.FTZ R14, R35.reuse, R24, R14 ;  /* 0x00000018230e7223 */ /* 0x040fe2000001000e */
[----:B------:R-:W-:Y:S02]  /*a070*/  HADD2.F32 R25, -RZ, R38.H1_H1 ;  /* 0x30000026ff197230 */ /* 0x000fe40000004100 */
        /* <DEDUP_REMOVED lines=9> */
[----:B------:R-:W-:-:S02]  /*a110*/  VIADD R33, R33, 0x400 ;  /* 0x0000040021217836 */ /* 0x000fc40000000000 */
[C---:B------:R-:W-:Y:S01]  /*a120*/  FFMA.FTZ R16, R35.reuse, R41, R16 ;  /* 0x0000002923107223 */ /* 0x040fe20000010010 */
[----:B------:R-:W-:Y:S01]  /*a130*/  FFMA.FTZ R15, R35, R38, R15 ;  /* 0x00000026230f7223 */ /* 0x000fe2000001000f */
[----:B------:R-:W-:Y:S06]  /*a140*/  @P0 BRA `(.L_x_739) ;  /* 0xfffffffc00440947 */ /* 0x000fec000383ffff */
.L_x_737:
[----:B------:R-:W-:Y:S05]  /*a150*/  BSYNC.RECONVERGENT B1 ;  /* 0x0000000000017941 */ /* 0x000fea0003800200 */
.L_x_736:
[----:B------:R-:W-:-:S13]  /*a160*/  ISETP.GE.U32.AND P0, PT, R26, 0xc, PT ;  /* 0x0000000c1a00780c */ /* 0x000fda0003f06070 */
[----:B------:R-:W-:Y:S05]  /*a170*/  @!P0 BRA `(.L_x_735) ;  /* 0x0000000800b48947 */ /* 0x000fea0003800000 */
[----:B------:R-:W0:Y:S02]  /*a180*/  LDCU UR6, c[0x0][0x40c] ;  /* 0x00008180ff0677ac */ /* 0x000e240008000800 */
[----:B0-----:R-:W-:-:S06]  /*a190*/  UISETP.NE.AND UP0, UPT, UR6, URZ, UPT ;  /* 0x000000ff0600728c */ /* 0x001fcc000bf05270 */
[----:B------:R-:W-:-:S13]  /*a1a0*/  PLOP3.LUT P0, PT, PT, PT, UP0, 0x80, 0x8 ;  /* 0x000000000008781c */ /* 0x000fda0003f0f008 */
.L_x_745:
        /* <DEDUP_REMOVED lines=24> */
.L_x_741:
[----:B------:R-:W-:Y:S05]  /*a330*/  BSYNC.RECONVERGENT B1 ;  /* 0x0000000000017941 */ /* 0x000fea0003800200 */
.L_x_740:
[C---:B01----:R-:W-:Y:S01]  /*a340*/  IADD3 R25, PT, PT, R37.reuse, 0x400, RZ ;  /* 0x0000040025197810 */ /* 0x043fe20007ffe0ff */
[C---:B------:R-:W-:Y:S01]  /*a350*/  VIADD R49, R37.reuse, 0x800 ;  /* 0x0000080025317836 */ /* 0x040fe20000000000 */
[----:B------:R-:W-:Y:S01]  /*a360*/  IADD3 R55, PT, PT, R37, 0xc00, RZ ;  /* 0x00000c0025377810 */ /* 0x000fe20007ffe0ff */
[----:B------:R-:W-:Y:S02]  /*a370*/  UISETP.NE.AND UP0, UPT, UR10, URZ, UPT ;  /* 0x000000ff0a00728c */ /* 0x000fe4000bf05270 */
        /* <DEDUP_REMOVED lines=24> */
.L_x_742:
        /* <DEDUP_REMOVED lines=20> */
.L_x_743:
[----:B01----:R-:W5:Y:S01]  /*a640*/  LDG.E.128 R24, desc[UR36][R26.64] ;  /* 0x000000241a187981 */ /* 0x003f62000c1e1d00 */
[----:B------:R-:W-:Y:S01]  /*a650*/  IADD3 R44, PT, PT, R28, -UR9, RZ ;  /* 0x800000091c2c7c10 */ /* 0x000fe2000fffe0ff */
[--C-:B-----5:R-:W-:Y:S02]  /*a660*/  HADD2.F32 R46, -RZ, R41.reuse.H0_H0 ;  /* 0x20000029ff2e7230 */ /* 0x120fe40000004100 */
[--C-:B------:R-:W-:Y:S02]  /*a670*/  HADD2.F32 R48, -RZ, R42.reuse.H0_H0 ;  /* 0x2000002aff307230 */ /* 0x100fe40000004100 */
[----:B------:R-:W-:Y:S02]  /*a680*/  IMAD R52, R44, 0x2, R23 ;  /* 0x000000022c347824 */ /* 0x000fe400078e0217 */
[----:B------:R-:W-:Y:S02]  /*a690*/  HADD2.F32 R47, -RZ, R42.H1_H1 ;  /* 0x3000002aff2f7230 */ /* 0x000fe40000004100 */
[----:B------:R-:W-:Y:S01]  /*a6a0*/  HADD2.F32 R41, -RZ, R41.H1_H1 ;  /* 0x30000029ff297230 */ /* 0x000fe20000004100 */
[----:B------:R-:W0:Y:S01]  /*a6b0*/  LDS.U16 R44, [R52] ;  /* 0x00000000342c7984 */ /* 0x000e220000000400 */
[----:B------:R-:W-:-:S02]  /*a6c0*/  HADD2.F32 R42, -RZ, R43.H1_H1 ;  /* 0x3000002bff2a7230 */ /* 0x000fc40000004100 */
[----:B------:R-:W-:Y:S01]  /*a6d0*/  HADD2.F32 R49, -RZ, R43.H0_H0 ;  /* 0x2000002bff317230 */ /* 0x000fe20000004100 */
[----:B------:R-:W1:Y:S01]  /*a6e0*/  LDS.U16 R50, [R52+0x8] ;  /* 0x0000080034327984 */ /* 0x000e620000000400 */
[--C-:B------:R-:W-:Y:S02]  /*a6f0*/  HADD2.F32 R43, -RZ, R39.reuse.H0_H0 ;  /* 0x20000027ff2b7230 */ /* 0x100fe40000004100 */
[----:B------:R-:W-:Y:S01]  /*a700*/  HADD2.F32 R39, -RZ, R39.H1_H1 ;  /* 0x30000027ff277230 */ /* 0x000fe20000004100 */
[----:B------:R-:W2:Y:S01]  /*a710*/  LDS.U16 R51, [R52+0x10] ;  /* 0x0000100034337984 */ /* 0x000ea20000000400 */
[----:B0-----:R-:W-:Y:S02]  /*a720*/  HADD2.F32 R45, -RZ, R44.H0_H0 ;  /* 0x2000002cff2d7230 */ /* 0x001fe40000004100 */
[--C-:B------:R-:W-:Y:S02]  /*a730*/  HADD2.F32 R44, -RZ, R40.reuse.H0_H0 ;  /* 0x20000028ff2c7230 */ /* 0x100fe40000004100 */
[----:B------:R-:W-:-:S02]  /*a740*/  HADD2.F32 R40, -RZ, R40.H1_H1 ;  /* 0x30000028ff287230 */ /* 0x000fc40000004100 */
[C---:B------:R-:W-:Y:S01]  /*a750*/  FFMA.FTZ R12, R45.reuse, R41, R12 ;  /* 0x000000292d0c7223 */ /* 0x040fe2000001000c */
[C---:B------:R-:W-:Y:S01]  /*a760*/  FFMA.FTZ R42, R45.reuse, R42, R15 ;  /* 0x0000002a2d2a7223 */ /* 0x040fe2000001000f */
[----:B-1----:R-:W-:Y:S02]  /*a770*/  HADD2.F32 R50, -RZ, R50.H0_H0 ;  /* 0x20000032ff327230 */ /* 0x002fe40000004100 */
[C---:B------:R-:W-:Y:S01]  /*a780*/  FFMA.FTZ R10, R45.reuse, R47, R10 ;  /* 0x0000002f2d0a7223 */ /* 0x040fe2000001000a */
[--C-:B------:R-:W-:Y:S02]  /*a790*/  HADD2.F32 R15, -RZ, R37.reuse.H0_H0 ;  /* 0x20000025ff0f7230 */ /* 0x100fe40000004100 */
[C---:B------:R-:W-:Y:S01]  /*a7a0*/  FFMA.FTZ R16, R45.reuse, R49, R16 ;  /* 0x000000312d107223 */ /* 0x040fe20000010010 */
[----:B------:R-:W-:Y:S02]  /*a7b0*/  HADD2.F32 R41, -RZ, R38.H1_H1 ;  /* 0x30000026ff297230 */ /* 0x000fe40000004100 */
[----:B------:R-:W-:Y:S01]  /*a7c0*/  FFMA.FTZ R40, R45, R40, R19 ;  /* 0x000000282d287223 */ /* 0x000fe20000010013 */
[----:B------:R-:W-:-:S02]  /*a7d0*/  HADD2.F32 R37, -RZ, R37.H1_H1 ;  /* 0x30000025ff257230 */ /* 0x000fc40000004100 */
[C---:B------:R-:W-:Y:S01]  /*a7e0*/  FFMA.FTZ R46, R45.reuse, R46, R13 ;  /* 0x0000002e2d2e7223 */ /* 0x040fe2000001000d */
[C---:B------:R-:W-:Y:S01]  /*a7f0*/  FFMA.FTZ R48, R45.reuse, R48, R11 ;  /* 0x000000302d307223 */ /* 0x040fe2000001000b */
[--C-:B------:R-:W-:Y:S02]  /*a800*/  HADD2.F32 R11, -RZ, R36.reuse.H0_H0 ;  /* 0x20000024ff0b7230 */ /* 0x100fe40000004100 */
[----:B------:R-:W-:Y:S01]  /*a810*/  FFMA.FTZ R53, R45, R44, R14 ;  /* 0x0000002c2d357223 */ /* 0x000fe2000001000e */
[----:B------:R-:W-:Y:S02]  /*a820*/  HADD2.F32 R13, -RZ, R36.H1_H1 ;  /* 0x30000024ff0d7230 */ /* 0x000fe40000004100 */
[C---:B------:R-:W-:Y:S01]  /*a830*/  FFMA.FTZ R41, R50.reuse, R41, R10 ;  /* 0x0000002932297223 */ /* 0x040fe2000001000a */
[----:B------:R-:W-:Y:S02]  /*a840*/  HADD2.F32 R19, -RZ, R38.H0_H0 ;  /* 0x20000026ff137230 */ /* 0x000fe40000004100 */
[C---:B------:R-:W-:Y:S01]  /*a850*/  FFMA.FTZ R43, R50.reuse, R43, R16 ;  /* 0x0000002b322b7223 */ /* 0x040fe20000010010 */
[----:B------:R-:W-:Y:S01]  /*a860*/  FFMA.FTZ R37, R50, R37, R12 ;  /* 0x0000002532257223 */ /* 0x000fe2000001000c */
[----:B------:R-:W-:-:S02]  /*a870*/  HADD2.F32 R10, -RZ, R32.H0_H0 ;  /* 0x20000020ff0a7230 */ /* 0x000fc40000004100 */
[C---:B------:R-:W-:Y:S01]  /*a880*/  FFMA.FTZ R44, R50.reuse, R11, R53 ;  /* 0x0000000b322c7223 */ /* 0x040fe20000010035 */
[----:B------:R-:W-:Y:S02]  /*a890*/  HADD2.F32 R16, -RZ, R34.H0_H0 ;  /* 0x20000022ff107230 */ /* 0x000fe40000004100 */
[C---:B------:R-:W-:Y:S01]  /*a8a0*/  FFMA.FTZ R13, R50.reuse, R13, R40 ;  /* 0x0000000d320d7223 */ /* 0x040fe20000010028 */
[----:B--2---:R-:W-:Y:S02]  /*a8b0*/  HADD2.F32 R51, -RZ, R51.H0_H0 ;  /* 0x20000033ff337230 */ /* 0x004fe40000004100 */
[C---:B------:R-:W-:Y:S01]  /*a8c0*/  FFMA.FTZ R15, R50.reuse, R15, R46 ;  /* 0x0000000f320f7223 */ /* 0x040fe2000001002e */
[----:B------:R-:W-:Y:S02]  /*a8d0*/  HADD2.F32 R32, -RZ, R32.H1_H1 ;  /* 0x30000020ff207230 */ /* 0x000fe40000004100 */
        /* <DEDUP_REMOVED lines=11> */
[C---:B------:R-:W-:Y:S01]  /*a990*/  FFMA.FTZ R45, R51.reuse, R16, R19 ;  /* 0x00000010332d7223 */ /* 0x040fe20000010013 */
[C---:B------:R-:W-:Y:S01]  /*a9a0*/  FFMA.FTZ R41, R51.reuse, R34, R41 ;  /* 0x0000002233297223 */ /* 0x040fe20000010029 */
[C---:B------:R-:W-:Y:S01]  /*a9b0*/  FFMA.FTZ R43, R51.reuse, R36, R43 ;  /* 0x00000024332b7223 */ /* 0x040fe2000001002b */
        /* <DEDUP_REMOVED lines=20> */
.L_x_744:
[----:B0-----:R-:W0:Y:S01]  /*ab00*/  LDS.U16 R10, [R52+0x18] ;  /* 0x00001800340a7984 */ /* 0x001e220000000400 */
[----:B------:R-:W-:Y:S01]  /*ab10*/  IADD3 R28, PT, PT, R28, 0x10, RZ ;  /* 0x000000101c1c7810 */ /* 0x000fe20007ffe0ff */
[--C-:B------:R-:W-:Y:S02]  /*ab20*/  HADD2.F32 R12, -RZ, R25.reuse.H0_H0 ;  /* 0x20000019ff0c7230 */ /* 0x100fe40000004100 */
[----:B------:R-:W-:Y:S01]  /*ab30*/  HADD2.F32 R14, -RZ, R24.H0_H0 ;  /* 0x20000018ff0e7230 */ /* 0x000fe20000004100 */
[----:B------:R-:W-:Y:S01]  /*ab40*/  ISETP.GE.AND P1, PT, R28, UR4, PT ;  /* 0x000000041c007c0c */ /* 0x000fe2000bf26270 */
[----:B------:R-:W-:Y:S02]  /*ab50*/  HADD2.F32 R16, -RZ, R25.H1_H1 ;  /* 0x30000019ff107230 */ /* 0x000fe40000004100 */
[----:B------:R-:W-:Y:S02]  /*ab60*/  HADD2.F32 R32, -RZ, R26.H0_H0 ;  /* 0x2000001aff207230 */ /* 0x000fe40000004100 */
[----:B------:R-:W-:-:S02]  /*ab70*/  HADD2.F32 R24, -RZ, R24.H1_H1 ;  /* 0x30000018ff187230 */ /* 0x000fc40000004100 */
[--C-:B------:R-:W-:Y:S02]  /*ab80*/  HADD2.F32 R34, -RZ, R27.reuse.H1_H1 ;  /* 0x3000001bff227230 */ /* 0x100fe40000004100 */
[----:B0-----:R-:W-:Y:S02]  /*ab90*/  HADD2.F32 R15, -RZ, R10.H0_H0 ;  /* 0x2000000aff0f7230 */ /* 0x001fe40000004100 */
[----:B------:R-:W-:Y:S02]  /*aba0*/  HADD2.F32 R10, -RZ, R26.H1_H1 ;  /* 0x3000001aff0a7230 */ /* 0x000fe40000004100 */
[----:B------:R-:W-:Y:S02]  /*abb0*/  HADD2.F32 R26, -RZ, R27.H0_H0 ;  /* 0x2000001bff1a7230 */ /* 0x000fe40000004100 */
        /* <DEDUP_REMOVED lines=9> */
.L_x_735:
[----:B------:R-:W-:Y:S05]  /*ac50*/  BSYNC.RECONVERGENT B0 ;  /* 0x0000000000007941 */ /* 0x000fea0003800200 */
.L_x_734:
        /* <DEDUP_REMOVED lines=9> */
[----:B------:R-:W-:-:S05]  /*acf0*/  VIMNMX R27, PT, PT, R28, UR45, !PT ;  /* 0x0000002d1c1b7c48 */ /* 0x000fca000ffe0100 */
[----:B------:R-:W-:-:S04]  /*ad00*/  IADD3 R30, PT, PT, -R0, UR6, R27 ;  /* 0x00000006001e7c10 */ /* 0x000fc8000fffe11b */
[----:B------:R-:W-:Y:S01]  /*ad10*/  LOP3.LUT P0, RZ, R30, 0x4, RZ, 0xc0, !PT ;  /* 0x000000041eff7812 */ /* 0x000fe2000780c0ff */
[----:B-1----:R-:W-:-:S06]  /*ad20*/  UIMAD UR4, UR38, UR4, UR44 ;  /* 0x00000004260472a4 */ /* 0x002fcc000f8e022c */
[----:B------:R-:W-:-:S05]  /*ad30*/  IMAD.U32 R26, RZ, RZ, UR4 ;  /* 0x00000004ff1a7e24 */ /* 0x000fca000f8e00ff */
[----:B------:R-:W-:Y:S02]  /*ad40*/  LEA R27, R26, R17, 0x8 ;  /* 0x000000111a1b7211 */ /* 0x000fe400078e40ff */
[----:B------:R-:W-:-:S03]  /*ad50*/  MOV R26, R22 ;  /* 0x00000016001a7202 */ /* 0x000fc60000000f00 */
[----:B--2---:R-:W-:Y:S01]  /*ad60*/  IMAD.WIDE R24, R27, 0x2, R24 ;  /* 0x000000021b187825 */ /* 0x004fe200078e0218 */
[----:B------:R-:W-:Y:S06]  /*ad70*/  @P0 BRA `(.L_x_749) ;  /* 0x0000000400200947 */ /* 0x000fec0003800000 */
[----:B------:R-:W1:Y:S01]  /*ad80*/  LDC R31, c[0x0][0x3f4] ;  /* 0x0000fd00ff1f7b82 */ /* 0x000e620000000800 */
[----:B------:R-:W-:Y:S01]  /*ad90*/  IMAD.MOV.U32 R26, RZ, RZ, R28 ;  /* 0x000000ffff1a7224 */ /* 0x000fe200078e001c */
[----:B-1----:R-:W-:-:S13]  /*ada0*/  ISETP.GE.AND P0, PT, R22, R31, PT ;  /* 0x0000001f1600720c */ /* 0x002fda0003f06270 */
[----:B------:R-:W-:Y:S05]  /*adb0*/  @!P0 BRA `(.L_x_749) ;  /* 0x0000000400108947 */ /* 0x000fea0003800000 */
[----:B----4-:R-:W-:Y:S01]  /*adc0*/  IABS R33, R31 ;  /* 0x0000001f00217213 */ /* 0x010fe20000000000 */
        /* <DEDUP_REMOVED lines=21> */
[----:B------:R-:W-:-:S05]  /*af20*/  @!P2 LOP3.LUT R26, RZ, R31, RZ, 0x33, !PT ;  /* 0x0000001fff1aa212 */ /* 0x000fca00078e33ff */
[----:B------:R-:W-:-:S04]  /*af30*/  IMAD.SHL.U32 R27, R26, 0x100, RZ ;  /* 0x000001001a1b7824 */ /* 0x000fc800078e00ff */
[----:B------:R-:W-:-:S05]  /*af40*/  IMAD.WIDE.U32 R26, R27, 0x2, R8 ;  /* 0x000000021b1a7825 */ /* 0x000fca00078e0008 */
[----:B------:R2:W5:Y:S01]  /*af50*/  LDG.E.128 R32, desc[UR36][R26.64] ;  /* 0x000000241a207981 */ /* 0x000562000c1e1d00 */
[----:B------:R-:W-:Y:S01]  /*af60*/  LEA R31, R0, R23, 0x1 ;  /* 0x00000017001f7211 */ /* 0x000fe200078e08ff */
        /* <DEDUP_REMOVED lines=24> */
.L_x_750:
[----:B-----5:R-:W-:Y:S02]  /*b0f0*/  HADD2.F32 R22, -RZ, R32.H0_H0 ;  /* 0x20000020ff167230 */ /* 0x020fe40000004100 */
[----:B-1----:R-:W-:Y:S02]  /*b100*/  HADD2.F32 R26, -RZ, R33.H0_H0 ;  /* 0x20000021ff1a7230 */ /* 0x002fe40000004100 */
        /* <DEDUP_REMOVED lines=15> */
.L_x_749:
[----:B0-----:R-:W-:Y:S05]  /*b200*/  BSYNC.RECONVERGENT B1 ;  /* 0x0000000000017941 */ /* 0x001fea0003800200 */
.L_x_748:
[----:B------:R-:W-:-:S13]  /*b210*/  ISETP.GE.U32.AND P0, PT, R30, 0x4, PT ;  /* 0x000000041e00780c */ /* 0x000fda0003f06070 */
[----:B------:R-:W-:Y:S05]  /*b220*/  @!P0 BRA `(.L_x_747) ;  /* 0x0000000800608947 */ /* 0x000fea0003800000 */
[C---:B------:R-:W-:Y:S01]  /*b230*/  LEA R29, R26.reuse, R29, 0x1 ;  /* 0x0000001d1a1d7211 */ /* 0x040fe200078e08ff */
[----:B------:R-:W-:Y:S01]  /*b240*/  IMAD.U32 R28, RZ, RZ, UR8 ;  /* 0x00000008ff1c7e24 */ /* 0x000fe2000f8e00ff */
[----:B------:R-:W-:Y:S02]  /*b250*/  MOV R22, UR9 ;  /* 0x0000000900167c02 */ /* 0x000fe40008000f00 */
[----:B------:R-:W-:-:S03]  /*b260*/  SHF.L.U32 R31, R26, 0x8, RZ ;  /* 0x000000081a1f7819 */ /* 0x000fc600000006ff */
[----:B------:R-:W-:Y:S01]  /*b270*/  IMAD R29, R22, -0x2, R29 ;  /* 0xfffffffe161d7824 */ /* 0x000fe200078e021d */
[----:B------:R-:W-:-:S04]  /*b280*/  IADD3 R22, PT, PT, R26, 0x4, RZ ;  /* 0x000000041a167810 */ /* 0x000fc80007ffe0ff */
[----:B------:R-:W-:-:S07]  /*b290*/  IADD3 R29, PT, PT, R29, 0x8, R28 ;  /* 0x000000081d1d7810 */ /* 0x000fce0007ffe01c */
.L_x_757:
[----:B------:R-:W0:Y:S01]  /*b2a0*/  LDC R47, c[0x0][0x3f4] ;  /* 0x0000fd00ff2f7b82 */ /* 0x000e220000000800 */
[----:B------:R-:W-:Y:S01]  /*b2b0*/  VIADD R28, R22, 0xfffffffc ;  /* 0xfffffffc161c7836 */ /* 0x000fe20000000000 */
[----:B------:R-:W-:Y:S04]  /*b2c0*/  BSSY.RECONVERGENT B1, `(.L_x_751) ;  /* 0x0000043000017945 */ /* 0x000fe80003800200 */
[----:B0-----:R-:W-:-:S13]  /*b2d0*/  ISETP.GE.AND P0, PT, R28, R47, PT ;  /* 0x0000002f1c00720c */ /* 0x001fda0003f06270 */
[----:B------:R-:W-:Y:S05]  /*b2e0*/  @!P0 BRA `(.L_x_752) ;  /* 0x0000000400008947 */ /* 0x000fea0003800000 */
[----:B----4-:R-:W-:Y:S02]  /*b2f0*/  IABS R33, R47 ;  /* 0x0000002f00217213 */ /* 0x010fe40000000000 */
        /* <DEDUP_REMOVED lines=47> */
.L_x_753:
[----:B0----5:R-:W-:Y:S02]  /*b5f0*/  HADD2.F32 R26, -RZ, R32.H0_H0 ;  /* 0x20000020ff1a7230 */ /* 0x021fe40000004100 */
[----:B------:R-:W-:Y:S02]  /*b600*/  HADD2.F32 R28, -RZ, R33.H0_H0 ;  /* 0x20000021ff1c7230 */ /* 0x000fe40000004100 */
        /* <DEDUP_REMOVED lines=11> */
[C---:B------:R-:W-:Y:S01]  /*b6c0*/  FFMA.FTZ R12, R45.reuse, R33, R12 ;  /* 0x000000212d0c7223 */ /* 0x040fe2000001000c */
[----:B------:R-:W-:-:S02]  /*b6d0*/  FFMA.FTZ R16, R45, R37, R16 ;  /* 0x000000252d107223 */ /* 0x000fc40000010010 */
[----:B------:R-:W-:-:S07]  /*b6e0*/  FFMA.FTZ R15, R45, R34, R15 ;  /* 0x000000222d0f7223 */ /* 0x000fce000001000f */
.L_x_752:
[----:B------:R-:W-:Y:S05]  /*b6f0*/  BSYNC.RECONVERGENT B1 ;  /* 0x0000000000017941 */ /* 0x000fea0003800200 */
.L_x_751:
[----:B------:R-:W-:Y:S01]  /*b700*/  ISETP.GE.AND P0, PT, R22, R47, PT ;  /* 0x0000002f1600720c */ /* 0x000fe20003f06270 */
[----:B------:R-:W-:-:S12]  /*b710*/  BSSY.RECONVERGENT B1, `(.L_x_754) ;  /* 0x0000043000017945 */ /* 0x000fd80003800200 */
[----:B------:R-:W-:Y:S05]  /*b720*/  @!P0 BRA `(.L_x_755) ;  /* 0x0000000400048947 */ /* 0x000fea0003800000 */
[----:B----4-:R-:W-:Y:S02]  /*b730*/  IABS R33, R47 ;  /* 0x0000002f00217213 */ /* 0x010fe40000000000 */
[----:B------:R-:W-:Y:S02]  /*b740*/  IABS R32, R22 ;  /* 0x0000001600207213 */ /* 0x000fe40000000000 */
[----:B------:R-:W0:Y:S01]  /*b750*/  I2F.RP R28, R33 ;  /* 0x00000021001c7306 */ /* 0x000e220000209400 */
[----:B------:R-:W-:Y:S02]  /*b760*/  ISETP.GE.AND P1, PT, R22, RZ, PT ;  /* 0x000000ff1600720c */ /* 0x000fe40003f26270 */
[----:B------:R-:W-:-:S05]  /*b770*/  ISETP.NE.AND P2, PT, R47, RZ, PT ;  /* 0x000000ff2f00720c */ /* 0x000fca0003f45270 */
[----:B0-----:R-:W0:Y:S02]  /*b780*/  MUFU.RCP R28, R28 ;  /* 0x0000001c001c7308 */ /* 0x001e240000001000 */
[----:B0-----:R-:W-:Y:S02]  /*b790*/  IADD3 R30, PT, PT, R28, 0xffffffe, RZ ;  /* 0x0ffffffe1c1e7810 */ /* 0x001fe40007ffe0ff */
[----:B------:R-:W0:Y:S04]  /*b7a0*/  LDS.U16 R28, [R29] ;  /* 0x000000001d1c7984 */ /* 0x000e280000000400 */
[----:B------:R-:W1:Y:S02]  /*b7b0*/  F2I.FTZ.U32.TRUNC.NTZ R27, R30 ;  /* 0x0000001e001b7305 */ /* 0x000e64000021f000 */
[----:B-1----:R-:W-:-:S05]  /*b7c0*/  IADD3 R26, PT, PT, RZ, -R27, RZ ;  /* 0x8000001bff1a7210 */ /* 0x002fca0007ffe0ff */
        /* <DEDUP_REMOVED lines=39> */
.L_x_756:
        /* <DEDUP_REMOVED lines=16> */
.L_x_755:
[----:B------:R-:W-:Y:S05]  /*bb40*/  BSYNC.RECONVERGENT B1 ;  /* 0x0000000000017941 */ /* 0x000fea0003800200 */
.L_x_754:
[C---:B------:R-:W-:Y:S01]  /*bb50*/  IADD3 R26, PT, PT, R22.reuse, 0x4, RZ ;  /* 0x00000004161a7810 */ /* 0x040fe20007ffe0ff */
[----:B------:R-:W-:Y:S01]  /*bb60*/  VIADD R22, R22, 0x8 ;  /* 0x0000000816167836 */ /* 0x000fe20000000000 */
[----:B------:R-:W-:Y:S02]  /*bb70*/  IADD3 R31, PT, PT, R31, 0x800, RZ ;  /* 0x000008001f1f7810 */ /* 0x000fe40007ffe0ff */
[----:B------:R-:W-:Y:S02]  /*bb80*/  ISETP.GE.AND P0, PT, R26, UR45, PT ;  /* 0x0000002d1a007c0c */ /* 0x000fe4000bf06270 */
[----:B------:R-:W-:-:S11]  /*bb90*/  IADD3 R29, PT, PT, R29, 0x10, RZ ;  /* 0x000000101d1d7810 */ /* 0x000fd60007ffe0ff */
[----:B------:R-:W-:Y:S05]  /*bba0*/  @!P0 BRA `(.L_x_757) ;  /* 0xfffffff400bc8947 */ /* 0x000fea000383ffff */
.L_x_747:
[----:B0-----:R-:W-:Y:S05]  /*bbb0*/  BSYNC.RECONVERGENT B0 ;  /* 0x0000000000007941 */ /* 0x001fea0003800200 */
.L_x_746:
        /* <DEDUP_REMOVED lines=8> */
[----:B------:R-:W-:-:S04]  /*bc40*/  MOV R20, UR4 ;  /* 0x0000000400147c02 */ /* 0x000fc80008000f00 */
[----:B------:R-:W-:Y:S01]  /*bc50*/  LEA R23, R20, R23, 0x1 ;  /* 0x0000001714177211 */ /* 0x000fe200078e08ff */
[----:B------:R-:W1:Y:S05]  /*bc60*/  LDCU UR4, c[0x0][0x40c] ;  /* 0x00008180ff0477ac */ /* 0x000e6a0008000800 */
[----:B------:R-:W2:Y:S01]  /*bc70*/  LDS.U16 R23, [R23+-0x2] ;  /* 0xfffffe0017177984 */ /* 0x000ea20000000400 */
[----:B-1----:R-:W-:Y:S01]  /*bc80*/  UISETP.NE.AND UP0, UPT, UR4, URZ, UPT ;  /* 0x000000ff0400728c */ /* 0x002fe2000bf05270 */
[----:B--2---:R-:W-:-:S08]  /*bc90*/  HADD2.F32 R29, -RZ, R23.H0_H0 ;  /* 0x20000017ff1d7230 */ /* 0x004fd00000004100 */
        /* <DEDUP_REMOVED lines=8> */
[----:B-1----:R-:W-:-:S05]  /*bd20*/  MOV R8, UR6 ;  /* 0x0000000600087c02 */ /* 0x002fca0008000f00 */
[----:B------:R-:W-:Y:S01]  /*bd30*/  IMAD.U32 R20, RZ, RZ, UR4 ;  /* 0x00000004ff147e24 */ /* 0x000fe2000f8e00ff */
[----:B------:R-:W-:-:S03]  /*bd40*/  MOV R9, UR7 ;  /* 0x0000000700097c02 */ /* 0x000fc60008000f00 */
        /* <DEDUP_REMOVED lines=15> */
.L_x_760:
[--C-:B0----5:R-:W-:Y:S02]  /*be40*/  HADD2.F32 R2, -RZ, R24.reuse.H0_H0 ;  /* 0x20000018ff027230 */ /* 0x121fe40000004100 */
[--C-:B------:R-:W-:Y:S02]  /*be50*/  HADD2.F32 R4, -RZ, R25.reuse.H0_H0 ;  /* 0x20000019ff047230 */ /* 0x100fe40000004100 */
[----:B------:R-:W-:Y:S02]  /*be60*/  HADD2.F32 R24, -RZ, R24.H1_H1 ;  /* 0x30000018ff187230 */ /* 0x000fe40000004100 */
[C---:B------:R-:W-:Y:S01]  /*be70*/  FFMA.FTZ R14, R29.reuse, R2, R14 ;  /* 0x000000021d0e7223 */ /* 0x040fe2000001000e */
[----:B------:R-:W-:Y:S02]  /*be80*/  HADD2.F32 R25, -RZ, R25.H1_H1 ;  /* 0x30000019ff197230 */ /* 0x000fe40000004100 */
[----:B------:R-:W-:Y:S01]  /*be90*/  FFMA.FTZ R13, R29, R4, R13 ;  /* 0x000000041d0d7223 */ /* 0x000fe2000001000d */
[----:B------:R-:W-:-:S02]  /*bea0*/  HADD2.F32 R6, -RZ, R26.H0_H0 ;  /* 0x2000001aff067230 */ /* 0x000fc40000004100 */
        /* <DEDUP_REMOVED lines=9> */
.L_x_759:
[----:B------:R-:W-:Y:S05]  /*bf40*/  BSYNC.RECONVERGENT B0 ;  /* 0x0000000000007941 */ /* 0x000fea0003800200 */
.L_x_758:
[C---:B------:R-:W-:Y:S01]  /*bf50*/  LOP3.LUT R2, R18.reuse, 0x3c0, RZ, 0xc0, !PT ;  /* 0x000003c012027812 */ /* 0x040fe200078ec0ff */
[----:B------:R-:W-:Y:S01]  /*bf60*/  BAR.SYNC.DEFER_BLOCKING 0x0 ;  /* 0x0000000000007b1d */ /* 0x000fe20000010000 */
[----:B------:R-:W-:Y:S02]  /*bf70*/  LOP3.LUT R3, R18, 0x3e0, RZ, 0xc0, !PT ;  /* 0x000003e012037812 */ /* 0x000fe400078ec0ff */
[----:B------:R-:W-:Y:S02]  /*bf80*/  ISETP.NE.AND P0, PT, R2, 0x40, PT ;  /* 0x000000400200780c */ /* 0x000fe40003f05270 */
[----:B------:R-:W-:Y:S01]  /*bf90*/  ISETP.NE.AND P2, PT, R3, 0x20, PT ;  /* 0x000000200300780c */ /* 0x000fe20003f45270 */
[----:B------:R-:W-:Y:S01]  /*bfa0*/  BSSY.RECONVERGENT B0, `(.L_x_761) ;  /* 0x000000b000007945 */ /* 0x000fe20003800200 */
[----:B------:R-:W-:Y:S02]  /*bfb0*/  SHF.L.U32 R3, R17, 0x1, RZ ;  /* 0x0000000111037819 */ /* 0x000fe400000006ff */
[----:B------:R-:W-:-:S02]  /*bfc0*/  ISETP.GT.U32.AND P1, PT, R18, 0x3f, PT ;  /* 0x0000003f1200780c */ /* 0x000fc40003f24070 */
[----:B------:R-:W-:Y:S01]  /*bfd0*/  ISETP.GT.U32.AND P3, PT, R18, 0x1f, PT ;  /* 0x0000001f1200780c */ /* 0x000fe20003f64070 */
[----:B------:R-:W-:-:S04]  /*bfe0*/  IMAD R0, R0, 0x200, R3 ;  /* 0x0000020000007824 */ /* 0x000fc800078e0203 */
[----:B------:R-:W-:Y:S08]  /*bff0*/  @P0 BRA `(.L_x_762) ;  /* 0x0000000000140947 */ /* 0x000ff00003800000 */
[----:B------:R-:W-:Y:S02]  /*c000*/  F2FP.F16.F32.PACK_AB R4, R19, R14 ;  /* 0x0000000e1304723e */ /* 0x000fe400000000ff */
[----:B------:R-:W-:Y:S02]  /*c010*/  F2FP.F16.F32.PACK_AB R5, R12, R13 ;  /* 0x0000000d0c05723e */ /* 0x000fe400000000ff */
[----:B------:R-:W-:Y:S02]  /*c020*/  F2FP.F16.F32.PACK_AB R6, R10, R11 ;  /* 0x0000000b0a06723e */ /* 0x000fe400000000ff */
[----:B------:R-:W-:-:S05]  /*c030*/  F2FP.F16.F32.PACK_AB R7, R15, R16 ;  /* 0x000000100f07723e */ /* 0x000fca00000000ff */
[----:B------:R0:W-:Y:S02]  /*c040*/  STS.128 [R0+UR8+-0x400], R4 ;  /* 0xfffc000400007988 */ /* 0x0001e40008000c08 */
.L_x_762:
[----:B------:R-:W-:Y:S05]  /*c050*/  BSYNC.RECONVERGENT B0 ;  /* 0x0000000000007941 */ /* 0x000fea0003800200 */
.L_x_761:
[----:B------:R-:W-:Y:S06]  /*c060*/  BAR.SYNC.DEFER_BLOCKING 0x0 ;  /* 0x0000000000007b1d */ /* 0x000fec0000010000 */
[----:B------:R-:W-:Y:S04]  /*c070*/  BSSY.RECONVERGENT B0, `(.L_x_763) ;  /* 0x0000013000007945 */ /* 0x000fe80003800200 */
[----:B------:R-:W-:Y:S05]  /*c080*/  @P1 BRA `(.L_x_764) ;  /* 0x0000000000441947 */ /* 0x000fea0003800000 */
[----:B0-----:R-:W0:Y:S02]  /*c090*/  LDS.128 R4, [R0+UR8] ;  /* 0x0000000800047984 */ /* 0x001e240008000c00 */
[----:B0-----:R-:W-:Y:S02]  /*c0a0*/  HADD2.F32 R9, -RZ, R4.H0_H0 ;  /* 0x20000004ff097230 */ /* 0x001fe40000004100 */
[----:B------:R-:W-:Y:S02]  /*c0b0*/  HADD2.F32 R2, -RZ, R5.H0_H0 ;  /* 0x20000005ff027230 */ /* 0x000fe40000004100 */
[--C-:B------:R-:W-:Y:S02]  /*c0c0*/  HADD2.F32 R8, -RZ, R6.reuse.H0_H0 ;  /* 0x20000006ff087230 */ /* 0x100fe40000004100 */
[----:B------:R-:W-:Y:S01]  /*c0d0*/  FADD.FTZ R14, R14, R9 ;  /* 0x000000090e0e7221 */ /* 0x000fe20000010000 */
[----:B------:R-:W-:Y:S02]  /*c0e0*/  HADD2.F32 R21, -RZ, R6.H1_H1 ;  /* 0x30000006ff157230 */ /* 0x000fe40000004100 */
[----:B------:R-:W-:Y:S01]  /*c0f0*/  FADD.FTZ R13, R13, R2 ;  /* 0x000000020d0d7221 */ /* 0x000fe20000010000 */
[----:B------:R-:W-:-:S02]  /*c100*/  HADD2.F32 R4, -RZ, R4.H1_H1 ;  /* 0x30000004ff047230 */ /* 0x000fc40000004100 */
[----:B------:R-:W-:Y:S01]  /*c110*/  FADD.FTZ R11, R11, R8 ;  /* 0x000000080b0b7221 */ /* 0x000fe20000010000 */
[----:B------:R-:W-:Y:S02]  /*c120*/  HADD2.F32 R5, -RZ, R5.H1_H1 ;  /* 0x30000005ff057230 */ /* 0x000fe40000004100 */
[----:B------:R-:W-:Y:S01]  /*c130*/  FADD.FTZ R10, R10, R21 ;  /* 0x000000150a0a7221 */ /* 0x000fe20000010000 */
[--C-:B------:R-:W-:Y:S02]  /*c140*/  HADD2.F32 R23, -RZ, R7.reuse.H0_H0 ;  /* 0x20000007ff177230 */ /* 0x100fe40000004100 */
[----:B------:R-:W-:Y:S01]  /*c150*/  FADD.FTZ R19, R19, R4 ;  /* 0x0000000413137221 */ /* 0x000fe20000010000 */
[----:B------:R-:W-:Y:S02]  /*c160*/  HADD2.F32 R6, -RZ, R7.H1_H1 ;  /* 0x30000007ff067230 */ /* 0x000fe40000004100 */
[----:B------:R-:W-:Y:S01]  /*c170*/  FADD.FTZ R12, R12, R5 ;  /* 0x000000050c0c7221 */ /* 0x000fe20000010000 */
[----:B------:R-:W-:-:S02]  /*c180*/  FADD.FTZ R16, R16, R23 ;  /* 0x0000001710107221 */ /* 0x000fc40000010000 */
[----:B------:R-:W-:-:S07]  /*c190*/  FADD.FTZ R15, R15, R6 ;  /* 0x000000060f0f7221 */ /* 0x000fce0000010000 */
.L_x_764:
[----:B------:R-:W-:Y:S05]  /*c1a0*/  BSYNC.RECONVERGENT B0 ;  /* 0x0000000000007941 */ /* 0x000fea0003800200 */
.L_x_763:
        /* <DEDUP_REMOVED lines=8> */
.L_x_766:
[----:B------:R-:W-:Y:S05]  /*c230*/  BSYNC.RECONVERGENT B0 ;  /* 0x0000000000007941 */ /* 0x000fea0003800200 */
.L_x_765:
[----:B------:R-:W-:Y:S06]  /*c240*/  BAR.SYNC.DEFER_BLOCKING 0x0 ;  /* 0x0000000000007b1d */ /* 0x000fec0000010000 */
[----:B------:R-:W-:Y:S04]  /*c250*/  BSSY.RECONVERGENT B0, `(.L_x_767) ;  /* 0x0000013000007945 */ /* 0x000fe80003800200 */
[----:B------:R-:W-:Y:S05]  /*c260*/  @P3 BRA `(.L_x_768) ;  /* 0x0000000000443947 */ /* 0x000fea0003800000 */
[----:B01----:R-:W0:Y:S02]  /*c270*/  LDS.128 R4, [R0+UR8] ;  /* 0x0000000800047984 */ /* 0x003e240008000c00 */
        /* <DEDUP_REMOVED lines=16> */
.L_x_768:
[----:B------:R-:W-:Y:S05]  /*c380*/  BSYNC.RECONVERGENT B0 ;  /* 0x0000000000007941 */ /* 0x000fea0003800200 */
.L_x_767:
[----:B------:R-:W-:Y:S06]  /*c390*/  BAR.SYNC.DEFER_BLOCKING 0x0 ;  /* 0x0000000000007b1d */ /* 0x000fec0000010000 */
[----:B------:R-:W-:Y:S05]  /*c3a0*/  @P3 EXIT ;  /* 0x000000000000394d */ /* 0x000fea0003800000 */
[----:B------:R-:W2:Y:S02]  /*c3b0*/  LDCU UR4, c[0x0][0x478] ;  /* 0x00008f00ff0477ac */ /* 0x000ea40008000800 */
[----:B--2---:R-:W-:-:S09]  /*c3c0*/  UISETP.NE.AND UP0, UPT, UR4, 0x2, UPT ;  /* 0x000000020400788c */ /* 0x004fd2000bf05270 */
[----:B------:R-:W-:Y:S05]  /*c3d0*/  BRA.U UP0, `(.L_x_769) ;  /* 0x0000000100e07547 */ /* 0x000fea000b800000 */
[----:B-1----:R-:W1:Y:S01]  /*c3e0*/  LDC.64 R2, c[0x0][0x470] ;  /* 0x00011c00ff027b82 */ /* 0x002e620000000a00 */
[----:B------:R-:W2:Y:S01]  /*c3f0*/  LDCU.64 UR4, c[0x0][0x380] ;  /* 0x00007000ff0477ac */ /* 0x000ea20008000a00 */
[----:B-1----:R-:W3:Y:S01]  /*c400*/  LDG.E R2, desc[UR36][R2.64] ;  /* 0x0000002402027981 */ /* 0x002ee2000c1e1900 */
[----:B------:R-:W-:-:S05]  /*c410*/  VIADD R17, R17, UR47 ;  /* 0x0000002f11117c36 */ /* 0x000fca0008000000 */
[----:B--2---:R-:W-:Y:S01]  /*c420*/  IADD3 R8, P0, PT, R17, UR4, RZ ;  /* 0x0000000411087c10 */ /* 0x004fe2000ff1e0ff */
        /* <DEDUP_REMOVED lines=12> */
[----:B------:R-:W-:-:S04]  /*c4f0*/  PRMT R0, R0, 0x7710, RZ ;  /* 0x0000771000007816 */ /* 0x000fc800000000ff */
[----:B------:R-:W-:-:S03]  /*c500*/  SHF.L.U32 R0, R0, 0x10, RZ ;  /* 0x0000001000007819 */ /* 0x000fc600000006ff */
[----:B------:R-:W2:Y:S01]  /*c510*/  F2I.S8.NTZ R12, R12 ;  /* 0x0000000c000c7305 */ /* 0x000ea20000202100 */
[----:B-1----:R-:W-:Y:S02]  /*c520*/  PRMT R10, R10, 0x8880, RZ ;  /* 0x000088800a0a7816 */ /* 0x002fe400000000ff */
[----:B------:R-:W-:Y:S02]  /*c530*/  LOP3.LUT R4, R0, 0xff0000, RZ, 0xc0, !PT ;  /* 0x00ff000000047812 */ /* 0x000fe400078ec0ff */
[----:B------:R-:W-:Y:S02]  /*c540*/  PRMT R0, R10, 0x7710, RZ ;  /* 0x000077100a007816 */ /* 0x000fe400000000ff */
[----:B0-----:R-:W-:Y:S01]  /*c550*/  PRMT R3, R15, 0x8880, RZ ;  /* 0x000088800f037816 */ /* 0x001fe200000000ff */
[----:B------:R-:W0:Y:S01]  /*c560*/  F2I.S8.NTZ R19, R19 ;  /* 0x0000001300137305 */ /* 0x000e220000202100 */
[----:B------:R-:W-:Y:S02]  /*c570*/  SHF.L.U32 R0, R0, 0x8, RZ ;  /* 0x0000000800007819 */ /* 0x000fe400000006ff */
[----:B------:R-:W-:-:S04]  /*c580*/  PRMT R3, R3, 0x7710, RZ ;  /* 0x0000771003037816 */ /* 0x000fc800000000ff */
[----:B------:R-:W-:Y:S01]  /*c590*/  PRMT R3, R4, 0x4210, R3 ;  /* 0x0000421004037816 */ /* 0x000fe20000000003 */
[----:B------:R-:W1:Y:S01]  /*c5a0*/  F2I.S8.NTZ R13, R13 ;  /* 0x0000000d000d7305 */ /* 0x000e620000202100 */
[----:B--2---:R-:W-:Y:S02]  /*c5b0*/  PRMT R4, R12, 0x8880, RZ ;  /* 0x000088800c047816 */ /* 0x004fe400000000ff */
[----:B------:R-:W-:Y:S02]  /*c5c0*/  LOP3.LUT R9, R3, 0xff00, R0, 0xf8, !PT ;  /* 0x0000ff0003097812 */ /* 0x000fe400078ef800 */
[----:B------:R-:W-:Y:S02]  /*c5d0*/  PRMT R4, R4, 0x7710, RZ ;  /* 0x0000771004047816 */ /* 0x000fe400000000ff */
[----:B0-----:R-:W-:Y:S01]  /*c5e0*/  PRMT R0, R19, 0x8880, RZ ;  /* 0x0000888013007816 */ /* 0x001fe200000000ff */
[----:B------:R-:W0:Y:S01]  /*c5f0*/  F2I.S8.NTZ R11, R11 ;  /* 0x0000000b000b7305 */ /* 0x000e220000202100 */
[----:B------:R-:W-:-:S02]  /*c600*/  LOP3.LUT R4, R4, 0xff, RZ, 0xc0, !PT ;  /* 0x000000ff04047812 */ /* 0x000fc400078ec0ff */
[----:B------:R-:W-:Y:S02]  /*c610*/  PRMT R0, R0, 0x7710, RZ ;  /* 0x0000771000007816 */ /* 0x000fe400000000ff */
[----:B-1----:R-:W-:-:S03]  /*c620*/  PRMT R3, R13, 0x8880, RZ ;  /* 0x000088800d037816 */ /* 0x002fc600000000ff */
        /* <DEDUP_REMOVED lines=19> */
.L_x_769:
[----:B-1----:R-:W1:Y:S01]  /*c760*/  LDC.64 R2, c[0x0][0x380] ;  /* 0x0000e000ff027b82 */ /* 0x002e620000000a00 */
[----:B------:R-:W-:Y:S02]  /*c770*/  IADD3 R17, PT, PT, R17, UR47, RZ ;  /* 0x0000002f11117c10 */ /* 0x000fe4000fffe0ff */
[----:B------:R-:W-:Y:S02]  /*c780*/  F2FP.F16.F32.PACK_AB R19, R19, R14 ;  /* 0x0000000e1313723e */ /* 0x000fe400000000ff */
[----:B------:R-:W-:Y:S02]  /*c790*/  F2FP.F16.F32.PACK_AB R13, R12, R13 ;  /* 0x0000000d0c0d723e */ /* 0x000fe400000000ff */
[----:B------:R-:W-:Y:S02]  /*c7a0*/  F2FP.F16.F32.PACK_AB R11, R10, R11 ;  /* 0x0000000b0a0b723e */ /* 0x000fe400000000ff */
[----:B------:R-:W-:Y:S01]  /*c7b0*/  F2FP.F16.F32.PACK_AB R15, R15, R16 ;  /* 0x000000100f0f723e */ /* 0x000fe200000000ff */
[----:B-1----:R-:W-:-:S05]  /*c7c0*/  IMAD.WIDE R2, R17, 0x2, R2 ;  /* 0x0000000211027825 */ /* 0x002fca00078e0202 */
[----:B------:R-:W-:Y:S04]  /*c7d0*/  STG.E desc[UR36][R2.64], R19 ;  /* 0x0000001302007986 */ /* 0x000fe8000c101924 */
[----:B------:R-:W-:Y:S04]  /*c7e0*/  STG.E desc[UR36][R2.64+0x4], R13 ;  /* 0x0000040d02007986 */ /* 0x000fe8000c101924 */
[----:B------:R-:W-:Y:S04]  /*c7f0*/  STG.E desc[UR36][R2.64+0x8], R11 ;  /* 0x0000080b02007986 */ /* 0x000fe8000c101924 */
[----:B------:R-:W-:Y:S01]  /*c800*/  STG.E desc[UR36][R2.64+0xc], R15 ;  /* 0x00000c0f02007986 */ /* 0x000fe2000c101924 */
[----:B------:R-:W-:Y:S05]  /*c810*/  EXIT ;  /* 0x000000000000794d */ /* 0x000fea0003800000 */
.L_x_640:
[----:B------:R-:W-:Y:S02]  /*c820*/  HFMA2 R12, -RZ, RZ, 0, 9.5367431640625e-07 ;  /* 0x00000010ff0c7431 */ /* 0x000fe400000001ff */
[----:B------:R-:W-:Y:S01]  /*c830*/  IMAD.MOV.U32 R11, RZ, RZ, 0x1f ;  /* 0x0000001fff0b7424 */ /* 0x000fe200078e00ff */
[----:B------:R-:W-:-:S07]  /*c840*/  MOV R15, 0xffffffff ;  /* 0xffffffff000f7802 */ /* 0x000fce0000000f00 */
[----:B01----:R-:W-:Y:S05]  /*c850*/  WARPSYNC.COLLECTIVE R15, `(.L_x_770) ;  /* 0x000000000f087348 */ /* 0x003fea0003c00000 */
[----:B------:R2:W3:Y:S02]  /*c860*/  SHFL.BFLY P6, R14, R13, R12, R11 ;  /* 0x0c00000c0d0e7389 */ /* 0x0004e400000c000b */
[----:B0123--:R-:W-:Y:S05]  /*c870*/  ENDCOLLECTIVE ;  /* 0x000000000000791b */ /* 0x00ffea0003800000 */
.L_x_770:
[----:B------:R-:W-:Y:S02]  /*c880*/  IMAD.MOV.U32 R12, RZ, RZ, 0x8 ;  /* 0x00000008ff0c7424 */ /* 0x000fe400078e00ff */
[----:B------:R-:W-:-:S05]  /*c890*/  FADD.FTZ R2, R13, R14 ;  /* 0x0000000e0d027221 */ /* 0x000fca0000010000 */
[----:B------:R-:W-:-:S07]  /*c8a0*/  MOV R13, R2 ;  /* 0x00000002000d7202 */ /* 0x000fce0000000f00 */
[----:B------:R-:W-:Y:S05]  /*c8b0*/  WARPSYNC.COLLECTIVE R15, `(.L_x_771) ;  /* 0x000000000f087348 */ /* 0x000fea0003c00000 */
[----:B------:R0:W1:Y:S02]  /*c8c0*/  SHFL.BFLY P6, R14, R13, R12, R11 ;  /* 0x0c00000c0d0e7389 */ /* 0x00006400000c000b */
[----:B01----:R-:W-:Y:S05]  /*c8d0*/  ENDCOLLECTIVE ;  /* 0x000000000000791b */ /* 0x003fea0003800000 */
.L_x_771:
[----:B------:R-:W-:Y:S02]  /*c8e0*/  HFMA2 R12, -RZ, RZ, 0, 2.384185791015625e-07 ;  /* 0x00000004ff0c7431 */ /* 0x000fe400000001ff */
[----:B------:R-:W-:-:S05]  /*c8f0*/  FADD.FTZ R3, R2, R14 ;  /* 0x0000000e02037221 */ /* 0x000fca0000010000 */
[----:B------:R-:W-:-:S07]  /*c900*/  MOV R13, R3 ;  /* 0x00000003000d7202 */ /* 0x000fce0000000f00 */
[----:B------:R-:W-:Y:S05]  /*c910*/  WARPSYNC.COLLECTIVE R15, `(.L_x_772) ;  /* 0x000000000f087348 */ /* 0x000fea0003c00000 */
[----:B------:R0:W1:Y:S02]  /*c920*/  SHFL.BFLY P6, R14, R13, R12, R11 ;  /* 0x0c00000c0d0e7389 */ /* 0x00006400000c000b */
[----:B01----:R-:W-:Y:S05]  /*c930*/  ENDCOLLECTIVE ;  /* 0x000000000000791b */ /* 0x003fea0003800000 */
.L_x_772:
[----:B------:R-:W-:Y:S01]  /*c940*/  MOV R12, 0x2 ;  /* 0x00000002000c7802 */ /* 0x000fe20000000f00 */
[----:B------:R-:W-:-:S04]  /*c950*/  FADD.FTZ R4, R3, R14 ;  /* 0x0000000e03047221 */ /* 0x000fc80000010000 */
[----:B------:R-:W-:-:S07]  /*c960*/  IMAD.MOV.U32 R13, RZ, RZ, R4 ;  /* 0x000000ffff0d7224 */ /* 0x000fce00078e0004 */
[----:B------:R-:W-:Y:S05]  /*c970*/  WARPSYNC.COLLECTIVE R15, `(.L_x_773) ;  /* 0x000000000f087348 */ /* 0x000fea0003c00000 */
[----:B------:R0:W1:Y:S02]  /*c980*/  SHFL.BFLY P6, R14, R13, R12, R11 ;  /* 0x0c00000c0d0e7389 */ /* 0x00006400000c000b */
[----:B01----:R-:W-:Y:S05]  /*c990*/  ENDCOLLECTIVE ;  /* 0x000000000000791b */ /* 0x003fea0003800000 */
.L_x_773:
[----:B------:R-:W-:Y:S02]  /*c9a0*/  IMAD.MOV.U32 R12, RZ, RZ, 0x1 ;  /* 0x00000001ff0c7424 */ /* 0x000fe400078e00ff */
[----:B------:R-:W-:-:S05]  /*c9b0*/  FADD.FTZ R5, R4, R14 ;  /* 0x0000000e04057221 */ /* 0x000fca0000010000 */
[----:B------:R-:W-:-:S07]  /*c9c0*/  MOV R13, R5 ;  /* 0x00000005000d7202 */ /* 0x000fce0000000f00 */
[----:B------:R-:W-:Y:S05]  /*c9d0*/  WARPSYNC.COLLECTIVE R15, `(.L_x_774) ;  /* 0x000000000f087348 */ /* 0x000fea0003c00000 */
[----:B------:R0:W1:Y:S02]  /*c9e0*/  SHFL.BFLY P6, R14, R13, R12, R11 ;  /* 0x0c00000c0d0e7389 */ /* 0x00006400000c000b */
[----:B01----:R-:W-:Y:S05]  /*c9f0*/  ENDCOLLECTIVE ;  /* 0x000000000000791b */ /* 0x003fea0003800000 */
.L_x_774:
[----:B------:R-:W-:Y:S05]  /*ca00*/  BRA `(.L_x_775) ;  /* 0xffffff6400d07947 */ /* 0x000fea000383ffff */
.L_x_704:
[----:B------:R-:W-:Y:S01]  /*ca10*/  BSSY B1, `(.L_x_776) ;  /* 0x0000007000017945 */ /* 0x000fe20003800000 */
[----:B------:R-:W-:Y:S01]  /*ca20*/  MOV R12, 0x1 ;  /* 0x00000001000c7802 */ /* 0x000fe20000000f00 */
[----:B012-4-:R-:W-:Y:S01]  /*ca30*/  IMAD.MOV.U32 R15, RZ, RZ, -0x1 ;  /* 0xffffffffff0f7424 */ /* 0x017fe200078e00ff */
[----:B------:R-:W-:-:S07]  /*ca40*/  MOV R11, 0x1f ;  /* 0x0000001f000b7802 */ /* 0x000fce0000000f00 */
[----:B---3--:R-:W-:Y:S05]  /*ca50*/  WARPSYNC.COLLECTIVE R15, `(.L_x_777) ;  /* 0x000000000f087348 */ /* 0x008fea0003c00000 */
[----:B------:R0:W1:Y:S02]  /*ca60*/  SHFL.BFLY P6, R14, R13, R12, R11 ;  /* 0x0c00000c0d0e7389 */ /* 0x00006400000c000b */
[----:B01-3--:R-:W-:Y:S05]  /*ca70*/  ENDCOLLECTIVE ;  /* 0x000000000000791b */ /* 0x00bfea0003800000 */
.L_x_777:
[----:B------:R-:W-:Y:S05]  /*ca80*/  BSYNC B1 ;  /* 0x0000000000017941 */ /* 0x000fea0003800000 */
.L_x_776:
[----:B------:R-:W-:Y:S05]  /*ca90*/  BRA `(.L_x_778) ;  /* 0xffffffac00447947 */ /* 0x000fea000383ffff */
.L_x_708:
        /* <DEDUP_REMOVED lines=8> */
.L_x_780:
[----:B------:R-:W-:Y:S05]  /*cb20*/  BSYNC B0 ;  /* 0x0000000000007941 */ /* 0x000fea0003800000 */
.L_x_779:
[----:B------:R-:W-:Y:S01]  /*cb30*/  HFMA2 R12, -RZ, RZ, 0, 4.76837158203125e-07 ;  /* 0x00000008ff0c7431 */ /* 0x000fe200000001ff */
[----:B------:R-:W-:Y:S01]  /*cb40*/  FMNMX.FTZ R13, R14, R0, !PT ;  /* 0x000000000e0d7209 */ /* 0x000fe20007810000 */
[----:B------:R-:W-:Y:S01]  /*cb50*/  IMAD.MOV.U32 R11, RZ, RZ, 0x1f ;  /* 0x0000001fff0b7424 */ /* 0x000fe200078e00ff */
[----:B------:R-:W-:-:S07]  /*cb60*/  MOV R15, 0xffffffff ;  /* 0xffffffff000f7802 */ /* 0x000fce0000000f00 */
[----:B------:R-:W-:Y:S05]  /*cb70*/  WARPSYNC.COLLECTIVE R15, `(.L_x_781) ;  /* 0x000000000f087348 */ /* 0x000fea0003c00000 */
[----:B------:R0:W1:Y:S02]  /*cb80*/  SHFL.BFLY P6, R14, R13, R12, R11 ;  /* 0x0c00000c0d0e7389 */ /* 0x00006400000c000b */
[----:B01----:R-:W-:Y:S05]  /*cb90*/  ENDCOLLECTIVE ;  /* 0x000000000000791b */ /* 0x003fea0003800000 */
.L_x_781:
[----:B------:R-:W-:Y:S01]  /*cba0*/  IMAD.MOV.U32 R12, RZ, RZ, 0x4 ;  /* 0x00000004ff0c7424 */ /* 0x000fe200078e00ff */
[----:B------:R-:W-:-:S04]  /*cbb0*/  FMNMX.FTZ R2, R13, R14, !PT ;  /* 0x0000000e0d027209 */ /* 0x000fc80007810000 */
[----:B------:R-:W-:-:S07]  /*cbc0*/  MOV R13, R2 ;  /* 0x00000002000d7202 */ /* 0x000fce0000000f00 */
[----:B------:R-:W-:Y:S05]  /*cbd0*/  WARPSYNC.COLLECTIVE R15, `(.L_x_782) ;  /* 0x000000000f087348 */ /* 0x000fea0003c00000 */
[----:B------:R0:W1:Y:S02]  /*cbe0*/  SHFL.BFLY P6, R14, R13, R12, R11 ;  /* 0x0c00000c0d0e7389 */ /* 0x00006400000c000b */
[----:B01----:R-:W-:Y:S05]  /*cbf0*/  ENDCOLLECTIVE ;  /* 0x000000000000791b */ /* 0x003fea0003800000 */
.L_x_782:
[----:B------:R-:W-:Y:S01]  /*cc00*/  HFMA2 R12, -RZ, RZ, 0, 1.1920928955078125e-07 ;  /* 0x00000002ff0c7431 */ /* 0x000fe200000001ff */
[----:B------:R-:W-:-:S04]  /*cc10*/  FMNMX.FTZ R3, R2, R14, !PT ;  /* 0x0000000e02037209 */ /* 0x000fc80007810000 */
[----:B------:R-:W-:-:S07]  /*cc20*/  MOV R13, R3 ;  /* 0x00000003000d7202 */ /* 0x000fce0000000f00 */
[----:B------:R-:W-:Y:S05]  /*cc30*/  WARPSYNC.COLLECTIVE R15, `(.L_x_783) ;  /* 0x000000000f087348 */ /* 0x000fea0003c00000 */
[----:B------:R0:W1:Y:S02]  /*cc40*/  SHFL.BFLY P6, R14, R13, R12, R11 ;  /* 0x0c00000c0d0e7389 */ /* 0x00006400000c000b */
[----:B01----:R-:W-:Y:S05]  /*cc50*/  ENDCOLLECTIVE ;  /* 0x000000000000791b */ /* 0x003fea0003800000 */
.L_x_783:
[----:B------:R-:W-:Y:S05]  /*cc60*/  BRA `(.L_x_784) ;  /* 0xffffffac00787947 */ /* 0x000fea000383ffff */
.L_x_785:
        /* <DEDUP_REMOVED lines=9> */
.L_x_4642:


//--------------------- .text._ZN4mmha33masked_multihead_attention_kernelItLi256ELi256ELi4ELi32ELi64ELb1ELb0EEEv26Multihead_attention_paramsIT_XT5_EE --------------------------
	.section	.text._ZN4mmha33masked_multihead_attention_kernelItLi256ELi256ELi4ELi32ELi64ELb1ELb0EEEv26Multihead_attention_paramsIT_XT5_EE,"ax",@progbits
	.align	128
        .global         _ZN4mmha33masked_multihead_attention_kernelItLi256ELi256ELi4ELi32ELi64ELb1ELb0EEEv26Multihead_attention_paramsIT_XT5_EE
        .type           _ZN4mmha33masked_multihead_attention_kernelItLi256ELi256ELi4ELi32ELi64ELb1ELb0EEEv26Multihead_attention_paramsIT_XT5_EE,@function
        .size           _ZN4mmha33masked_multihead_attention_kernelItLi256ELi256ELi4ELi32ELi64ELb1ELb0EEEv26Multihead_attention_paramsIT_XT5_EE,(.L_x_4643 - _ZN4mmha33masked_multihead_attention_kernelItLi256ELi256ELi4ELi32ELi64ELb1ELb0EEEv26Multihead_attention_paramsIT_XT5_EE)
        .other          _ZN4mmha33masked_multihead_attention_kernelItLi256ELi256ELi4ELi32ELi64ELb1ELb0EEEv26Multihead_attention_paramsIT_XT5_EE,@"STO_CUDA_ENTRY STV_DEFAULT"
_ZN4mmha33masked_multihead_attention_kernelItLi256ELi256ELi4ELi32ELi64ELb1ELb0EEEv26Multihead_attention_paramsIT_XT5_EE:
.text._ZN4mmha33masked_multihead_attention_kernelItLi256ELi256ELi4ELi32ELi64ELb1ELb0EEEv26Multihead_attention_paramsIT_XT5_EE:
        /* <DEDUP_REMOVED lines=12> */
.L_x_786:
[----:B------:R-:W2:Y:S08]  /*00c0*/  LDC.64 R22, c[0x0][0x498] ;  /* 0x00012600ff167b82 */ /* 0x000eb00000000a00 */
[----:B------:R-:W1:Y:S08]  /*00d0*/  LDC R6, c[0x0][0x3f0] ;  /* 0x0000fc00ff067b82 */ /* 0x000e700000000800 */
[----:B------:R-:W3:Y:S01]  /*00e0*/  LDC.64 R8, c[0x0][0x460] ;  /* 0x00011800ff087b82 */ /* 0x000ee20000000a00 */
[----:B--2---:R-:W-:-:S07]  /*00f0*/  IMAD.WIDE.U32 R22, R35, 0x4, R22 ;  /* 0x0000000423167825 */ /* 0x004fce00078e0016 */
[----:B------:R-:W2:Y:S01]  /*0100*/  LDC R24, c[0x0][0x3f4] ;  /* 0x0000fd00ff187b82 */ /* 0x000ea20000000800 */
[----:B------:R-:W4:Y:S01]  /*0110*/  LDG.E R22, desc[UR36][R22.64] ;  /* 0x0000002416167981 */ /* 0x000f22000c1e1900 */
        /* <DEDUP_REMOVED lines=24> */
[----:B--2---:R-:W-:Y:S02]  /*02a0*/  IABS R9, R24 ;  /* 0x0000001800097213 */ /* 0x004fe40000000000 */
[----:B------:R-:W-:-:S03]  /*02b0*/  LOP3.LUT R2, R35, R6, RZ, 0x3c, !PT ;  /* 0x0000000623027212 */ /* 0x000fc600078e3cff */
[----:B------:R-:W0:Y:S04]  /*02c0*/  @P5 LDC.64 R4, c[0x0][0x460] ;  /* 0x00011800ff045b82 */ /* 0x000e280000000a00 */
[----:B------:R-:W-:-:S05]  /*02d0*/  @P0 VIADD R0, R0, 0x1 ;  /* 0x0000000100000836 */ /* 0x000fca0000000000 */
[----:B------:R-:W-:Y:S02]  /*02e0*/  MOV R31, R0 ;  /* 0x00000000001f7202 */ /* 0x000fe40000000f00 */
[----:B------:R-:W2:Y:S01]  /*02f0*/  I2F.RP R0, R9 ;  /* 0x0000000900007306 */ /* 0x000ea20000209400 */
[----:B------:R-:W-:Y:S02]  /*0300*/  ISETP.GE.AND P2, PT, R2, RZ, PT ;  /* 0x000000ff0200720c */ /* 0x000fe40003f46270 */
[----:B------:R-:W-:-:S05]  /*0310*/  ISETP.NE.AND P1, PT, R6, RZ, PT ;  /* 0x000000ff0600720c */ /* 0x000fca0003f25270 */
[----:B--2---:R-:W2:Y:S06]  /*0320*/  MUFU.RCP R0, R0 ;  /* 0x0000000000007308 */ /* 0x004eac0000001000 */
[----:B------:R-:W-:Y:S02]  /*0330*/  @!P2 IMAD.MOV R31, RZ, RZ, -R31 ;  /* 0x000000ffff1fa224 */ /* 0x000fe400078e0a1f */
        /* <DEDUP_REMOVED lines=16> */
[C---:B------:R-:W-:Y:S01]  /*0440*/  @P1 SHF.L.U32 R2, R28.reuse, 0x8, RZ ;  /* 0x000000081c021819 */ /* 0x040fe200000006ff */
[----:B------:R-:W-:Y:S01]  /*0450*/  @!P1 IMAD.SHL.U32 R0, R29, 0x100, RZ ;  /* 0x000001001d009824 */ /* 0x000fe200078e00ff */
[----:B------:R-:W-:Y:S02]  /*0460*/  P2R R23, PR, RZ, 0x20 ;  /* 0x00000020ff177803 */ /* 0x000fe40000000000 */
[----:B------:R-:W-:Y:S02]  /*0470*/  CS2R R38, SRZ ;  /* 0x0000000000267805 */ /* 0x000fe4000001ff00 */
[----:B------:R-:W-:Y:S01]  /*0480*/  CS2R R36, SRZ ;  /* 0x0000000000247805 */ /* 0x000fe2000001ff00 */
[----:B------:R-:W-:Y:S01]  /*0490*/  @P1 IMAD R0, R35, R4, R2 ;  /* 0x0000000423001224 */ /* 0x000fe200078e0202 */
[----:B------:R-:W-:Y:S01]  /*04a0*/  LEA R21, R28, R5, 0x8 ;  /* 0x000000051c157211 */ /* 0x000fe200078e40ff */
[----:B------:R-:W-:Y:S02]  /*04b0*/  IMAD R31, R31, R20, RZ ;  /* 0x000000141f1f7224 */ /* 0x000fe400078e02ff */
[----:B----4-:R-:W-:-:S05]  /*04c0*/  VIADD R18, R22, 0xffffffff ;  /* 0xffffffff16127836 */ /* 0x010fca0000000000 */
        /* <DEDUP_REMOVED lines=70> */
.L_x_789:
[----:B------:R-:W0:Y:S02]  /*0930*/  LDC.64 R36, c[0x0][0x388] ;  /* 0x0000e200ff247b82 */ /* 0x000e240000000a00 */
[----:B0-----:R-:W-:-:S06]  /*0940*/  IMAD.WIDE R36, R7, 0x2, R36 ;  /* 0x0000000207247825 */ /* 0x001fcc00078e0224 */
[----:B------:R-:W5:Y:S02]  /*0950*/  LDG.E.128 R36, desc[UR36][R36.64] ;  /* 0x0000002424247981 */ /* 0x000f64000c1e1d00 */
.L_x_788:
[----:B------:R-:W-:Y:S05]  /*0960*/  BSYNC.RECONVERGENT B0 ;  /* 0x0000000000007941 */ /* 0x000fea0003800200 */
.L_x_787:
        /* <DEDUP_REMOVED lines=10> */
[----:B------:R-:W3:Y:S02]  /*0a10*/  LDC R4, c[0x0][0x400] ;  /* 0x00010000ff047b82 */ /* 0x000ee40000000800 */
[----:B------:R-:W-:Y:S02]  /*0a20*/  @!P4 IMAD R25, R29, R24, R0 ;  /* 0x000000181d19c224 */ /* 0x000fe400078e0200 */
[----:B-----5:R-:W-:Y:S01]  /*0a30*/  @!P3 IMAD R2, R19, R20, RZ ;  /* 0x000000141302b224 */ /* 0x020fe200078e02ff */
[----:B0-----:R-:W-:-:S03]  /*0a40*/  ISETP.NE.U32.AND P1, PT, RZ, UR4, PT ;  /* 0x00000004ff007c0c */ /* 0x001fc6000bf25070 */
        /* <DEDUP_REMOVED lines=21> */
[----:B------:R-:W-:Y:S02]  /*0ba0*/  HFMA2 R2, -RZ, RZ, 0, 0 ;  /* 0x00000000ff027431 */ /* 0x000fe400000001ff */
[----:B---3--:R-:W-:Y:S01]  /*0bb0*/  @P0 IMAD.WIDE.U32 R14, R35, 0x4, R14 ;  /* 0x00000004230e0825 */ /* 0x008fe200078e000e */
[----:B------:R-:W-:Y:S01]  /*0bc0*/  CS2R R34, SRZ ;  /* 0x0000000000227805 */ /* 0x000fe2000001ff00 */
[----:B------:R0:W5:Y:S04]  /*0bd0*/  @!P3 LDG.E.128 R44, desc[UR36][R12.64] ;  /* 0x000000240c2cb981 */ /* 0x000168000c1e1d00 */
[----:B------:R0:W5:Y:S01]  /*0be0*/  @!P4 LDG.E.128 R24, desc[UR36][R6.64] ;  /* 0x000000240618c981 */ /* 0x000162000c1e1d00 */
[----:B-1----:R-:W-:Y:S01]  /*0bf0*/  @!P2 IMAD.WIDE.U32 R10, R21, 0x2, R10 ;  /* 0x00000002150aa825 */ /* 0x002fe200078e000a */
[----:B------:R-:W-:-:S02]  /*0c00*/  ISETP.NE.AND P1, PT, R3, RZ, PT ;  /* 0x000000ff0300720c */ /* 0x000fc40003f25270 */
[----:B------:R0:W5:Y:S04]  /*0c10*/  @P0 LDG.E R2, desc[UR36][R14.64] ;  /* 0x000000240e020981 */ /* 0x000168000c1e1900 */
[----:B------:R0:W5:Y:S01]  /*0c20*/  @!P2 LDG.E.128 R32, desc[UR36][R10.64] ;  /* 0x000000240a20a981 */ /* 0x000162000c1e1d00 */
        /* <DEDUP_REMOVED lines=11> */
.L_x_790:
        /* <DEDUP_REMOVED lines=105> */
.L_x_793:
        /* <DEDUP_REMOVED lines=70> */
.L_x_792:
        /* <DEDUP_REMOVED lines=53> */
.L_x_795:
        /* <DEDUP_REMOVED lines=15> */
.L_x_796:
        /* <DEDUP_REMOVED lines=140> */
.L_x_802:
[----:B------:R-:W-:Y:S05]  /*24d0*/  BSYNC.RECONVERGENT B2 ;  /* 0x0000000000027941 */ /* 0x000fea0003800200 */
.L_x_801:
        /* <DEDUP_REMOVED lines=17> */
.L_x_800:
        /* <DEDUP_REMOVED lines=72> */
.L_x_803:
[----:B------:R-:W-:Y:S05]  /*2a70*/  BSYNC.RECONVERGENT B1 ;  /* 0x0000000000017941 */ /* 0x000fea0003800200 */
.L_x_799:
        /* <DEDUP_REMOVED lines=16> */
.L_x_798:
[----:B------:R-:W-:Y:S05]  /*2b80*/  BSYNC.RECONVERGENT B0 ;  /* 0x0000000000007941 */ /* 0x000fea0003800200 */
.L_x_797:
        /* <DEDUP_REMOVED lines=10> */
.L_x_805:
[----:B------:R-:W-:Y:S05]  /*2c30*/  BSYNC.RECONVERGENT B0 ;  /* 0x0000000000007941 */ /* 0x000fea0003800200 */
.L_x_804:
[----:B------:R-:W-:Y:S06]  /*2c40*/  BAR.SYNC.DEFER_BLOCKING 0x0 ;  /* 0x0000000000007b1d */ /* 0x000fec0000010000 */
.L_x_794:
[----:B------:R-:W-:Y:S05]  /*2c50*/  BSYNC.RECONVERGENT B6 ;  /* 0x0000000000067941 */ /* 0x000fea0003800200 */
.L_x_791:
        /* <DEDUP_REMOVED lines=31> */
.L_x_807:
        /* <DEDUP_REMOVED lines=12> */
.L_x_930:
        /* <DEDUP_REMOVED lines=22> */
.L_x_806:
        /* <DEDUP_REMOVED lines=8> */
[----:B------:R-:W-:Y:S02]  /*30f0*/  SHF.R.S32.HI R5, RZ, 0x1f, R4 ;  /* 0x0000001fff057819 */ /* 0x000fe40000011404 */
[----:B------:R-:W-:Y:S01]  /*3100*/  SHF.R.U32.HI R34, RZ, 0x2, R17 ;  /* 0x00000002ff227819 */ /* 0x000fe20000011611 */
[----:B------:R-:W-:Y:S01]  /*3110*/  UIADD3 UR4, UPT, UPT, UR5, 0x10, URZ ;  /* 0x0000001005047890 */ /* 0x000fe2000fffe0ff */
[----:B------:R-:W-:Y:S01]  /*3120*/  LEA.HI R5, R5, R4, RZ, 0x3 ;  /* 0x0000000405057211 */ /* 0x000fe200078f18ff */
[----:B------:R-:W1:Y:S03]  /*3130*/  LDCU UR12, c[0x0][0x40c] ;  /* 0x00008180ff0c77ac */ /* 0x000e660008000800 */
[----:B----4-:R-:W-:Y:S01]  /*3140*/  LOP3.LUT R38, R5, 0xfffffff8, RZ, 0xc0, !PT ;  /* 0xfffffff805267812 */ /* 0x010fe200078ec0ff */
[----:B------:R-:W4:Y:S03]  /*3150*/  LDCU UR13, c[0x0][0x410] ;  /* 0x00008200ff0d77ac */ /* 0x000f260008000800 */
[----:B------:R-:W-:Y:S01]  /*3160*/  ISETP.GE.AND P0, PT, R34, R38, PT ;  /* 0x000000262200720c */ /* 0x000fe20003f06270 */
[----:B------:R-:W1:Y:S01]  /*3170*/  LDCU.64 UR14, c[0x0][0x3b8] ;  /* 0x00007700ff0e77ac */ /* 0x000e620008000a00 */
[----:B-----5:R-:W-:Y:S01]  /*3180*/  ULEA UR4, UR10, UR4, 0x18 ;  /* 0x000000040a047291 */ /* 0x020fe2000f8ec0ff */
[----:B0-----:R-:W-:Y:S01]  /*3190*/  IMAD R31, R31, UR6, R28 ;  /* 0x000000061f1f7c24 */ /* 0x001fe2000f8e021c */
[----:B------:R-:W0:Y:S01]  /*31a0*/  LDCU.64 UR16, c[0x0][0x438] ;  /* 0x00008700ff1077ac */ /* 0x000e220008000a00 */
[----:B------:R-:W0:Y:S06]  /*31b0*/  LDCU.64 UR8, c[0x0][0x448] ;  /* 0x00008900ff0877ac */ /* 0x000e2c0008000a00 */
[----:B------:R-:W0:Y:S04]  /*31c0*/  LDS R113, [R3+UR4] ;  /* 0x0000000403717984 */ /* 0x000e280008000800 */
        /* <DEDUP_REMOVED lines=32> */
[----:B-----5:R-:W-:-:S05]  /*33d0*/  IMAD.SHL.U32 R3, R17, 0x2, RZ ;  /* 0x0000000211037824 */ /* 0x020fca00078e00ff */
[----:B------:R-:W-:Y:S01]  /*33e0*/  LOP3.LUT R3, R3, 0x6, RZ, 0xc0, !PT ;  /* 0x0000000603037812 */ /* 0x000fe200078ec0ff */
[----:B--2---:R-:W-:-:S09]  /*33f0*/  UISETP.NE.AND UP0, UPT, UR4, URZ, UPT ;  /* 0x000000ff0400728c */ /* 0x004fd2000bf05270 */
[----:B-1--4-:R-:W-:Y:S05]  /*3400*/  BRA.U UP0, `(.L_x_809) ;  /* 0x00000001008c7547 */ /* 0x012fea000b800000 */
[----:B------:R-:W-:-:S04]  /*3410*/  UIADD3 UR4, UPT, UPT, UR5, 0x210, URZ ;  /* 0x0000021005047890 */ /* 0x000fc8000fffe0ff */
[----:B------:R-:W-:-:S06]  /*3420*/  ULEA UR4, UR10, UR4, 0x18 ;  /* 0x000000040a047291 */ /* 0x000fcc000f8ec0ff */
[----:B------:R-:W-:-:S05]  /*3430*/  LEA R4, R3, UR4, 0x1 ;  /* 0x0000000403047c11 */ /* 0x000fca000f8e08ff */
[----:B------:R1:W2:Y:S04]  /*3440*/  LDS R79, [R4] ;  /* 0x00000000044f7984 */ /* 0x0002a80000000800 */
[----:B------:R1:W4:Y:S04]  /*3450*/  LDS R78, [R4+0x10] ;  /* 0x00001000044e7984 */ /* 0x0003280000000800 */
        /* <DEDUP_REMOVED lines=29> */
[----:B--2-4-:R1:W0:Y:S02]  /*3630*/  LDS R48, [R4+0x1f0] ;  /* 0x0001f00004307984 */ /* 0x0142240000000800 */
.L_x_809:
[----:B------:R-:W-:Y:S01]  /*3640*/  BSSY B0, `(.L_x_810) ;  /* 0x0000348000007945 */ /* 0x000fe20003800000 */
[----:B------:R-:W-:-:S03]  /*3650*/  SHF.L.U32 R47, R31, 0x8, RZ ;  /* 0x000000081f2f7819 */ /* 0x000fc600000006ff */
[----:B------:R-:W-:Y:S05]  /*3660*/  @P0 BRA `(.L_x_811) ;  /* 0x0000003400140947 */ /* 0x000fea0003800000 */
[-C--:B------:R-:W-:Y:S01]  /*3670*/  IABS R46, R114.reuse ;  /* 0x00000072002e7213 */ /* 0x080fe20000000000 */
[----:B------:R-:W2:Y:S01]  /*3680*/  S2UR UR4, SR_CTAID.X ;  /* 0x00000000000479c3 */ /* 0x000ea20000002500 */
[----:B------:R-:W4:Y:S01]  /*3690*/  LDCU.64 UR6, c[0x0][0x420] ;  /* 0x00008400ff0677ac */ /* 0x000f220008000a00 */
[----:B------:R-:W-:Y:S01]  /*36a0*/  IMAD.IADD R37, R34, 0x1, R115 ;  /* 0x0000000122257824 */ /* 0x000fe200078e0273 */
[----:B------:R-:W5:Y:S01]  /*36b0*/  I2F.RP R8, R46 ;  /* 0x0000002e00087306 */ /* 0x000f620000209400 */
[-CC-:B------:R-:W-:Y:S01]  /*36c0*/  IMAD R42, R29, R114.reuse, R3.reuse ;  /* 0x000000721d2a7224 */ /* 0x180fe200078e0203 */
[----:B------:R-:W-:Y:S01]  /*36d0*/  IADD3 R38, PT, PT, R38, R115, RZ ;  /* 0x0000007326267210 */ /* 0x000fe20007ffe0ff */
[----:B------:R-:W-:Y:S02]  /*36e0*/  IMAD R41, R47, R114, R3 ;  /* 0x000000722f297224 */ /* 0x000fe400078e0203 */
[----:B---3--:R-:W2:Y:S01]  /*36f0*/  LDC R7, c[0x0][0x440] ;  /* 0x00011000ff077b82 */ /* 0x008ea20000000800 */
[----:B------:R-:W-:-:S02]  /*3700*/  SHF.R.S32.HI R35, RZ, 0x1f, R42 ;  /* 0x0000001fff237819 */ /* 0x000fc4000001142a */
[----:B------:R-:W-:-:S05]  /*3710*/  SHF.R.S32.HI R36, RZ, 0x1f, R41 ;  /* 0x0000001fff247819 */ /* 0x000fca0000011429 */
[----:B------:R-:W3:Y:S01]  /*3720*/  LDC R6, c[0x0][0x3f8] ;  /* 0x0000fe00ff067b82 */ /* 0x000ee20000000800 */
[----:B-----5:R-:W1:Y:S01]  /*3730*/  MUFU.RCP R8, R8 ;  /* 0x0000000800087308 */ /* 0x020e620000001000 */
[----:B----4-:R-:W-:-:S04]  /*3740*/  ISETP.NE.U32.AND P0, PT, RZ, UR6, PT ;  /* 0x00000006ff007c0c */ /* 0x010fc8000bf05070 */
[----:B------:R-:W-:Y:S02]  /*3750*/  ISETP.NE.AND.EX P0, PT, RZ, UR7, PT, P0 ;  /* 0x00000007ff007c0c */ /* 0x000fe4000bf05300 */
[----:B------:R-:W4:Y:S08]  /*3760*/  S2UR UR11, SR_CTAID.Y ;  /* 0x00000000000b79c3 */ /* 0x000f300000002600 */
[----:B------:R-:W5:Y:S01]  /*3770*/  LDC.64 R82, c[0x0][0x450] ;  /* 0x00011400ff527b82 */ /* 0x000f620000000a00 */
[----:B--2---:R-:W-:-:S02]  /*3780*/  IMAD R44, R7, UR4, R18 ;  /* 0x00000004072c7c24 */ /* 0x004fc4000f8e0212 */
[----:B-1----:R-:W-:Y:S02]  /*3790*/  VIADD R4, R8, 0xffffffe ;  /* 0x0ffffffe08047836 */ /* 0x002fe40000000000 */
[----:B------:R-:W-:Y:S02]  /*37a0*/  IMAD R44, R44, R7, R37 ;  /* 0x000000072c2c7224 */ /* 0x000fe400078e0225 */
[----:B------:R1:W2:Y:S01]  /*37b0*/  F2I.FTZ.U32.TRUNC.NTZ R5, R4 ;  /* 0x0000000400057305 */ /* 0x0002a2000021f000 */
[----:B------:R-:W0:Y:S01]  /*37c0*/  LDC R43, c[0x0][0x3f4] ;  /* 0x0000fd00ff2b7b82 */ /* 0x000e220000000800 */
[----:B-1----:R-:W-:Y:S02]  /*37d0*/  MOV R4, RZ ;  /* 0x000000ff00047202 */ /* 0x002fe40000000f00 */
[----:B--2---:R-:W-:-:S05]  /*37e0*/  IADD3 R45, PT, PT, RZ, -R5, RZ ;  /* 0x80000005ff2d7210 */ /* 0x004fca0007ffe0ff */
[----:B------:R-:W-:-:S04]  /*37f0*/  IMAD R45, R45, R46, RZ ;  /* 0x0000002e2d2d7224 */ /* 0x000fc800078e02ff */
[----:B------:R-:W-:-:S04]  /*3800*/  IMAD.HI.U32 R45, R5, R45, R4 ;  /* 0x0000002d052d7227 */ /* 0x000fc800078e0004 */
[----:B---3--:R-:W-:Y:S01]  /*3810*/  IMAD R4, R19, R6, UR4 ;  /* 0x0000000413047e24 */ /* 0x008fe2000f8e0206 */
[----:B------:R-:W-:Y:S01]  /*3820*/  UIADD3 UR4, UPT, UPT, UR5, 0x410, URZ ;  /* 0x0000041005047890 */ /* 0x000fe2000fffe0ff */
[----:B----4-:R-:W-:Y:S02]  /*3830*/  IMAD R6, R114, UR11, RZ ;  /* 0x0000000b72067c24 */ /* 0x010fe4000f8e02ff */
[----:B------:R-:W-:Y:S01]  /*3840*/  IMAD R3, R4, 0x100, R3 ;  /* 0x0000010004037824 */ /* 0x000fe200078e0203 */
[----:B------:R-:W-:Y:S02]  /*3850*/  ULEA UR4, UR10, UR4, 0x18 ;  /* 0x000000040a047291 */ /* 0x000fe4000f8ec0ff */
[----:B------:R-:W-:Y:S01]  /*3860*/  IADD3 R40, P1, P2, R6, UR6, R37 ;  /* 0x0000000606287c10 */ /* 0x000fe2000fa3e025 */
[----:B-----5:R-:W-:Y:S01]  /*3870*/  IMAD.WIDE R82, R3, 0x2, R82 ;  /* 0x0000000203527825 */ /* 0x020fe200078e0252 */
[----:B------:R-:W-:Y:S02]  /*3880*/  SHF.R.S32.HI R6, RZ, 0x1f, R6 ;  /* 0x0000001fff067819 */ /* 0x000fe40000011406 */
[----:B------:R-:W-:Y:S01]  /*3890*/  LEA R34, R34, UR4, 0x2 ;  /* 0x0000000422227c11 */ /* 0x000fe2000f8e10ff */
[----:B------:R-:W-:Y:S01]  /*38a0*/  VIADD R37, R37, 0x1 ;  /* 0x0000000125257836 */ /* 0x000fe20000000000 */
[----:B------:R-:W-:-:S07]  /*38b0*/  IADD3.X R39, PT, PT, R6, UR7, RZ, P1, P2 ;  /* 0x0000000706277c10 */ /* 0x000fce0008fe44ff */
.L_x_866:
[----:B------:R-:W-:Y:S01]  /*38c0*/  @P0 MOV R12, R40 ;  /* 0x00000028000c0202 */ /* 0x000fe20000000f00 */
[----:B0-----:R-:W-:-:S05]  /*38d0*/  @P0 IMAD.MOV.U32 R13, RZ, RZ, R39 ;  /* 0x000000ffff0d0224 */ /* 0x001fca00078e0027 */
[----:B------:R-:W2:Y:S01]  /*38e0*/  @P0 LDG.E.U8 R12, desc[UR36][R12.64] ;  /* 0x000000240c0c0981 */ /* 0x000ea2000c1e1100 */
[----:B------:R-:W-:Y:S01]  /*38f0*/  IADD3 R33, PT, PT, R37, -0x1, RZ ;  /* 0xffffffff25217810 */ /* 0x000fe20007ffe0ff */
[----:B0-----:R-:W-:Y:S01]  /*3900*/  IMAD.MOV.U32 R114, RZ, RZ, R43 ;  /* 0x000000ffff727224 */ /* 0x001fe200078e002b */
[----:B------:R-:W-:Y:S02]  /*3910*/  BSSY.RECONVERGENT B1, `(.L_x_812) ;  /* 0x0000023000017945 */ /* 0x000fe40003800200 */
[----:B------:R-:W-:Y:S02]  /*3920*/  IABS R14, R33 ;  /* 0x00000021000e7213 */ /* 0x000fe40000000000 */
[----:B------:R-:W-:Y:S02]  /*3930*/  IABS R128, R114 ;  /* 0x0000007200807213 */ /* 0x000fe40000000000 */
[----:B------:R-:W-:Y:S01]  /*3940*/  ISETP.GE.AND P5, PT, R33, R18, PT ;  /* 0x000000122100720c */ /* 0x000fe20003fa6270 */
[----:B------:R-:W-:Y:S01]  /*3950*/  IMAD.HI.U32 R11, R45, R14, RZ ;  /* 0x0000000e2d0b7227 */ /* 0x000fe200078e00ff */
[----:B------:R-:W-:-:S02]  /*3960*/  ISETP.NE.AND P3, PT, R114, RZ, PT ;  /* 0x000000ff7200720c */ /* 0x000fc40003f65270 */
[----:B------:R-:W-:Y:S02]  /*3970*/  ISETP.GE.AND P4, PT, R33, R18, PT ;  /* 0x000000122100720c */ /* 0x000fe40003f86270 */
[----:B------:R-:W-:-:S05]  /*3980*/  IADD3 R11, PT, PT, -R11, RZ, RZ ;  /* 0x000000ff0b0b7210 */ /* 0x000fca0007ffe1ff */
[----:B------:R-:W-:-:S05]  /*3990*/  IMAD R11, R128, R11, R14 ;  /* 0x0000000b800b7224 */ /* 0x000fca00078e020e */
[----:B------:R-:W-:-:S13]  /*39a0*/  ISETP.GT.U32.AND P1, PT, R46, R11, PT ;  /* 0x0000000b2e00720c */ /* 0x000fda0003f24070 */
[----:B------:R-:W-:Y:S01]  /*39b0*/  @!P1 IMAD.IADD R11, R11, 0x1, -R128 ;  /* 0x000000010b0b9824 */ /* 0x000fe200078e0a80 */
[----:B------:R-:W-:-:S04]  /*39c0*/  ISETP.GE.AND P1, PT, R33, RZ, PT ;  /* 0x000000ff2100720c */ /* 0x000fc80003f26270 */
[----:B------:R-:W-:-:S13]  /*39d0*/  ISETP.GT.U32.AND P2, PT, R46, R11, PT ;  /* 0x0000000b2e00720c */ /* 0x000fda0003f44070 */
[----:B------:R-:W-:-:S05]  /*39e0*/  @!P2 IADD3 R11, PT, PT, R11, -R128, RZ ;  /* 0x800000800b0ba210 */ /* 0x000fca0007ffe0ff */
[----:B------:R-:W-:Y:S01]  /*39f0*/  @!P1 IMAD.MOV R11, RZ, RZ, -R11 ;  /* 0x000000ffff0b9224 */ /* 0x000fe200078e0a0b */
[----:B------:R-:W-:Y:S02]  /*3a00*/  @!P3 LOP3.LUT R11, RZ, R114, RZ, 0x33, !PT ;  /* 0x00000072ff0bb212 */ /* 0x000fe400078e33ff */
[----:B--2---:R-:W-:Y:S01]  /*3a10*/  ISETP.NE.AND P2, PT, R12, RZ, P0 ;  /* 0x000000ff0c00720c */ /* 0x004fe20000745270 */
[----:B------:R-:W-:-:S12]  /*3a20*/  @P5 BRA `(.L_x_813) ;  /* 0x0000000000445947 */ /* 0x000fd80003800000 */
[----:B------:R-:W-:-:S04]  /*3a30*/  SHF.L.U32 R14, R11, 0x3, RZ ;  /* 0x000000030b0e7819 */ /* 0x000fc800000006ff */
[----:B------:R-:W-:-:S05]  /*3a40*/  IADD3 R13, P1, PT, R41, R14, RZ ;  /* 0x0000000e290d7210 */ /* 0x000fca0007f3e0ff */
[----:B------:R-:W-:Y:S01]  /*3a50*/  IMAD.X R32, RZ, RZ, R36, P1 ;  /* 0x000000ffff207224 */ /* 0x000fe200008e0624 */
[----:B------:R-:W-:-:S04]  /*3a60*/  LEA R12, P1, R13, UR14, 0x1 ;  /* 0x0000000e0d0c7c11 */ /* 0x000fc8000f8208ff */
[----:B------:R-:W-:-:S05]  /*3a70*/  LEA.HI.X R13, R13, UR15, R32, 0x1, P1 ;  /* 0x0000000f0d0d7c11 */ /* 0x000fca00088f0c20 */
[----:B------:R0:W5:Y:S01]  /*3a80*/  LDG.E R32, desc[UR36][R12.64] ;  /* 0x000000240c207981 */ /* 0x000162000c1e1900 */
[----:B------:R-:W-:-:S09]  /*3a90*/  UISETP.NE.AND UP0, UPT, UR12, URZ, UPT ;  /* 0x000000ff0c00728c */ /* 0x000fd2000bf05270 */
[----:B0-----:R-:W-:Y:S05]  /*3aa0*/  BRA.U UP0, `(.L_x_813) ;  /* 0x0000000100247547 */ /* 0x001fea000b800000 */
[----:B------:R-:W-:-:S13]  /*3ab0*/  ISETP.NE.AND P6, PT, R23, RZ, PT ;  /* 0x000000ff1700720c */ /* 0x000fda0003fc5270 */
[----:B------:R-:W2:Y:S01]  /*3ac0*/  @P6 LDG.E R15, desc[UR36][R82.64] ;  /* 0x00000024520f6981 */ /* 0x000ea2000c1e1900 */
[----:B-----5:R-:W-:Y:S01]  /*3ad0*/  HFMA2 R32, R32, 1, 1, R79 ;  /* 0x3c003c0020207831 */ /* 0x020fe2000000004f */
[----:B------:R-:W-:-:S04]  /*3ae0*/  IADD3 R14, P1, PT, R42, R14, RZ ;  /* 0x0000000e2a0e7210 */ /* 0x000fc80007f3e0ff */
[----:B------:R-:W-:Y:S02]  /*3af0*/  IADD3.X R13, PT, PT, RZ, R35, RZ, P1, !PT ;  /* 0x00000023ff0d7210 */ /* 0x000fe40000ffe4ff */
[----:B------:R-:W-:-:S04]  /*3b00*/  LEA R12, P1, R14, UR14, 0x1 ;  /* 0x0000000e0e0c7c11 */ /* 0x000fc8000f8208ff */
[----:B------:R-:W-:Y:S01]  /*3b10*/  LEA.HI.X R13, R14, UR15, R13, 0x1, P1 ;  /* 0x0000000f0e0d7c11 */ /* 0x000fe200088f0c0d */
[----:B--2---:R-:W-:-:S05]  /*3b20*/  @P6 HMUL2 R32, R32, R15 ;  /* 0x0000000f20206232 */ /* 0x004fca0000000000 */
[----:B------:R0:W-:Y:S03]  /*3b30*/  STG.E desc[UR36][R12.64], R32 ;  /* 0x000000200c007986 */ /* 0x0001e6000c101924 */
.L_x_813:
[----:B------:R-:W-:Y:S05]  /*3b40*/  BSYNC.RECONVERGENT B1 ;  /* 0x0000000000017941 */ /* 0x000fea0003800200 */
.L_x_812:
[----:B------:R-:W-:Y:S04]  /*3b50*/  BSSY.RECONVERGENT B1, `(.L_x_814) ;  /* 0x000004a000017945 */ /* 0x000fe80003800200 */
[----:B------:R-:W-:Y:S05]  /*3b60*/  @P4 BRA `(.L_x_815) ;  /* 0x0000000400204947 */ /* 0x000fea0003800000 */
[C---:B0-----:R-:W-:Y:S01]  /*3b70*/  IMAD.IADD R12, R11.reuse, 0x1, R114 ;  /* 0x000000010b0c7824 */ /* 0x041fe200078e0272 */
[-C--:B------:R-:W-:Y:S01]  /*3b80*/  LEA R132, R114, R11.reuse, 0x1 ;  /* 0x0000000b72847211 */ /* 0x080fe200078e08ff */
[----:B------:R-:W-:Y:S01]  /*3b90*/  UISETP.NE.AND UP0, UPT, UR12, URZ, UPT ;  /* 0x000000ff0c00728c */ /* 0x000fe2000bf05270 */
[----:B------:R-:W-:Y:S01]  /*3ba0*/  IADD3 R133, PT, PT, R11, R114, RZ ;  /* 0x000000720b857210 */ /* 0x000fe20007ffe0ff */
[----:B------:R-:W-:Y:S01]  /*3bb0*/  IMAD.SHL.U32 R128, R12, 0x8, RZ ;  /* 0x000000080c807824 */ /* 0x000fe200078e00ff */
[----:B------:R-:W-:Y:S01]  /*3bc0*/  LEA R134, R114, R11, 0x2 ;  /* 0x0000000b72867211 */ /* 0x000fe200078e10ff */
[----:B------:R-:W-:Y:S01]  /*3bd0*/  IMAD.SHL.U32 R132, R132, 0x8, RZ ;  /* 0x0000000884847824 */ /* 0x000fe200078e00ff */
[----:B------:R-:W-:Y:S01]  /*3be0*/  ISETP.NE.AND P5, PT, R23, RZ, PT ;  /* 0x000000ff1700720c */ /* 0x000fe20003fa5270 */
[----:B------:R-:W-:Y:S01]  /*3bf0*/  IMAD R133, R114, 0x2, R133 ;  /* 0x0000000272857824 */ /* 0x000fe200078e0285 */
[----:B------:R-:W-:Y:S01]  /*3c00*/  SHF.R.S32.HI R130, RZ, 0x1f, R128 ;  /* 0x0000001fff827819 */ /* 0x000fe20000011480 */
[----:B------:R-:W-:Y:S01]  /*3c10*/  UISETP.NE.AND UP1, UPT, UR12, URZ, UPT ;  /* 0x000000ff0c00728c */ /* 0x000fe2000bf25270 */
[----:B------:R-:W-:Y:S01]  /*3c20*/  IADD3 R14, P1, PT, R41, R128, RZ ;  /* 0x00000080290e7210 */ /* 0x000fe20007f3e0ff */
[----:B------:R-:W-:Y:S01]  /*3c30*/  IMAD.SHL.U32 R133, R133, 0x8, RZ ;  /* 0x0000000885857824 */ /* 0x000fe200078e00ff */
[----:B------:R-:W-:-:S02]  /*3c40*/  SHF.R.S32.HI R135, RZ, 0x1f, R132 ;  /* 0x0000001fff877819 */ /* 0x000fc40000011484 */
[----:B------:R-:W-:Y:S02]  /*3c50*/  IADD3.X R15, PT, PT, R36, R130, RZ, P1, !PT ;  /* 0x00000082240f7210 */ /* 0x000fe40000ffe4ff */
[C---:B------:R-:W-:Y:S02]  /*3c60*/  LEA R30, P1, R14.reuse, UR14, 0x1 ;  /* 0x0000000e0e1e7c11 */ /* 0x040fe4000f8208ff */
[----:B------:R-:W-:Y:S02]  /*3c70*/  IADD3 R12, P3, PT, R41, R132, RZ ;  /* 0x00000084290c7210 */ /* 0x000fe40007f7e0ff */
[----:B------:R-:W-:Y:S02]  /*3c80*/  LEA.HI.X R31, R14, UR15, R15, 0x1, P1 ;  /* 0x0000000f0e1f7c11 */ /* 0x000fe400088f0c0f */
[----:B------:R-:W-:Y:S01]  /*3c90*/  SHF.L.U32 R134, R134, 0x3, RZ ;  /* 0x0000000386867819 */ /* 0x000fe200000006ff */
[----:B------:R-:W-:Y:S01]  /*3ca0*/  IMAD.X R13, R36, 0x1, R135, P3 ;  /* 0x00000001240d7824 */ /* 0x000fe200018e0687 */
[----:B------:R-:W-:-:S02]  /*3cb0*/  LEA R28, P3, R12, UR14, 0x1 ;  /* 0x0000000e0c1c7c11 */ /* 0x000fc4000f8608ff */
[----:B------:R0:W5:Y:S01]  /*3cc0*/  LDG.E R31, desc[UR36][R30.64] ;  /* 0x000000241e1f7981 */ /* 0x000162000c1e1900 */
[----:B------:R-:W-:Y:S02]  /*3cd0*/  SHF.R.S32.HI R136, RZ, 0x1f, R133 ;  /* 0x0000001fff887819 */ /* 0x000fe40000011485 */
[----:B------:R-:W-:Y:S02]  /*3ce0*/  LEA.HI.X R29, R12, UR15, R13, 0x1, P3 ;  /* 0x0000000f0c1d7c11 */ /* 0x000fe400098f0c0d */
[C---:B------:R-:W-:Y:S02]  /*3cf0*/  IADD3 R15, P1, PT, R41.reuse, R133, RZ ;  /* 0x00000085290f7210 */ /* 0x040fe40007f3e0ff */
[----:B------:R-:W-:Y:S02]  /*3d00*/  SHF.R.S32.HI R137, RZ, 0x1f, R134 ;  /* 0x0000001fff897819 */ /* 0x000fe40000011486 */
[----:B------:R-:W-:Y:S01]  /*3d10*/  IADD3 R13, P3, PT, R41, R134, RZ ;  /* 0x00000086290d7210 */ /* 0x000fe20007f7e0ff */
[----:B------:R-:W-:Y:S01]  /*3d20*/  IMAD.X R140, R36, 0x1, R136, P1 ;  /* 0x00000001248c7824 */ /* 0x000fe200008e0688 */
[----:B------:R-:W-:-:S02]  /*3d30*/  LEA R14, P1, R15, UR14, 0x1 ;  /* 0x0000000e0f0e7c11 */ /* 0x000fc4000f8208ff */
[----:B------:R-:W-:Y:S02]  /*3d40*/  IADD3.X R138, PT, PT, R36, R137, RZ, P3, !PT ;  /* 0x00000089248a7210 */ /* 0x000fe40001ffe4ff */
[----:B------:R-:W-:Y:S02]  /*3d50*/  LEA R12, P3, R13, UR14, 0x1 ;  /* 0x0000000e0d0c7c11 */ /* 0x000fe4000f8608ff */
[----:B------:R-:W-:Y:S02]  /*3d60*/  LEA.HI.X R15, R15, UR15, R140, 0x1, P1 ;  /* 0x0000000f0f0f7c11 */ /* 0x000fe400088f0c8c */
[----:B------:R-:W-:Y:S01]  /*3d70*/  LEA.HI.X R13, R13, UR15, R138, 0x1, P3 ;  /* 0x0000000f0d0d7c11 */ /* 0x000fe200098f0c8a */
[----:B0-----:R-:W-:Y:S08]  /*3d80*/  BRA.U UP0, `(.L_x_816) ;  /* 0x0000000100207547 */ /* 0x001ff0000b800000 */
[----:B------:R-:W2:Y:S01]  /*3d90*/  @P5 LDG.E R30, desc[UR36][R82.64+0x10] ;  /* 0x00001024521e5981 */ /* 0x000ea2000c1e1900 */
[----:B------:R-:W-:Y:S01]  /*3da0*/  IADD3 R128, P1, PT, R42, R128, RZ ;  /* 0x000000802a807210 */ /* 0x000fe20007f3e0ff */
[----:B-----5:R-:W-:-:S03]  /*3db0*/  HADD2 R31, R31, R78 ;  /* 0x0000004e1f1f7230 */ /* 0x020fc60000000000 */
[----:B------:R-:W-:Y:S02]  /*3dc0*/  IADD3.X R131, PT, PT, R35, R130, RZ, P1, !PT ;  /* 0x0000008223837210 */ /* 0x000fe40000ffe4ff */
[----:B------:R-:W-:-:S04]  /*3dd0*/  LEA R130, P1, R128, UR14, 0x1 ;  /* 0x0000000e80827c11 */ /* 0x000fc8000f8208ff */
[----:B------:R-:W-:Y:S01]  /*3de0*/  LEA.HI.X R131, R128, UR15, R131, 0x1, P1 ;  /* 0x0000000f80837c11 */ /* 0x000fe200088f0c83 */
[----:B--2---:R-:W-:-:S05]  /*3df0*/  @P5 HFMA2 R31, R31, R30, -RZ ;  /* 0x0000001e1f1f5231 */ /* 0x004fca00001000ff */
[----:B------:R0:W-:Y:S03]  /*3e00*/  STG.E desc[UR36][R130.64], R31 ;  /* 0x0000001f82007986 */ /* 0x0001e6000c101924 */
.L_x_816:
[----:B------:R1:W5:Y:S01]  /*3e10*/  LDG.E R30, desc[UR36][R28.64] ;  /* 0x000000241c1e7981 */ /* 0x000362000c1e1900 */
[----:B------:R-:W-:Y:S05]  /*3e20*/  BRA.U UP0, `(.L_x_817) ;  /* 0x0000000100207547 */ /* 0x000fea000b800000 */
[----:B0-----:R-:W2:Y:S01]  /*3e30*/  @P5 LDG.E R131, desc[UR36][R82.64+0x20] ;  /* 0x0000202452835981 */ /* 0x001ea2000c1e1900 */
[----:B------:R-:W-:Y:S01]  /*3e40*/  IADD3 R132, P1, PT, R42, R132, RZ ;  /* 0x000000842a847210 */ /* 0x000fe20007f3e0ff */
[----:B-----5:R-:W-:-:S04]  /*3e50*/  HADD2 R30, R30, R77 ;  /* 0x0000004d1e1e7230 */ /* 0x020fc80000000000 */
[----:B------:R-:W-:Y:S01]  /*3e60*/  IMAD.X R135, R35, 0x1, R135, P1 ;  /* 0x0000000123877824 */ /* 0x000fe200008e0687 */
[----:B-1----:R-:W-:-:S04]  /*3e70*/  LEA R28, P1, R132, UR14, 0x1 ;  /* 0x0000000e841c7c11 */ /* 0x002fc8000f8208ff */
[----:B------:R-:W-:Y:S01]  /*3e80*/  LEA.HI.X R29, R132, UR15, R135, 0x1, P1 ;  /* 0x0000000f841d7c11 */ /* 0x000fe200088f0c87 */
[----:B--2---:R-:W-:-:S05]  /*3e90*/  @P5 HMUL2 R30, R30, R131 ;  /* 0x000000831e1e5232 */ /* 0x004fca0000000000 */
[----:B------:R2:W-:Y:S03]  /*3ea0*/  STG.E desc[UR36][R28.64], R30 ;  /* 0x0000001e1c007986 */ /* 0x0005e6000c101924 */
.L_x_817:
[----:B-12---:R1:W5:Y:S01]  /*3eb0*/  LDG.E R29, desc[UR36][R14.64] ;  /* 0x000000240e1d7981 */ /* 0x006362000c1e1900 */
[----:B------:R-:W-:Y:S05]  /*3ec0*/  BRA.U UP1, `(.L_x_818) ;  /* 0x0000000101207547 */ /* 0x000fea000b800000 */
[----:B------:R-:W2:Y:S01]  /*3ed0*/  @P5 LDG.E R28, desc[UR36][R82.64+0x30] ;  /* 0x00003024521c5981 */ /* 0x000ea2000c1e1900 */
[----:B-----5:R-:W-:Y:S01]  /*3ee0*/  HFMA2 R29, R29, 1, 1, R76 ;  /* 0x3c003c001d1d7831 */ /* 0x020fe2000000004c */
[----:B------:R-:W-:-:S04]  /*3ef0*/  IADD3 R133, P1, PT, R42, R133, RZ ;  /* 0x000000852a857210 */ /* 0x000fc80007f3e0ff */
[----:B------:R-:W-:Y:S02]  /*3f00*/  IADD3.X R136, PT, PT, R35, R136, RZ, P1, !PT ;  /* 0x0000008823887210 */ /* 0x000fe40000ffe4ff */
[----:B-1----:R-:W-:-:S04]  /*3f10*/  LEA R14, P1, R133, UR14, 0x1 ;  /* 0x0000000e850e7c11 */ /* 0x002fc8000f8208ff */
[----:B------:R-:W-:Y:S01]  /*3f20*/  LEA.HI.X R15, R133, UR15, R136, 0x1, P1 ;  /* 0x0000000f850f7c11 */ /* 0x000fe200088f0c88 */
[----:B--2---:R-:W-:-:S05]  /*3f30*/  @P5 HMUL2 R29, R29, R28 ;  /* 0x0000001c1d1d5232 */ /* 0x004fca0000000000 */
[----:B------:R2:W-:Y:S03]  /*3f40*/  STG.E desc[UR36][R14.64], R29 ;  /* 0x0000001d0e007986 */ /* 0x0005e6000c101924 */
.L_x_818:
[----:B------:R3:W5:Y:S01]  /*3f50*/  LDG.E R28, desc[UR36][R12.64] ;  /* 0x000000240c1c7981 */ /* 0x000762000c1e1900 */
[----:B------:R-:W-:Y:S05]  /*3f60*/  BRA.U UP1, `(.L_x_815) ;  /* 0x0000000101207547 */ /* 0x000fea000b800000 */
[----:B-12---:R-:W2:Y:S01]  /*3f70*/  @P5 LDG.E R15, desc[UR36][R82.64+0x40] ;  /* 0x00004024520f5981 */ /* 0x006ea2000c1e1900 */
[----:B------:R-:W-:Y:S01]  /*3f80*/  IADD3 R134, P1, PT, R42, R134, RZ ;  /* 0x000000862a867210 */ /* 0x000fe20007f3e0ff */
[----:B-----5:R-:W-:-:S04]  /*3f90*/  HADD2 R28, R28, R75 ;  /* 0x0000004b1c1c7230 */ /* 0x020fc80000000000 */
[----:B------:R-:W-:Y:S01]  /*3fa0*/  IMAD.X R137, R35, 0x1, R137, P1 ;  /* 0x0000000123897824 */ /* 0x000fe200008e0689 */
[----:B---3--:R-:W-:-:S04]  /*3fb0*/  LEA R12, P1, R134, UR14, 0x1 ;  /* 0x0000000e860c7c11 */ /* 0x008fc8000f8208ff */
[----:B------:R-:W-:Y:S01]  /*3fc0*/  LEA.HI.X R13, R134, UR15, R137, 0x1, P1 ;  /* 0x0000000f860d7c11 */ /* 0x000fe200088f0c89 */
[----:B--2---:R-:W-:-:S05]  /*3fd0*/  @P5 HFMA2 R28, R28, R15, -RZ ;  /* 0x0000000f1c1c5231 */ /* 0x004fca00001000ff */
[----:B------:R4:W-:Y:S03]  /*3fe0*/  STG.E desc[UR36][R12.64], R28 ;  /* 0x0000001c0c007986 */ /* 0x0009e6000c101924 */
.L_x_815:
[----:B------:R-:W-:Y:S05]  /*3ff0*/  BSYNC.RECONVERGENT B1 ;  /* 0x0000000000017941 */ /* 0x000fea0003800200 */
.L_x_814:
[----:B------:R-:W-:Y:S04]  /*4000*/  BSSY.RECONVERGENT B1, `(.L_x_819) ;  /* 0x00000e9000017945 */ /* 0x000fe80003800200 */
[----:B------:R-:W-:Y:S04]  /*4010*/  BSSY.RELIABLE B2, `(.L_x_820) ;  /* 0x00000ce000027945 */ /* 0x000fe80003800100 */
[----:B------:R-:W-:Y:S05]  /*4020*/  @P4 BRA `(.L_x_821) ;  /* 0x0000000000a44947 */ /* 0x000fea0003800000 */
[----:B0--34-:R-:W-:Y:S02]  /*4030*/  IADD3 R13, PT, PT, R11, R114, RZ ;  /* 0x000000720b0d7210 */ /* 0x019fe40007ffe0ff */
[----:B------:R-:W-:-:S03]  /*4040*/  ISETP.NE.AND P3, PT, R23, RZ, PT ;  /* 0x000000ff1700720c */ /* 0x000fc60003f65270 */
[----:B------:R-:W-:-:S05]  /*4050*/  IMAD R12, R114, 0x4, R13 ;  /* 0x00000004720c7824 */ /* 0x000fca00078e020d */
[----:B-12---:R-:W-:-:S04]  /*4060*/  SHF.L.U32 R14, R12, 0x3, RZ ;  /* 0x000000030c0e7819 */ /* 0x006fc800000006ff */
[----:B------:R-:W-:Y:S02]  /*4070*/  SHF.R.S32.HI R15, RZ, 0x1f, R14 ;  /* 0x0000001fff0f7819 */ /* 0x000fe4000001140e */
[----:B------:R-:W-:-:S05]  /*4080*/  IADD3 R13, P1, PT, R41, R14, RZ ;  /* 0x0000000e290d7210 */ /* 0x000fca0007f3e0ff */
[----:B------:R-:W-:Y:S01]  /*4090*/  IMAD.X R128, R36, 0x1, R15, P1 ;  /* 0x0000000124807824 */ /* 0x000fe200008e060f */
        /* <DEDUP_REMOVED lines=8> */
[----:B------:R-:W-:Y:S02]  /*4120*/  IADD3.X R15, PT, PT, R35, R15, RZ, P1, !PT ;  /* 0x0000000f230f7210 */ /* 0x000fe40000ffe4ff */
[----:B------:R-:W-:-:S04]  /*4130*/  LEA R12, P1, R14, UR14, 0x1 ;  /* 0x0000000e0e0c7c11 */ /* 0x000fc8000f8208ff */
[----:B------:R-:W-:Y:S01]  /*4140*/  LEA.HI.X R13, R14, UR15, R15, 0x1, P1 ;  /* 0x0000000f0e0d7c11 */ /* 0x000fe200088f0c0f */
[----:B--2---:R-:W-:-:S05]  /*4150*/  @P3 HMUL2 R27, R27, R128 ;  /* 0x000000801b1b3232 */ /* 0x004fca0000000000 */
[----:B------:R0:W-:Y:S03]  /*4160*/  STG.E desc[UR36][R12.64], R27 ;  /* 0x0000001b0c007986 */ /* 0x0001e6000c101924 */
.L_x_822:
[----:B------:R-:W-:Y:S05]  /*4170*/  @P4 BRA `(.L_x_823) ;  /* 0x0000000000ec4947 */ /* 0x000fea0003800000 */
[----:B0-----:R-:W-:-:S05]  /*4180*/  IMAD.IADD R13, R11, 0x1, R114 ;  /* 0x000000010b0d7824 */ /* 0x001fca00078e0272 */
[----:B------:R-:W-:-:S05]  /*4190*/  LEA R13, R114, R13, 0x2 ;  /* 0x0000000d720d7211 */ /* 0x000fca00078e10ff */
[----:B------:R-:W-:-:S05]  /*41a0*/  IMAD.IADD R12, R13, 0x1, R114 ;  /* 0x000000010d0c7824 */ /* 0x000fca00078e0272 */
[----:B------:R-:W-:-:S04]  /*41b0*/  SHF.L.U32 R14, R12, 0x3, RZ ;  /* 0x000000030c0e7819 */ /* 0x000fc800000006ff */
        /* <DEDUP_REMOVED lines=9> */
[----:B-----5:R-:W-:Y:S01]  /*4250*/  HFMA2 R26, R26, 1, 1, R73 ;  /* 0x3c003c001a1a7831 */ /* 0x020fe20000000049 */
[----:B------:R-:W-:-:S04]  /*4260*/  IADD3 R14, P1, PT, R42, R14, RZ ;  /* 0x0000000e2a0e7210 */ /* 0x000fc80007f3e0ff */
[----:B------:R-:W-:Y:S02]  /*4270*/  IADD3.X R13, PT, PT, R35, R128, RZ, P1, !PT ;  /* 0x00000080230d7210 */ /* 0x000fe40000ffe4ff */
[----:B------:R-:W-:-:S04]  /*4280*/  LEA R12, P1, R14, UR14, 0x1 ;  /* 0x0000000e0e0c7c11 */ /* 0x000fc8000f8208ff */
[----:B------:R-:W-:Y:S01]  /*4290*/  LEA.HI.X R13, R14, UR15, R13, 0x1, P1 ;  /* 0x0000000f0e0d7c11 */ /* 0x000fe200088f0c0d */
[----:B--2---:R-:W-:-:S05]  /*42a0*/  @P3 HMUL2 R26, R26, R15 ;  /* 0x0000000f1a1a3232 */ /* 0x004fca0000000000 */
[----:B------:R0:W-:Y:S03]  /*42b0*/  STG.E desc[UR36][R12.64], R26 ;  /* 0x0000001a0c007986 */ /* 0x0001e6000c101924 */
.L_x_821:
[----:B------:R-:W-:Y:S05]  /*42c0*/  @P4 BRA `(.L_x_824) ;  /* 0x0000000000f44947 */ /* 0x000fea0003800000 */
[----:B0--34-:R-:W-:Y:S01]  /*42d0*/  IMAD.IADD R13, R11, 0x1, R114 ;  /* 0x000000010b0d7824 */ /* 0x019fe200078e0272 */
[----:B------:R-:W-:Y:S01]  /*42e0*/  UISETP.NE.AND UP0, UPT, UR12, URZ, UPT ;  /* 0x000000ff0c00728c */ /* 0x000fe2000bf05270 */
[C---:B------:R-:W-:Y:S01]  /*42f0*/  IMAD R130, R114.reuse, 0x8, R11 ;  /* 0x0000000872827824 */ /* 0x040fe200078e020b */
[----:B------:R-:W-:Y:S02]  /*4300*/  ISETP.NE.AND P5, PT, R23, RZ, PT ;  /* 0x000000ff1700720c */ /* 0x000fe40003fa5270 */
[----:B------:R-:W-:Y:S02]  /*4310*/  LEA R13, R114, R13, 0x2 ;  /* 0x0000000d720d7211 */ /* 0x000fe400078e10ff */
[----:B------:R-:W-:Y:S02]  /*4320*/  SHF.L.U32 R130, R130, 0x3, RZ ;  /* 0x0000000382827819 */ /* 0x000fe400000006ff */
[----:B------:R-:W-:Y:S02]  /*4330*/  LEA R12, R114, R13, 0x1 ;  /* 0x0000000d720c7211 */ /* 0x000fe400078e08ff */
[----:B------:R-:W-:-:S02]  /*4340*/  SHF.R.S32.HI R132, RZ, 0x1f, R130 ;  /* 0x0000001fff847819 */ /* 0x000fc40000011482 */
[----:B------:R-:W-:Y:S01]  /*4350*/  IADD3 R13, P3, PT, R41, R130, RZ ;  /* 0x00000082290d7210 */ /* 0x000fe20007f7e0ff */
[----:B------:R-:W-:-:S03]  /*4360*/  IMAD.SHL.U32 R24, R12, 0x8, RZ ;  /* 0x000000080c187824 */ /* 0x000fc600078e00ff */
[C---:B------:R-:W-:Y:S02]  /*4370*/  IADD3.X R128, PT, PT, R36.reuse, R132, RZ, P3, !PT ;  /* 0x0000008424807210 */ /* 0x040fe40001ffe4ff */
[----:B------:R-:W-:Y:S02]  /*4380*/  SHF.R.S32.HI R131, RZ, 0x1f, R24 ;  /* 0x0000001fff837819 */ /* 0x000fe40000011418 */
[----:B-12---:R-:W-:Y:S02]  /*4390*/  IADD3 R15, P1, PT, R41, R24, RZ ;  /* 0x00000018290f7210 */ /* 0x006fe40007f3e0ff */
[----:B------:R-:W-:Y:S02]  /*43a0*/  LEA R12, P3, R13, UR14, 0x1 ;  /* 0x0000000e0d0c7c11 */ /* 0x000fe4000f8608ff */
[----:B------:R-:W-:Y:S02]  /*43b0*/  IADD3.X R134, PT, PT, R36, R131, RZ, P1, !PT ;  /* 0x0000008324867210 */ /* 0x000fe40000ffe4ff */
[----:B------:R-:W-:-:S02]  /*43c0*/  LEA R14, P1, R15, UR14, 0x1 ;  /* 0x0000000e0f0e7c11 */ /* 0x000fc4000f8208ff */
[----:B------:R-:W-:Y:S02]  /*43d0*/  LEA.HI.X R13, R13, UR15, R128, 0x1, P3 ;  /* 0x0000000f0d0d7c11 */ /* 0x000fe400098f0c80 */
[----:B------:R-:W-:-:S05]  /*43e0*/  LEA.HI.X R15, R15, UR15, R134, 0x1, P1 ;  /* 0x0000000f0f0f7c11 */ /* 0x000fca00088f0c86 */
[----:B------:R0:W5:Y:S01]  /*43f0*/  LDG.E R25, desc[UR36][R14.64] ;  /* 0x000000240e197981 */ /* 0x000162000c1e1900 */
[----:B------:R-:W-:Y:S05]  /*4400*/  BRA.U UP0, `(.L_x_825) ;  /* 0x0000000100207547 */ /* 0x000fea000b800000 */
[----:B------:R-:W2:Y:S01]  /*4410*/  @P5 LDG.E R128, desc[UR36][R82.64+0x70] ;  /* 0x0000702452805981 */ /* 0x000ea2000c1e1900 */
[----:B------:R-:W-:Y:S01]  /*4420*/  IADD3 R24, P1, PT, R42, R24, RZ ;  /* 0x000000182a187210 */ /* 0x000fe20007f3e0ff */
[----:B-----5:R-:W-:-:S04]  /*4430*/  HADD2 R25, R25, R72 ;  /* 0x0000004819197230 */ /* 0x020fc80000000000 */
[----:B------:R-:W-:Y:S01]  /*4440*/  IMAD.X R131, R35, 0x1, R131, P1 ;  /* 0x0000000123837824 */ /* 0x000fe200008e0683 */
[----:B0-----:R-:W-:-:S04]  /*4450*/  LEA R14, P1, R24, UR14, 0x1 ;  /* 0x0000000e180e7c11 */ /* 0x001fc8000f8208ff */
[----:B------:R-:W-:Y:S01]  /*4460*/  LEA.HI.X R15, R24, UR15, R131, 0x1, P1 ;  /* 0x0000000f180f7c11 */ /* 0x000fe200088f0c83 */
[----:B--2---:R-:W-:-:S05]  /*4470*/  @P5 HFMA2 R25, R25, R128, -RZ ;  /* 0x0000008019195231 */ /* 0x004fca00001000ff */
[----:B------:R1:W-:Y:S03]  /*4480*/  STG.E desc[UR36][R14.64], R25 ;  /* 0x000000190e007986 */ /* 0x0003e6000c101924 */
.L_x_825:
[----:B------:R2:W5:Y:S01]  /*4490*/  LDG.E R24, desc[UR36][R12.64] ;  /* 0x000000240c187981 */ /* 0x000562000c1e1900 */
[----:B------:R-:W-:Y:S05]  /*44a0*/  BRA.U UP0, `(.L_x_823) ;  /* 0x0000000100207547 */ /* 0x000fea000b800000 */
[----:B01----:R-:W3:Y:S01]  /*44b0*/  @P5 LDG.E R15, desc[UR36][R82.64+0x80] ;  /* 0x00008024520f5981 */ /* 0x003ee2000c1e1900 */
[----:B------:R-:W-:Y:S01]  /*44c0*/  IADD3 R130, P1, PT, R42, R130, RZ ;  /* 0x000000822a827210 */ /* 0x000fe20007f3e0ff */
[----:B-----5:R-:W-:-:S03]  /*44d0*/  HADD2 R24, R24, R71 ;  /* 0x0000004718187230 */ /* 0x020fc60000000000 */
[----:B--2---:R-:W-:Y:S02]  /*44e0*/  IADD3.X R13, PT, PT, R35, R132, RZ, P1, !PT ;  /* 0x00000084230d7210 */ /* 0x004fe40000ffe4ff */
[----:B------:R-:W-:-:S04]  /*44f0*/  LEA R12, P1, R130, UR14, 0x1 ;  /* 0x0000000e820c7c11 */ /* 0x000fc8000f8208ff */
[----:B------:R-:W-:Y:S01]  /*4500*/  LEA.HI.X R13, R130, UR15, R13, 0x1, P1 ;  /* 0x0000000f820d7c11 */ /* 0x000fe200088f0c0d */
[----:B---3--:R-:W-:-:S05]  /*4510*/  @P5 HMUL2 R24, R24, R15 ;  /* 0x0000000f18185232 */ /* 0x008fca0000000000 */
[----:B------:R3:W-:Y:S03]  /*4520*/  STG.E desc[UR36][R12.64], R24 ;  /* 0x000000180c007986 */ /* 0x0007e6000c101924 */
.L_x_823:
[----:B------:R-:W-:Y:S05]  /*4530*/  @P4 BRA `(.L_x_826) ;  /* 0x0000000000b84947 */ /* 0x000fea0003800000 */
[----:B0-23--:R-:W-:-:S05]  /*4540*/  IADD3 R13, PT, PT, R11, R114, RZ ;  /* 0x000000720b0d7210 */ /* 0x00dfca0007ffe0ff */
[----:B------:R-:W-:-:S05]  /*4550*/  IMAD R13, R114, 0x4, R13 ;  /* 0x00000004720d7824 */ /* 0x000fca00078e020d */
[----:B------:R-:W-:-:S04]  /*4560*/  LEA R13, R114, R13, 0x1 ;  /* 0x0000000d720d7211 */ /* 0x000fc800078e08ff */
[----:B------:R-:W-:-:S05]  /*4570*/  LEA R12, R114, R13, 0x1 ;  /* 0x0000000d720c7211 */ /* 0x000fca00078e08ff */
[----:B-1----:R-:W-:-:S05]  /*4580*/  IMAD.SHL.U32 R14, R12, 0x8, RZ ;  /* 0x000000080c0e7824 */ /* 0x002fca00078e00ff */
[----:B------:R-:W-:Y:S02]  /*4590*/  SHF.R.S32.HI R15, RZ, 0x1f, R14 ;  /* 0x0000001fff0f7819 */ /* 0x000fe4000001140e */
[----:B------:R-:W-:-:S04]  /*45a0*/  IADD3 R13, P1, PT, R41, R14, RZ ;  /* 0x0000000e290d7210 */ /* 0x000fc80007f3e0ff */
[----:B------:R-:W-:Y:S02]  /*45b0*/  IADD3.X R128, PT, PT, R36, R15, RZ, P1, !PT ;  /* 0x0000000f24807210 */ /* 0x000fe40000ffe4ff */
        /* <DEDUP_REMOVED lines=14> */
.L_x_824:
[----:B------:R-:W-:Y:S05]  /*46a0*/  @P4 BRA `(.L_x_827) ;  /* 0x0000000000bc4947 */ /* 0x000fea0003800000 */
[----:B0--34-:R-:W-:-:S05]  /*46b0*/  IMAD.IADD R13, R11, 0x1, R114 ;  /* 0x000000010b0d7824 */ /* 0x019fca00078e0272 */
[----:B------:R-:W-:-:S04]  /*46c0*/  LEA R13, R114, R13, 0x2 ;  /* 0x0000000d720d7211 */ /* 0x000fc800078e10ff */
[----:B------:R-:W-:-:S05]  /*46d0*/  LEA R13, R114, R13, 0x1 ;  /* 0x0000000d720d7211 */ /* 0x000fca00078e08ff */
[----:B------:R-:W-:-:S05]  /*46e0*/  IMAD R13, R114, 0x2, R13 ;  /* 0x00000002720d7824 */ /* 0x000fca00078e020d */
[----:B------:R-:W-:-:S04]  /*46f0*/  IADD3 R12, PT, PT, R13, R114, RZ ;  /* 0x000000720d0c7210 */ /* 0x000fc80007ffe0ff */
        /* <DEDUP_REMOVED lines=8> */
[----:B----4-:R-:W-:Y:S05]  /*4780*/  BRA.U UP0, `(.L_x_826) ;  /* 0x0000000100247547 */ /* 0x010fea000b800000 */
[----:B------:R-:W-:-:S13]  /*4790*/  ISETP.NE.AND P3, PT, R23, RZ, PT ;  /* 0x000000ff1700720c */ /* 0x000fda0003f65270 */
        /* <DEDUP_REMOVED lines=8> */
.L_x_826:
[----:B------:R-:W-:Y:S05]  /*4820*/  @P4 BRA `(.L_x_828) ;  /* 0x0000000000c04947 */ /* 0x000fea0003800000 */
[----:B0-234-:R-:W-:-:S05]  /*4830*/  IADD3 R13, PT, PT, R11, R114, RZ ;  /* 0x000000720b0d7210 */ /* 0x01dfca0007ffe0ff */
[----:B------:R-:W-:-:S05]  /*4840*/  IMAD R13, R114, 0x4, R13 ;  /* 0x00000004720d7824 */ /* 0x000fca00078e020d */
[----:B------:R-:W-:-:S04]  /*4850*/  LEA R13, R114, R13, 0x1 ;  /* 0x0000000d720d7211 */ /* 0x000fc800078e08ff */
[----:B------:R-:W-:-:S05]  /*4860*/  LEA R13, R114, R13, 0x1 ;  /* 0x0000000d720d7211 */ /* 0x000fca00078e08ff */
[----:B------:R-:W-:-:S05]  /*4870*/  IMAD R10, R114, 0x2, R13 ;  /* 0x00000002720a7824 */ /* 0x000fca00078e020d */
[----:B-1----:R-:W-:-:S04]  /*4880*/  SHF.L.U32 R14, R10, 0x3, RZ ;  /* 0x000000030a0e7819 */ /* 0x002fc800000006ff */
        /* <DEDUP_REMOVED lines=10> */
[----:B------:R-:W-:Y:S01]  /*4930*/  IADD3 R14, P1, PT, R42, R14, RZ ;  /* 0x0000000e2a0e7210 */ /* 0x000fe20007f3e0ff */
[----:B-----5:R-:W-:-:S04]  /*4940*/  HADD2 R10, R10, R67 ;  /* 0x000000430a0a7230 */ /* 0x020fc80000000000 */
[----:B------:R-:W-:Y:S01]  /*4950*/  IMAD.X R13, R35, 0x1, R128, P1 ;  /* 0x00000001230d7824 */ /* 0x000fe200008e0680 */
[----:B------:R-:W-:-:S04]  /*4960*/  LEA R12, P1, R14, UR14, 0x1 ;  /* 0x0000000e0e0c7c11 */ /* 0x000fc8000f8208ff */
[----:B------:R-:W-:Y:S01]  /*4970*/  LEA.HI.X R13, R14, UR15, R13, 0x1, P1 ;  /* 0x0000000f0e0d7c11 */ /* 0x000fe200088f0c0d */
[----:B--2---:R-:W-:-:S05]  /*4980*/  @P3 HMUL2 R10, R10, R15 ;  /* 0x0000000f0a0a3232 */ /* 0x004fca0000000000 */
[----:B------:R0:W-:Y:S03]  /*4990*/  STG.E desc[UR36][R12.64], R10 ;  /* 0x0000000a0c007986 */ /* 0x0001e6000c101924 */
.L_x_827:
[----:B------:R-:W-:Y:S05]  /*49a0*/  @P4 BRA `(.L_x_829) ;  /* 0x0000000000c84947 */ /* 0x000fea0003800000 */
[----:B------:R-:W-:-:S04]  /*49b0*/  IADD3 R9, PT, PT, R11, R114, RZ ;  /* 0x000000720b097210 */ /* 0x000fc80007ffe0ff */
[----:B------:R-:W-:-:S05]  /*49c0*/  LEA R9, R114, R9, 0x2 ;  /* 0x0000000972097211 */ /* 0x000fca00078e10ff */
[----:B------:R-:W-:-:S05]  /*49d0*/  IMAD R9, R114, 0x2, R9 ;  /* 0x0000000272097824 */ /* 0x000fca00078e0209 */
[----:B------:R-:W-:-:S04]  /*49e0*/  LEA R9, R114, R9, 0x1 ;  /* 0x0000000972097211 */ /* 0x000fc800078e08ff */
[----:B------:R-:W-:-:S05]  /*49f0*/  LEA R9, R114, R9, 0x1 ;  /* 0x0000000972097211 */ /* 0x000fca00078e08ff */
[----:B------:R-:W-:-:S05]  /*4a00*/  IMAD.IADD R9, R9, 0x1, R114 ;  /* 0x0000000109097824 */ /* 0x000fca00078e0272 */
[----:B-12---:R-:W-:-:S04]  /*4a10*/  SHF.L.U32 R14, R9, 0x3, RZ ;  /* 0x00000003090e7819 */ /* 0x006fc800000006ff */
[----:B------:R-:W-:Y:S02]  /*4a20*/  SHF.R.S32.HI R15, RZ, 0x1f, R14 ;  /* 0x0000001fff0f7819 */ /* 0x000fe4000001140e */
[----:B------:R-:W-:-:S04]  /*4a30*/  IADD3 R9, P1, PT, R41, R14, RZ ;  /* 0x0000000e29097210 */ /* 0x000fc80007f3e0ff */
[----:B------:R-:W-:Y:S02]  /*4a40*/  IADD3.X R128, PT, PT, R36, R15, RZ, P1, !PT ;  /* 0x0000000f24807210 */ /* 0x000fe40000ffe4ff */
[----:B0--34-:R-:W-:-:S04]  /*4a50*/  LEA R12, P1, R9, UR14, 0x1 ;  /* 0x0000000e090c7c11 */ /* 0x019fc8000f8208ff */
[----:B------:R-:W-:-:S05]  /*4a60*/  LEA.HI.X R13, R9, UR15, R128, 0x1, P1 ;  /* 0x0000000f090d7c11 */ /* 0x000fca00088f0c80 */
[----:B------:R0:W5:Y:S01]  /*4a70*/  LDG.E R9, desc[UR36][R12.64] ;  /* 0x000000240c097981 */ /* 0x000162000c1e1900 */
[----:B------:R-:W-:-:S09]  /*4a80*/  UISETP.NE.AND UP0, UPT, UR12, URZ, UPT ;  /* 0x000000ff0c00728c */ /* 0x000fd2000bf05270 */
[----:B0-----:R-:W-:Y:S05]  /*4a90*/  BRA.U UP0, `(.L_x_828) ;  /* 0x0000000100247547 */ /* 0x001fea000b800000 */
[----:B------:R-:W-:-:S13]  /*4aa0*/  ISETP.NE.AND P3, PT, R23, RZ, PT ;  /* 0x000000ff1700720c */ /* 0x000fda0003f65270 */
[----:B------:R-:W2:Y:S01]  /*4ab0*/  @P3 LDG.E R128, desc[UR36][R82.64+0xc0] ;  /* 0x0000c02452803981 */ /* 0x000ea2000c1e1900 */
[----:B------:R-:W-:Y:S01]  /*4ac0*/  IADD3 R14, P1, PT, R42, R14, RZ ;  /* 0x0000000e2a0e7210 */ /* 0x000fe20007f3e0ff */
[----:B-----5:R-:W-:-:S04]  /*4ad0*/  HFMA2 R9, R9, 1, 1, R68 ;  /* 0x3c003c0009097831 */ /* 0x020fc80000000044 */
[----:B------:R-:W-:Y:S01]  /*4ae0*/  IMAD.X R15, R35, 0x1, R15, P1 ;  /* 0x00000001230f7824 */ /* 0x000fe200008e060f */
[----:B------:R-:W-:-:S04]  /*4af0*/  LEA R12, P1, R14, UR14, 0x1 ;  /* 0x0000000e0e0c7c11 */ /* 0x000fc8000f8208ff */
[----:B------:R-:W-:Y:S01]  /*4b00*/  LEA.HI.X R13, R14, UR15, R15, 0x1, P1 ;  /* 0x0000000f0e0d7c11 */ /* 0x000fe200088f0c0f */
[----:B--2---:R-:W-:-:S05]  /*4b10*/  @P3 HMUL2 R9, R9, R128 ;  /* 0x0000008009093232 */ /* 0x004fca0000000000 */
[----:B------:R0:W-:Y:S03]  /*4b20*/  STG.E desc[UR36][R12.64], R9 ;  /* 0x000000090c007986 */ /* 0x0001e6000c101924 */
.L_x_828:
[----:B------:R-:W-:Y:S05]  /*4b30*/  @P4 BREAK.RELIABLE B2 ;  /* 0x0000000000024942 */ /* 0x000fea0003800100 */
[----:B------:R-:W-:Y:S05]  /*4b40*/  @P4 BRA `(.L_x_830) ;  /* 0x0000000000d04947 */ /* 0x000fea0003800000 */
[----:B0-234-:R-:W-:-:S04]  /*4b50*/  IADD3 R13, PT, PT, R11, R114, RZ ;  /* 0x000000720b0d7210 */ /* 0x01dfc80007ffe0ff */
[----:B------:R-:W-:-:S05]  /*4b60*/  LEA R13, R114, R13, 0x2 ;  /* 0x0000000d720d7211 */ /* 0x000fca00078e10ff */
        /* <DEDUP_REMOVED lines=20> */
[----:B--2---:R-:W-:-:S05]  /*4cb0*/  @P3 HFMA2 R8, R8, R15, -RZ ;  /* 0x0000000f08083231 */ /* 0x004fca00001000ff */
[----:B------:R0:W-:Y:S03]  /*4cc0*/  STG.E desc[UR36][R12.64], R8 ;  /* 0x000000080c007986 */ /* 0x0001e6000c101924 */
.L_x_829:
[----:B------:R-:W-:Y:S05]  /*4cd0*/  @P4 BREAK.RELIABLE B2 ;  /* 0x0000000000024942 */ /* 0x000fea0003800100 */
[----:B------:R-:W-:Y:S05]  /*4ce0*/  @P4 BRA `(.L_x_830) ;  /* 0x0000000000684947 */ /* 0x000fea0003800000 */
[----:B------:R-:W-:Y:S05]  /*4cf0*/  BSYNC.RELIABLE B2 ;  /* 0x0000000000027941 */ /* 0x000fea0003800100 */
.L_x_820:
[----:B------:R-:W-:-:S04]  /*4d00*/  IADD3 R7, PT, PT, R11, R114, RZ ;  /* 0x000000720b077210 */ /* 0x000fc80007ffe0ff */
[----:B------:R-:W-:-:S05]  /*4d10*/  LEA R7, R114, R7, 0x2 ;  /* 0x0000000772077211 */ /* 0x000fca00078e10ff */
[----:B------:R-:W-:-:S05]  /*4d20*/  IMAD R7, R114, 0x2, R7 ;  /* 0x0000000272077824 */ /* 0x000fca00078e0207 */
        /* <DEDUP_REMOVED lines=22> */
.L_x_830:
[----:B------:R-:W-:Y:S05]  /*4e90*/  BSYNC.RECONVERGENT B1 ;  /* 0x0000000000017941 */ /* 0x000fea0003800200 */
.L_x_819:
[----:B0-234-:R-:W-:Y:S01]  /*4ea0*/  IADD3 R13, PT, PT, R11, R114, RZ ;  /* 0x000000720b0d7210 */ /* 0x01dfe20007ffe0ff */
[----:B------:R-:W-:Y:S04]  /*4eb0*/  BSSY.RECONVERGENT B1, `(.L_x_831) ;  /* 0x000002b000017945 */ /* 0x000fe80003800200 */
[----:B------:R-:W-:-:S05]  /*4ec0*/  IMAD R13, R114, 0x4, R13 ;  /* 0x00000004720d7824 */ /* 0x000fca00078e020d */
[----:B------:R-:W-:-:S04]  /*4ed0*/  LEA R13, R114, R13, 0x1 ;  /* 0x0000000d720d7211 */ /* 0x000fc800078e08ff */
[----:B------:R-:W-:-:S05]  /*4ee0*/  LEA R13, R114, R13, 0x1 ;  /* 0x0000000d720d7211 */ /* 0x000fca00078e08ff */
[----:B------:R-:W-:-:S05]  /*4ef0*/  IMAD R13, R114, 0x2, R13 ;  /* 0x00000002720d7824 */ /* 0x000fca00078e020d */
[----:B------:R-:W-:-:S04]  /*4f00*/  LEA R13, R114, R13, 0x1 ;  /* 0x0000000d720d7211 */ /* 0x000fc800078e08ff */
[----:B------:R-:W-:Y:S01]  /*4f10*/  LEA R131, R114, R13, 0x1 ;  /* 0x0000000d72837211 */ /* 0x000fe200078e08ff */
[----:B------:R-:W-:Y:S06]  /*4f20*/  @P4 BRA `(.L_x_832) ;  /* 0x00000000008c4947 */ /* 0x000fec0003800000 */
[----:B------:R-:W-:Y:S01]  /*4f30*/  IMAD R11, R114, 0x10, R11 ;  /* 0x00000010720b7824 */ /* 0x000fe200078e020b */
[----:B------:R-:W-:Y:S01]  /*4f40*/  SHF.L.U32 R5, R131, 0x3, RZ ;  /* 0x0000000383057819 */ /* 0x000fe200000006ff */
[----:B------:R-:W-:Y:S01]  /*4f50*/  UISETP.NE.AND UP0, UPT, UR12, URZ, UPT ;  /* 0x000000ff0c00728c */ /* 0x000fe2000bf05270 */
[----:B------:R-:W-:Y:S02]  /*4f60*/  ISETP.NE.AND P5, PT, R23, RZ, PT ;  /* 0x000000ff1700720c */ /* 0x000fe40003fa5270 */
[----:B------:R-:W-:Y:S02]  /*4f70*/  SHF.R.S32.HI R128, RZ, 0x1f, R5 ;  /* 0x0000001fff807819 */ /* 0x000fe40000011405 */
[----:B------:R-:W-:Y:S02]  /*4f80*/  IADD3 R13, P1, PT, R41, R5, RZ ;  /* 0x00000005290d7210 */ /* 0x000fe40007f3e0ff */
[----:B------:R-:W-:-:S03]  /*4f90*/  SHF.L.U32 R132, R11, 0x3, RZ ;  /* 0x000000030b847819 */ /* 0x000fc600000006ff */
[C---:B------:R-:W-:Y:S01]  /*4fa0*/  IMAD.X R130, R36.reuse, 0x1, R128, P1 ;  /* 0x0000000124827824 */ /* 0x040fe200008e0680 */
[----:B------:R-:W-:Y:S02]  /*4fb0*/  SHF.R.S32.HI R133, RZ, 0x1f, R132 ;  /* 0x0000001fff857819 */ /* 0x000fe40000011484 */
[----:B------:R-:W-:Y:S02]  /*4fc0*/  IADD3 R6, P3, PT, R41, R132, RZ ;  /* 0x0000008429067210 */ /* 0x000fe40007f7e0ff */
[C---:B-1----:R-:W-:Y:S02]  /*4fd0*/  LEA R14, P1, R13.reuse, UR14, 0x1 ;  /* 0x0000000e0d0e7c11 */ /* 0x042fe4000f8208ff */
[----:B------:R-:W-:Y:S02]  /*4fe0*/  IADD3.X R11, PT, PT, R36, R133, RZ, P3, !PT ;  /* 0x00000085240b7210 */ /* 0x000fe40001ffe4ff */
[----:B------:R-:W-:Y:S02]  /*4ff0*/  LEA R12, P3, R6, UR14, 0x1 ;  /* 0x0000000e060c7c11 */ /* 0x000fe4000f8608ff */
[----:B------:R-:W-:-:S02]  /*5000*/  LEA.HI.X R15, R13, UR15, R130, 0x1, P1 ;  /* 0x0000000f0d0f7c11 */ /* 0x000fc400088f0c82 */
[----:B------:R-:W-:-:S03]  /*5010*/  LEA.HI.X R13, R6, UR15, R11, 0x1, P3 ;  /* 0x0000000f060d7c11 */ /* 0x000fc600098f0c0b */
[----:B------:R0:W5:Y:S01]  /*5020*/  LDG.E R6, desc[UR36][R14.64] ;  /* 0x000000240e067981 */ /* 0x000162000c1e1900 */
[----:B------:R-:W-:Y:S05]  /*5030*/  BRA.U UP0, `(.L_x_833) ;  /* 0x0000000100207547 */ /* 0x000fea000b800000 */
[----:B------:R-:W2:Y:S01]  /*5040*/  @P5 LDG.E R11, desc[UR36][R82.64+0xf0] ;  /* 0x0000f024520b5981 */ /* 0x000ea2000c1e1900 */
[----:B-----5:R-:W-:Y:S01]  /*5050*/  HFMA2 R6, R6, 1, 1, R63 ;  /* 0x3c003c0006067831 */ /* 0x020fe2000000003f */
[----:B------:R-:W-:-:S04]  /*5060*/  IADD3 R5, P1, PT, R42, R5, RZ ;  /* 0x000000052a057210 */ /* 0x000fc80007f3e0ff */
[----:B------:R-:W-:Y:S02]  /*5070*/  IADD3.X R128, PT, PT, R35, R128, RZ, P1, !PT ;  /* 0x0000008023807210 */ /* 0x000fe40000ffe4ff */
[----:B0-----:R-:W-:-:S04]  /*5080*/  LEA R14, P1, R5, UR14, 0x1 ;  /* 0x0000000e050e7c11 */ /* 0x001fc8000f8208ff */
[----:B------:R-:W-:Y:S01]  /*5090*/  LEA.HI.X R15, R5, UR15, R128, 0x1, P1 ;  /* 0x0000000f050f7c11 */ /* 0x000fe200088f0c80 */
[----:B--2---:R-:W-:-:S05]  /*50a0*/  @P5 HMUL2 R6, R6, R11 ;  /* 0x0000000b06065232 */ /* 0x004fca0000000000 */
[----:B------:R1:W-:Y:S03]  /*50b0*/  STG.E desc[UR36][R14.64], R6 ;  /* 0x000000060e007986 */ /* 0x0003e6000c101924 */
.L_x_833:
[----:B------:R2:W5:Y:S01]  /*50c0*/  LDG.E R5, desc[UR36][R12.64] ;  /* 0x000000240c057981 */ /* 0x000562000c1e1900 */
[----:B------:R-:W-:Y:S05]  /*50d0*/  BRA.U UP0, `(.L_x_832) ;  /* 0x0000000100207547 */ /* 0x000fea000b800000 */
[----:B01----:R-:W3:Y:S01]  /*50e0*/  @P5 LDG.E R14, desc[UR36][R82.64+0x100] ;  /* 0x00010024520e5981 */ /* 0x003ee2000c1e1900 */
[----:B------:R-:W-:Y:S01]  /*50f0*/  IADD3 R11, P1, PT, R42, R132, RZ ;  /* 0x000000842a0b7210 */ /* 0x000fe20007f3e0ff */
[----:B-----5:R-:W-:-:S04]  /*5100*/  HADD2 R5, R5, R64 ;  /* 0x0000004005057230 */ /* 0x020fc80000000000 */
[----:B------:R-:W-:Y:S01]  /*5110*/  IMAD.X R128, R35, 0x1, R133, P1 ;  /* 0x0000000123807824 */ /* 0x000fe200008e0685 */
[----:B--2---:R-:W-:-:S04]  /*5120*/  LEA R12, P1, R11, UR14, 0x1 ;  /* 0x0000000e0b0c7c11 */ /* 0x004fc8000f8208ff */
[----:B------:R-:W-:Y:S01]  /*5130*/  LEA.HI.X R13, R11, UR15, R128, 0x1, P1 ;  /* 0x0000000f0b0d7c11 */ /* 0x000fe200088f0c80 */
[----:B---3--:R-:W-:-:S05]  /*5140*/  @P5 HFMA2 R5, R5, R14, -RZ ;  /* 0x0000000e05055231 */ /* 0x008fca00001000ff */
[----:B------:R3:W-:Y:S03]  /*5150*/  STG.E desc[UR36][R12.64], R5 ;  /* 0x000000050c007986 */ /* 0x0007e6000c101924 */
.L_x_832:
[----:B------:R-:W-:Y:S05]  /*5160*/  BSYNC.RECONVERGENT B1 ;  /* 0x0000000000017941 */ /* 0x000fea0003800200 */
.L_x_831:
[----:B--23--:R-:W-:Y:S01]  /*5170*/  LEA R13, R114, R131, 0x1 ;  /* 0x00000083720d7211 */ /* 0x00cfe200078e08ff */
[----:B------:R-:W-:Y:S03]  /*5180*/  BSSY.RECONVERGENT B1, `(.L_x_834) ;  /* 0x0000020000017945 */ /* 0x000fe60003800200 */
[----:B------:R-:W-:-:S05]  /*5190*/  IADD3 R149, PT, PT, R13, R114, RZ ;  /* 0x000000720d957210 */ /* 0x000fca0007ffe0ff */
[----:B------:R-:W-:-:S05]  /*51a0*/  IMAD.IADD R151, R149, 0x1, R114 ;  /* 0x0000000195977824 */ /* 0x000fca00078e0272 */
[----:B------:R-:W-:-:S04]  /*51b0*/  IADD3 R145, PT, PT, R151, R114, RZ ;  /* 0x0000007297917210 */ /* 0x000fc80007ffe0ff */
        /* <DEDUP_REMOVED lines=8> */
[----:B01----:R-:W-:Y:S01]  /*5240*/  IADD3 R15, PT, PT, R11, R114, RZ ;  /* 0x000000720b0f7210 */ /* 0x003fe20007ffe0ff */
[----:B------:R-:W-:Y:S06]  /*5250*/  @P4 BRA `(.L_x_835) ;  /* 0x0000000000484947 */ /* 0x000fec0003800000 */
        /* <DEDUP_REMOVED lines=18> */
.L_x_835:
[----:B------:R-:W-:Y:S05]  /*5380*/  BSYNC.RECONVERGENT B1 ;  /* 0x0000000000017941 */ /* 0x000fea0003800200 */
.L_x_834:
[----:B------:R-:W-:Y:S04]  /*5390*/  BSSY.RECONVERGENT B1, `(.L_x_836) ;  /* 0x0000014000017945 */ /* 0x000fe80003800200 */
[----:B------:R-:W-:Y:S05]  /*53a0*/  @P4 BRA `(.L_x_837) ;  /* 0x0000000000484947 */ /* 0x000fea0003800000 */
[----:B------:R-:W-:-:S04]  /*53b0*/  SHF.L.U32 R14, R149, 0x3, RZ ;  /* 0x00000003950e7819 */ /* 0x000fc800000006ff */
[----:B------:R-:W-:Y:S02]  /*53c0*/  SHF.R.S32.HI R130, RZ, 0x1f, R14 ;  /* 0x0000001fff827819 */ /* 0x000fe4000001140e */
[----:B------:R-:W-:-:S05]  /*53d0*/  IADD3 R3, P1, PT, R41, R14, RZ ;  /* 0x0000000e29037210 */ /* 0x000fca0007f3e0ff */
[----:B------:R-:W-:Y:S01]  /*53e0*/  IMAD.X R128, R36, 0x1, R130, P1 ;  /* 0x0000000124807824 */ /* 0x000fe200008e0682 */
[----:B0-----:R-:W-:-:S04]  /*53f0*/  LEA R12, P1, R3, UR14, 0x1 ;  /* 0x0000000e030c7c11 */ /* 0x001fc8000f8208ff */
[----:B------:R-:W-:-:S05]  /*5400*/  LEA.HI.X R13, R3, UR15, R128, 0x1, P1 ;  /* 0x0000000f030d7c11 */ /* 0x000fca00088f0c80 */
[----:B------:R1:W5:Y:S01]  /*5410*/  LDG.E R3, desc[UR36][R12.64] ;  /* 0x000000240c037981 */ /* 0x000362000c1e1900 */
[----:B------:R-:W-:-:S09]  /*5420*/  UISETP.NE.AND UP0, UPT, UR12, URZ, UPT ;  /* 0x000000ff0c00728c */ /* 0x000fd2000bf05270 */
[----:B-1----:R-:W-:Y:S05]  /*5430*/  BRA.U UP0, `(.L_x_837) ;  /* 0x0000000100247547 */ /* 0x002fea000b800000 */
        /* <DEDUP_REMOVED lines=9> */
.L_x_837:
[----:B------:R-:W-:Y:S05]  /*54d0*/  BSYNC.RECONVERGENT B1 ;  /* 0x0000000000017941 */ /* 0x000fea0003800200 */
.L_x_836:
[----:B------:R-:W-:Y:S04]  /*54e0*/  BSSY.RECONVERGENT B1, `(.L_x_838) ;  /* 0x0000014000017945 */ /* 0x000fe80003800200 */
[----:B------:R-:W-:Y:S05]  /*54f0*/  @P4 BRA `(.L_x_839) ;  /* 0x0000000000484947 */ /* 0x000fea0003800000 */
[----:B------:R-:W-:-:S04]  /*5500*/  SHF.L.U32 R14, R151, 0x3, RZ ;  /* 0x00000003970e7819 */ /* 0x000fc800000006ff */
[----:B------:R-:W-:Y:S02]  /*5510*/  SHF.R.S32.HI R130, RZ, 0x1f, R14 ;  /* 0x0000001fff827819 */ /* 0x000fe4000001140e */
[----:B01----:R-:W-:-:S05]  /*5520*/  IADD3 R13, P1, PT, R41, R14, RZ ;  /* 0x0000000e290d7210 */ /* 0x003fca0007f3e0ff */
[----:B------:R-:W-:Y:S01]  /*5530*/  IMAD.X R128, R36, 0x1, R130, P1 ;  /* 0x0000000124807824 */ /* 0x000fe200008e0682 */
[----:B------:R-:W-:-:S04]  /*5540*/  LEA R12, P1, R13, UR14, 0x1 ;  /* 0x0000000e0d0c7c11 */ /* 0x000fc8000f8208ff */
[----:B------:R-:W-:-:S05]  /*5550*/  LEA.HI.X R13, R13, UR15, R128, 0x1, P1 ;  /* 0x0000000f0d0d7c11 */ /* 0x000fca00088f0c80 */
[----:B------:R2:W5:Y:S01]  /*5560*/  LDG.E R123, desc[UR36][R12.64] ;  /* 0x000000240c7b7981 */ /* 0x000562000c1e1900 */
[----:B------:R-:W-:-:S09]  /*5570*/  UISETP.NE.AND UP0, UPT, UR12, URZ, UPT ;  /* 0x000000ff0c00728c */ /* 0x000fd2000bf05270 */
[----:B--2---:R-:W-:Y:S05]  /*5580*/  BRA.U UP0, `(.L_x_839) ;  /* 0x0000000100247547 */ /* 0x004fea000b800000 */
        /* <DEDUP_REMOVED lines=9> */
.L_x_839:
[----:B------:R-:W-:Y:S05]  /*5620*/  BSYNC.RECONVERGENT B1 ;  /* 0x0000000000017941 */ /* 0x000fea0003800200 */
.L_x_838:
[----:B------:R-:W-:Y:S04]  /*5630*/  BSSY.RECONVERGENT B1, `(.L_x_840) ;  /* 0x0000014000017945 */ /* 0x000fe80003800200 */
[----:B------:R-:W-:Y:S05]  /*5640*/  @P4 BRA `(.L_x_841) ;  /* 0x0000000000484947 */ /* 0x000fea0003800000 */
[----:B------:R-:W-:-:S04]  /*5650*/  SHF.L.U32 R145, R145, 0x3, RZ ;  /* 0x0000000391917819 */ /* 0x000fc800000006ff */
[----:B------:R-:W-:Y:S02]  /*5660*/  SHF.R.S32.HI R14, RZ, 0x1f, R145 ;  /* 0x0000001fff0e7819 */ /* 0x000fe40000011491 */
[----:B012---:R-:W-:-:S05]  /*5670*/  IADD3 R13, P1, PT, R41, R145, RZ ;  /* 0x00000091290d7210 */ /* 0x007fca0007f3e0ff */
[----:B------:R-:W-:Y:S01]  /*5680*/  IMAD.X R120, R36, 0x1, R14, P1 ;  /* 0x0000000124787824 */ /* 0x000fe200008e060e */
[----:B------:R-:W-:-:S04]  /*5690*/  LEA R12, P1, R13, UR14, 0x1 ;  /* 0x0000000e0d0c7c11 */ /* 0x000fc8000f8208ff */
[----:B------:R-:W-:-:S05]  /*56a0*/  LEA.HI.X R13, R13, UR15, R120, 0x1, P1 ;  /* 0x0000000f0d0d7c11 */ /* 0x000fca00088f0c78 */
[----:B------:R3:W5:Y:S01]  /*56b0*/  LDG.E R120, desc[UR36][R12.64] ;  /* 0x000000240c787981 */ /* 0x000762000c1e1900 */
[----:B------:R-:W-:-:S09]  /*56c0*/  UISETP.NE.AND UP0, UPT, UR12, URZ, UPT ;  /* 0x000000ff0c00728c */ /* 0x000fd2000bf05270 */
[----:B---3--:R-:W-:Y:S05]  /*56d0*/  BRA.U UP0, `(.L_x_841) ;  /* 0x0000000100247547 */ /* 0x008fea000b800000 */
        /* <DEDUP_REMOVED lines=9> */
.L_x_841:
[----:B------:R-:W-:Y:S05]  /*5770*/  BSYNC.RECONVERGENT B1 ;  /* 0x0000000000017941 */ /* 0x000fea0003800200 */
.L_x_840:
[----:B------:R-:W-:Y:S04]  /*5780*/  BSSY.RECONVERGENT B1, `(.L_x_842) ;  /* 0x0000014000017945 */ /* 0x000fe80003800200 */
[----:B------:R-:W-:Y:S05]  /*5790*/  @P4 BRA `(.L_x_843) ;  /* 0x0000000000484947 */ /* 0x000fea0003800000 */
[----:B------:R-:W-:-:S04]  /*57a0*/  SHF.L.U32 R143, R143, 0x3, RZ ;  /* 0x000000038f8f7819 */ /* 0x000fc800000006ff */
[----:B------:R-:W-:Y:S02]  /*57b0*/  SHF.R.S32.HI R128, RZ, 0x1f, R143 ;  /* 0x0000001fff807819 */ /* 0x000fe4000001148f */
[----:B0123--:R-:W-:-:S05]  /*57c0*/  IADD3 R13, P1, PT, R41, R143, RZ ;  /* 0x0000008f290d7210 */ /* 0x00ffca0007f3e0ff */
        /* <DEDUP_REMOVED lines=15> */
.L_x_843:
[----:B------:R-:W-:Y:S05]  /*58c0*/  BSYNC.RECONVERGENT B1 ;  /* 0x0000000000017941 */ /* 0x000fea0003800200 */
.L_x_842:
[----:B------:R-:W-:Y:S04]  /*58d0*/  BSSY.RECONVERGENT B1, `(.L_x_844) ;  /* 0x0000014000017945 */ /* 0x000fe80003800200 */
[----:B------:R-:W-:Y:S05]  /*58e0*/  @P4 BRA `(.L_x_845) ;  /* 0x0000000000484947 */ /* 0x000fea0003800000 */
[----:B------:R-:W-:-:S04]  /*58f0*/  SHF.L.U32 R141, R141, 0x3, RZ ;  /* 0x000000038d8d7819 */ /* 0x000fc800000006ff */
[----:B------:R-:W-:Y:S02]  /*5900*/  SHF.R.S32.HI R14, RZ, 0x1f, R141 ;  /* 0x0000001fff0e7819 */ /* 0x000fe4000001148d */
[----:B01234-:R-:W-:-:S05]  /*5910*/  IADD3 R13, P1, PT, R41, R141, RZ ;  /* 0x0000008d290d7210 */ /* 0x01ffca0007f3e0ff */
        /* <DEDUP_REMOVED lines=15> */
.L_x_845:
[----:B------:R-:W-:Y:S05]  /*5a10*/  BSYNC.RECONVERGENT B1 ;  /* 0x0000000000017941 */ /* 0x000fea0003800200 */
.L_x_844:
        /* <DEDUP_REMOVED lines=20> */
.L_x_847:
[----:B------:R-:W-:Y:S05]  /*5b60*/  BSYNC.RECONVERGENT B1 ;  /* 0x0000000000017941 */ /* 0x000fea0003800200 */
.L_x_846:
        /* <DEDUP_REMOVED lines=20> */
.L_x_849:
[----:B------:R-:W-:Y:S05]  /*5cb0*/  BSYNC.RECONVERGENT B1 ;  /* 0x0000000000017941 */ /* 0x000fea0003800200 */
.L_x_848:
        /* <DEDUP_REMOVED lines=20> */
.L_x_851:
[----:B------:R-:W-:Y:S05]  /*5e00*/  BSYNC.RECONVERGENT B1 ;  /* 0x0000000000017941 */ /* 0x000fea0003800200 */
.L_x_850:
        /* <DEDUP_REMOVED lines=20> */
.L_x_853:
[----:B------:R-:W-:Y:S05]  /*5f50*/  BSYNC.RECONVERGENT B1 ;  /* 0x0000000000017941 */ /* 0x000fea0003800200 */
.L_x_852:
        /* <DEDUP_REMOVED lines=20> */
.L_x_855:
[----:B------:R-:W-:Y:S05]  /*60a0*/  BSYNC.RECONVERGENT B1 ;  /* 0x0000000000017941 */ /* 0x000fea0003800200 */
.L_x_854:
        /* <DEDUP_REMOVED lines=20> */
.L_x_857:
[----:B------:R-:W-:Y:S05]  /*61f0*/  BSYNC.RECONVERGENT B1 ;  /* 0x0000000000017941 */ /* 0x000fea0003800200 */
.L_x_856:
        /* <DEDUP_REMOVED lines=20> */
.L_x_859:
[----:B------:R-:W-:Y:S05]  /*6340*/  BSYNC.RECONVERGENT B1 ;  /* 0x0000000000017941 */ /* 0x000fea0003800200 */
.L_x_858:
[----:B------:R-:W-:Y:S04]  /*6350*/  BSSY.RECONVERGENT B1, `(.L_x_860) ;  /* 0x0000027000017945 */ /* 0x000fe80003800200 */
[----:B------:R-:W-:Y:S05]  /*6360*/  @P4 BRA `(.L_x_861) ;  /* 0x0000000000944947 */ /* 0x000fea0003800000 */
[----:B------:R-:W-:Y:S01]  /*6370*/  IADD3 R11, PT, PT, R15, R114, RZ ;  /* 0x000000720f0b7210 */ /* 0x000fe20007ffe0ff */
[----:B------:R-:W-:Y:S01]  /*6380*/  UISETP.NE.AND UP0, UPT, UR12, URZ, UPT ;  /* 0x000000ff0c00728c */ /* 0x000fe2000bf05270 */
[----:B------:R-:W-:-:S03]  /*6390*/  ISETP.NE.AND P5, PT, R23, RZ, PT ;  /* 0x000000ff1700720c */ /* 0x000fc60003fa5270 */
[C---:B01234-:R-:W-:Y:S01]  /*63a0*/  IMAD.IADD R12, R11.reuse, 0x1, R114 ;  /* 0x000000010b0c7824 */ /* 0x05ffe200078e0272 */
[----:B------:R-:W-:-:S04]  /*63b0*/  SHF.L.U32 R11, R11, 0x3, RZ ;  /* 0x000000030b0b7819 */ /* 0x000fc800000006ff */
[----:B------:R-:W-:Y:S02]  /*63c0*/  SHF.R.S32.HI R128, RZ, 0x1f, R11 ;  /* 0x0000001fff807819 */ /* 0x000fe4000001140b */
[----:B------:R-:W-:Y:S02]  /*63d0*/  IADD3 R15, P1, PT, R41, R11, RZ ;  /* 0x0000000b290f7210 */ /* 0x000fe40007f3e0ff */
[----:B------:R-:W-:-:S03]  /*63e0*/  SHF.L.U32 R131, R12, 0x3, RZ ;  /* 0x000000030c837819 */ /* 0x000fc600000006ff */
[C---:B------:R-:W-:Y:S01]  /*63f0*/  IMAD.X R130, R36.reuse, 0x1, R128, P1 ;  /* 0x0000000124827824 */ /* 0x040fe200008e0680 */
[----:B------:R-:W-:Y:S02]  /*6400*/  SHF.R.S32.HI R132, RZ, 0x1f, R131 ;  /* 0x0000001fff847819 */ /* 0x000fe40000011483 */
[----:B------:R-:W-:Y:S02]  /*6410*/  IADD3 R13, P3, PT, R41, R131, RZ ;  /* 0x00000083290d7210 */ /* 0x000fe40007f7e0ff */
[----:B------:R-:W-:Y:S02]  /*6420*/  LEA R14, P1, R15, UR14, 0x1 ;  /* 0x0000000e0f0e7c11 */ /* 0x000fe4000f8208ff */
        /* <DEDUP_REMOVED lines=14> */
.L_x_862:
[----:B------:R2:W5:Y:S01]  /*6510*/  LDG.E R121, desc[UR36][R12.64] ;  /* 0x000000240c797981 */ /* 0x000562000c1e1900 */
[----:B------:R-:W-:-:S09]  /*6520*/  UISETP.NE.AND UP0, UPT, UR12, URZ, UPT ;  /* 0x000000ff0c00728c */ /* 0x000fd2000bf05270 */
[----:B--2---:R-:W-:Y:S05]  /*6530*/  BRA.U UP0, `(.L_x_861) ;  /* 0x0000000100207547 */ /* 0x004fea000b800000 */
[----:B01----:R-:W2:Y:S01]  /*6540*/  @P5 LDG.E R14, desc[UR36][R82.64+0x1f0] ;  /* 0x0001f024520e5981 */ /* 0x003ea2000c1e1900 */
[----:B------:R-:W-:Y:S01]  /*6550*/  IADD3 R11, P1, PT, R42, R131, RZ ;  /* 0x000000832a0b7210 */ /* 0x000fe20007f3e0ff */
[----:B-----5:R-:W-:-:S04]  /*6560*/  HADD2 R121, R121, R48 ;  /* 0x0000003079797230 */ /* 0x020fc80000000000 */
[----:B------:R-:W-:Y:S01]  /*6570*/  IMAD.X R128, R35, 0x1, R132, P1 ;  /* 0x0000000123807824 */ /* 0x000fe200008e0684 */
[----:B------:R-:W-:-:S04]  /*6580*/  LEA R12, P1, R11, UR14, 0x1 ;  /* 0x0000000e0b0c7c11 */ /* 0x000fc8000f8208ff */
[----:B------:R-:W-:Y:S01]  /*6590*/  LEA.HI.X R13, R11, UR15, R128, 0x1, P1 ;  /* 0x0000000f0b0d7c11 */ /* 0x000fe200088f0c80 */
[----:B--2---:R-:W-:-:S05]  /*65a0*/  @P5 HFMA2 R121, R121, R14, -RZ ;  /* 0x0000000e79795231 */ /* 0x004fca00001000ff */
[----:B------:R0:W-:Y:S03]  /*65b0*/  STG.E desc[UR36][R12.64], R121 ;  /* 0x000000790c007986 */ /* 0x0001e6000c101924 */
.L_x_861:
[----:B------:R-:W-:Y:S05]  /*65c0*/  BSYNC.RECONVERGENT B1 ;  /* 0x0000000000017941 */ /* 0x000fea0003800200 */
.L_x_860:
[----:B-----5:R-:W-:Y:S01]  /*65d0*/  HMUL2 R11, R113, R32 ;  /* 0x00000020710b7232 */ /* 0x020fe20000000000 */
[----:B------:R-:W-:Y:S01]  /*65e0*/  UMOV UR4, 0xffffffff ;  /* 0xffffffff00047882 */ /* 0x000fe20000000000 */
[----:B------:R-:W-:Y:S02]  /*65f0*/  LOP3.LUT P1, RZ, R17, 0x3, RZ, 0xc0, !PT ;  /* 0x0000000311ff7812 */ /* 0x000fe4000782c0ff */
[----:B01----:R-:W-:-:S04]  /*6600*/  HFMA2 R15, R112, R31, R11 ;  /* 0x0000001f700f7231 */ /* 0x003fc8000000000b */
[----:B------:R-:W-:-:S04]  /*6610*/  HFMA2 R15, R111, R30, R15 ;  /* 0x0000001e6f0f7231 */ /* 0x000fc8000000000f */
[----:B------:R-:W-:-:S04]  /*6620*/  HFMA2 R14, R110, R29, R15 ;  /* 0x0000001d6e0e7231 */ /* 0x000fc8000000000f */
[----:B------:R-:W-:-:S04]  /*6630*/  HFMA2 R14, R109, R28, R14 ;  /* 0x0000001c6d0e7231 */ /* 0x000fc8000000000e */
[----:B--234-:R-:W-:-:S04]  /*6640*/  HFMA2 R13, R108, R27, R14 ;  /* 0x0000001b6c0d7231 */ /* 0x01cfc8000000000e */
        /* <DEDUP_REMOVED lines=33> */
.L_x_934:
        /* <DEDUP_REMOVED lines=29> */
.L_x_865:
[----:B------:R-:W-:Y:S05]  /*6a30*/  BSYNC.RECONVERGENT B1 ;  /* 0x0000000000017941 */ /* 0x000fea0003800200 */
.L_x_864:
[C---:B-1----:R-:W-:Y:S01]  /*6a40*/  IADD3 R11, PT, PT, R37.reuse, 0xf, RZ ;  /* 0x0000000f250b7810 */ /* 0x042fe20007ffe0ff */
[----:B------:R-:W-:Y:S01]  /*6a50*/  VIADD R37, R37, 0x10 ;  /* 0x0000001025257836 */ /* 0x000fe20000000000 */
[----:B------:R-:W-:Y:S02]  /*6a60*/  IADD3 R40, P2, PT, R40, 0x10, RZ ;  /* 0x0000001028287810 */ /* 0x000fe40007f5e0ff */
[----:B------:R-:W-:Y:S02]  /*6a70*/  ISETP.GE.AND P1, PT, R11, R38, PT ;  /* 0x000000260b00720c */ /* 0x000fe40003f26270 */
[----:B------:R-:W-:Y:S01]  /*6a80*/  IADD3 R34, PT, PT, R34, 0x40, RZ ;  /* 0x0000004022227810 */ /* 0x000fe20007ffe0ff */
[----:B------:R-:W-:Y:S01]  /*6a90*/  IMAD.X R39, RZ, RZ, R39, P2 ;  /* 0x000000ffff277224 */ /* 0x000fe200010e0627 */
[----:B------:R-:W-:-:S09]  /*6aa0*/  IADD3 R44, PT, PT, R44, 0x10, RZ ;  /* 0x000000102c2c7810 */ /* 0x000fd20007ffe0ff */
[----:B------:R-:W-:Y:S05]  /*6ab0*/  @!P1 BRA `(.L_x_866) ;  /* 0xffffffcc00809947 */ /* 0x000fea000383ffff */
.L_x_811:
[----:B0-----:R-:W-:Y:S05]  /*6ac0*/  BSYNC B0 ;  /* 0x0000000000007941 */ /* 0x001fea0003800000 */
.L_x_810:
[----:B------:R-:W-:-:S03]  /*6ad0*/  UMOV UR4, 0xffffffff ;  /* 0xffffffff00047882 */ /* 0x000fc60000000000 */
[----:B------:R-:W-:Y:S05]  /*6ae0*/  BRA.DIV UR4, `(.L_x_867) ;  /* 0x0000004a04b47947 */ /* 0x000fea000b800000 */
[----:B------:R-:W0:Y:S02]  /*6af0*/  SHFL.BFLY PT, R14, R0, 0x10, 0x1f ;  /* 0x0e001f00000e7f89 */ /* 0x000e2400000e0000 */
[----:B0-----:R-:W-:-:S05]  /*6b00*/  FMNMX.FTZ R13, R14, R0, !PT ;  /* 0x000000000e0d7209 */ /* 0x001fca0007810000 */
[----:B------:R-:W0:Y:S02]  /*6b10*/  SHFL.BFLY PT, R14, R13, 0x8, 0x1f ;  /* 0x0d001f000d0e7f89 */ /* 0x000e2400000e0000 */
[----:B0-----:R-:W-:-:S05]  /*6b20*/  FMNMX.FTZ R2, R13, R14, !PT ;  /* 0x0000000e0d027209 */ /* 0x001fca0007810000 */
[----:B------:R0:W2:Y:S02]  /*6b30*/  SHFL.BFLY PT, R14, R2, 0x4, 0x1f ;  /* 0x0c801f00020e7f89 */ /* 0x0000a400000e0000 */
.L_x_939:
[----:B------:R-:W1:Y:S01]  /*6b40*/  S2R R13, SR_CgaCtaId ;  /* 0x00000000000d7919 */ /* 0x000e620000008800 */
[----:B------:R-:W-:Y:S01]  /*6b50*/  LOP3.LUT P0, R5, R17, 0x1f, RZ, 0xc0, !PT ;  /* 0x0000001f11057812 */ /* 0x000fe2000780c0ff */
[----:B------:R-:W-:Y:S05]  /*6b60*/  WARPSYNC.ALL ;  /* 0x0000000000007948 */ /* 0x000fea0003800000 */
[----:B------:R-:W-:Y:S02]  /*6b70*/  MOV R10, 0x400 ;  /* 0x00000400000a7802 */ /* 0x000fe40000000f00 */
[----:B--2---:R-:W-:Y:S02]  /*6b80*/  FMNMX.FTZ R3, R2, R14, !PT ;  /* 0x0000000e02037209 */ /* 0x004fe40007810000 */
[----:B-1----:R-:W-:-:S04]  /*6b90*/  LEA R4, R13, R10, 0x18 ;  /* 0x0000000a0d047211 */ /* 0x002fc800078ec0ff */
[----:B---3--:R-:W-:-:S05]  /*6ba0*/  @!P0 LEA.HI R0, R17, R4, RZ, 0x1d ;  /* 0x0000000411008211 */ /* 0x008fca00078fe8ff */
[----:B------:R1:W-:Y:S01]  /*6bb0*/  @!P0 STS [R0], R3 ;  /* 0x0000000300008388 */ /* 0x0003e20000000800 */
[----:B------:R-:W-:Y:S01]  /*6bc0*/  BAR.SYNC.DEFER_BLOCKING 0x0 ;  /* 0x0000000000007b1d */ /* 0x000fe20000010000 */
[----:B------:R-:W-:Y:S01]  /*6bd0*/  ISETP.GT.U32.AND P0, PT, R5, 0x1, PT ;  /* 0x000000010500780c */ /* 0x000fe20003f04070 */
[----:B-1----:R-:W-:Y:S01]  /*6be0*/  IMAD.IADD R3, R17, 0x1, R115 ;  /* 0x0000000111037824 */ /* 0x002fe200078e0273 */
[----:B------:R-:W-:Y:S01]  /*6bf0*/  MOV R7, 0xff7fffff ;  /* 0xff7fffff00077802 */ /* 0x000fe20000000f00 */
[----:B0-----:R-:W-:Y:S01]  /*6c00*/  HFMA2 R2, -RZ, RZ, 0, 0 ;  /* 0x00000000ff027431 */ /* 0x001fe200000001ff */
[----:B------:R-:W-:Y:S01]  /*6c10*/  LEA R6, R5, R4, 0x2 ;  /* 0x0000000405067211 */ /* 0x000fe200078e10ff */
[----:B------:R-:W-:Y:S08]  /*6c20*/  BSSY.RECONVERGENT B0, `(.L_x_868) ;  /* 0x000014f000007945 */ /* 0x000ff00003800200 */
[----:B------:R-:W0:Y:S01]  /*6c30*/  @!P0 LDS R7, [R6] ;  /* 0x0000000006078984 */ /* 0x000e220000000800 */
[----:B------:R-:W-:-:S03]  /*6c40*/  ISETP.GE.AND P0, PT, R3, R22, PT ;  /* 0x000000160300720c */ /* 0x000fc60003f06270 */
[----:B0-----:R-:W0:Y:S02]  /*6c50*/  SHFL.BFLY PT, R0, R7, 0x1, 0x1f ;  /* 0x0c201f0007007f89 */ /* 0x001e2400000e0000 */
[----:B0-----:R-:W-:-:S06]  /*6c60*/  FMNMX.FTZ R0, R0, R7, !PT ;  /* 0x0000000700007209 */ /* 0x001fcc0007810000 */
[----:B------:R-:W0:Y:S02]  /*6c70*/  SHFL.IDX PT, R0, R0, RZ, 0x1f ;  /* 0x00001fff00007589 */ /* 0x000e2400000e0000 */
        /* <DEDUP_REMOVED lines=12> */
[----:B------:R-:W-:Y:S02]  /*6d40*/  ISETP.NE.AND P0, PT, R2, 0xc0, PT ;  /* 0x000000c00200780c */ /* 0x000fe40003f05270 */
[----:B------:R-:W-:-:S11]  /*6d50*/  MOV R2, RZ ;  /* 0x000000ff00027202 */ /* 0x000fd60000000f00 */
[----:B------:R-:W-:Y:S05]  /*6d60*/  @!P0 BRA `(.L_x_872) ;  /* 0x00000000004c8947 */ /* 0x000fea0003800000 */
[----:B------:R-:W-:Y:S01]  /*6d70*/  IADD3 R12, PT, PT, R10, 0x410, RZ ;  /* 0x000004100a0c7810 */ /* 0x000fe20007ffe0ff */
[----:B------:R-:W-:Y:S01]  /*6d80*/  IMAD.MOV.U32 R7, RZ, RZ, R3 ;  /* 0x000000ffff077224 */ /* 0x000fe200078e0003 */
[----:B------:R-:W-:Y:S02]  /*6d90*/  LEA.HI R2, R8, 0x1, RZ, 0x1a ;  /* 0x0000000108027811 */ /* 0x000fe400078fd0ff */
[----:B------:R-:W-:Y:S02]  /*6da0*/  LEA R12, R13, R12, 0x18 ;  /* 0x0000000c0d0c7211 */ /* 0x000fe400078ec0ff */
[----:B------:R-:W-:Y:S01]  /*6db0*/  LOP3.LUT R8, R2, 0x3, RZ, 0xc0, !PT ;  /* 0x0000000302087812 */ /* 0x000fe200078ec0ff */
[----:B------:R-:W-:Y:S01]  /*6dc0*/  HFMA2 R2, -RZ, RZ, 0, 0 ;  /* 0x00000000ff027431 */ /* 0x000fe200000001ff */
[----:B------:R-:W-:Y:S02]  /*6dd0*/  LEA R9, R17, R12, 0x2 ;  /* 0x0000000c11097211 */ /* 0x000fe400078e10ff */
[----:B------:R-:W-:-:S07]  /*6de0*/  IADD3 R8, PT, PT, -R8, RZ, RZ ;  /* 0x000000ff08087210 */ /* 0x000fce0007ffe1ff */
.L_x_873:
        /* <DEDUP_REMOVED lines=9> */
[----:B0-----:R-:W-:Y:S01]  /*6e80*/  IADD3 R9, PT, PT, R9, 0x100, RZ ;  /* 0x0000010009097810 */ /* 0x001fe20007ffe0ff */
[----:B------:R-:W-:Y:S06]  /*6e90*/  @P0 BRA `(.L_x_873) ;  /* 0xfffffffc00d40947 */ /* 0x000fec000383ffff */
.L_x_872:
[----:B------:R-:W-:Y:S05]  /*6ea0*/  BSYNC.RECONVERGENT B1 ;  /* 0x0000000000017941 */ /* 0x000fea0003800200 */
.L_x_871:
[----:B------:R-:W-:Y:S05]  /*6eb0*/  @!P1 BRA `(.L_x_869) ;  /* 0x0000001000949947 */ /* 0x000fea0003800000 */
[----:B------:R-:W-:Y:S01]  /*6ec0*/  IMAD.IADD R9, R22, 0x1, -R7 ;  /* 0x0000000116097824 */ /* 0x000fe200078e0a07 */
[----:B------:R-:W-:Y:S01]  /*6ed0*/  SHF.L.U32 R8, R115, 0x2, RZ ;  /* 0x0000000273087819 */ /* 0x000fe200000006ff */
[----:B------:R-:W-:Y:S01]  /*6ee0*/  BSSY.RECONVERGENT B1, `(.L_x_874) ;  /* 0x000006e000017945 */ /* 0x000fe20003800200 */
[----:B------:R-:W-:Y:S02]  /*6ef0*/  IADD3 R10, PT, PT, R10, 0x410, RZ ;  /* 0x000004100a0a7810 */ /* 0x000fe40007ffe0ff */
[----:B------:R-:W-:Y:S01]  /*6f00*/  ISETP.GT.AND P1, PT, R9, 0x300, PT ;  /* 0x000003000900780c */ /* 0x000fe20003f24270 */
[----:B------:R-:W-:Y:S01]  /*6f10*/  IMAD R8, R7, 0x4, -R8 ;  /* 0x0000000407087824 */ /* 0x000fe200078e0a08 */
[----:B------:R-:W-:Y:S02]  /*6f20*/  LEA R13, R13, R10, 0x18 ;  /* 0x0000000a0d0d7211 */ /* 0x000fe400078ec0ff */
[----:B------:R-:W-:Y:S02]  /*6f30*/  PLOP3.LUT P0, PT, PT, PT, PT, 0x80, 0x8 ;  /* 0x000000000008781c */ /* 0x000fe40003f0f070 */
[----:B------:R-:W-:-:S07]  /*6f40*/  IADD3 R8, PT, PT, R8, 0x200, R13 ;  /* 0x0000020008087810 */ /* 0x000fce0007ffe00d */
[----:B------:R-:W-:Y:S05]  /*6f50*/  @!P1 BRA `(.L_x_875) ;  /* 0x0000000400989947 */ /* 0x000fea0003800000 */
[----:B------:R-:W-:Y:S02]  /*6f60*/  PLOP3.LUT P0, PT, PT, PT, PT, 0x8, 0x80 ;  /* 0x000000000080781c */ /* 0x000fe40003f0e170 */
[----:B------:R-:W-:-:S11]  /*6f70*/  IADD3 R10, PT, PT, R22, -0x300, RZ ;  /* 0xfffffd00160a7810 */ /* 0x000fd60007ffe0ff */
.L_x_876:
[----:B------:R-:W0:Y:S01]  /*6f80*/  LDS R9, [R8+-0x200] ;  /* 0xfffe000008097984 */ /* 0x000e220000000800 */
[----:B------:R-:W-:-:S03]  /*6f90*/  IADD3 R7, PT, PT, R7, 0x400, RZ ;  /* 0x0000040007077810 */ /* 0x000fc60007ffe0ff */
[----:B------:R-:W1:Y:S01]  /*6fa0*/  LDS R11, [R8+-0x100] ;  /* 0xffff0000080b7984 */ /* 0x000e620000000800 */
[----:B------:R-:W-:-:S03]  /*6fb0*/  ISETP.GE.AND P1, PT, R7, R10, PT ;  /* 0x0000000a0700720c */ /* 0x000fc60003f26270 */
[----:B------:R-:W2:Y:S04]  /*6fc0*/  LDS R13, [R8] ;  /* 0x00000000080d7984 */ /* 0x000ea80000000800 */
[----:B------:R-:W3:Y:S04]  /*6fd0*/  LDS R15, [R8+0x100] ;  /* 0x00010000080f7984 */ /* 0x000ee80000000800 */
[----:B------:R-:W4:Y:S04]  /*6fe0*/  LDS R21, [R8+0x200] ;  /* 0x0002000008157984 */ /* 0x000f280000000800 */
[----:B------:R-:W5:Y:S04]  /*6ff0*/  LDS R25, [R8+0x300] ;  /* 0x0003000008197984 */ /* 0x000f680000000800 */
[----:B------:R-:W5:Y:S04]  /*7000*/  LDS R27, [R8+0x400] ;  /* 0x00040000081b7984 */ /* 0x000f680000000800 */
[----:B------:R-:W5:Y:S04]  /*7010*/  LDS R29, [R8+0x500] ;  /* 0x00050000081d7984 */ /* 0x000f680000000800 */
[----:B------:R-:W5:Y:S04]  /*7020*/  LDS R31, [R8+0x600] ;  /* 0x00060000081f7984 */ /* 0x000f680000000800 */
[----:B------:R-:W5:Y:S01]  /*7030*/  LDS R33, [R8+0x700] ;  /* 0x0007000008217984 */ /* 0x000f620000000800 */
[----:B0-----:R-:W-:-:S03]  /*7040*/  FADD.FTZ R9, -R0, R9 ;  /* 0x0000000900097221 */ /* 0x001fc60000010100 */
[----:B------:R-:W0:Y:S01]  /*7050*/  LDS R35, [R8+0x800] ;  /* 0x0008000008237984 */ /* 0x000e220000000800 */
[----:B------:R-:W-:Y:S01]  /*7060*/  FMUL.FTZ R9, R9, 1.4426950216293334961 ;  /* 0x3fb8aa3b09097820 */ /* 0x000fe20000410000 */
[C---:B-1----:R-:W-:Y:S02]  /*7070*/  FADD.FTZ R11, -R0.reuse, R11 ;  /* 0x0000000b000b7221 */ /* 0x042fe40000010100 */
[----:B------:R-:W1:Y:S01]  /*7080*/  LDS R37, [R8+0x900] ;  /* 0x0009000008257984 */ /* 0x000e620000000800 */
[C---:B--2---:R-:W-:Y:S01]  /*7090*/  FADD.FTZ R13, -R0.reuse, R13 ;  /* 0x0000000d000d7221 */ /* 0x044fe20000010100 */
[----:B------:R-:W-:Y:S02]  /*70a0*/  FMUL.FTZ R11, R11, 1.4426950216293334961 ;  /* 0x3fb8aa3b0b0b7820 */ /* 0x000fe40000410000 */
[----:B------:R-:W2:Y:S01]  /*70b0*/  LDS R39, [R8+0xa00] ;  /* 0x000a000008277984 */ /* 0x000ea20000000800 */
[----:B------:R-:W5:Y:S01]  /*70c0*/  MUFU.EX2 R9, R9 ;  /* 0x0000000900097308 */ /* 0x000f620000000800 */
[----:B------:R-:W-:Y:S01]  /*70d0*/  FMUL.FTZ R13, R13, 1.4426950216293334961 ;  /* 0x3fb8aa3b0d0d7820 */ /* 0x000fe20000410000 */
[C---:B---3--:R-:W-:Y:S01]  /*70e0*/  FADD.FTZ R15, -R0.reuse, R15 ;  /* 0x0000000f000f7221 */ /* 0x048fe20000010100 */
[----:B------:R-:W3:Y:S01]  /*70f0*/  LDS R41, [R8+0xb00] ;  /* 0x000b000008297984 */ /* 0x000ee20000000800 */
[----:B----4-:R-:W-:-:S02]  /*7100*/  FADD.FTZ R21, -R0, R21 ;  /* 0x0000001500157221 */ /* 0x010fc40000010100 */
[----:B------:R-:W-:Y:S01]  /*7110*/  FMUL.FTZ R15, R15, 1.4426950216293334961 ;  /* 0x3fb8aa3b0f0f7820 */ /* 0x000fe20000410000 */
[----:B------:R-:W4:Y:S01]  /*7120*/  LDS R43, [R8+0xc00] ;  /* 0x000c0000082b7984 */ /* 0x000f220000000800 */
[----:B------:R-:W0:Y:S01]  /*7130*/  MUFU.EX2 R11, R11 ;  /* 0x0000000b000b7308 */ /* 0x000e220000000800 */
[----:B------:R-:W-:Y:S01]  /*7140*/  FMUL.FTZ R21, R21, 1.4426950216293334961 ;  /* 0x3fb8aa3b15157820 */ /* 0x000fe20000410000 */
[C---:B-----5:R-:W-:Y:S01]  /*7150*/  FADD.FTZ R25, -R0.reuse, R25 ;  /* 0x0000001900197221 */ /* 0x060fe20000010100 */
[----:B------:R-:W5:Y:S01]  /*7160*/  LDS R45, [R8+0xd00] ;  /* 0x000d0000082d7984 */ /* 0x000f620000000800 */
[C---:B------:R-:W-:Y:S02]  /*7170*/  FADD.FTZ R27, -R0.reuse, R27 ;  /* 0x0000001b001b7221 */ /* 0x040fe40000010100 */
        /* <DEDUP_REMOVED lines=8> */
[----:B------:R-:W2:Y:S01]  /*7200*/  MUFU.EX2 R15, R15 ;  /* 0x0000000f000f7308 */ /* 0x000ea20000000800 */
[----:B0-----:R-:W-:Y:S01]  /*7210*/  FADD.FTZ R2, R2, R11 ;  /* 0x0000000b02027221 */ /* 0x001fe20000010000 */
[----:B------:R-:W-:Y:S01]  /*7220*/  FMUL.FTZ R31, R31, 1.4426950216293334961 ;  /* 0x3fb8aa3b1f1f7820 */ /* 0x000fe20000410000 */
[C---:B------:R-:W-:Y:S01]  /*7230*/  FADD.FTZ R33, -R0.reuse, R33 ;  /* 0x0000002100217221 */ /* 0x040fe20000010100 */
[----:B------:R-:W-:Y:S01]  /*7240*/  STS [R8+-0x100], R11 ;  /* 0xffff000b08007388 */ /* 0x000fe20000000800 */
[----:B------:R-:W-:Y:S02]  /*7250*/  FADD.FTZ R35, -R0, R35 ;  /* 0x0000002300237221 */ /* 0x000fe40000010100 */
[----:B------:R-:W-:Y:S01]  /*7260*/  FMUL.FTZ R33, R33, 1.4426950216293334961 ;  /* 0x3fb8aa3b21217820 */ /* 0x000fe20000410000 */
[----:B------:R-:W0:Y:S01]  /*7270*/  MUFU.EX2 R21, R21 ;  /* 0x0000001500157308 */ /* 0x000e220000000800 */
[----:B-1----:R-:W-:Y:S01]  /*7280*/  FADD.FTZ R2, R2, R13 ;  /* 0x0000000d02027221 */ /* 0x002fe20000010000 */
[----:B------:R-:W-:Y:S01]  /*7290*/  FMUL.FTZ R35, R35, 1.4426950216293334961 ;  /* 0x3fb8aa3b23237820 */ /* 0x000fe20000410000 */
[----:B------:R-:W-:Y:S01]  /*72a0*/  FADD.FTZ R37, -R0, R37 ;  /* 0x0000002500257221 */ /* 0x000fe20000010100 */
[----:B------:R-:W-:Y:S03]  /*72b0*/  STS [R8], R13 ;  /* 0x0000000d08007388 */ /* 0x000fe60000000800 */
[----:B------:R-:W-:Y:S01]  /*72c0*/  FMUL.FTZ R37, R37, 1.4426950216293334961 ;  /* 0x3fb8aa3b25257820 */ /* 0x000fe20000410000 */
[----:B------:R-:W1:Y:S01]  /*72d0*/  MUFU.EX2 R25, R25 ;  /* 0x0000001900197308 */ /* 0x000e620000000800 */
[----:B--2---:R-:W-:Y:S01]  /*72e0*/  FADD.FTZ R2, R2, R15 ;  /* 0x0000000f02027221 */ /* 0x004fe20000010000 */
[C---:B------:R-:W-:Y:S01]  /*72f0*/  FADD.FTZ R39, -R0.reuse, R39 ;  /* 0x0000002700277221 */ /* 0x040fe20000010100 */
[----:B---3--:R-:W-:Y:S01]  /*7300*/  FADD.FTZ R41, -R0, R41 ;  /* 0x0000002900297221 */ /* 0x008fe20000010100 */
[----:B------:R-:W-:Y:S02]  /*7310*/  STS [R8+0x100], R15 ;  /* 0x0001000f08007388 */ /* 0x000fe40000000800 */
[----:B------:R-:W-:Y:S01]  /*7320*/  FMUL.FTZ R39, R39, 1.4426950216293334961 ;  /* 0x3fb8aa3b27277820 */ /* 0x000fe20000410000 */
[----:B------:R-:W-:Y:S01]  /*7330*/  FMUL.FTZ R41, R41, 1.4426950216293334961 ;  /* 0x3fb8aa3b29297820 */ /* 0x000fe20000410000 */
[----:B------:R-:W2:Y:S01]  /*7340*/  MUFU.EX2 R27, R27 ;  /* 0x0000001b001b7308 */ /* 0x000ea20000000800 */
[----:B0-----:R-:W-:Y:S01]  /*7350*/  FADD.FTZ R2, R2, R21 ;  /* 0x0000001502027221 */ /* 0x001fe20000010000 */
[C---:B----4-:R-:W-:Y:S01]  /*7360*/  FADD.FTZ R43, -R0.reuse, R43 ;  /* 0x0000002b002b7221 */ /* 0x050fe20000010100 */
[----:B-----5:R-:W-:Y:S01]  /*7370*/  FADD.FTZ R45, -R0, R45 ;  /* 0x0000002d002d7221 */ /* 0x020fe20000010100 */
[----:B------:R-:W-:Y:S02]  /*7380*/  STS [R8+0x200], R21 ;  /* 0x0002001508007388 */ /* 0x000fe40000000800 */
[----:B------:R-:W-:Y:S01]  /*7390*/  FMUL.FTZ R43, R43, 1.4426950216293334961 ;  /* 0x3fb8aa3b2b2b7820 */ /* 0x000fe20000410000 */
[----:B------:R-:W-:Y:S01]  /*73a0*/  FMUL.FTZ R45, R45, 1.4426950216293334961 ;  /* 0x3fb8aa3b2d2d7820 */ /* 0x000fe20000410000 */
        /* <DEDUP_REMOVED lines=31> */
[----:B0-----:R-:W-:Y:S01]  /*75a0*/  VIADD R8, R8, 0x1000 ;  /* 0x0000100008087836 */ /* 0x001fe20000000000 */
[----:B------:R-:W-:Y:S06]  /*75b0*/  @!P1 BRA `(.L_x_876) ;  /* 0xfffffff800709947 */ /* 0x000fec000383ffff */
.L_x_875:
[----:B------:R-:W-:Y:S05]  /*75c0*/  BSYNC.RECONVERGENT B1 ;  /* 0x0000000000017941 */ /* 0x000fea0003800200 */
.L_x_874:
[----:B------:R-:W-:Y:S01]  /*75d0*/  IADD3 R9, PT, PT, R22, -R7, RZ ;  /* 0x8000000716097210 */ /* 0x000fe20007ffe0ff */
[----:B------:R-:W-:Y:S03]  /*75e0*/  BSSY.RECONVERGENT B1, `(.L_x_877) ;  /* 0x0000036000017945 */ /* 0x000fe60003800200 */
        /* <DEDUP_REMOVED lines=8> */
[----:B------:R-:W4:Y:S04]  /*7670*/  LDS R21, [R8+0x200] ;  /* 0x0002000008157984 */ /* 0x000f280000000800 */
[----:B------:R-:W5:Y:S04]  /*7680*/  LDS R25, [R8+0x300] ;  /* 0x0003000008197984 */ /* 0x000f680000000800 */
[----:B------:R-:W5:Y:S04]  /*7690*/  LDS R27, [R8+0x400] ;  /* 0x00040000081b7984 */ /* 0x000f680000000800 */
[----:B------:R-:W5:Y:S01]  /*76a0*/  LDS R29, [R8+0x500] ;  /* 0x00050000081d7984 */ /* 0x000f620000000800 */
[----:B0-----:R-:W-:-:S04]  /*76b0*/  FADD.FTZ R9, -R0, R9 ;  /* 0x0000000900097221 */ /* 0x001fc80000010100 */
[----:B------:R-:W-:Y:S01]  /*76c0*/  FMUL.FTZ R9, R9, 1.4426950216293334961 ;  /* 0x3fb8aa3b09097820 */ /* 0x000fe20000410000 */
[C---:B-1----:R-:W-:Y:S01]  /*76d0*/  FADD.FTZ R11, -R0.reuse, R11 ;  /* 0x0000000b000b7221 */ /* 0x042fe20000010100 */
[----:B--2---:R-:W-:-:S03]  /*76e0*/  FADD.FTZ R13, -R0, R13 ;  /* 0x0000000d000d7221 */ /* 0x004fc60000010100 */
[----:B------:R-:W-:Y:S01]  /*76f0*/  FMUL.FTZ R11, R11, 1.4426950216293334961 ;  /* 0x3fb8aa3b0b0b7820 */ /* 0x000fe20000410000 */
[----:B------:R-:W0:Y:S01]  /*7700*/  MUFU.EX2 R9, R9 ;  /* 0x0000000900097308 */ /* 0x000e220000000800 */
[----:B------:R-:W-:Y:S01]  /*7710*/  FMUL.FTZ R13, R13, 1.4426950216293334961 ;  /* 0x3fb8aa3b0d0d7820 */ /* 0x000fe20000410000 */
[C---:B---3--:R-:W-:Y:S01]  /*7720*/  FADD.FTZ R15, -R0.reuse, R15 ;  /* 0x0000000f000f7221 */ /* 0x048fe20000010100 */
[----:B----4-:R-:W-:-:S03]  /*7730*/  FADD.FTZ R21, -R0, R21 ;  /* 0x0000001500157221 */ /* 0x010fc60000010100 */
[----:B------:R-:W-:Y:S02]  /*7740*/  FMUL.FTZ R15, R15, 1.4426950216293334961 ;  /* 0x3fb8aa3b0f0f7820 */ /* 0x000fe40000410000 */
[----:B------:R-:W1:Y:S01]  /*7750*/  MUFU.EX2 R11, R11 ;  /* 0x0000000b000b7308 */ /* 0x000e620000000800 */
[----:B------:R-:W-:Y:S01]  /*7760*/  FMUL.FTZ R21, R21, 1.4426950216293334961 ;  /* 0x3fb8aa3b15157820 */ /* 0x000fe20000410000 */
[C---:B-----5:R-:W-:Y:S01]  /*7770*/  FADD.FTZ R25, -R0.reuse, R25 ;  /* 0x0000001900197221 */ /* 0x060fe20000010100 */
        /* <DEDUP_REMOVED lines=28> */
.L_x_878:
[----:B------:R-:W-:Y:S05]  /*7940*/  BSYNC.RECONVERGENT B1 ;  /* 0x0000000000017941 */ /* 0x000fea0003800200 */
.L_x_877:
        /* <DEDUP_REMOVED lines=27> */
.L_x_870:
[----:B------:R-:W1:Y:S01]  /*7b00*/  S2UR UR4, SR_CTAID.Y ;  /* 0x00000000000479c3 */ /* 0x000e620000002600 */
[----:B------:R-:W-:Y:S01]  /*7b10*/  VIADDMNMX R2, R3, 0x40, R22, !PT ;  /* 0x0000004003027846 */ /* 0x000fe20007800116 */
[----:B------:R-:W-:Y:S01]  /*7b20*/  BSSY.RECONVERGENT B1, `(.L_x_879) ;  /* 0x0000026000017945 */ /* 0x000fe20003800200 */
[----:B------:R-:W-:-:S04]  /*7b30*/  LOP3.LUT R7, RZ, R17, RZ, 0x33, !PT ;  /* 0x00000011ff077212 */ /* 0x000fc800078e33ff */
[----:B------:R-:W-:Y:S02]  /*7b40*/  IADD3 R11, PT, PT, -R115, R2, R7 ;  /* 0x00000002730b7210 */ /* 0x000fe40007ffe107 */
[----:B------:R-:W-:Y:S02]  /*7b50*/  MOV R7, R3 ;  /* 0x0000000300077202 */ /* 0x000fe40000000f00 */
[C---:B------:R-:W-:Y:S02]  /*7b60*/  LOP3.LUT R2, R11.reuse, 0xc0, RZ, 0xc0, !PT ;  /* 0x000000c00b027812 */ /* 0x040fe400078ec0ff */
[----:B------:R-:W-:Y:S02]  /*7b70*/  ISETP.GE.U32.AND P0, PT, R11, 0xc0, PT ;  /* 0x000000c00b00780c */ /* 0x000fe40003f06070 */
[----:B------:R-:W-:Y:S01]  /*7b80*/  ISETP.NE.AND P1, PT, R2, 0xc0, PT ;  /* 0x000000c00200780c */ /* 0x000fe20003f25270 */
[----:B------:R-:W-:Y:S02]  /*7b90*/  HFMA2 R2, -RZ, RZ, 0, 0 ;  /* 0x00000000ff027431 */ /* 0x000fe400000001ff */
[----:B-1----:R-:W-:-:S05]  /*7ba0*/  IMAD R114, R114, UR4, RZ ;  /* 0x0000000472727c24 */ /* 0x002fca000f8e02ff */
[----:B------:R-:W-:-:S05]  /*7bb0*/  SHF.R.S32.HI R20, RZ, 0x1f, R114 ;  /* 0x0000001fff147819 */ /* 0x000fca0000011472 */
[----:B------:R-:W-:Y:S05]  /*7bc0*/  @!P1 BRA `(.L_x_880) ;  /* 0x00000000006c9947 */ /* 0x000fea0003800000 */
[----:B------:R-:W-:Y:S01]  /*7bd0*/  VIADD R10, R10, 0x410 ;  /* 0x000004100a0a7836 */ /* 0x000fe20000000000 */
[----:B------:R-:W-:Y:S02]  /*7be0*/  LEA.HI R2, R11, 0x1, RZ, 0x1a ;  /* 0x000000010b027811 */ /* 0x000fe400078fd0ff */
[----:B------:R-:W-:Y:S02]  /*7bf0*/  IADD3 R14, P1, P2, R114, R8, R3 ;  /* 0x00000008720e7210 */ /* 0x000fe40007a3e003 */
[----:B------:R-:W-:Y:S02]  /*7c00*/  LEA R10, R13, R10, 0x18 ;  /* 0x0000000a0d0a7211 */ /* 0x000fe400078ec0ff */
[----:B------:R-:W-:Y:S02]  /*7c10*/  LOP3.LUT R8, R2, 0x3, RZ, 0xc0, !PT ;  /* 0x0000000302087812 */ /* 0x000fe400078ec0ff */
[----:B------:R-:W-:Y:S01]  /*7c20*/  IADD3.X R9, PT, PT, R20, R9, RZ, P1, P2 ;  /* 0x0000000914097210 */ /* 0x000fe20000fe44ff */
[----:B------:R-:W-:Y:S01]  /*7c30*/  IMAD R10, R17, 0x4, R10 ;  /* 0x00000004110a7824 */ /* 0x000fe200078e020a */
[----:B------:R-:W-:-:S02]  /*7c40*/  MOV R2, RZ ;  /* 0x000000ff00027202 */ /* 0x000fc40000000f00 */
[----:B------:R-:W-:Y:S02]  /*7c50*/  MOV R7, R3 ;  /* 0x0000000300077202 */ /* 0x000fe40000000f00 */
[----:B------:R-:W-:-:S07]  /*7c60*/  IADD3 R11, PT, PT, -R8, RZ, RZ ;  /* 0x000000ff080b7210 */ /* 0x000fce0007ffe1ff */
.L_x_881:
[----:B------:R-:W-:-:S06]  /*7c70*/  MOV R8, R14 ;  /* 0x0000000e00087202 */ /* 0x000fcc0000000f00 */
[----:B------:R1:W2:Y:S01]  /*7c80*/  LDG.E.U8 R8, desc[UR36][R8.64] ;  /* 0x0000002408087981 */ /* 0x0002a2000c1e1100 */
[----:B------:R-:W-:Y:S02]  /*7c90*/  IADD3 R11, PT, PT, R11, 0x1, RZ ;  /* 0x000000010b0b7810 */ /* 0x000fe40007ffe0ff */
[----:B------:R-:W-:Y:S02]  /*7ca0*/  IADD3 R14, P2, PT, R14, 0x40, RZ ;  /* 0x000000400e0e7810 */ /* 0x000fe40007f5e0ff */
[----:B------:R-:W-:-:S03]  /*7cb0*/  IADD3 R7, PT, PT, R7, 0x40, RZ ;  /* 0x0000004007077810 */ /* 0x000fc60007ffe0ff */
[----:B-1----:R-:W-:Y:S01]  /*7cc0*/  IMAD.X R9, RZ, RZ, R9, P2 ;  /* 0x000000ffff097224 */ /* 0x002fe200010e0609 */
[----:B--2---:R-:W-:-:S13]  /*7cd0*/  ISETP.NE.AND P1, PT, R8, RZ, PT ;  /* 0x000000ff0800720c */ /* 0x004fda0003f25270 */
[----:B------:R-:W0:Y:S02]  /*7ce0*/  @!P1 LDS R13, [R10] ;  /* 0x000000000a0d9984 */ /* 0x000e240000000800 */
[----:B0-----:R-:W-:Y:S01]  /*7cf0*/  @!P1 FADD.FTZ R12, -R0, R13 ;  /* 0x0000000d000c9221 */ /* 0x001fe20000010100 */
        /* <DEDUP_REMOVED lines=8> */
.L_x_880:
[----:B------:R-:W-:Y:S05]  /*7d80*/  BSYNC.RECONVERGENT B1 ;  /* 0x0000000000017941 */ /* 0x000fea0003800200 */
.L_x_879:
[----:B------:R-:W-:Y:S05]  /*7d90*/  @!P0 BRA `(.L_x_869) ;  /* 0x0000000000dc8947 */ /* 0x000fea0003800000 */
[----:B------:R-:W1:Y:S01]  /*7da0*/  S2R R10, SR_CgaCtaId ;  /* 0x00000000000a7919 */ /* 0x000e620000008800 */
[----:B------:R-:W2:Y:S01]  /*7db0*/  LDCU.64 UR4, c[0x0][0x420] ;  /* 0x00008400ff0477ac */ /* 0x000ea20008000a00 */
[----:B------:R-:W-:Y:S02]  /*7dc0*/  MOV R9, 0x400 ;  /* 0x0000040000097802 */ /* 0x000fe40000000f00 */
[----:B------:R-:W-:-:S03]  /*7dd0*/  SHF.L.U32 R8, R115, 0x2, RZ ;  /* 0x0000000273087819 */ /* 0x000fc600000006ff */
[----:B------:R-:W-:Y:S01]  /*7de0*/  VIADD R9, R9, 0x410 ;  /* 0x0000041009097836 */ /* 0x000fe20000000000 */
[----:B------:R-:W-:Y:S02]  /*7df0*/  LEA R8, R7, -R8, 0x2 ;  /* 0x8000000807087211 */ /* 0x000fe400078e10ff */
[----:B--2---:R-:W-:-:S04]  /*7e00*/  IADD3 R12, P0, P1, R114, UR4, R7 ;  /* 0x00000004720c7c10 */ /* 0x004fc8000f91e007 */
[----:B------:R-:W-:Y:S02]  /*7e10*/  IADD3 R12, P2, PT, R12, 0x80, RZ ;  /* 0x000000800c0c7810 */ /* 0x000fe40007f5e0ff */
[----:B-1----:R-:W-:Y:S02]  /*7e20*/  LEA R11, R10, R9, 0x18 ;  /* 0x000000090a0b7211 */ /* 0x002fe400078ec0ff */
[----:B------:R-:W-:Y:S02]  /*7e30*/  IADD3.X R9, PT, PT, R20, UR5, RZ, P0, P1 ;  /* 0x0000000514097c10 */ /* 0x000fe400087e24ff */
[----:B------:R-:W-:Y:S02]  /*7e40*/  IADD3 R10, PT, PT, R8, 0x200, R11 ;  /* 0x00000200080a7810 */ /* 0x000fe40007ffe00b */
[----:B------:R-:W-:-:S07]  /*7e50*/  IADD3.X R9, PT, PT, RZ, R9, RZ, P2, !PT ;  /* 0x00000009ff097210 */ /* 0x000fce00017fe4ff */
.L_x_882:
[----:B------:R-:W-:-:S05]  /*7e60*/  IMAD.MOV.U32 R8, RZ, RZ, R12 ;  /* 0x000000ffff087224 */ /* 0x000fca00078e000c */
[----:B------:R-:W2:Y:S04]  /*7e70*/  LDG.E.U8 R13, desc[UR36][R8.64+-0x80] ;  /* 0xffff8024080d7981 */ /* 0x000ea8000c1e1100 */
[----:B------:R-:W3:Y:S04]  /*7e80*/  LDG.E.U8 R11, desc[UR36][R8.64+-0x40] ;  /* 0xffffc024080b7981 */ /* 0x000ee8000c1e1100 */
[----:B------:R-:W4:Y:S04]  /*7e90*/  LDG.E.U8 R12, desc[UR36][R8.64] ;  /* 0x00000024080c7981 */ /* 0x000f28000c1e1100 */
[----:B------:R-:W5:Y:S01]  /*7ea0*/  LDG.E.U8 R14, desc[UR36][R8.64+0x40] ;  /* 0x00004024080e7981 */ /* 0x000f62000c1e1100 */
[----:B------:R-:W-:-:S02]  /*7eb0*/  IADD3 R7, PT, PT, R7, 0x100, RZ ;  /* 0x0000010007077810 */ /* 0x000fc40007ffe0ff */
[----:B--2---:R-:W-:Y:S02]  /*7ec0*/  ISETP.NE.AND P0, PT, R13, RZ, PT ;  /* 0x000000ff0d00720c */ /* 0x004fe40003f05270 */
[----:B---3--:R-:W-:Y:S02]  /*7ed0*/  ISETP.NE.AND P1, PT, R11, RZ, PT ;  /* 0x000000ff0b00720c */ /* 0x008fe40003f25270 */
[----:B----4-:R-:W-:Y:S02]  /*7ee0*/  ISETP.NE.AND P2, PT, R12, RZ, PT ;  /* 0x000000ff0c00720c */ /* 0x010fe40003f45270 */
[----:B-----5:R-:W-:-:S07]  /*7ef0*/  ISETP.NE.AND P3, PT, R14, RZ, PT ;  /* 0x000000ff0e00720c */ /* 0x020fce0003f65270 */
[----:B------:R-:W0:Y:S04]  /*7f00*/  @!P0 LDS R11, [R10+-0x200] ;  /* 0xfffe00000a0b8984 */ /* 0x000e280000000800 */
[----:B------:R-:W1:Y:S04]  /*7f10*/  @!P1 LDS R13, [R10+-0x100] ;  /* 0xffff00000a0d9984 */ /* 0x000e680000000800 */
[----:B------:R-:W2:Y:S04]  /*7f20*/  @!P2 LDS R15, [R10] ;  /* 0x000000000a0fa984 */ /* 0x000ea80000000800 */
[----:B------:R-:W3:Y:S01]  /*7f30*/  @!P3 LDS R21, [R10+0x100] ;  /* 0x000100000a15b984 */ /* 0x000ee20000000800 */
[----:B0-----:R-:W-:Y:S01]  /*7f40*/  @!P0 FADD.FTZ R12, -R0, R11 ;  /* 0x0000000b000c8221 */ /* 0x001fe20000010100 */
[----:B------:R-:W-:-:S03]  /*7f50*/  HFMA2 R11, -RZ, RZ, 0, 0 ;  /* 0x00000000ff0b7431 */ /* 0x000fc600000001ff */
[----:B------:R-:W-:Y:S01]  /*7f60*/  @!P0 FMUL.FTZ R12, R12, 1.4426950216293334961 ;  /* 0x3fb8aa3b0c0c8820 */ /* 0x000fe20000410000 */
[C---:B-1----:R-:W-:Y:S01]  /*7f70*/  @!P1 FADD.FTZ R14, -R0.reuse, R13 ;  /* 0x0000000d000e9221 */ /* 0x042fe20000010100 */
[----:B------:R-:W-:Y:S01]  /*7f80*/  MOV R13, RZ ;  /* 0x000000ff000d7202 */ /* 0x000fe20000000f00 */
[----:B--2---:R-:W-:Y:S02]  /*7f90*/  @!P2 FADD.FTZ R20, -R0, R15 ;  /* 0x0000000f0014a221 */ /* 0x004fe40000010100 */
[----:B------:R-:W-:Y:S01]  /*7fa0*/  @!P1 FMUL.FTZ R14, R14, 1.4426950216293334961 ;  /* 0x3fb8aa3b0e0e9820 */ /* 0x000fe20000410000 */
[----:B------:R-:W-:Y:S01]  /*7fb0*/  IMAD.MOV.U32 R15, RZ, RZ, RZ ;  /* 0x000000ffff0f7224 */ /* 0x000fe200078e00ff */
[----:B------:R0:W1:Y:S01]  /*7fc0*/  @!P0 MUFU.EX2 R11, R12 ;  /* 0x0000000c000b8308 */ /* 0x0000620000000800 */
[----:B---3--:R-:W-:Y:S01]  /*7fd0*/  @!P3 FADD.FTZ R24, -R0, R21 ;  /* 0x000000150018b221 */ /* 0x008fe20000010100 */
[----:B------:R-:W-:Y:S02]  /*7fe0*/  HFMA2 R21, -RZ, RZ, 0, 0 ;  /* 0x00000000ff157431 */ /* 0x000fe400000001ff */
[----:B------:R-:W-:Y:S01]  /*7ff0*/  @!P2 FMUL.FTZ R20, R20, 1.4426950216293334961 ;  /* 0x3fb8aa3b1414a820 */ /* 0x000fe20000410000 */
[----:B------:R-:W-:Y:S01]  /*8000*/  ISETP.GE.AND P0, PT, R7, R22, PT ;  /* 0x000000160700720c */ /* 0x000fe20003f06270 */
[----:B------:R-:W-:-:S02]  /*8010*/  @!P3 FMUL.FTZ R24, R24, 1.4426950216293334961 ;  /* 0x3fb8aa3b1818b820 */ /* 0x000fc40000410000 */
[----:B------:R-:W2:Y:S01]  /*8020*/  @!P1 MUFU.EX2 R13, R14 ;  /* 0x0000000e000d9308 */ /* 0x000ea20000000800 */
[----:B0-----:R-:W-:-:S05]  /*8030*/  IADD3 R12, P1, PT, R8, 0x100, RZ ;  /* 0x00000100080c7810 */ /* 0x001fca0007f3e0ff */
[----:B------:R-:W-:Y:S02]  /*8040*/  IMAD.X R9, RZ, RZ, R9, P1 ;  /* 0x000000ffff097224 */ /* 0x000fe400008e0609 */
        /* <DEDUP_REMOVED lines=12> */
.L_x_869:
[----:B------:R-:W-:Y:S05]  /*8110*/  BSYNC.RECONVERGENT B0 ;  /* 0x0000000000007941 */ /* 0x000fea0003800200 */
.L_x_868:
[----:B---3--:R-:W1:Y:S01]  /*8120*/  SHFL.BFLY PT, R7, R2, 0x10, 0x1f ;  /* 0x0e001f0002077f89 */ /* 0x008e6200000e0000 */
[C---:B------:R-:W-:Y:S01]  /*8130*/  ISETP.NE.AND P0, PT, R5.reuse, RZ, PT ;  /* 0x000000ff0500720c */ /* 0x040fe20003f05270 */
[----:B------:R-:W2:Y:S01]  /*8140*/  LDCU.U8 UR6, c[0x0][0x48c] ;  /* 0x00009180ff0677ac */ /* 0x000ea20008000000 */
[----:B------:R-:W-:Y:S01]  /*8150*/  ISETP.GT.U32.AND P1, PT, R5, 0x1, PT ;  /* 0x000000010500780c */ /* 0x000fe20003f24070 */
[----:B-1----:R-:W-:-:S05]  /*8160*/  FADD.FTZ R7, R7, R2 ;  /* 0x0000000207077221 */ /* 0x002fca0000010000 */
[----:B0-----:R-:W0:Y:S02]  /*8170*/  SHFL.BFLY PT, R0, R7, 0x8, 0x1f ;  /* 0x0d001f0007007f89 */ /* 0x001e2400000e0000 */
[----:B0-----:R-:W-:-:S05]  /*8180*/  FADD.FTZ R8, R7, R0 ;  /* 0x0000000007087221 */ /* 0x001fca0000010000 */
[----:B------:R-:W0:Y:S02]  /*8190*/  SHFL.BFLY PT, R9, R8, 0x4, 0x1f ;  /* 0x0c801f0008097f89 */ /* 0x000e2400000e0000 */
[----:B0-----:R-:W-:Y:S02]  /*81a0*/  FADD.FTZ R9, R8, R9 ;  /* 0x0000000908097221 */ /* 0x001fe40000010000 */
[----:B------:R-:W0:Y:S03]  /*81b0*/  LDC R8, c[0x0][0x3f4] ;  /* 0x0000fd00ff087b82 */ /* 0x000e260000000800 */
[----:B------:R-:W1:Y:S01]  /*81c0*/  SHFL.BFLY PT, R0, R9, 0x2, 0x1f ;  /* 0x0c401f0009007f89 */ /* 0x000e6200000e0000 */
[----:B0-----:R-:W-:Y:S02]  /*81d0*/  VIADD R8, R8, 0x4 ;  /* 0x0000000408087836 */ /* 0x001fe40000000000 */
[----:B-1----:R-:W-:Y:S01]  /*81e0*/  FADD.FTZ R10, R9, R0 ;  /* 0x00000000090a7221 */ /* 0x002fe20000010000 */
[----:B------:R-:W-:-:S02]  /*81f0*/  SHF.R.U32.HI R0, RZ, 0x5, R17 ;  /* 0x00000005ff007819 */ /* 0x000fc40000011611 */
[----:B------:R-:W-:Y:S02]  /*8200*/  SHF.R.S32.HI R9, RZ, 0x1f, R8 ;  /* 0x0000001fff097819 */ /* 0x000fe40000011408 */
[----:B------:R-:W0:Y:S01]  /*8210*/  SHFL.BFLY PT, R11, R10, 0x1, 0x1f ;  /* 0x0c201f000a0b7f89 */ /* 0x000e2200000e0000 */
[----:B------:R-:W-:Y:S02]  /*8220*/  @!P0 LEA R4, R0, R4, 0x2 ;  /* 0x0000000400048211 */ /* 0x000fe400078e10ff */
[----:B------:R-:W-:-:S04]  /*8230*/  LEA.HI R9, R9, R8, RZ, 0x2 ;  /* 0x0000000809097211 */ /* 0x000fc800078f10ff */
[----:B------:R-:W-:Y:S01]  /*8240*/  SHF.L.U32 R9, R9, 0x2, RZ ;  /* 0x0000000209097819 */ /* 0x000fe200000006ff */
[----:B0-----:R-:W-:-:S05]  /*8250*/  FADD.FTZ R11, R10, R11 ;  /* 0x0000000b0a0b7221 */ /* 0x001fca0000010000 */
[----:B------:R-:W-:Y:S01]  /*8260*/  @!P0 STS [R4+0x8], R11 ;  /* 0x0000080b04008388 */ /* 0x000fe20000000800 */
[----:B------:R-:W-:Y:S01]  /*8270*/  BAR.SYNC.DEFER_BLOCKING 0x0 ;  /* 0x0000000000007b1d */ /* 0x000fe20000010000 */
[----:B--2---:R-:W-:-:S05]  /*8280*/  ISETP.NE.AND P0, PT, RZ, UR6, PT ;  /* 0x00000006ff007c0c */ /* 0x004fca000bf05270 */
[----:B------:R-:W0:Y:S01]  /*8290*/  @!P1 LDS R11, [R6+0x8] ;  /* 0x00000800060b9984 */ /* 0x000e220000000800 */
[----:B------:R-:W-:-:S03]  /*82a0*/  ISETP.GE.AND P1, PT, R3, R22, PT ;  /* 0x000000160300720c */ /* 0x000fc60003f26270 */
[----:B0-----:R-:W0:Y:S02]  /*82b0*/  SHFL.BFLY PT, R2, R11, 0x1, 0x1f ;  /* 0x0c201f000b027f89 */ /* 0x001e2400000e0000 */
[----:B0-----:R-:W-:Y:S02]  /*82c0*/  FADD.FTZ R5, R2, R11 ;  /* 0x0000000b02057221 */ /* 0x001fe40000010000 */
[----:B------:R-:W0:Y:S04]  /*82d0*/  S2R R2, SR_CTAID.X ;  /* 0x0000000000027919 */ /* 0x000e280000002500 */
[----:B------:R-:W1:Y:S02]  /*82e0*/  SHFL.IDX PT, R5, R5, RZ, 0x1f ;  /* 0x00001fff05057589 */ /* 0x000e6400000e0000 */
[----:B-1----:R-:W-:Y:S01]  /*82f0*/  FADD.FTZ R7, R5, 9.9999999747524270788e-07 ;  /* 0x358637bd05077421 */ /* 0x002fe20000010000 */
[----:B------:R-:W-:-:S03]  /*8300*/  CS2R R4, SRZ ;  /* 0x0000000000047805 */ /* 0x000fc6000001ff00 */
[----:B------:R1:W2:Y:S01]  /*8310*/  MUFU.RCP R13, R7 ;  /* 0x00000007000d7308 */ /* 0x0002a20000001000 */
[----:B0-----:R-:W-:Y:S05]  /*8320*/  @!P0 BRA `(.L_x_883) ;  /* 0x0000000000248947 */ /* 0x001fea0003800000 */
[----:B------:R-:W0:Y:S01]  /*8330*/  S2R R5, SR_CTAID.Y ;  /* 0x0000000000057919 */ /* 0x000e220000002600 */
[----:B------:R-:W0:Y:S08]  /*8340*/  LDC R6, c[0x0][0x3f8] ;  /* 0x0000fe00ff067b82 */ /* 0x000e300000000800 */
[----:B------:R-:W3:Y:S08]  /*8350*/  LDC R4, c[0x0][0x488] ;  /* 0x00012200ff047b82 */ /* 0x000ef00000000800 */
[----:B-1----:R-:W3:Y:S08]  /*8360*/  LDC R7, c[0x0][0x40c] ;  /* 0x00010300ff077b82 */ /* 0x002ef00000000800 */
[----:B------:R-:W1:Y:S01]  /*8370*/  LDC R11, c[0x0][0x3f4] ;  /* 0x0000fd00ff0b7b82 */ /* 0x000e620000000800 */
[----:B0-----:R-:W-:-:S04]  /*8380*/  IMAD R5, R5, R6, R2 ;  /* 0x0000000605057224 */ /* 0x001fc800078e0202 */
[----:B---3--:R-:W-:-:S04]  /*8390*/  IMAD R4, R5, R4, R7 ;  /* 0x0000000405047224 */ /* 0x008fc800078e0207 */
[----:B-1----:R-:W-:-:S05]  /*83a0*/  IMAD R4, R4, R11, RZ ;  /* 0x0000000b04047224 */ /* 0x002fca00078e02ff */
[----:B------:R-:W-:-:S07]  /*83b0*/  SHF.R.S32.HI R5, RZ, 0x1f, R4 ;  /* 0x0000001fff057819 */ /* 0x000fce0000011404 */
.L_x_883:
[----:B------:R-:W-:Y:S01]  /*83c0*/  BSSY.RECONVERGENT B0, `(.L_x_884) ;  /* 0x0000062000007945 */ /* 0x000fe20003800200 */
[----:B------:R-:W-:-:S03]  /*83d0*/  LOP3.LUT R20, R9, 0xfffffff0, RZ, 0xc0, !PT ;  /* 0xfffffff009147812 */ /* 0x000fc600078ec0ff */
[----:B------:R-:W-:Y:S05]  /*83e0*/  @P1 BRA `(.L_x_885) ;  /* 0x00000004007c1947 */ /* 0x000fea0003800000 */
[----:B------:R-:W-:Y:S01]  /*83f0*/  VIADDMNMX R6, R3, 0x40, R22, !PT ;  /* 0x0000004003067846 */ /* 0x000fe20007800116 */
[----:B------:R-:W-:Y:S01]  /*8400*/  BSSY.RECONVERGENT B1, `(.L_x_886) ;  /* 0x0000028000017945 */ /* 0x000fe20003800200 */
[----:B-1----:R-:W-:-:S04]  /*8410*/  LOP3.LUT R7, RZ, R17, RZ, 0x33, !PT ;  /* 0x00000011ff077212 */ /* 0x002fc800078e33ff */
[----:B------:R-:W-:-:S04]  /*8420*/  IADD3 R6, PT, PT, -R115, R6, R7 ;  /* 0x0000000673067210 */ /* 0x000fc80007ffe107 */
[C---:B------:R-:W-:Y:S02]  /*8430*/  LOP3.LUT R7, R6.reuse, 0xc0, RZ, 0xc0, !PT ;  /* 0x000000c006077812 */ /* 0x040fe400078ec0ff */
[----:B------:R-:W-:Y:S02]  /*8440*/  ISETP.GE.U32.AND P1, PT, R6, 0xc0, PT ;  /* 0x000000c00600780c */ /* 0x000fe40003f26070 */
[----:B------:R-:W-:-:S13]  /*8450*/  ISETP.NE.AND P2, PT, R7, 0xc0, PT ;  /* 0x000000c00700780c */ /* 0x000fda0003f45270 */
[----:B------:R-:W-:Y:S05]  /*8460*/  @!P2 BRA `(.L_x_887) ;  /* 0x000000000084a947 */ /* 0x000fea0003800000 */
[----:B------:R-:W0:Y:S01]  /*8470*/  S2UR UR5, SR_CgaCtaId ;  /* 0x00000000000579c3 */ /* 0x000e220000008800 */
[----:B------:R-:W1:Y:S01]  /*8480*/  LDCU.64 UR8, c[0x0][0x480] ;  /* 0x00009000ff0877ac */ /* 0x000e620008000a00 */
        /* <DEDUP_REMOVED lines=8> */
[----:B------:R-:W-:Y:S01]  /*8510*/  LEA R7, R17, R20, 0x1 ;  /* 0x0000001411077211 */ /* 0x000fe200078e08ff */
[----:B------:R-:W-:Y:S01]  /*8520*/  IMAD.MOV R10, RZ, RZ, -R6 ;  /* 0x000000ffff0a7224 */ /* 0x000fe200078e0a06 */
[----:B------:R-:W-:Y:S02]  /*8530*/  IADD3 R3, PT, PT, R3, R8, RZ ;  /* 0x0000000803037210 */ /* 0x000fe40007ffe0ff */
[----:B-1----:R-:W-:-:S04]  /*8540*/  LEA R11, P2, R12, UR8, 0x2 ;  /* 0x000000080c0b7c11 */ /* 0x002fc8000f8410ff */
[----:B------:R-:W-:Y:S01]  /*8550*/  LEA.HI.X R12, R12, UR9, R9, 0x2, P2 ;  /* 0x000000090c0c7c11 */ /* 0x000fe200090f1409 */
[----:B0-----:R-:W-:-:S06]  /*8560*/  ULEA UR4, UR5, UR4, 0x18 ;  /* 0x0000000405047291 */ /* 0x001fcc000f8ec0ff */
[----:B------:R-:W-:Y:S02]  /*8570*/  IADD3 R8, PT, PT, R7, UR4, RZ ;  /* 0x0000000407087c10 */ /* 0x000fe4000fffe0ff */
[----:B------:R-:W-:-:S07]  /*8580*/  LEA R9, R17, UR4, 0x2 ;  /* 0x0000000411097c11 */ /* 0x000fce000f8e10ff */
.L_x_888:
[----:B-1----:R0:W2:Y:S01]  /*8590*/  LDS R6, [R9] ;  /* 0x0000000009067984 */ /* 0x0020a20000000800 */
[----:B------:R-:W-:Y:S01]  /*85a0*/  @P0 IMAD.MOV.U32 R7, RZ, RZ, R12 ;  /* 0x000000ffff070224 */ /* 0x000fe200078e000c */
[----:B------:R-:W-:-:S04]  /*85b0*/  IADD3 R10, PT, PT, R10, 0x1, RZ ;  /* 0x000000010a0a7810 */ /* 0x000fc80007ffe0ff */
[----:B------:R-:W-:Y:S02]  /*85c0*/  ISETP.NE.AND P3, PT, R10, RZ, PT ;  /* 0x000000ff0a00720c */ /* 0x000fe40003f65270 */
[----:B0-----:R-:W-:Y:S01]  /*85d0*/  IADD3 R9, PT, PT, R9, 0x100, RZ ;  /* 0x0000010009097810 */ /* 0x001fe20007ffe0ff */
[----:B--2---:R-:W-:-:S05]  /*85e0*/  FMUL.FTZ R15, R6, R13 ;  /* 0x0000000d060f7220 */ /* 0x004fca0000410000 */
[----:B------:R-:W-:-:S04]  /*85f0*/  F2FP.F16.F32.PACK_AB R6, RZ, R15 ;  /* 0x0000000fff06723e */ /* 0x000fc800000000ff */
[----:B------:R-:W-:Y:S02]  /*8600*/  PRMT R14, R6, 0x7610, R14 ;  /* 0x00007610060e7816 */ /* 0x000fe4000000000e */
[----:B------:R-:W-:Y:S02]  /*8610*/  @P0 MOV R6, R11 ;  /* 0x0000000b00060202 */ /* 0x000fe40000000f00 */
[----:B------:R-:W-:Y:S01]  /*8620*/  IADD3 R11, P2, PT, R11, 0x100, RZ ;  /* 0x000001000b0b7810 */ /* 0x000fe20007f5e0ff */
[----:B------:R0:W-:Y:S04]  /*8630*/  STS.U16 [R8], R14 ;  /* 0x0000000e08007388 */ /* 0x0001e80000000400 */
[----:B------:R1:W-:Y:S01]  /*8640*/  @P0 STG.E desc[UR36][R6.64], R15 ;  /* 0x0000000f06000986 */ /* 0x0003e2000c101924 */
[----:B------:R-:W-:Y:S01]  /*8650*/  IMAD.X R12, RZ, RZ, R12, P2 ;  /* 0x000000ffff0c7224 */ /* 0x000fe200010e060c */
[----:B0-----:R-:W-:Y:S01]  /*8660*/  IADD3 R8, PT, PT, R8, 0x80, RZ ;  /* 0x0000008008087810 */ /* 0x001fe20007ffe0ff */
[----:B------:R-:W-:Y:S06]  /*8670*/  @P3 BRA `(.L_x_888) ;  /* 0xfffffffc00c43947 */ /* 0x000fec000383ffff */
.L_x_887:
[----:B------:R-:W-:Y:S05]  /*8680*/  BSYNC.RECONVERGENT B1 ;  /* 0x0000000000017941 */ /* 0x000fea0003800200 */
.L_x_886:
[----:B------:R-:W-:Y:S05]  /*8690*/  @!P1 BRA `(.L_x_885) ;  /* 0x0000000000d09947 */ /* 0x000fea0003800000 */
[----:B-1----:R-:W0:Y:S01]  /*86a0*/  S2R R7, SR_CgaCtaId ;  /* 0x0000000000077919 */ /* 0x002e220000008800 */
[----:B------:R-:W1:Y:S01]  /*86b0*/  LDCU.64 UR4, c[0x0][0x480] ;  /* 0x00009000ff0477ac */ /* 0x000e620008000a00 */
[----:B------:R-:W-:Y:S02]  /*86c0*/  MOV R6, 0x400 ;  /* 0x0000040000067802 */ /* 0x000fe40000000f00 */
[----:B------:R-:W-:Y:S01]  /*86d0*/  IADD3 R8, P0, PT, R3, R4, RZ ;  /* 0x0000000403087210 */ /* 0x000fe20007f1e0ff */
[----:B------:R-:W-:Y:S01]  /*86e0*/  UISETP.NE.AND UP0, UPT, UR6, URZ, UPT ;  /* 0x000000ff0600728c */ /* 0x000fe2000bf05270 */
[----:B------:R-:W-:Y:S02]  /*86f0*/  IADD3 R6, PT, PT, R6, 0x410, RZ ;  /* 0x0000041006067810 */ /* 0x000fe40007ffe0ff */
[----:B------:R-:W-:Y:S01]  /*8700*/  SHF.L.U32 R4, R115, 0x2, RZ ;  /* 0x0000000273047819 */ /* 0x000fe200000006ff */
[----:B------:R-:W-:Y:S01]  /*8710*/  IMAD.X R11, RZ, RZ, R5, P0 ;  /* 0x000000ffff0b7224 */ /* 0x000fe200000e0605 */
[----:B------:R-:W-:-:S02]  /*8720*/  ISETP.NE.AND P1, PT, RZ, UR6, PT ;  /* 0x00000006ff007c0c */ /* 0x000fc4000bf25270 */
[----:B------:R-:W-:Y:S01]  /*8730*/  PLOP3.LUT P0, PT, PT, PT, UP0, 0x80, 0x8 ;  /* 0x000000000008781c */ /* 0x000fe20003f0f008 */
[----:B------:R-:W-:Y:S01]  /*8740*/  IMAD R4, R3, 0x4, -R4 ;  /* 0x0000000403047824 */ /* 0x000fe200078e0a04 */
[----:B-1----:R-:W-:-:S04]  /*8750*/  LEA R9, P3, R8, UR4, 0x2 ;  /* 0x0000000408097c11 */ /* 0x002fc8000f8610ff */
[----:B------:R-:W-:Y:S02]  /*8760*/  IADD3 R9, P2, PT, R9, 0x200, RZ ;  /* 0x0000020009097810 */ /* 0x000fe40007f5e0ff */
[----:B------:R-:W-:-:S04]  /*8770*/  LEA.HI.X R11, R8, UR5, R11, 0x2, P3 ;  /* 0x00000005080b7c11 */ /* 0x000fc800098f140b */
[----:B------:R-:W-:Y:S02]  /*8780*/  IADD3.X R10, PT, PT, RZ, R11, RZ, P2, !PT ;  /* 0x0000000bff0a7210 */ /* 0x000fe400017fe4ff */
[----:B0-----:R-:W-:Y:S02]  /*8790*/  LEA R5, R7, R6, 0x18 ;  /* 0x0000000607057211 */ /* 0x001fe400078ec0ff */
[----:B------:R-:W-:Y:S02]  /*87a0*/  LEA R6, R3, R20, 0x1 ;  /* 0x0000001403067211 */ /* 0x000fe400078e08ff */
[----:B------:R-:W-:-:S03]  /*87b0*/  IADD3 R7, PT, PT, R4, 0x200, R5 ;  /* 0x0000020004077810 */ /* 0x000fc60007ffe005 */
[----:B------:R-:W-:-:S05]  /*87c0*/  IMAD R6, R115, -0x2, R6 ;  /* 0xfffffffe73067824 */ /* 0x000fca00078e0206 */
[----:B------:R-:W-:-:S07]  /*87d0*/  IADD3 R6, PT, PT, R6, 0x100, R5 ;  /* 0x0000010006067810 */ /* 0x000fce0007ffe005 */
.L_x_889:
[----:B------:R-:W2:Y:S01]  /*87e0*/  LDS R4, [R7+-0x200] ;  /* 0xfffe000007047984 */ /* 0x000ea20000000800 */
[----:B------:R-:W-:-:S04]  /*87f0*/  IADD3 R3, PT, PT, R3, 0x100, RZ ;  /* 0x0000010003037810 */ /* 0x000fc80007ffe0ff */
[----:B------:R-:W-:Y:S01]  /*8800*/  ISETP.GE.AND P2, PT, R3, R22, PT ;  /* 0x000000160300720c */ /* 0x000fe20003f46270 */
[----:B--2---:R-:W-:-:S05]  /*8810*/  FMUL.FTZ R11, R4, R13 ;  /* 0x0000000d040b7220 */ /* 0x004fca0000410000 */
        /* <DEDUP_REMOVED lines=14> */
[----:B0-----:R-:W-:Y:S01]  /*8900*/  MOV R4, R9 ;  /* 0x0000000900047202 */ /* 0x001fe20000000f00 */
[----:B-1----:R-:W-:-:S03]  /*8910*/  VIADD R7, R7, 0x400 ;  /* 0x0000040007077836 */ /* 0x002fc60000000000 */
[----:B------:R-:W-:Y:S01]  /*8920*/  IADD3 R9, P3, PT, R4, 0x400, RZ ;  /* 0x0000040004097810 */ /* 0x000fe20007f7e0ff */
[----:B------:R-:W-:Y:S01]  /*8930*/  @P0 STG.E desc[UR36][R4.64+-0x200], R11 ;  /* 0xfffe000b04000986 */ /* 0x000fe2000c101924 */
[----:B------:R-:W-:Y:S02]  /*8940*/  PLOP3.LUT P0, PT, P1, PT, PT, 0x80, 0x8 ;  /* 0x000000000008781c */ /* 0x000fe40000f0f070 */
[----:B------:R-:W-:-:S11]  /*8950*/  IADD3.X R10, PT, PT, RZ, R5, RZ, P3, !PT ;  /* 0x00000005ff0a7210 */ /* 0x000fd60001ffe4ff */
[----:B------:R-:W-:Y:S04]  /*8960*/  @P0 STG.E desc[UR36][R4.64+-0x100], R15 ;  /* 0xffff000f04000986 */ /* 0x000fe8000c101924 */
[----:B------:R-:W-:Y:S01]  /*8970*/  @P0 STG.E desc[UR36][R4.64], R21 ;  /* 0x0000001504000986 */ /* 0x000fe2000c101924 */
[----:B--2---:R-:W-:-:S05]  /*8980*/  FMUL.FTZ R25, R8, R13 ;  /* 0x0000000d08197220 */ /* 0x004fca0000410000 */
[----:B------:R-:W-:Y:S01]  /*8990*/  @P0 STG.E desc[UR36][R4.64+0x100], R25 ;  /* 0x0001001904000986 */ /* 0x000fe2000c101924 */
[----:B------:R-:W-:-:S05]  /*89a0*/  F2FP.F16.F32.PACK_AB R8, RZ, R25 ;  /* 0x00000019ff08723e */ /* 0x000fca00000000ff */
[----:B------:R0:W-:Y:S02]  /*89b0*/  STS.U16 [R6+0x80], R8 ;  /* 0x0000800806007388 */ /* 0x0001e40000000400 */
[----:B0-----:R-:W-:Y:S01]  /*89c0*/  IADD3 R6, PT, PT, R6, 0x200, RZ ;  /* 0x0000020006067810 */ /* 0x001fe20007ffe0ff */
[----:B------:R-:W-:Y:S06]  /*89d0*/  @!P2 BRA `(.L_x_889) ;  /* 0xfffffffc0080a947 */ /* 0x000fec000383ffff */
.L_x_885:
[----:B------:R-:W-:Y:S05]  /*89e0*/  BSYNC.RECONVERGENT B0 ;  /* 0x0000000000007941 */ /* 0x000fea0003800200 */
.L_x_884:
[----:B------:R-:W0:Y:S01]  /*89f0*/  LDCU UR7, c[0x0][0x40c] ;  /* 0x00008180ff0777ac */ /* 0x000e220008000800 */
[C---:B------:R-:W-:Y:S01]  /*8a00*/  LEA.HI R3, R18.reuse, R18, RZ, 0x1 ;  /* 0x0000001212037211 */ /* 0x040fe200078f08ff */
[----:B------:R-:W3:Y:S01]  /*8a10*/  S2UR UR6, SR_CgaCtaId ;  /* 0x00000000000679c3 */ /* 0x000ee20000008800 */
[----:B------:R-:W-:Y:S01]  /*8a20*/  SHF.L.U32 R25, R17, 0x4, RZ ;  /* 0x0000000411197819 */ /* 0x000fe200000006ff */
[----:B------:R-:W-:Y:S01]  /*8a30*/  UMOV UR4, 0x400 ;  /* 0x0000040000047882 */ /* 0x000fe20000000000 */
[----:B------:R-:W-:Y:S01]  /*8a40*/  LOP3.LUT R3, R3, 0xfffffffe, RZ, 0xc0, !PT ;  /* 0xfffffffe03037812 */ /* 0x000fe200078ec0ff */
[----:B------:R-:W-:Y:S01]  /*8a50*/  UIADD3 UR5, UPT, UPT, UR4, 0x210, URZ ;  /* 0x0000021004057890 */ /* 0x000fe2000fffe0ff */
[----:B------:R-:W-:Y:S01]  /*8a60*/  BSSY.RECONVERGENT B0, `(.L_x_890) ;  /* 0x0000015000007945 */ /* 0x000fe20003800200 */
[----:B-1----:R-:W-:Y:S02]  /*8a70*/  CS2R R6, SRZ ;  /* 0x0000000000067805 */ /* 0x002fe4000001ff00 */
[----:B------:R-:W-:Y:S01]  /*8a80*/  IADD3 R21, PT, PT, R18, -R3, RZ ;  /* 0x8000000312157210 */ /* 0x000fe20007ffe0ff */
[----:B------:R-:W-:Y:S01]  /*8a90*/  IMAD.SHL.U32 R3, R17, 0x8, RZ ;  /* 0x0000000811037824 */ /* 0x000fe200078e00ff */
[----:B------:R-:W-:-:S02]  /*8aa0*/  CS2R R4, SRZ ;  /* 0x0000000000047805 */ /* 0x000fc4000001ff00 */
[----:B------:R-:W-:Y:S02]  /*8ab0*/  LOP3.LUT R25, R25, 0x1f0, RZ, 0xc0, !PT ;  /* 0x000001f019197812 */ /* 0x000fe400078ec0ff */
[----:B------:R-:W-:Y:S02]  /*8ac0*/  ISETP.NE.AND P0, PT, R0, R21, PT ;  /* 0x000000150000720c */ /* 0x000fe40003f05270 */
[----:B------:R-:W-:Y:S02]  /*8ad0*/  LOP3.LUT R3, R3, 0xf8, RZ, 0xc0, !PT ;  /* 0x000000f803037812 */ /* 0x000fe400078ec0ff */
[----:B0-----:R-:W-:Y:S01]  /*8ae0*/  ISETP.NE.OR P0, PT, RZ, UR7, P0 ;  /* 0x00000007ff007c0c */ /* 0x001fe20008705670 */
[----:B---3--:R-:W-:-:S12]  /*8af0*/  ULEA UR5, UR6, UR5, 0x18 ;  /* 0x0000000506057291 */ /* 0x008fd8000f8ec0ff */
[----:B------:R-:W-:Y:S05]  /*8b00*/  @P0 BRA `(.L_x_891) ;  /* 0x0000000000280947 */ /* 0x000fea0003800000 */
[----:B------:R-:W0:Y:S01]  /*8b10*/  LDCU.64 UR8, c[0x0][0x3b0] ;  /* 0x00007600ff0877ac */ /* 0x000e220008000a00 */
[----:B------:R-:W-:Y:S01]  /*8b20*/  HFMA2 R7, -RZ, RZ, 0, 0 ;  /* 0x00000000ff077431 */ /* 0x000fe200000001ff */
[----:B0-----:R-:W-:-:S04]  /*8b30*/  UISETP.NE.U32.AND UP0, UPT, UR8, URZ, UPT ;  /* 0x000000ff0800728c */ /* 0x001fc8000bf05070 */
[----:B------:R-:W-:-:S09]  /*8b40*/  UISETP.NE.AND.EX UP0, UPT, UR9, URZ, UPT, UP0 ;  /* 0x000000ff0900728c */ /* 0x000fd2000bf05300 */
[----:B------:R-:W-:Y:S05]  /*8b50*/  BRA.U !UP0, `(.L_x_892) ;  /* 0x0000000108107547 */ /* 0x000fea000b800000 */
[----:B------:R-:W0:Y:S01]  /*8b60*/  LDC.64 R4, c[0x0][0x3b0] ;  /* 0x0000ec00ff047b82 */ /* 0x000e220000000a00 */
[----:B------:R-:W-:-:S04]  /*8b70*/  IMAD R7, R2, 0x100, R3 ;  /* 0x0000010002077824 */ /* 0x000fc800078e0203 */
[----:B0-----:R-:W-:-:S06]  /*8b80*/  IMAD.WIDE.U32 R4, R7, 0x2, R4 ;  /* 0x0000000207047825 */ /* 0x001fcc00078e0004 */
[----:B------:R-:W5:Y:S02]  /*8b90*/  LDG.E.128 R4, desc[UR36][R4.64] ;  /* 0x0000002404047981 */ /* 0x000f64000c1e1d00 */
.L_x_892:
[----:B-----5:R0:W-:Y:S02]  /*8ba0*/  STS.128 [R25+UR5], R4 ;  /* 0x0000000419007988 */ /* 0x0201e40008000c05 */
.L_x_891:
[----:B------:R-:W-:Y:S05]  /*8bb0*/  BSYNC.RECONVERGENT B0 ;  /* 0x0000000000007941 */ /* 0x000fea0003800200 */
.L_x_890:
[----:B------:R-:W1:Y:S01]  /*8bc0*/  S2UR UR8, SR_CTAID.Y ;  /* 0x00000000000879c3 */ /* 0x000e620000002600 */
[----:B------:R-:W3:Y:S01]  /*8bd0*/  LDCU UR9, c[0x0][0x3f4] ;  /* 0x00007e80ff0977ac */ /* 0x000ee20008000800 */
[----:B------:R-:W-:Y:S01]  /*8be0*/  IADD3 R51, PT, PT, R0, R115, RZ ;  /* 0x0000007300337210 */ /* 0x000fe20007ffe0ff */
[----:B------:R-:W-:Y:S01]  /*8bf0*/  BSSY.RECONVERGENT B0, `(.L_x_893) ;  /* 0x00000ee000007945 */ /* 0x000fe20003800200 */
[----:B------:R-:W-:Y:S01]  /*8c00*/  CS2R R28, SRZ ;  /* 0x00000000001c7805 */ /* 0x000fe2000001ff00 */
[----:B------:R-:W-:Y:S01]  /*8c10*/  UIADD3 UR4, UPT, UPT, UR4, 0x410, URZ ;  /* 0x0000041004047890 */ /* 0x000fe2000fffe0ff */
[----:B------:R-:W-:Y:S02]  /*8c20*/  CS2R R30, SRZ ;  /* 0x00000000001e7805 */ /* 0x000fe4000001ff00 */
[----:B------:R-:W-:Y:S01]  /*8c30*/  CS2R R32, SRZ ;  /* 0x0000000000207805 */ /* 0x000fe2000001ff00 */
[----:B------:R-:W1:Y:S01]  /*8c40*/  LDC R15, c[0x0][0x3f8] ;  /* 0x0000fe00ff0f7b82 */ /* 0x000e620000000800 */
[----:B------:R-:W-:Y:S01]  /*8c50*/  ULEA UR4, UR6, UR4, 0x18 ;  /* 0x0000000406047291 */ /* 0x000fe2000f8ec0ff */
[----:B------:R-:W-:-:S05]  /*8c60*/  CS2R R26, SRZ ;  /* 0x00000000001a7805 */ /* 0x000fca000001ff00 */
[----:B------:R-:W-:Y:S01]  /*8c70*/  VIADD R35, R20, UR4 ;  /* 0x0000000414237c36 */ /* 0x000fe20008000000 */
[----:B------:R-:W4:Y:S01]  /*8c80*/  LDC.64 R8, c[0x0][0x3c0] ;  /* 0x0000f000ff087b82 */ /* 0x000f220000000a00 */
[----:B---3--:R-:W-:Y:S01]  /*8c90*/  VIMNMX R34, PT, PT, R18, UR9, PT ;  /* 0x0000000912227c48 */ /* 0x008fe2000bfe0100 */
[----:B------:R-:W-:-:S06]  /*8ca0*/  IMAD R11, R47, UR9, R3 ;  /* 0x000000092f0b7c24 */ /* 0x000fcc000f8e0203 */
[----:B------:R-:W-:Y:S01]  /*8cb0*/  BAR.SYNC.DEFER_BLOCKING 0x0 ;  /* 0x0000000000007b1d */ /* 0x000fe20000010000 */
[----:B------:R-:W-:Y:S01]  /*8cc0*/  ISETP.GE.AND P0, PT, R51, R34, PT ;  /* 0x000000223300720c */ /* 0x000fe20003f06270 */
[----:B-1----:R-:W-:-:S04]  /*8cd0*/  IMAD R24, R15, UR8, R2 ;  /* 0x000000080f187c24 */ /* 0x002fc8000f8e0202 */
[----:B------:R-:W1:Y:S01]  /*8ce0*/  LDCU UR8, c[0x0][0x40c] ;  /* 0x00008180ff0877ac */ /* 0x000e620008000800 */
[----:B------:R-:W-:Y:S01]  /*8cf0*/  SHF.L.U32 R24, R24, 0x8, RZ ;  /* 0x0000000818187819 */ /* 0x000fe200000006ff */
[----:B----4-:R-:W-:-:S04]  /*8d00*/  IMAD.WIDE R10, R11, 0x2, R8 ;  /* 0x000000020b0a7825 */ /* 0x010fc800078e0208 */
[----:B--2---:R-:W-:-:S04]  /*8d10*/  IMAD R13, R24, UR9, R3 ;  /* 0x00000009180d7c24 */ /* 0x004fc8000f8e0203 */
[----:B------:R-:W-:Y:S01]  /*8d20*/  IMAD.WIDE R8, R13, 0x2, R8 ;  /* 0x000000020d087825 */ /* 0x000fe200078e0208 */
[----:B------:R-:W-:Y:S06]  /*8d30*/  @P0 BRA `(.L_x_894) ;  /* 0x0000000c00640947 */ /* 0x000fec0003800000 */
[----:B------:R-:W-:Y:S01]  /*8d40*/  VIADDMNMX R13, R51, 0x2, R34, !PT ;  /* 0x00000002330d7846 */ /* 0x000fe20007800122 */
[----:B------:R-:W2:Y:S01]  /*8d50*/  LDC.64 R48, c[0x0][0x458] ;  /* 0x00011600ff307b82 */ /* 0x000ea20000000a00 */
[----:B------:R-:W-:Y:S01]  /*8d60*/  LOP3.LUT R12, RZ, R115, RZ, 0x33, !PT ;  /* 0x00000073ff0c7212 */ /* 0x000fe200078e33ff */
[----:B------:R-:W-:Y:S01]  /*8d70*/  IMAD R14, R19, R15, R2 ;  /* 0x0000000f130e7224 */ /* 0x000fe200078e0202 */
[----:B------:R-:W-:Y:S01]  /*8d80*/  BSSY.RECONVERGENT B1, `(.L_x_895) ;  /* 0x000003d000017945 */ /* 0x000fe20003800200 */
[----:B------:R-:W-:Y:S02]  /*8d90*/  CS2R R26, SRZ ;  /* 0x00000000001a7805 */ /* 0x000fe4000001ff00 */
[----:B------:R-:W-:Y:S02]  /*8da0*/  IADD3 R38, PT, PT, -R0, R13, R12 ;  /* 0x0000000d00267210 */ /* 0x000fe40007ffe10c */
[----:B------:R-:W-:Y:S02]  /*8db0*/  CS2R R32, SRZ ;  /* 0x0000000000207805 */ /* 0x000fe4000001ff00 */
[----:B------:R-:W-:-:S02]  /*8dc0*/  LEA R13, R14, R3, 0x8 ;  /* 0x000000030e0d7211 */ /* 0x000fc400078e40ff */
[----:B------:R-:W-:Y:S02]  /*8dd0*/  CS2R R30, SRZ ;  /* 0x00000000001e7805 */ /* 0x000fe4000001ff00 */
[----:B------:R-:W-:Y:S02]  /*8de0*/  LOP3.LUT R12, R38, 0x6, RZ, 0xc0, !PT ;  /* 0x00000006260c7812 */ /* 0x000fe400078ec0ff */
[----:B------:R-:W-:Y:S02]  /*8df0*/  CS2R R28, SRZ ;  /* 0x00000000001c7805 */ /* 0x000fe4000001ff00 */
[----:B------:R-:W-:Y:S02]  /*8e00*/  MOV R50, R51 ;  /* 0x0000003300327202 */ /* 0x000fe40000000f00 */
[----:B------:R-:W-:Y:S01]  /*8e10*/  ISETP.NE.AND P0, PT, R12, 0x6, PT ;  /* 0x000000060c00780c */ /* 0x000fe20003f05270 */
[----:B--2---:R-:W-:-:S12]  /*8e20*/  IMAD.WIDE R48, R13, 0x2, R48 ;  /* 0x000000020d307825 */ /* 0x004fd800078e0230 */
[----:B------:R-:W-:Y:S05]  /*8e30*/  @!P0 BRA `(.L_x_896) ;  /* 0x0000000000c48947 */ /* 0x000fea0003800000 */
[----:B------:R-:W-:Y:S01]  /*8e40*/  LEA.HI R13, R38, 0x1, RZ, 0x1f ;  /* 0x00000001260d7811 */ /* 0x000fe200078ff8ff */
[----:B------:R-:W-:Y:S02]  /*8e50*/  IMAD R12, R0, 0x2, R20 ;  /* 0x00000002000c7824 */ /* 0x000fe400078e0214 */
[----:B------:R-:W-:Y:S01]  /*8e60*/  HFMA2 R27, -RZ, RZ, 0, 0 ;  /* 0x00000000ff1b7431 */ /* 0x000fe200000001ff */
[----:B------:R-:W-:Y:S01]  /*8e70*/  SHF.L.U32 R41, R51, 0x8, RZ ;  /* 0x0000000833297819 */ /* 0x000fe200000006ff */
[----:B------:R-:W-:Y:S01]  /*8e80*/  IMAD.MOV.U32 R50, RZ, RZ, R51 ;  /* 0x000000ffff327224 */ /* 0x000fe200078e0033 */
[----:B------:R-:W-:Y:S02]  /*8e90*/  LOP3.LUT R13, R13, 0x3, RZ, 0xc0, !PT ;  /* 0x000000030d0d7812 */ /* 0x000fe400078ec0ff */
[----:B------:R-:W-:Y:S02]  /*8ea0*/  IADD3 R39, PT, PT, R12, UR4, RZ ;  /* 0x000000040c277c10 */ /* 0x000fe4000fffe0ff */
[----:B------:R-:W-:-:S07]  /*8eb0*/  IADD3 R40, PT, PT, -R13, RZ, RZ ;  /* 0x000000ff0d287210 */ /* 0x000fce0007ffe1ff */
.L_x_898:
[----:B------:R-:W-:Y:S01]  /*8ec0*/  IMAD.WIDE.U32 R12, R41, 0x2, R10 ;  /* 0x00000002290c7825 */ /* 0x000fe200078e000a */
[----:B------:R-:W2:Y:S05]  /*8ed0*/  LDS.U16 R36, [R39] ;  /* 0x0000000027247984 */ /* 0x000eaa0000000400 */
[----:B------:R-:W5:Y:S01]  /*8ee0*/  LDG.E.128 R12, desc[UR36][R12.64] ;  /* 0x000000240c0c7981 */ /* 0x000f62000c1e1d00 */
[----:B------:R-:W-:Y:S01]  /*8ef0*/  UISETP.NE.AND UP0, UPT, UR7, URZ, UPT ;  /* 0x000000ff0700728c */ /* 0x000fe2000bf05270 */
[----:B--2---:R-:W-:-:S08]  /*8f00*/  HADD2.F32 R42, -RZ, R36.H0_H0 ;  /* 0x20000024ff2a7230 */ /* 0x004fd00000004100 */
[----:B------:R-:W-:Y:S05]  /*8f10*/  BRA.U UP0, `(.L_x_897) ;  /* 0x0000000100347547 */ /* 0x000fea000b800000 */
[----:B------:R-:W-:Y:S01]  /*8f20*/  ISETP.NE.AND P0, PT, R23, RZ, PT ;  /* 0x000000ff1700720c */ /* 0x000fe20003f05270 */
[----:B------:R-:W2:-:S12]  /*8f30*/  LDS.128 R44, [R25+UR5] ;  /* 0x00000005192c7984 */ /* 0x000e980008000c00 */
[----:B------:R-:W3:Y:S01]  /*8f40*/  @P0 LDG.E.128 R52, desc[UR36][R48.64] ;  /* 0x0000002430340981 */ /* 0x000ee2000c1e1d00 */
        /* <DEDUP_REMOVED lines=10> */
.L_x_897:
[----:B------:R-:W-:Y:S01]  /*8ff0*/  VIADD R40, R40, 0x1 ;  /* 0x0000000128287836 */ /* 0x000fe20000000000 */
[----:B------:R-:W-:Y:S01]  /*9000*/  IADD3 R50, PT, PT, R50, 0x2, RZ ;  /* 0x0000000232327810 */ /* 0x000fe20007ffe0ff */
[--C-:B--2--5:R-:W-:Y:S01]  /*9010*/  HADD2.F32 R36, -RZ, R12.reuse.H0_H0 ;  /* 0x2000000cff247230 */ /* 0x124fe20000004100 */
        /* <DEDUP_REMOVED lines=19> */
.L_x_896:
[----:B-1----:R-:W-:Y:S05]  /*9150*/  BSYNC.RECONVERGENT B1 ;  /* 0x0000000000017941 */ /* 0x002fea0003800200 */
.L_x_895:
[----:B------:R-:W-:-:S13]  /*9160*/  ISETP.GE.U32.AND P0, PT, R38, 0x6, PT ;  /* 0x000000062600780c */ /* 0x000fda0003f06070 */
[----:B------:R-:W-:Y:S05]  /*9170*/  @!P0 BRA `(.L_x_894) ;  /* 0x0000000800548947 */ /* 0x000fea0003800000 */
[----:B------:R-:W1:Y:S02]  /*9180*/  LDCU UR6, c[0x0][0x40c] ;  /* 0x00008180ff0677ac */ /* 0x000e640008000800 */
[----:B-1----:R-:W-:-:S06]  /*9190*/  UISETP.NE.AND UP0, UPT, UR6, URZ, UPT ;  /* 0x000000ff0600728c */ /* 0x002fcc000bf05270 */
[----:B------:R-:W-:-:S13]  /*91a0*/  PLOP3.LUT P1, PT, PT, PT, UP0, 0x80, 0x8 ;  /* 0x000000000008781c */ /* 0x000fda0003f2f008 */
.L_x_904:
[----:B------:R-:W-:Y:S02]  /*91b0*/  SHF.L.U32 R45, R50, 0x8, RZ ;  /* 0x00000008322d7819 */ /* 0x000fe400000006ff */
[----:B------:R-:W-:-:S03]  /*91c0*/  ISETP.NE.AND P0, PT, R23, RZ, PT ;  /* 0x000000ff1700720c */ /* 0x000fc60003f05270 */
[----:B------:R-:W-:-:S06]  /*91d0*/  IMAD.WIDE.U32 R12, R45, 0x2, R10 ;  /* 0x000000022d0c7825 */ /* 0x000fcc00078e000a */
[----:B------:R-:W5:Y:S01]  /*91e0*/  LDG.E.128 R12, desc[UR36][R12.64] ;  /* 0x000000240c0c7981 */ /* 0x000f62000c1e1d00 */
[----:B------:R-:W-:Y:S04]  /*91f0*/  BSSY.RECONVERGENT B1, `(.L_x_899) ;  /* 0x000000e000017945 */ /* 0x000fe80003800200 */
[----:B------:R-:W-:Y:S05]  /*9200*/  @P1 BRA `(.L_x_900) ;  /* 0x0000000000301947 */ /* 0x000fea0003800000 */
[----:B------:R-:W2:Y:S04]  /*9210*/  @P0 LDG.E.128 R40, desc[UR36][R48.64] ;  /* 0x0000002430280981 */ /* 0x000ea8000c1e1d00 */
[----:B------:R-:W1:Y:S02]  /*9220*/  LDS.128 R36, [R25+UR5] ;  /* 0x0000000519247984 */ /* 0x000e640008000c00 */
[----:B-1---5:R-:W-:Y:S02]  /*9230*/  HFMA2 R12, R12, 1, 1, R36 ;  /* 0x3c003c000c0c7831 */ /* 0x022fe40000000024 */
[----:B------:R-:W-:Y:S02]  /*9240*/  HADD2 R13, R13, R37 ;  /* 0x000000250d0d7230 */ /* 0x000fe40000000000 */
[----:B------:R-:W-:-:S02]  /*9250*/  HFMA2 R14, R14, 1, 1, R38 ;  /* 0x3c003c000e0e7831 */ /* 0x000fc40000000026 */
[----:B------:R-:W-:Y:S02]  /*9260*/  HADD2 R15, R15, R39 ;  /* 0x000000270f0f7230 */ /* 0x000fe40000000000 */
[----:B------:R-:W-:-:S04]  /*9270*/  IMAD.WIDE.U32 R36, R45, 0x2, R8 ;  /* 0x000000022d247825 */ /* 0x000fc800078e0008 */
[----:B--2---:R-:W-:Y:S02]  /*9280*/  @P0 HFMA2 R13, R13, R41, -RZ ;  /* 0x000000290d0d0231 */ /* 0x004fe400001000ff */
[----:B------:R-:W-:Y:S02]  /*9290*/  @P0 HMUL2 R12, R12, R40 ;  /* 0x000000280c0c0232 */ /* 0x000fe40000000000 */
[----:B------:R-:W-:Y:S02]  /*92a0*/  @P0 HFMA2 R15, R15, R43, -RZ ;  /* 0x0000002b0f0f0231 */ /* 0x000fe400001000ff */
[----:B------:R-:W-:-:S05]  /*92b0*/  @P0 HMUL2 R14, R14, R42 ;  /* 0x0000002a0e0e0232 */ /* 0x000fca0000000000 */
[----:B------:R1:W-:Y:S02]  /*92c0*/  STG.E.128 desc[UR36][R36.64], R12 ;  /* 0x0000000c24007986 */ /* 0x0003e4000c101d24 */
.L_x_900:
[----:B------:R-:W-:Y:S05]  /*92d0*/  BSYNC.RECONVERGENT B1 ;  /* 0x0000000000017941 */ /* 0x000fea0003800200 */
.L_x_899:
[C---:B------:R-:W-:Y:S01]  /*92e0*/  IADD3 R41, PT, PT, R45.reuse, 0x200, RZ ;  /* 0x000002002d297810 */ /* 0x040fe20007ffe0ff */
[----:B------:R-:W-:Y:S01]  /*92f0*/  UISETP.NE.AND UP0, UPT, UR8, URZ, UPT ;  /* 0x000000ff0800728c */ /* 0x000fe2000bf05270 */
[C---:B------:R-:W-:Y:S01]  /*9300*/  IADD3 R61, PT, PT, R45.reuse, 0x600, RZ ;  /* 0x000006002d3d7810 */ /* 0x040fe20007ffe0ff */
[----:B------:R-:W-:Y:S02]  /*9310*/  VIADD R57, R45, 0x400 ;  /* 0x000004002d397836 */ /* 0x000fe40000000000 */
[--C-:B-1----:R-:W-:Y:S02]  /*9320*/  IMAD.WIDE.U32 R36, R41, 0x2, R10.reuse ;  /* 0x0000000229247825 */ /* 0x102fe400078e000a */
[----:B------:R-:W-:Y:S02]  /*9330*/  PLOP3.LUT P1, PT, PT, PT, UP0, 0x80, 0x8 ;  /* 0x000000000008781c */ /* 0x000fe40003f2f008 */
[--C-:B------:R-:W-:Y:S02]  /*9340*/  IMAD.WIDE.U32 R42, R57, 0x2, R10.reuse ;  /* 0x00000002392a7825 */ /* 0x100fe400078e000a */
[----:B------:R-:W5:Y:S02]  /*9350*/  LDG.E.128 R36, desc[UR36][R36.64] ;  /* 0x0000002424247981 */ /* 0x000f64000c1e1d00 */
[----:B------:R-:W-:-:S07]  /*9360*/  IMAD.WIDE.U32 R46, R61, 0x2, R10 ;  /* 0x000000023d2e7825 */ /* 0x000fce00078e000a */
[----:B------:R-:W-:Y:S05]  /*9370*/  @P1 BRA `(.L_x_901) ;  /* 0x0000000000301947 */ /* 0x000fea0003800000 */
[----:B------:R-:W2:Y:S01]  /*9380*/  @P0 LDG.E.128 R52, desc[UR36][R48.64] ;  /* 0x0000002430340981 */ /* 0x000ea2000c1e1d00 */
[----:B------:R-:W-:-:S03]  /*9390*/  IMAD.WIDE.U32 R40, R41, 0x2, R8 ;  /* 0x0000000229287825 */ /* 0x000fc600078e0008 */
[----:B------:R-:W1:Y:S02]  /*93a0*/  LDS.128 R64, [R25+UR5] ;  /* 0x0000000519407984 */ /* 0x000e640008000c00 */
[----:B-1---5:R-:W-:Y:S02]  /*93b0*/  HFMA2 R36, R36, 1, 1, R64 ;  /* 0x3c003c0024247831 */ /* 0x022fe40000000040 */
[----:B------:R-:W-:Y:S02]  /*93c0*/  HADD2 R37, R37, R65 ;  /* 0x0000004125257230 */ /* 0x000fe40000000000 */
[----:B------:R-:W-:Y:S02]  /*93d0*/  HFMA2 R38, R38, 1, 1, R66 ;  /* 0x3c003c0026267831 */ /* 0x000fe40000000042 */
[----:B------:R-:W-:Y:S02]  /*93e0*/  HADD2 R39, R39, R67 ;  /* 0x0000004327277230 */ /* 0x000fe40000000000 */
[----:B--2---:R-:W-:-:S02]  /*93f0*/  @P0 HFMA2 R37, R37, R53, -RZ ;  /* 0x0000003525250231 */ /* 0x004fc400001000ff */
[----:B------:R-:W-:Y:S02]  /*9400*/  @P0 HMUL2 R36, R36, R52 ;  /* 0x0000003424240232 */ /* 0x000fe40000000000 */
[----:B------:R-:W-:Y:S02]  /*9410*/  @P0 HFMA2 R39, R39, R55, -RZ ;  /* 0x0000003727270231 */ /* 0x000fe400001000ff */
[----:B------:R-:W-:-:S05]  /*9420*/  @P0 HMUL2 R38, R38, R54 ;  /* 0x0000003626260232 */ /* 0x000fca0000000000 */
[----:B------:R1:W-:Y:S02]  /*9430*/  STG.E.128 desc[UR36][R40.64], R36 ;  /* 0x0000002428007986 */ /* 0x0003e4000c101d24 */
.L_x_901:
[----:B-1----:R-:W5:Y:S01]  /*9440*/  LDG.E.128 R40, desc[UR36][R42.64] ;  /* 0x000000242a287981 */ /* 0x002f62000c1e1d00 */
        /* <DEDUP_REMOVED lines=13> */
.L_x_902:
[----:B-1----:R-:W5:Y:S01]  /*9520*/  LDG.E.128 R44, desc[UR36][R46.64] ;  /* 0x000000242e2c7981 */ /* 0x002f62000c1e1d00 */
[----:B------:R-:W-:Y:S01]  /*9530*/  IADD3 R52, PT, PT, R50, -R115, RZ ;  /* 0x8000007332347210 */ /* 0x000fe20007ffe0ff */
[--C-:B-----5:R-:W-:Y:S02]  /*9540*/  HADD2.F32 R53, -RZ, R12.reuse.H0_H0 ;  /* 0x2000000cff357230 */ /* 0x120fe40000004100 */
[----:B------:R-:W-:Y:S02]  /*9550*/  HADD2.F32 R55, -RZ, R12.H1_H1 ;  /* 0x3000000cff377230 */ /* 0x000fe40000004100 */
[----:B------:R-:W-:Y:S02]  /*9560*/  IMAD R59, R52, 0x2, R35 ;  /* 0x00000002343b7824 */ /* 0x000fe400078e0223 */
[--C-:B------:R-:W-:Y:S02]  /*9570*/  HADD2.F32 R57, -RZ, R13.reuse.H0_H0 ;  /* 0x2000000dff397230 */ /* 0x100fe40000004100 */
[----:B------:R-:W-:Y:S01]  /*9580*/  HADD2.F32 R12, -RZ, R13.H1_H1 ;  /* 0x3000000dff0c7230 */ /* 0x000fe20000004100 */
[----:B------:R-:W1:Y:S01]  /*9590*/  LDS.U16 R52, [R59] ;  /* 0x000000003b347984 */ /* 0x000e620000000400 */
[----:B------:R-:W-:-:S02]  /*95a0*/  HADD2.F32 R54, -RZ, R14.H0_H0 ;  /* 0x2000000eff367230 */ /* 0x000fc40000004100 */
[----:B------:R-:W-:Y:S01]  /*95b0*/  HADD2.F32 R13, -RZ, R14.H1_H1 ;  /* 0x3000000eff0d7230 */ /* 0x000fe20000004100 */
[----:B------:R-:W2:Y:S01]  /*95c0*/  LDS.U16 R56, [R59+0x4] ;  /* 0x000004003b387984 */ /* 0x000ea20000000400 */
[--C-:B------:R-:W-:Y:S02]  /*95d0*/  HADD2.F32 R14, -RZ, R15.reuse.H0_H0 ;  /* 0x2000000fff0e7230 */ /* 0x100fe40000004100 */
[----:B------:R-:W-:Y:S01]  /*95e0*/  HADD2.F32 R15, -RZ, R15.H1_H1 ;  /* 0x3000000fff0f7230 */ /* 0x000fe20000004100 */
[----:B------:R-:W3:Y:S01]  /*95f0*/  LDS.U16 R58, [R59+0x8] ;  /* 0x000008003b3a7984 */ /* 0x000ee20000000400 */
[----:B-1----:R-:W-:Y:S02]  /*9600*/  HADD2.F32 R52, -RZ, R52.H0_H0 ;  /* 0x20000034ff347230 */ /* 0x002fe40000004100 */
[----:B--2---:R-:W-:-:S03]  /*9610*/  HADD2.F32 R56, -RZ, R56.H0_H0 ;  /* 0x20000038ff387230 */ /* 0x004fc60000004100 */
[C---:B------:R-:W-:Y:S01]  /*9620*/  FFMA.FTZ R53, R52.reuse, R53, R27 ;  /* 0x0000003534357223 */ /* 0x040fe2000001001b */
        /* <DEDUP_REMOVED lines=21> */
[----:B------:R-:W-:Y:S02]  /*9780*/  HADD2.F32 R27, -RZ, R41.H0_H0 ;  /* 0x20000029ff1b7230 */ /* 0x000fe40000004100 */
[C---:B------:R-:W-:Y:S01]  /*9790*/  FFMA.FTZ R12, R56.reuse, R37, R12 ;  /* 0x00000025380c7223 */ /* 0x040fe2000001000c */
[----:B------:R-:W-:Y:S02]  /*97a0*/  HADD2.F32 R33, -RZ, R43.H0_H0 ;  /* 0x2000002bff217230 */ /* 0x000fe40000004100 */
[----:B------:R-:W-:Y:S01]  /*97b0*/  FFMA.FTZ R28, R56, R39, R28 ;  /* 0x00000027381c7223 */ /* 0x000fe2000001001c */
[----:B---3--:R-:W-:-:S02]  /*97c0*/  HADD2.F32 R58, -RZ, R58.H0_H0 ;  /* 0x2000003aff3a7230 */ /* 0x008fc40000004100 */
[--C-:B------:R-:W-:Y:S02]  /*97d0*/  HADD2.F32 R13, -RZ, R40.reuse.H0_H0 ;  /* 0x20000028ff0d7230 */ /* 0x100fe40000004100 */
        /* <DEDUP_REMOVED lines=8> */
[----:B------:R-:W-:Y:S02]  /*9860*/  HADD2.F32 R43, -RZ, R43.H1_H1 ;  /* 0x3000002bff2b7230 */ /* 0x000fe40000004100 */
[C---:B------:R-:W-:Y:S01]  /*9870*/  FFMA.FTZ R54, R58.reuse, R29, R54 ;  /* 0x0000001d3a367223 */ /* 0x040fe20000010036 */
[C---:B------:R-:W-:Y:S01]  /*9880*/  FFMA.FTZ R38, R58.reuse, R33, R14 ;  /* 0x000000213a267223 */ /* 0x040fe2000001000e */
[C---:B------:R-:W-:Y:S01]  /*9890*/  FFMA.FTZ R30, R58.reuse, R31, R30 ;  /* 0x0000001f3a1e7223 */ /* 0x040fe2000001001e */
[----:B------:R-:W-:Y:S01]  /*98a0*/  FFMA.FTZ R28, R58, R43, R28 ;  /* 0x0000002b3a1c7223 */ /* 0x000fe2000001001c */
[----:B------:R-:W-:Y:S06]  /*98b0*/  @P1 BRA `(.L_x_903) ;  /* 0x0000000000301947 */ /* 0x000fec0003800000 */
[----:B------:R-:W2:Y:S04]  /*98c0*/  @P0 LDG.E.128 R12, desc[UR36][R48.64] ;  /* 0x00000024300c0981 */ /* 0x000ea8000c1e1d00 */
[----:B------:R-:W1:Y:S02]  /*98d0*/  LDS.128 R40, [R25+UR5] ;  /* 0x0000000519287984 */ /* 0x000e640008000c00 */
[----:B-1----:R-:W-:Y:S02]  /*98e0*/  HFMA2 R44, R44, 1, 1, R40 ;  /* 0x3c003c002c2c7831 */ /* 0x002fe40000000028 */
        /* <DEDUP_REMOVED lines=9> */
.L_x_903:
[----:B-1----:R-:W1:Y:S01]  /*9980*/  LDS.U16 R12, [R59+0xc] ;  /* 0x00000c003b0c7984 */ /* 0x002e620000000400 */
[----:B------:R-:W-:Y:S01]  /*9990*/  IADD3 R50, PT, PT, R50, 0x8, RZ ;  /* 0x0000000832327810 */ /* 0x000fe20007ffe0ff */
[----:B------:R-:W-:Y:S02]  /*99a0*/  HADD2.F32 R29, -RZ, R46.H1_H1 ;  /* 0x3000002eff1d7230 */ /* 0x000fe40000004100 */
[----:B------:R-:W-:Y:S01]  /*99b0*/  HADD2.F32 R37, -RZ, R47.H0_H0 ;  /* 0x2000002fff257230 */ /* 0x000fe20000004100 */
[----:B------:R-:W-:Y:S01]  /*99c0*/  ISETP.GE.AND P0, PT, R50, R34, PT ;  /* 0x000000223200720c */ /* 0x000fe20003f06270 */
[--C-:B------:R-:W-:Y:S02]  /*99d0*/  HADD2.F32 R27, -RZ, R44.reuse.H0_H0 ;  /* 0x2000002cff1b7230 */ /* 0x100fe40000004100 */
[----:B------:R-:W-:Y:S02]  /*99e0*/  HADD2.F32 R13, -RZ, R44.H1_H1 ;  /* 0x3000002cff0d7230 */ /* 0x000fe40000004100 */
[----:B------:R-:W-:-:S02]  /*99f0*/  HADD2.F32 R15, -RZ, R45.H0_H0 ;  /* 0x2000002dff0f7230 */ /* 0x000fc40000004100 */
[----:B------:R-:W-:Y:S02]  /*9a00*/  HADD2.F32 R33, -RZ, R45.H1_H1 ;  /* 0x3000002dff217230 */ /* 0x000fe40000004100 */
[----:B------:R-:W-:Y:S02]  /*9a10*/  HADD2.F32 R31, -RZ, R46.H0_H0 ;  /* 0x2000002eff1f7230 */ /* 0x000fe40000004100 */
        /* <DEDUP_REMOVED lines=11> */
.L_x_894:
[----:B-1----:R-:W-:Y:S05]  /*9ad0*/  BSYNC.RECONVERGENT B0 ;  /* 0x0000000000007941 */ /* 0x002fea0003800200 */
.L_x_893:
[----:B------:R-:W-:Y:S01]  /*9ae0*/  ISETP.GE.AND P0, PT, R51, R18, PT ;  /* 0x000000123300720c */ /* 0x000fe20003f06270 */
[----:B------:R-:W1:Y:S01]  /*9af0*/  LDCU UR7, c[0x0][0x40c] ;  /* 0x00008180ff0777ac */ /* 0x000e620008000800 */
[----:B------:R-:W-:Y:S11]  /*9b00*/  BSSY.RECONVERGENT B0, `(.L_x_905) ;  /* 0x00000df000007945 */ /* 0x000ff60003800200 */
[----:B------:R-:W-:Y:S05]  /*9b10*/  @P0 BRA `(.L_x_906) ;  /* 0x0000000c00740947 */ /* 0x000fea0003800000 */
[----:B------:R-:W-:Y:S01]  /*9b20*/  IADD3 R41, PT, PT, R51, 0x2, RZ ;  /* 0x0000000233297810 */ /* 0x000fe20007ffe0ff */
[----:B------:R-:W2:Y:S01]  /*9b30*/  LDCU UR6, c[0x0][0x3f8] ;  /* 0x00007f00ff0677ac */ /* 0x000ea20008000800 */
[----:B------:R-:W3:Y:S01]  /*9b40*/  LDC.64 R36, c[0x0][0x458] ;  /* 0x00011600ff247b82 */ /* 0x000ee20000000a00 */
[----:B------:R-:W-:Y:S01]  /*9b50*/  LOP3.LUT R34, RZ, R115, RZ, 0x33, !PT ;  /* 0x00000073ff227212 */ /* 0x000fe200078e33ff */
[----:B------:R-:W-:Y:S01]  /*9b60*/  BSSY.RECONVERGENT B1, `(.L_x_907) ;  /* 0x000004b000017945 */ /* 0x000fe20003800200 */
[----:B------:R-:W-:-:S04]  /*9b70*/  VIMNMX R13, PT, PT, R18, R41, !PT ;  /* 0x00000029120d7248 */ /* 0x000fc80007fe0100 */
[----:B------:R-:W-:Y:S02]  /*9b80*/  IADD3 R34, PT, PT, -R0, R13, R34 ;  /* 0x0000000d00227210 */ /* 0x000fe40007ffe122 */
[----:B------:R-:W-:Y:S02]  /*9b90*/  MOV R13, R51 ;  /* 0x00000033000d7202 */ /* 0x000fe40000000f00 */
[----:B------:R-:W-:Y:S01]  /*9ba0*/  LOP3.LUT P0, RZ, R34, 0x2, RZ, 0xc0, !PT ;  /* 0x0000000222ff7812 */ /* 0x000fe2000780c0ff */
[----:B--2---:R-:W-:-:S04]  /*9bb0*/  IMAD R12, R19, UR6, R2 ;  /* 0x00000006130c7c24 */ /* 0x004fc8000f8e0202 */
[----:B------:R-:W-:-:S04]  /*9bc0*/  IMAD R15, R12, 0x100, R3 ;  /* 0x000001000c0f7824 */ /* 0x000fc800078e0203 */
[----:B---3--:R-:W-:-:S04]  /*9bd0*/  IMAD.WIDE R36, R15, 0x2, R36 ;  /* 0x000000020f247825 */ /* 0x008fc800078e0224 */
[----:B------:R-:W-:Y:S05]  /*9be0*/  @P0 BRA `(.L_x_908) ;  /* 0x0000000400080947 */ /* 0x000fea0003800000 */
[----:B------:R-:W2:Y:S01]  /*9bf0*/  LDC R14, c[0x0][0x3f4] ;  /* 0x0000fd00ff0e7b82 */ /* 0x000ea20000000800 */
[----:B------:R-:W-:Y:S02]  /*9c00*/  MOV R13, R41 ;  /* 0x00000029000d7202 */ /* 0x000fe40000000f00 */
[----:B--2---:R-:W-:-:S13]  /*9c10*/  ISETP.GE.AND P0, PT, R51, R14, PT ;  /* 0x0000000e3300720c */ /* 0x004fda0003f06270 */
[----:B------:R-:W-:Y:S05]  /*9c20*/  @!P0 BRA `(.L_x_908) ;  /* 0x0000000000f88947 */ /* 0x000fea0003800000 */
[----:B------:R-:W-:Y:S01]  /*9c30*/  IABS R15, R14 ;  /* 0x0000000e000f7213 */ /* 0x000fe20000000000 */
[----:B------:R-:W2:Y:S01]  /*9c40*/  LDCU UR6, c[0x0][0x40c] ;  /* 0x00008180ff0677ac */ /* 0x000ea20008000800 */
[----:B------:R-:W-:Y:S02]  /*9c50*/  IABS R40, R51 ;  /* 0x0000003300287213 */ /* 0x000fe40000000000 */
[----:B------:R-:W3:Y:S01]  /*9c60*/  I2F.RP R38, R15 ;  /* 0x0000000f00267306 */ /* 0x000ee20000209400 */
[----:B------:R-:W-:Y:S02]  /*9c70*/  ISETP.GE.AND P1, PT, R51, RZ, PT ;  /* 0x000000ff3300720c */ /* 0x000fe40003f26270 */
[----:B------:R-:W-:-:S05]  /*9c80*/  ISETP.NE.AND P2, PT, R14, RZ, PT ;  /* 0x000000ff0e00720c */ /* 0x000fca0003f45270 */
[----:B---3--:R-:W3:Y:S02]  /*9c90*/  MUFU.RCP R38, R38 ;  /* 0x0000002600267308 */ /* 0x008ee40000001000 */
[----:B---3--:R-:W-:-:S06]  /*9ca0*/  VIADD R39, R38, 0xffffffe ;  /* 0x0ffffffe26277836 */ /* 0x008fcc0000000000 */
[----:B------:R-:W3:Y:S02]  /*9cb0*/  F2I.FTZ.U32.TRUNC.NTZ R13, R39 ;  /* 0x00000027000d7305 */ /* 0x000ee4000021f000 */
[----:B---3--:R-:W-:-:S05]  /*9cc0*/  IADD3 R12, PT, PT, RZ, -R13, RZ ;  /* 0x8000000dff0c7210 */ /* 0x008fca0007ffe0ff */
[----:B------:R-:W-:Y:S02]  /*9cd0*/  IMAD R43, R12, R15, RZ ;  /* 0x0000000f0c2b7224 */ /* 0x000fe400078e02ff */
[----:B------:R-:W-:-:S05]  /*9ce0*/  HFMA2 R12, -RZ, RZ, 0, 0 ;  /* 0x00000000ff0c7431 */ /* 0x000fca00000001ff */
        /* <DEDUP_REMOVED lines=12> */
[----:B------:R-:W-:-:S06]  /*9db0*/  IMAD.WIDE.U32 R12, R13, 0x2, R10 ;  /* 0x000000020d0c7825 */ /* 0x000fcc00078e000a */
[----:B------:R-:W5:Y:S01]  /*9dc0*/  LDG.E.128 R12, desc[UR36][R12.64] ;  /* 0x000000240c0c7981 */ /* 0x000f62000c1e1d00 */
[----:B------:R-:W-:Y:S01]  /*9dd0*/  IMAD R38, R0, 0x2, R35 ;  /* 0x0000000200267824 */ /* 0x000fe200078e0223 */
[----:B--2---:R-:W-:-:S05]  /*9de0*/  UISETP.NE.AND UP0, UPT, UR6, URZ, UPT ;  /* 0x000000ff0600728c */ /* 0x004fca000bf05270 */
[----:B------:R-:W2:Y:S02]  /*9df0*/  LDS.U16 R38, [R38] ;  /* 0x0000000026267984 */ /* 0x000ea40000000400 */
[----:B--2---:R-:W-:Y:S02]  /*9e00*/  HADD2.F32 R40, -RZ, R38.H0_H0 ;  /* 0x20000026ff287230 */ /* 0x004fe40000004100 */
[----:B------:R-:W-:Y:S05]  /*9e10*/  BRA.U UP0, `(.L_x_909) ;  /* 0x0000000100387547 */ /* 0x000fea000b800000 */
[----:B------:R-:W-:Y:S01]  /*9e20*/  ISETP.NE.AND P3, PT, R23, RZ, PT ;  /* 0x000000ff1700720c */ /* 0x000fe20003f65270 */
[----:B------:R-:W2:-:S12]  /*9e30*/  LDS.128 R52, [R25+UR5] ;  /* 0x0000000519347984 */ /* 0x000e980008000c00 */
        /* <DEDUP_REMOVED lines=12> */
.L_x_909:
[--C-:B--2--5:R-:W-:Y:S02]  /*9f00*/  HADD2.F32 R38, -RZ, R12.reuse.H0_H0 ;  /* 0x2000000cff267230 */ /* 0x124fe40000004100 */
[----:B------:R-:W-:Y:S02]  /*9f10*/  HADD2.F32 R39, -RZ, R12.H1_H1 ;  /* 0x3000000cff277230 */ /* 0x000fe40000004100 */
        /* <DEDUP_REMOVED lines=12> */
[----:B------:R-:W-:Y:S01]  /*9fe0*/  MOV R13, R41 ;  /* 0x00000029000d7202 */ /* 0x000fe20000000f00 */
[C---:B------:R-:W-:Y:S01]  /*9ff0*/  FFMA.FTZ R29, R40.reuse, R14, R29 ;  /* 0x0000000e281d7223 */ /* 0x040fe2000001001d */
[----:B------:R-:W-:-:S07]  /*a000*/  FFMA.FTZ R28, R40, R15, R28 ;  /* 0x0000000f281c7223 */ /* 0x000fce000001001c */
.L_x_908:
[----:B-1----:R-:W-:Y:S05]  /*a010*/  BSYNC.RECONVERGENT B1 ;  /* 0x0000000000017941 */ /* 0x002fea0003800200 */
.L_x_907:
[----:B------:R-:W-:-:S13]  /*a020*/  ISETP.GE.U32.AND P0, PT, R34, 0x2, PT ;  /* 0x000000022200780c */ /* 0x000fda0003f06070 */
[----:B------:R-:W-:Y:S05]  /*a030*/  @!P0 BRA `(.L_x_906) ;  /* 0x00000008002c8947 */ /* 0x000fea0003800000 */
[C---:B------:R-:W-:Y:S01]  /*a040*/  IMAD R20, R13.reuse, 0x2, R20 ;  /* 0x000000020d147824 */ /* 0x040fe200078e0214 */
[----:B------:R-:W-:Y:S01]  /*a050*/  MOV R15, UR4 ;  /* 0x00000004000f7c02 */ /* 0x000fe20008000f00 */
[C---:B------:R-:W-:Y:S01]  /*a060*/  IMAD.SHL.U32 R41, R13.reuse, 0x100, RZ ;  /* 0x000001000d297824 */ /* 0x040fe200078e00ff */
[----:B------:R-:W-:Y:S01]  /*a070*/  IADD3 R34, PT, PT, R13, 0x2, RZ ;  /* 0x000000020d227810 */ /* 0x000fe20007ffe0ff */
[----:B------:R-:W-:-:S05]  /*a080*/  IMAD R20, R115, -0x2, R20 ;  /* 0xfffffffe73147824 */ /* 0x000fca00078e0214 */
[----:B------:R-:W-:-:S07]  /*a090*/  IADD3 R20, PT, PT, R20, 0x4, R15 ;  /* 0x0000000414147810 */ /* 0x000fce0007ffe00f */
.L_x_916:
[----:B------:R-:W1:Y:S01]  /*a0a0*/  LDC R53, c[0x0][0x3f4] ;  /* 0x0000fd00ff357b82 */ /* 0x000e620000000800 */
[----:B------:R-:W-:Y:S01]  /*a0b0*/  IADD3 R14, PT, PT, R34, -0x2, RZ ;  /* 0xfffffffe220e7810 */ /* 0x000fe20007ffe0ff */
[----:B------:R-:W-:Y:S03]  /*a0c0*/  BSSY.RECONVERGENT B1, `(.L_x_910) ;  /* 0x000003d000017945 */ /* 0x000fe60003800200 */
[----:B-1----:R-:W-:-:S13]  /*a0d0*/  ISETP.GE.AND P0, PT, R14, R53, PT ;  /* 0x000000350e00720c */ /* 0x002fda0003f06270 */
[----:B------:R-:W-:Y:S05]  /*a0e0*/  @!P0 BRA `(.L_x_911) ;  /* 0x0000000000e88947 */ /* 0x000fea0003800000 */
[----:B------:R-:W-:Y:S02]  /*a0f0*/  IABS R15, R53 ;  /* 0x00000035000f7213 */ /* 0x000fe40000000000 */
[----:B------:R-:W-:Y:S02]  /*a100*/  IABS R40, R14 ;  /* 0x0000000e00287213 */ /* 0x000fe40000000000 */
[----:B------:R-:W1:Y:S01]  /*a110*/  I2F.RP R38, R15 ;  /* 0x0000000f00267306 */ /* 0x000e620000209400 */
[----:B------:R-:W-:Y:S02]  /*a120*/  ISETP.GE.AND P1, PT, R14, RZ, PT ;  /* 0x000000ff0e00720c */ /* 0x000fe40003f26270 */
[----:B------:R-:W-:-:S05]  /*a130*/  ISETP.NE.AND P2, PT, R53, RZ, PT ;  /* 0x000000ff3500720c */ /* 0x000fca0003f45270 */
[----:B-1----:R-:W1:Y:S02]  /*a140*/  MUFU.RCP R38, R38 ;  /* 0x0000002600267308 */ /* 0x002e640000001000 */
[----:B-1----:R-:W-:Y:S02]  /*a150*/  IADD3 R39, PT, PT, R38, 0xffffffe, RZ ;  /* 0x0ffffffe26277810 */ /* 0x002fe40007ffe0ff */
[----:B------:R-:W1:Y:S04]  /*a160*/  LDS.U16 R38, [R20+-0x4] ;  /* 0xfffffc0014267984 */ /* 0x000e680000000400 */
[----:B------:R-:W2:Y:S02]  /*a170*/  F2I.FTZ.U32.TRUNC.NTZ R13, R39 ;  /* 0x00000027000d7305 */ /* 0x000ea4000021f000 */
[----:B--2---:R-:W-:-:S04]  /*a180*/  IMAD.MOV R12, RZ, RZ, -R13 ;  /* 0x000000ffff0c7224 */ /* 0x004fc800078e0a0d */
[----:B------:R-:W-:Y:S01]  /*a190*/  IMAD R43, R12, R15, RZ ;  /* 0x0000000f0c2b7224 */ /* 0x000fe200078e02ff */
[----:B------:R-:W-:-:S05]  /*a1a0*/  MOV R12, RZ ;  /* 0x000000ff000c7202 */ /* 0x000fca0000000f00 */
[----:B------:R-:W-:Y:S01]  /*a1b0*/  IMAD.HI.U32 R12, R13, R43, R12 ;  /* 0x0000002b0d0c7227 */ /* 0x000fe200078e000c */
[----:B------:R-:W-:-:S05]  /*a1c0*/  MOV R13, R40 ;  /* 0x00000028000d7202 */ /* 0x000fca0000000f00 */
        /* <DEDUP_REMOVED lines=9> */
[----:B------:R-:W-:-:S05]  /*a260*/  SHF.L.U32 R13, R12, 0x8, RZ ;  /* 0x000000080c0d7819 */ /* 0x000fca00000006ff */
[----:B------:R-:W-:-:S06]  /*a270*/  IMAD.WIDE.U32 R12, R13, 0x2, R10 ;  /* 0x000000020d0c7825 */ /* 0x000fcc00078e000a */
[----:B------:R-:W5:Y:S01]  /*a280*/  LDG.E.128 R12, desc[UR36][R12.64] ;  /* 0x000000240c0c7981 */ /* 0x000f62000c1e1d00 */
[----:B------:R-:W-:Y:S01]  /*a290*/  UISETP.NE.AND UP0, UPT, UR7, URZ, UPT ;  /* 0x000000ff0700728c */ /* 0x000fe2000bf05270 */
[----:B-1----:R-:W-:-:S08]  /*a2a0*/  HADD2.F32 R40, -RZ, R38.H0_H0 ;  /* 0x20000026ff287230 */ /* 0x002fd00000004100 */
[----:B------:R-:W-:Y:S05]  /*a2b0*/  BRA.U UP0, `(.L_x_912) ;  /* 0x0000000100347547 */ /* 0x000fea000b800000 */
[----:B------:R-:W-:Y:S01]  /*a2c0*/  ISETP.NE.AND P3, PT, R23, RZ, PT ;  /* 0x000000ff1700720c */ /* 0x000fe20003f65270 */
[----:B------:R-:W1:-:S12]  /*a2d0*/  LDS.128 R44, [R25+UR5] ;  /* 0x00000005192c7984 */ /* 0x000e580008000c00 */
[----:B------:R-:W2:Y:S01]  /*a2e0*/  @P3 LDG.E.128 R48, desc[UR36][R36.64] ;  /* 0x0000002424303981 */ /* 0x000ea2000c1e1d00 */
[----:B------:R-:W-:-:S04]  /*a2f0*/  IMAD.WIDE.U32 R38, R41, 0x2, R8 ;  /* 0x0000000229267825 */ /* 0x000fc800078e0008 */
[----:B-1---5:R-:W-:Y:S02]  /*a300*/  HFMA2 R12, R12, 1, 1, R44 ;  /* 0x3c003c000c0c7831 */ /* 0x022fe4000000002c */
        /* <DEDUP_REMOVED lines=8> */
.L_x_912:
        /* <DEDUP_REMOVED lines=16> */
.L_x_911:
[----:B------:R-:W-:Y:S05]  /*a490*/  BSYNC.RECONVERGENT B1 ;  /* 0x0000000000017941 */ /* 0x000fea0003800200 */
.L_x_910:
[----:B------:R-:W-:Y:S01]  /*a4a0*/  ISETP.GE.AND P0, PT, R34, R53, PT ;  /* 0x000000352200720c */ /* 0x000fe20003f06270 */
[----:B------:R-:W-:-:S12]  /*a4b0*/  BSSY.RECONVERGENT B1, `(.L_x_913) ;  /* 0x000003d000017945 */ /* 0x000fd80003800200 */
[----:B------:R-:W-:Y:S05]  /*a4c0*/  @!P0 BRA `(.L_x_914) ;  /* 0x0000000000ec8947 */ /* 0x000fea0003800000 */
[----:B------:R-:W-:Y:S02]  /*a4d0*/  IABS R15, R53 ;  /* 0x00000035000f7213 */ /* 0x000fe40000000000 */
[----:B------:R-:W-:Y:S02]  /*a4e0*/  IABS R40, R34 ;  /* 0x0000002200287213 */ /* 0x000fe40000000000 */
[----:B------:R-:W1:Y:S01]  /*a4f0*/  I2F.RP R14, R15 ;  /* 0x0000000f000e7306 */ /* 0x000e620000209400 */
[----:B------:R-:W-:Y:S02]  /*a500*/  ISETP.GE.AND P1, PT, R34, RZ, PT ;  /* 0x000000ff2200720c */ /* 0x000fe40003f26270 */
[----:B------:R-:W-:-:S05]  /*a510*/  ISETP.NE.AND P2, PT, R53, RZ, PT ;  /* 0x000000ff3500720c */ /* 0x000fca0003f45270 */
[----:B-1----:R-:W1:Y:S02]  /*a520*/  MUFU.RCP R14, R14 ;  /* 0x0000000e000e7308 */ /* 0x002e640000001000 */
[----:B-1----:R-:W-:-:S06]  /*a530*/  IADD3 R38, PT, PT, R14, 0xffffffe, RZ ;  /* 0x0ffffffe0e267810 */ /* 0x002fcc0007ffe0ff */
[----:B------:R1:W2:Y:S02]  /*a540*/  F2I.FTZ.U32.TRUNC.NTZ R13, R38 ;  /* 0x00000026000d7305 */ /* 0x0002a4000021f000 */
[----:B-1----:R-:W1:Y:S01]  /*a550*/  LDS.U16 R38, [R20] ;  /* 0x0000000014267984 */ /* 0x002e620000000400 */
        /* <DEDUP_REMOVED lines=23> */
[----:B------:R-:W-:-:S05]  /*a6d0*/  IADD3 R39, PT, PT, R41, 0x200, RZ ;  /* 0x0000020029277810 */ /* 0x000fca0007ffe0ff */
        /* <DEDUP_REMOVED lines=10> */
.L_x_915:
        /* <DEDUP_REMOVED lines=16> */
.L_x_914:
[----:B------:R-:W-:Y:S05]  /*a880*/  BSYNC.RECONVERGENT B1 ;  /* 0x0000000000017941 */ /* 0x000fea0003800200 */
.L_x_913:
[C---:B------:R-:W-:Y:S01]  /*a890*/  VIADD R13, R34.reuse, 0x2 ;  /* 0x00000002220d7836 */ /* 0x040fe20000000000 */
[----:B------:R-:W-:Y:S01]  /*a8a0*/  IADD3 R34, PT, PT, R34, 0x4, RZ ;  /* 0x0000000422227810 */ /* 0x000fe20007ffe0ff */
[----:B------:R-:W-:Y:S01]  /*a8b0*/  VIADD R20, R20, 0x8 ;  /* 0x0000000814147836 */ /* 0x000fe20000000000 */
[----:B------:R-:W-:Y:S02]  /*a8c0*/  IADD3 R41, PT, PT, R41, 0x400, RZ ;  /* 0x0000040029297810 */ /* 0x000fe40007ffe0ff */
[----:B------:R-:W-:-:S13]  /*a8d0*/  ISETP.GE.AND P0, PT, R13, R18, PT ;  /* 0x000000120d00720c */ /* 0x000fda0003f06270 */
[----:B------:R-:W-:Y:S05]  /*a8e0*/  @!P0 BRA `(.L_x_916) ;  /* 0xfffffff400ec8947 */ /* 0x000fea000383ffff */
.L_x_906:
[----:B-1----:R-:W-:Y:S05]  /*a8f0*/  BSYNC.RECONVERGENT B0 ;  /* 0x0000000000007941 */ /* 0x002fea0003800200 */
.L_x_905:
[----:B------:R-:W-:Y:S01]  /*a900*/  ISETP.NE.AND P0, PT, R0, R21, PT ;  /* 0x000000150000720c */ /* 0x000fe20003f05270 */
[----:B------:R-:W-:-:S12]  /*a910*/  BSSY.RECONVERGENT B0, `(.L_x_917) ;  /* 0x0000030000007945 */ /* 0x000fd80003800200 */
[----:B------:R-:W-:Y:S05]  /*a920*/  @P0 BRA `(.L_x_918) ;  /* 0x0000000000b80947 */ /* 0x000fea0003800000 */
[----:B------:R-:W-:Y:S01]  /*a930*/  SHF.L.U32 R11, R18, 0x8, RZ ;  /* 0x00000008120b7819 */ /* 0x000fe200000006ff */
[----:B------:R-:W1:Y:S04]  /*a940*/  LDCU UR5, c[0x0][0x40c] ;  /* 0x00008180ff0577ac */ /* 0x000e680008000800 */
[----:B------:R-:W-:-:S05]  /*a950*/  IMAD.WIDE R10, R11, 0x2, R8 ;  /* 0x000000020b0a7825 */ /* 0x000fca00078e0208 */
[----:B------:R2:W5:Y:S01]  /*a960*/  LDG.E.128 R12, desc[UR36][R10.64] ;  /* 0x000000240a0c7981 */ /* 0x000562000c1e1d00 */
[----:B------:R-:W-:-:S05]  /*a970*/  IADD3 R22, PT, PT, R22, -R115, RZ ;  /* 0x8000007316167210 */ /* 0x000fca0007ffe0ff */
[----:B------:R-:W-:Y:S01]  /*a980*/  IMAD R35, R22, 0x2, R35 ;  /* 0x0000000216237824 */ /* 0x000fe200078e0223 */
[----:B-1----:R-:W-:-:S05]  /*a990*/  UISETP.NE.AND UP0, UPT, UR5, URZ, UPT ;  /* 0x000000ff0500728c */ /* 0x002fca000bf05270 */
[----:B------:R-:W1:Y:S02]  /*a9a0*/  LDS.U16 R35, [R35+-0x2] ;  /* 0xfffffe0023237984 */ /* 0x000e640000000400 */
[----:B-1----:R-:W-:Y:S02]  /*a9b0*/  HADD2.F32 R0, -RZ, R35.H0_H0 ;  /* 0x20000023ff007230 */ /* 0x002fe40000004100 */
[----:B--2---:R-:W-:Y:S05]  /*a9c0*/  BRA.U UP0, `(.L_x_919) ;  /* 0x0000000100507547 */ /* 0x004fea000b800000 */
[----:B------:R-:W1:Y:S02]  /*a9d0*/  LDCU.64 UR6, c[0x0][0x460] ;  /* 0x00008c00ff0677ac */ /* 0x000e640008000a00 */
[----:B-1----:R-:W-:-:S04]  /*a9e0*/  ISETP.NE.U32.AND P0, PT, RZ, UR6, PT ;  /* 0x00000006ff007c0c */ /* 0x002fc8000bf05070 */
[----:B------:R-:W-:-:S13]  /*a9f0*/  ISETP.NE.AND.EX P0, PT, RZ, UR7, PT, P0 ;  /* 0x00000007ff007c0c */ /* 0x000fda000bf05300 */
[----:B------:R-:W1:Y:S08]  /*aa00*/  @P0 LDC R18, c[0x0][0x3f8] ;  /* 0x0000fe00ff120b82 */ /* 0x000e700000000800 */
[----:B------:R-:W2:Y:S01]  /*aa10*/  @P0 LDC.64 R10, c[0x0][0x458] ;  /* 0x00011600ff0a0b82 */ /* 0x000ea20000000a00 */
[----:B-1----:R-:W-:-:S05]  /*aa20*/  @P0 IMAD R18, R19, R18, R2 ;  /* 0x0000001213120224 */ /* 0x002fca00078e0202 */
[----:B------:R-:W-:-:S05]  /*aa30*/  @P0 LEA R19, R18, R3, 0x8 ;  /* 0x0000000312130211 */ /* 0x000fca00078e40ff */
[----:B--2---:R-:W-:-:S05]  /*aa40*/  @P0 IMAD.WIDE R10, R19, 0x2, R10 ;  /* 0x00000002130a0825 */ /* 0x004fca00078e020a */
        /* <DEDUP_REMOVED lines=12> */
.L_x_919:
[----:B-1---5:R-:W-:Y:S02]  /*ab10*/  HADD2.F32 R8, -RZ, R15.H0_H0 ;  /* 0x2000000fff087230 */ /* 0x022fe40000004100 */
[--C-:B------:R-:W-:Y:S02]  /*ab20*/  HADD2.F32 R2, -RZ, R12.reuse.H0_H0 ;  /* 0x2000000cff027230 */ /* 0x100fe40000004100 */
[----:B0-----:R-:W-:Y:S02]  /*ab30*/  HADD2.F32 R5, -RZ, R12.H1_H1 ;  /* 0x3000000cff057230 */ /* 0x001fe40000004100 */
        /* <DEDUP_REMOVED lines=13> */
.L_x_918:
[----:B------:R-:W-:Y:S05]  /*ac10*/  BSYNC.RECONVERGENT B0 ;  /* 0x0000000000007941 */ /* 0x000fea0003800200 */
.L_x_917:
[C---:B------:R-:W-:Y:S01]  /*ac20*/  LOP3.LUT R0, R17.reuse, 0x3e0, RZ, 0xc0, !PT ;  /* 0x000003e011007812 */ /* 0x040fe200078ec0ff */
[----:B------:R-:W-:Y:S01]  /*ac30*/  BAR.SYNC.DEFER_BLOCKING 0x0 ;  /* 0x0000000000007b1d */ /* 0x000fe20000010000 */
[----:B------:R-:W-:Y:S02]  /*ac40*/  ISETP.GT.U32.AND P1, PT, R17, 0x1f, PT ;  /* 0x0000001f1100780c */ /* 0x000fe40003f24070 */
[----:B------:R-:W-:Y:S02]  /*ac50*/  ISETP.NE.AND P0, PT, R0, 0x20, PT ;  /* 0x000000200000780c */ /* 0x000fe40003f05270 */
[----:B------:R-:W-:Y:S01]  /*ac60*/  LEA R0, R3, UR4, 0x1 ;  /* 0x0000000403007c11 */ /* 0x000fe2000f8e08ff */
[----:B------:R-:W-:Y:S10]  /*ac70*/  BSSY.RECONVERGENT B0, `(.L_x_920) ;  /* 0x0000007000007945 */ /* 0x000ff40003800200 */
[----:B------:R-:W-:Y:S05]  /*ac80*/  @P0 BRA `(.L_x_921) ;  /* 0x0000000000140947 */ /* 0x000fea0003800000 */
[----:B0-----:R-:W-:Y:S02]  /*ac90*/  F2FP.F16.F32.PACK_AB R4, R32, R27 ;  /* 0x0000001b2004723e */ /* 0x001fe400000000ff */
[----:B------:R-:W-:Y:S02]  /*aca0*/  F2FP.F16.F32.PACK_AB R5, R33, R26 ;  /* 0x0000001a2105723e */ /* 0x000fe400000000ff */
[----:B------:R-:W-:Y:S02]  /*acb0*/  F2FP.F16.F32.PACK_AB R6, R30, R31 ;  /* 0x0000001f1e06723e */ /* 0x000fe400000000ff */
[----:B------:R-:W-:-:S05]  /*acc0*/  F2FP.F16.F32.PACK_AB R7, R28, R29 ;  /* 0x0000001d1c07723e */ /* 0x000fca00000000ff */
[----:B------:R1:W-:Y:S02]  /*acd0*/  STS.128 [R0], R4 ;  /* 0x0000000400007388 */ /* 0x0003e40000000c00 */
.L_x_921:
[----:B------:R-:W-:Y:S05]  /*ace0*/  BSYNC.RECONVERGENT B0 ;  /* 0x0000000000007941 */ /* 0x000fea0003800200 */
.L_x_920:
[----:B------:R-:W-:Y:S06]  /*acf0*/  BAR.SYNC.DEFER_BLOCKING 0x0 ;  /* 0x0000000000007b1d */ /* 0x000fec0000010000 */
[----:B------:R-:W-:Y:S04]  /*ad00*/  BSSY.RECONVERGENT B0, `(.L_x_922) ;  /* 0x0000013000007945 */ /* 0x000fe80003800200 */
[----:B------:R-:W-:Y:S05]  /*ad10*/  @P1 BRA `(.L_x_923) ;  /* 0x0000000000441947 */ /* 0x000fea0003800000 */
[----:B01----:R-:W0:Y:S02]  /*ad20*/  LDS.128 R4, [R0] ;  /* 0x0000000000047984 */ /* 0x003e240000000c00 */
        /* <DEDUP_REMOVED lines=16> */
.L_x_923:
[----:B------:R-:W-:Y:S05]  /*ae30*/  BSYNC.RECONVERGENT B0 ;  /* 0x0000000000007941 */ /* 0x000fea0003800200 */
.L_x_922:
[----:B------:R-:W-:Y:S06]  /*ae40*/  BAR.SYNC.DEFER_BLOCKING 0x0 ;  /* 0x0000000000007b1d */ /* 0x000fec0000010000 */
[----:B------:R-:W-:Y:S05]  /*ae50*/  @P1 EXIT ;  /* 0x000000000000194d */ /* 0x000fea0003800000 */
[----:B------:R-:W2:Y:S02]  /*ae60*/  LDCU UR4, c[0x0][0x478] ;  /* 0x00008f00ff0477ac */ /* 0x000ea40008000800 */
[----:B--2---:R-:W-:-:S09]  /*ae70*/  UISETP.NE.AND UP0, UPT, UR4, 0x2, UPT ;  /* 0x000000020400788c */ /* 0x004fd2000bf05270 */
[----:B------:R-:W-:Y:S05]  /*ae80*/  BRA.U UP0, `(.L_x_924) ;  /* 0x0000000100e07547 */ /* 0x000fea000b800000 */
[----:B01----:R-:W0:Y:S01]  /*ae90*/  LDC.64 R4, c[0x0][0x470] ;  /* 0x00011c00ff047b82 */ /* 0x003e220000000a00 */
[----:B------:R-:W-:Y:S01]  /*aea0*/  IADD3 R24, PT, PT, R24, R3, RZ ;  /* 0x0000000318187210 */ /* 0x000fe20007ffe0ff */
[----:B------:R-:W1:Y:S01]  /*aeb0*/  LDCU.64 UR4, c[0x0][0x380] ;  /* 0x00007000ff0477ac */ /* 0x000e620008000a00 */
[----:B0-----:R-:W2:Y:S02]  /*aec0*/  LDG.E R4, desc[UR36][R4.64] ;  /* 0x0000002404047981 */ /* 0x001ea4000c1e1900 */
        /* <DEDUP_REMOVED lines=52> */
.L_x_924:
[----:B01----:R-:W0:Y:S01]  /*b210*/  LDC.64 R4, c[0x0][0x380] ;  /* 0x0000e000ff047b82 */ /* 0x003e220000000a00 */
        /* <DEDUP_REMOVED lines=11> */
.L_x_808:
[----:B------:R-:W-:Y:S01]  /*b2d0*/  HFMA2 R12, -RZ, RZ, 0, 9.5367431640625e-07 ;  /* 0x00000010ff0c7431 */ /* 0x000fe200000001ff */
[----:B------:R-:W-:Y:S01]  /*b2e0*/  MOV R11, 0x1f ;  /* 0x0000001f000b7802 */ /* 0x000fe20000000f00 */
[----:B------:R-:W-:-:S07]  /*b2f0*/  IMAD.MOV.U32 R15, RZ, RZ, -0x1 ;  /* 0xffffffffff0f7424 */ /* 0x000fce00078e00ff */
[----:B01----:R-:W-:Y:S05]  /*b300*/  WARPSYNC.COLLECTIVE R15, `(.L_x_925) ;  /* 0x000000000f087348 */ /* 0x003fea0003c00000 */
[----:B------:R2:W3:Y:S02]  /*b310*/  SHFL.BFLY P6, R14, R13, R12, R11 ;  /* 0x0c00000c0d0e7389 */ /* 0x0004e400000c000b */
[----:B0123--:R-:W-:Y:S05]  /*b320*/  ENDCOLLECTIVE ;  /* 0x000000000000791b */ /* 0x00ffea0003800000 */
.L_x_925:
[----:B------:R-:W-:Y:S02]  /*b330*/  HFMA2 R12, -RZ, RZ, 0, 4.76837158203125e-07 ;  /* 0x00000008ff0c7431 */ /* 0x000fe400000001ff */
[----:B------:R-:W-:-:S05]  /*b340*/  FADD.FTZ R3, R13, R14 ;  /* 0x0000000e0d037221 */ /* 0x000fca0000010000 */
[----:B------:R-:W-:-:S07]  /*b350*/  MOV R13, R3 ;  /* 0x00000003000d7202 */ /* 0x000fce0000000f00 */
[----:B------:R-:W-:Y:S05]  /*b360*/  WARPSYNC.COLLECTIVE R15, `(.L_x_926) ;  /* 0x000000000f087348 */ /* 0x000fea0003c00000 */
[----:B------:R0:W1:Y:S02]  /*b370*/  SHFL.BFLY P6, R14, R13, R12, R11 ;  /* 0x0c00000c0d0e7389 */ /* 0x00006400000c000b */
[----:B01----:R-:W-:Y:S05]  /*b380*/  ENDCOLLECTIVE ;  /* 0x000000000000791b */ /* 0x003fea0003800000 */
.L_x_926:
[----:B------:R-:W-:Y:S01]  /*b390*/  MOV R12, 0x4 ;  /* 0x00000004000c7802 */ /* 0x000fe20000000f00 */
[----:B------:R-:W-:-:S04]  /*b3a0*/  FADD.FTZ R4, R3, R14 ;  /* 0x0000000e03047221 */ /* 0x000fc80000010000 */
[----:B------:R-:W-:-:S07]  /*b3b0*/  IMAD.MOV.U32 R13, RZ, RZ, R4 ;  /* 0x000000ffff0d7224 */ /* 0x000fce00078e0004 */
[----:B------:R-:W-:Y:S05]  /*b3c0*/  WARPSYNC.COLLECTIVE R15, `(.L_x_927) ;  /* 0x000000000f087348 */ /* 0x000fea0003c00000 */
[----:B------:R0:W1:Y:S02]  /*b3d0*/  SHFL.BFLY P6, R14, R13, R12, R11 ;  /* 0x0c00000c0d0e7389 */ /* 0x00006400000c000b */
[----:B01----:R-:W-:Y:S05]  /*b3e0*/  ENDCOLLECTIVE ;  /* 0x000000000000791b */ /* 0x003fea0003800000 */
.L_x_927:
[----:B------:R-:W-:Y:S02]  /*b3f0*/  IMAD.MOV.U32 R12, RZ, RZ, 0x2 ;  /* 0x00000002ff0c7424 */ /* 0x000fe400078e00ff */
[----:B------:R-:W-:-:S05]  /*b400*/  FADD.FTZ R5, R4, R14 ;  /* 0x0000000e04057221 */ /* 0x000fca0000010000 */
[----:B------:R-:W-:-:S07]  /*b410*/  MOV R13, R5 ;  /* 0x00000005000d7202 */ /* 0x000fce0000000f00 */
[----:B------:R-:W-:Y:S05]  /*b420*/  WARPSYNC.COLLECTIVE R15, `(.L_x_928) ;  /* 0x000000000f087348 */ /* 0x000fea0003c00000 */
[----:B------:R0:W1:Y:S02]  /*b430*/  SHFL.BFLY P6, R14, R13, R12, R11 ;  /* 0x0c00000c0d0e7389 */ /* 0x00006400000c000b */
[----:B01----:R-:W-:Y:S05]  /*b440*/  ENDCOLLECTIVE ;  /* 0x000000000000791b */ /* 0x003fea0003800000 */
.L_x_928:
[----:B------:R-:W-:Y:S02]  /*b450*/  HFMA2 R12, -RZ, RZ, 0, 5.9604644775390625e-08 ;  /* 0x00000001ff0c7431 */ /* 0x000fe400000001ff */
[----:B------:R-:W-:-:S05]  /*b460*/  FADD.FTZ R6, R5, R14 ;  /* 0x0000000e05067221 */ /* 0x000fca0000010000 */
[----:B------:R-:W-:-:S07]  /*b470*/  MOV R13, R6 ;  /* 0x00000006000d7202 */ /* 0x000fce0000000f00 */
[----:B------:R-:W-:Y:S05]  /*b480*/  WARPSYNC.COLLECTIVE R15, `(.L_x_929) ;  /* 0x000000000f087348 */ /* 0x000fea0003c00000 */
[----:B------:R0:W1:Y:S02]  /*b490*/  SHFL.BFLY P6, R14, R13, R12, R11 ;  /* 0x0c00000c0d0e7389 */ /* 0x00006400000c000b */
[----:B01----:R-:W-:Y:S05]  /*b4a0*/  ENDCOLLECTIVE ;  /* 0x000000000000791b */ /* 0x003fea0003800000 */
.L_x_929:
[----:B------:R-:W-:Y:S05]  /*b4b0*/  BRA `(.L_x_930) ;  /* 0xffffff7800947947 */ /* 0x000fea000383ffff */
.L_x_863:
[----:B------:R-:W-:Y:S01]  /*b4c0*/  BSSY B1, `(.L_x_931) ;  /* 0x0000007000017945 */ /* 0x000fe20003800000 */
[----:B------:R-:W-:Y:S01]  /*b4d0*/  IMAD.MOV.U32 R12, RZ, RZ, 0x2 ;  /* 0x00000002ff0c7424 */ /* 0x000fe200078e00ff */
[----:B------:R-:W-:Y:S02]  /*b4e0*/  MOV R11, 0x1f ;  /* 0x0000001f000b7802 */ /* 0x000fe40000000f00 */
[----:B------:R-:W-:-:S07]  /*b4f0*/  MOV R15, 0xffffffff ;  /* 0xffffffff000f7802 */ /* 0x000fce0000000f00 */
[----:B------:R-:W-:Y:S05]  /*b500*/  WARPSYNC.COLLECTIVE R15, `(.L_x_932) ;  /* 0x000000000f087348 */ /* 0x000fea0003c00000 */
[----:B------:R0:W1:Y:S02]  /*b510*/  SHFL.BFLY P6, R14, R13, R12, R11 ;  /* 0x0c00000c0d0e7389 */ /* 0x00006400000c000b */
[----:B01----:R-:W-:Y:S05]  /*b520*/  ENDCOLLECTIVE ;  /* 0x000000000000791b */ /* 0x003fea0003800000 */
.L_x_932:
[----:B------:R-:W-:Y:S05]  /*b530*/  BSYNC B1 ;  /* 0x0000000000017941 */ /* 0x000fea0003800000 */
.L_x_931:
[----:B------:R-:W-:Y:S01]  /*b540*/  FADD.FTZ R13, R13, R14 ;  /* 0x0000000e0d0d7221 */ /* 0x000fe20000010000 */
[----:B------:R-:W-:Y:S01]  /*b550*/  IMAD.MOV.U32 R12, RZ, RZ, 0x1 ;  /* 0x00000001ff0c7424 */ /* 0x000fe200078e00ff */
[----:B------:R-:W-:Y:S02]  /*b560*/  MOV R11, 0x1f ;  /* 0x0000001f000b7802 */ /* 0x000fe40000000f00 */
[----:B------:R-:W-:-:S07]  /*b570*/  MOV R15, 0xffffffff ;  /* 0xffffffff000f7802 */ /* 0x000fce0000000f00 */
[----:B------:R-:W-:Y:S05]  /*b580*/  WARPSYNC.COLLECTIVE R15, `(.L_x_933) ;  /* 0x000000000f087348 */ /* 0x000fea0003c00000 */
[----:B------:R0:W1:Y:S02]  /*b590*/  SHFL.BFLY P6, R14, R13, R12, R11 ;  /* 0x0c00000c0d0e7389 */ /* 0x00006400000c000b */
[----:B01----:R-:W-:Y:S05]  /*b5a0*/  ENDCOLLECTIVE ;  /* 0x000000000000791b */ /* 0x003fea0003800000 */
.L_x_933:
[----:B------:R-:W-:Y:S05]  /*b5b0*/  BRA `(.L_x_934) ;  /* 0xffffffb000a87947 */ /* 0x000fea000383ffff */
.L_x_867:
[----:B------:R-:W-:Y:S01]  /*b5c0*/  HFMA2 R12, -RZ, RZ, 0, 9.5367431640625e-07 ;  /* 0x00000010ff0c7431 */ /* 0x000fe200000001ff */
[----:B------:R-:W-:Y:S01]  /*b5d0*/  BSSY B0, `(.L_x_935) ;  /* 0x0000007000007945 */ /* 0x000fe20003800000 */
[----:B------:R-:W-:Y:S01]  /*b5e0*/  IMAD.MOV.U32 R13, RZ, RZ, R0 ;  /* 0x000000ffff0d7224 */ /* 0x000fe200078e0000 */
[----:B------:R-:W-:Y:S01]  /*b5f0*/  MOV R11, 0x1f ;  /* 0x0000001f000b7802 */ /* 0x000fe20000000f00 */
[----:B------:R-:W-:-:S07]  /*b600*/  IMAD.MOV.U32 R15, RZ, RZ, -0x1 ;  /* 0xffffffffff0f7424 */ /* 0x000fce00078e00ff */
[----:B-1-3--:R-:W-:Y:S05]  /*b610*/  WARPSYNC.COLLECTIVE R15, `(.L_x_936) ;  /* 0x000000000f087348 */ /* 0x00afea0003c00000 */
[----:B------:R0:W2:Y:S02]  /*b620*/  SHFL.BFLY P6, R14, R13, R12, R11 ;  /* 0x0c00000c0d0e7389 */ /* 0x0000a400000c000b */
[----:B0123--:R-:W-:Y:S05]  /*b630*/  ENDCOLLECTIVE ;  /* 0x000000000000791b */ /* 0x00ffea0003800000 */
.L_x_936:
[----:B------:R-:W-:Y:S05]  /*b640*/  BSYNC B0 ;  /* 0x0000000000007941 */ /* 0x000fea0003800000 */
.L_x_935:
[----:B------:R-:W-:Y:S01]  /*b650*/  HFMA2 R12, -RZ, RZ, 0, 4.76837158203125e-07 ;  /* 0x00000008ff0c7431 */ /* 0x000fe200000001ff */
[----:B------:R-:W-:Y:S01]  /*b660*/  FMNMX.FTZ R13, R14, R0, !PT ;  /* 0x000000000e0d7209 */ /* 0x000fe20007810000 */
[----:B------:R-:W-:Y:S01]  /*b670*/  IMAD.MOV.U32 R15, RZ, RZ, -0x1 ;  /* 0xffffffffff0f7424 */ /* 0x000fe200078e00ff */
[----:B------:R-:W-:-:S07]  /*b680*/  MOV R11, 0x1f ;  /* 0x0000001f000b7802 */ /* 0x000fce0000000f00 */
[----:B------:R-:W-:Y:S05]  /*b690*/  WARPSYNC.COLLECTIVE R15, `(.L_x_937) ;  /* 0x000000000f087348 */ /* 0x000fea0003c00000 */
[----:B------:R0:W1:Y:S02]  /*b6a0*/  SHFL.BFLY P6, R14, R13, R12, R11 ;  /* 0x0c00000c0d0e7389 */ /* 0x00006400000c000b */
[----:B01----:R-:W-:Y:S05]  /*b6b0*/  ENDCOLLECTIVE ;  /* 0x000000000000791b */ /* 0x003fea0003800000 */
.L_x_937:
[----:B------:R-:W-:Y:S01]  /*b6c0*/  HFMA2 R12, -RZ, RZ, 0, 2.384185791015625e-07 ;  /* 0x00000004ff0c7431 */ /* 0x000fe200000001ff */
[----:B------:R-:W-:-:S04]  /*b6d0*/  FMNMX.FTZ R2, R13, R14, !PT ;  /* 0x0000000e0d027209 */ /* 0x000fc80007810000 */
[----:B------:R-:W-:-:S07]  /*b6e0*/  MOV R13, R2 ;  /* 0x00000002000d7202 */ /* 0x000fce0000000f00 */
[----:B------:R-:W-:Y:S05]  /*b6f0*/  WARPSYNC.COLLECTIVE R15, `(.L_x_938) ;  /* 0x000000000f087348 */ /* 0x000fea0003c00000 */
[----:B------:R0:W1:Y:S02]  /*b700*/  SHFL.BFLY P6, R14, R13, R12, R11 ;  /* 0x0c00000c0d0e7389 */ /* 0x00006400000c000b */
[----:B01----:R-:W-:Y:S05]  /*b710*/  ENDCOLLECTIVE ;  /* 0x000000000000791b */ /* 0x003fea0003800000 */
.L_x_938:
[----:B------:R-:W-:Y:S05]  /*b720*/  BRA `(.L_x_939) ;  /* 0xffffffb400047947 */ /* 0x000fea000383ffff */
.L_x_940:
        /* <DEDUP_REMOVED lines=13> */
.L_x_4643:


//--------------------- .text._ZN4mmha33masked_multihead_attention_kernelIfLi256ELi256ELi1ELi64ELi256ELb1ELb1EEEv26Multihead_attention_paramsIT_XT5_EE --------------------------
	.section	.text._ZN4mmha33masked_multihead_attention_kernelIfLi256ELi256ELi1ELi64ELi256ELb1ELb1EEEv26Multihead_attention_paramsIT_XT5_EE,"ax",@progbits
	.align	128
        .global         _ZN4mmha33masked_multihead_attention_kernelIfLi256ELi256ELi1ELi64ELi256ELb1ELb1EEEv26Multihead_attention_paramsIT_XT5_EE
        .type           _ZN4mmha33masked_multihead_attention_kernelIfLi256ELi256ELi1ELi64ELi256ELb1ELb1EEEv26Multihead_attention_paramsIT_XT5_EE,@function
        .size           _ZN4mmha33masked_multihead_attention_kernelIfLi256ELi256ELi1ELi64ELi256ELb1ELb1EEEv26Multihead_attention_paramsIT_XT5_EE,(.L_x_4644 - _ZN4mmha33masked_multihead_attention_kernelIfLi256ELi256ELi1ELi64ELi256ELb1ELb1EEEv26Multihead_attention_paramsIT_XT5_EE)
        .other          _ZN4mmha33masked_multihead_attention_kernelIfLi256ELi256ELi1ELi64ELi256ELb1ELb1EEEv26Multihead_attention_paramsIT_XT5_EE,@"STO_CUDA_ENTRY STV_DEFAULT"
_ZN4mmha33masked_multihead_attention_kernelIfLi256ELi256ELi1ELi64ELi256ELb1ELb1EEEv26Multihead_attention_paramsIT_XT5_EE:
.text._ZN4mmha33masked_multihead_attention_kernelIfLi256ELi256ELi1ELi64ELi256ELb1ELb1EEEv26Multihead_attention_paramsIT_XT5_EE:
[----:B------:R-:W0:Y:S01]  /*0000*/  LDC R1, c[0x0][0x37c] ;  /* 0x0000df00ff017b82 */ /* 0x000e220000000800 */
[----:B------:R-:W1:Y:S01]  /*0010*/  LDCU.64 UR4, c[0x0][0x490] ;  /* 0x00009200ff0477ac */ /* 0x000e620008000a00 */
[----:B------:R-:W2:Y:S01]  /*0020*/  S2R R17, SR_CTAID.Y ;  /* 0x0000000000117919 */ /* 0x000ea20000002600 */
[----:B0-----:R-:W-:Y:S01]  /*0030*/  VIADD R1, R1, 0xfffff7f8 ;  /* 0xfffff7f801017836 */ /* 0x001fe20000000000 */
        /* <DEDUP_REMOVED lines=9> */
.L_x_941:
[----:B------:R-:W1:Y:S01]  /*00d0*/  LDC.64 R2, c[0x0][0x498] ;  /* 0x00012600ff027b82 */ /* 0x000e620000000a00 */
[----:B------:R-:W2:Y:S01]  /*00e0*/  LDCU UR8, c[0x0][0x3f0] ;  /* 0x00007e00ff0877ac */ /* 0x000ea20008000800 */
[----:B------:R-:W-:Y:S01]  /*00f0*/  IABS R6, R17 ;  /* 0x0000001100067213 */ /* 0x000fe20000000000 */
[----:B------:R-:W-:Y:S01]  /*0100*/  UMOV UR4, URZ ;  /* 0x000000ff00047c82 */ /* 0x000fe20008000000 */
[----:B------:R-:W3:Y:S01]  /*0110*/  LDCU UR11, c[0x0][0x40c] ;  /* 0x00008180ff0b77ac */ /* 0x000ee20008000800 */
[----:B--2---:R-:W-:-:S04]  /*0120*/  MOV R0, UR8 ;  /* 0x0000000800007c02 */ /* 0x004fc80008000f00 */
[----:B------:R-:W-:Y:S01]  /*0130*/  IABS R5, R0 ;  /* 0x0000000000057213 */ /* 0x000fe20000000000 */
[----:B-1----:R-:W-:-:S03]  /*0140*/  IMAD.WIDE.U32 R2, R17, 0x4, R2 ;  /* 0x0000000411027825 */ /* 0x002fc600078e0002 */
[----:B------:R-:W1:Y:S02]  /*0150*/  I2F.RP R0, R5 ;  /* 0x0000000500007306 */ /* 0x000e640000209400 */
[----:B0-----:R0:W2:Y:S06]  /*0160*/  LDG.E R9, desc[UR36][R2.64] ;  /* 0x0000002402097981 */ /* 0x0010ac000c1e1900 */
[----:B-1----:R-:W1:Y:S02]  /*0170*/  MUFU.RCP R0, R0 ;  /* 0x0000000000007308 */ /* 0x002e640000001000 */
[----:B-1----:R-:W-:-:S06]  /*0180*/  VIADD R4, R0, 0xffffffe ;  /* 0x0ffffffe00047836 */ /* 0x002fcc0000000000 */
[----:B------:R-:W1:Y:S01]  /*0190*/  F2I.FTZ.U32.TRUNC.NTZ R4, R4 ;  /* 0x0000000400047305 */ /* 0x000e62000021f000 */
[----:B------:R-:W-:Y:S02]  /*01a0*/  R2UR UR9, R5 ;  /* 0x00000000050972ca */ /* 0x000fe400000e0000 */
[----:B------:R-:W-:Y:S02]  /*01b0*/  R2UR UR7, R6 ;  /* 0x00000000060772ca */ /* 0x000fe400000e0000 */
[----:B------:R-:W4:Y:S01]  /*01c0*/  LDC.64 R6, c[0x0][0x460] ;  /* 0x00011800ff067b82 */ /* 0x000f220000000a00 */
[----:B-1----:R-:W-:-:S13]  /*01d0*/  R2UR UR5, R4 ;  /* 0x00000000040572ca */ /* 0x002fda00000e0000 */
[----:B------:R-:W-:-:S04]  /*01e0*/  UIADD3 UR6, UPT, UPT, URZ, -UR5, URZ ;  /* 0x80000005ff067290 */ /* 0x000fc8000fffe0ff */
[----:B------:R-:W-:-:S04]  /*01f0*/  UIMAD UR6, UR6, UR9, URZ ;  /* 0x00000009060672a4 */ /* 0x000fc8000f8e02ff */
[----:B------:R-:W-:-:S04]  /*0200*/  UIMAD.WIDE.U32 UR4, UR5, UR6, UR4 ;  /* 0x00000006050472a5 */ /* 0x000fc8000f8e0004 */
[----:B------:R-:W-:Y:S01]  /*0210*/  UIMAD.WIDE.U32 UR4, UR5, UR7, URZ ;  /* 0x00000007050472a5 */ /* 0x000fe2000f8e00ff */
[----:B------:R-:W-:-:S06]  /*0220*/  R2UR UR10, R5 ;  /* 0x00000000050a72ca */ /* 0x000fcc00000e0000 */
[----:B------:R-:W-:Y:S02]  /*0230*/  UMOV UR6, UR5 ;  /* 0x0000000500067c82 */ /* 0x000fe40008000000 */
[----:B------:R-:W-:Y:S01]  /*0240*/  UIADD3 UR4, UPT, UPT, -UR6, URZ, URZ ;  /* 0x000000ff06047290 */ /* 0x000fe2000fffe1ff */
[----:B----4-:R-:W-:-:S03]  /*0250*/  ISETP.NE.U32.AND P0, PT, R6, RZ, PT ;  /* 0x000000ff0600720c */ /* 0x010fc60003f05070 */
[----:B------:R-:W-:Y:S01]  /*0260*/  UIMAD UR4, UR9, UR4, UR7 ;  /* 0x00000004090472a4 */ /* 0x000fe2000f8e0207 */
[----:B------:R-:W-:-:S03]  /*0270*/  ISETP.NE.AND.EX P0, PT, R7, RZ, PT, P0 ;  /* 0x000000ff0700720c */ /* 0x000fc60003f05300 */
[----:B------:R-:W-:-:S11]  /*0280*/  UISETP.GT.U32.AND UP1, UPT, UR10, UR4, UPT ;  /* 0x000000040a00728c */ /* 0x000fd6000bf24070 */
[----:B------:R-:W-:Y:S01]  /*0290*/  @!UP1 UIADD3 UR4, UPT, UPT, UR4, -UR9, URZ ;  /* 0x8000000904049290 */ /* 0x000fe2000fffe0ff */
[----:B------:R-:W-:Y:S01]  /*02a0*/  VOTEU.ANY UP0, P0 ;  /* 0x0000000000ff7886 */ /* 0x000fe20000000100 */
[----:B---3--:R-:W-:Y:S02]  /*02b0*/  UISETP.EQ.AND UP3, UPT, UR11, URZ, UP0 ;  /* 0x000000ff0b00728c */ /* 0x008fe40008762270 */
[----:B------:R-:W-:Y:S01]  /*02c0*/  UISETP.GE.U32.AND UP0, UPT, UR4, UR10, UPT ;  /* 0x0000000a0400728c */ /* 0x000fe2000bf06070 */
[----:B------:R-:W1:Y:S01]  /*02d0*/  LDCU UR10, c[0x0][0x3f4] ;  /* 0x00007e80ff0a77ac */ /* 0x000e620008000800 */
[----:B------:R-:W3:Y:S01]  /*02e0*/  S2UR UR5, SR_CTAID.Y ;  /* 0x00000000000579c3 */ /* 0x000ee20000002600 */
[----:B-1----:R-:W-:-:S05]  /*02f0*/  IMAD.U32 R15, RZ, RZ, UR10 ;  /* 0x0000000aff0f7e24 */ /* 0x002fca000f8e00ff */
[----:B------:R-:W-:-:S04]  /*0300*/  IABS R0, R15 ;  /* 0x0000000f00007213 */ /* 0x000fc80000000000 */
[----:B------:R-:W-:-:S13]  /*0310*/  R2UR UR9, R0 ;  /* 0x00000000000972ca */ /* 0x000fda00000e0000 */
[----:B------:R-:W1:Y:S01]  /*0320*/  I2F.RP R0, UR9 ;  /* 0x0000000900007d06 */ /* 0x000e620008209400 */
[----:B---3--:R-:W-:Y:S02]  /*0330*/  ULOP3.LUT UR4, UR5, UR8, URZ, 0x3c, !UPT ;  /* 0x0000000805047292 */ /* 0x008fe4000f8e3cff */
[----:B------:R-:W-:-:S05]  /*0340*/  @!UP1 UIADD3 UR6, UPT, UPT, UR6, 0x1, URZ ;  /* 0x0000000106069890 */ /* 0x000fca000fffe0ff */
[----:B-1----:R-:W1:Y:S01]  /*0350*/  MUFU.RCP R0, R0 ;  /* 0x0000000000007308 */ /* 0x002e620000001000 */
[----:B------:R-:W-:-:S03]  /*0360*/  UISETP.GE.AND UP2, UPT, UR4, URZ, UPT ;  /* 0x000000ff0400728c */ /* 0x000fc6000bf46270 */
[----:B------:R-:W3:Y:S01]  /*0370*/  @UP3 LDCU.64 UR4, c[0x0][0x460] ;  /* 0x00008c00ff0437ac */ /* 0x000ee20008000a00 */
[----:B------:R-:W-:Y:S02]  /*0380*/  @UP0 UIADD3 UR6, UPT, UPT, UR6, 0x1, URZ ;  /* 0x0000000106060890 */ /* 0x000fe4000fffe0ff */
[----:B------:R-:W-:Y:S01]  /*0390*/  UISETP.NE.AND UP0, UPT, UR8, URZ, UPT ;  /* 0x000000ff0800728c */ /* 0x000fe2000bf05270 */
[----:B-1----:R-:W-:-:S04]  /*03a0*/  VIADD R4, R0, 0xffffffe ;  /* 0x0ffffffe00047836 */ /* 0x002fc80000000000 */
[----:B------:R-:W-:Y:S02]  /*03b0*/  UMOV UR44, UR6 ;  /* 0x00000006002c7c82 */ /* 0x000fe40008000000 */
[----:B------:R-:W-:Y:S01]  /*03c0*/  @!UP2 UIADD3 UR44, UPT, UPT, -UR44, URZ, URZ ;  /* 0x000000ff2c2ca290 */ /* 0x000fe2000fffe1ff */
[----:B------:R-:W1:Y:S03]  /*03d0*/  F2I.FTZ.U32.TRUNC.NTZ R4, R4 ;  /* 0x0000000400047305 */ /* 0x000e66000021f000 */
[----:B------:R-:W-:Y:S01]  /*03e0*/  @!UP0 ULOP3.LUT UR44, URZ, UR8, URZ, 0x33, !UPT ;  /* 0x00000008ff2c8292 */ /* 0x000fe2000f8e33ff */
[----:B------:R-:W-:Y:S01]  /*03f0*/  PLOP3.LUT P0, PT, PT, PT, UP3, 0x80, 0x8 ;  /* 0x000000000008781c */ /* 0x000fe20003f0f038 */
[----:B------:R-:W4:Y:S01]  /*0400*/  S2R R22, SR_TID.X ;  /* 0x0000000000167919 */ /* 0x000f220000002100 */
[----:B------:R-:W-:Y:S02]  /*0410*/  UP2UR UR40, UPR, URZ, 0x8 ;  /* 0x00000008ff287883 */ /* 0x000fe40008000000 */
[----:B---3--:R-:W-:Y:S01]  /*0420*/  @UP3 UIMAD.WIDE UR4, UR44, 0x4, UR4 ;  /* 0x000000042c0438a5 */ /* 0x008fe2000f8e0204 */
[----:B------:R-:W3:Y:S05]  /*0430*/  LDCU UR8, c[0x0][0x3e8] ;  /* 0x00007d00ff0877ac */ /* 0x000eea0008000800 */
[----:B0-----:R-:W-:Y:S01]  /*0440*/  MOV R3, UR5 ;  /* 0x0000000500037c02 */ /* 0x001fe20008000f00 */
[----:B------:R-:W-:Y:S01]  /*0450*/  IMAD.U32 R2, RZ, RZ, UR4 ;  /* 0x00000004ff027e24 */ /* 0x000fe2000f8e00ff */
[----:B-1----:R-:W-:-:S04]  /*0460*/  R2UR UR5, R4 ;  /* 0x00000000040572ca */ /* 0x002fc800000e0000 */
[----:B------:R0:W5:Y:S01]  /*0470*/  @P0 LDG.E R8, desc[UR36][R2.64] ;  /* 0x0000002402080981 */ /* 0x000162000c1e1900 */
[----:B------:R-:W-:-:S08]  /*0480*/  UMOV UR4, URZ ;  /* 0x000000ff00047c82 */ /* 0x000fd00008000000 */
[----:B------:R-:W-:-:S04]  /*0490*/  UIADD3 UR6, UPT, UPT, URZ, -UR5, URZ ;  /* 0x80000005ff067290 */ /* 0x000fc8000fffe0ff */
[----:B------:R-:W-:-:S04]  /*04a0*/  UIMAD UR6, UR6, UR9, URZ ;  /* 0x00000009060672a4 */ /* 0x000fc8000f8e02ff */
[----:B------:R-:W-:Y:S01]  /*04b0*/  UIMAD.WIDE.U32 UR4, UR5, UR6, UR4 ;  /* 0x00000006050472a5 */ /* 0x000fe2000f8e0004 */
[----:B--2---:R-:W-:-:S13]  /*04c0*/  R2UR UR42, R9 ;  /* 0x00000000092a72ca */ /* 0x004fda00000e0000 */
[----:B------:R-:W-:-:S06]  /*04d0*/  UIADD3 UR41, UPT, UPT, UR42, -0x1, URZ ;  /* 0xffffffff2a297890 */ /* 0x000fcc000fffe0ff */
[----:B0-----:R-:W-:-:S04]  /*04e0*/  IABS R2, UR41 ;  /* 0x0000002900027c13 */ /* 0x001fc80008000000 */
[----:B------:R-:W-:-:S13]  /*04f0*/  R2UR UR7, R2 ;  /* 0x00000000020772ca */ /* 0x000fda00000e0000 */
[----:B------:R-:W-:-:S04]  /*0500*/  UIMAD.WIDE.U32 UR4, UR5, UR7, URZ ;  /* 0x00000007050472a5 */ /* 0x000fc8000f8e00ff */
[----:B------:R-:W-:-:S04]  /*0510*/  UIADD3 UR5, UPT, UPT, -UR5, URZ, URZ ;  /* 0x000000ff05057290 */ /* 0x000fc8000fffe1ff */
[----:B------:R-:W-:-:S04]  /*0520*/  UIMAD UR4, UR9, UR5, UR7 ;  /* 0x00000005090472a4 */ /* 0x000fc8000f8e0207 */
[----:B------:R-:W-:Y:S02]  /*0530*/  UISETP.GT.U32.AND UP0, UPT, UR9, UR4, UPT ;  /* 0x000000040900728c */ /* 0x000fe4000bf04070 */
[----:B------:R-:W-:Y:S01]  /*0540*/  UISETP.GE.AND UP3, UPT, UR41, URZ, UPT ;  /* 0x000000ff2900728c */ /* 0x000fe2000bf66270 */
[----:B------:R-:W-:Y:S01]  /*0550*/  S2UR UR45, SR_CTAID.X ;  /* 0x00000000002d79c3 */ /* 0x000fe20000002500 */
[----:B------:R-:W0:Y:S07]  /*0560*/  LDCU UR5, c[0x0][0x3f8] ;  /* 0x00007f00ff0577ac */ /* 0x000e2e0008000800 */
[----:B------:R-:W-:-:S04]  /*0570*/  @!UP0 UIADD3 UR4, UPT, UPT, UR4, -UR9, URZ ;  /* 0x8000000904048290 */ /* 0x000fc8000fffe0ff */
[----:B------:R-:W-:Y:S02]  /*0580*/  UISETP.GT.U32.AND UP2, UPT, UR9, UR4, UPT ;  /* 0x000000040900728c */ /* 0x000fe4000bf44070 */
[----:B------:R-:W-:-:S09]  /*0590*/  UISETP.NE.AND UP0, UPT, UR10, URZ, UPT ;  /* 0x000000ff0a00728c */ /* 0x000fd2000bf05270 */
[----:B------:R-:W-:Y:S01]  /*05a0*/  @!UP2 UIADD3 UR4, UPT, UPT, UR4, -UR9, URZ ;  /* 0x800000090404a290 */ /* 0x000fe2000fffe0ff */
[----:B------:R-:W0:Y:S06]  /*05b0*/  S2UR UR12, SR_CTAID.Y ;  /* 0x00000000000c79c3 */ /* 0x000e2c0000002600 */
[----:B------:R-:W-:Y:S02]  /*05c0*/  UMOV UR13, UR4 ;  /* 0x00000004000d7c82 */ /* 0x000fe40008000000 */
[----:B------:R-:W-:Y:S02]  /*05d0*/  @!UP3 UIADD3 UR13, UPT, UPT, -UR13, URZ, URZ ;  /* 0x000000ff0d0db290 */ /* 0x000fe4000fffe1ff */
[----:B------:R-:W-:-:S06]  /*05e0*/  @!UP0 ULOP3.LUT UR13, URZ, UR10, URZ, 0x33, !UPT ;  /* 0x0000000aff0d8292 */ /* 0x000fcc000f8e33ff */
[----:B------:R-:W-:Y:S01]  /*05f0*/  IMAD.U32 R36, RZ, RZ, UR13 ;  /* 0x0000000dff247e24 */ /* 0x000fe2000f8e00ff */
[----:B---3--:R-:W-:-:S04]  /*0600*/  UISETP.NE.AND UP1, UPT, UR8, URZ, UPT ;  /* 0x000000ff0800728c */ /* 0x008fc8000bf25270 */
[----:B------:R1:W-:Y:S01]  /*0610*/  STL [R1+0x77c], R36 ;  /* 0x00077c2401007387 */ /* 0x0003e20000100800 */
[----:B----4-:R-:W-:Y:S01]  /*0620*/  ISETP.GT.U32.AND P4, PT, R22, 0x3f, PT ;  /* 0x0000003f1600780c */ /* 0x010fe20003f84070 */
[----:B0-----:R-:W-:-:S05]  /*0630*/  UIMAD UR43, UR12, UR5, UR45 ;  /* 0x000000050c2b72a4 */ /* 0x001fca000f8e022d */
[----:B------:R-:W-:Y:S01]  /*0640*/  @UP1 USHF.L.U32 UR7, UR45, 0x8, URZ ;  /* 0x000000082d071899 */ /* 0x000fe200080006ff */
[----:B------:R-:W-:Y:S01]  /*0650*/  BSSY.RECONVERGENT B0, `(.L_x_942) ;  /* 0x000001d000007945 */ /* 0x000fe20003800200 */
[----:B------:R-:W-:Y:S01]  /*0660*/  @!UP1 USHF.L.U32 UR6, UR43, 0x8, URZ ;  /* 0x000000082b069899 */ /* 0x000fe200080006ff */
[----:B------:R-:W-:Y:S01]  /*0670*/  UMOV UR39, URZ ;  /* 0x000000ff00277c82 */ /* 0x000fe20008000000 */
[----:B------:R-:W-:Y:S02]  /*0680*/  @UP1 UIMAD UR6, UR12, UR8, UR7 ;  /* 0x000000080c0612a4 */ /* 0x000fe4000f8e0207 */
[----:B------:R-:W-:Y:S01]  /*0690*/  UIMAD UR44, UR44, UR5, URZ ;  /* 0x000000052c2c72a4 */ /* 0x000fe2000f8e02ff */
[----:B------:R-:W-:Y:S02]  /*06a0*/  CS2R R30, SRZ ;  /* 0x00000000001e7805 */ /* 0x000fe4000001ff00 */
[----:B------:R-:W-:Y:S02]  /*06b0*/  CS2R R28, SRZ ;  /* 0x00000000001c7805 */ /* 0x000fe4000001ff00 */
[----:B------:R-:W-:Y:S01]  /*06c0*/  SHF.L.U32 R0, R22, 0x2, RZ ;  /* 0x0000000216007819 */ /* 0x000fe200000006ff */
[----:B-1----:R-:W-:Y:S06]  /*06d0*/  @P4 BRA `(.L_x_943) ;  /* 0x0000000000504947 */ /* 0x002fec0003800000 */
[----:B------:R-:W0:Y:S01]  /*06e0*/  LDC R2, c[0x0][0x478] ;  /* 0x00011e00ff027b82 */ /* 0x000e220000000800 */
[----:B------:R-:W-:Y:S01]  /*06f0*/  VIADD R13, R0, UR6 ;  /* 0x00000006000d7c36 */ /* 0x000fe20008000000 */
[----:B0-----:R-:W-:-:S13]  /*0700*/  ISETP.NE.AND P0, PT, R2, 0x2, PT ;  /* 0x000000020200780c */ /* 0x001fda0003f05270 */
[----:B------:R-:W0:Y:S08]  /*0710*/  @!P0 LDC.64 R6, c[0x0][0x388] ;  /* 0x0000e200ff068b82 */ /* 0x000e300000000a00 */
[----:B------:R-:W1:Y:S08]  /*0720*/  @!P0 LDC.64 R2, c[0x0][0x468] ;  /* 0x00011a00ff028b82 */ /* 0x000e700000000a00 */
[----:B------:R-:W2:Y:S01]  /*0730*/  @P0 LDC.64 R4, c[0x0][0x388] ;  /* 0x0000e200ff040b82 */ /* 0x000ea20000000a00 */
[----:B0-----:R-:W-:-:S04]  /*0740*/  @!P0 IADD3 R6, P1, PT, R13, R6, RZ ;  /* 0x000000060d068210 */ /* 0x001fc80007f3e0ff */
[C---:B------:R-:W-:Y:S01]  /*0750*/  @!P0 LEA.HI.X.SX32 R7, R13.reuse, R7, 0x1, P1 ;  /* 0x000000070d078211 */ /* 0x040fe200008f0eff */
[----:B-1----:R-:W3:Y:S04]  /*0760*/  @!P0 LDG.E R2, desc[UR36][R2.64] ;  /* 0x0000002402028981 */ /* 0x002ee8000c1e1900 */
[----:B------:R-:W4:Y:S01]  /*0770*/  @!P0 LDG.E R6, desc[UR36][R6.64] ;  /* 0x0000002406068981 */ /* 0x000f22000c1e1900 */
[----:B--2---:R-:W-:Y:S01]  /*0780*/  @P0 IMAD.WIDE R4, R13, 0x4, R4 ;  /* 0x000000040d040825 */ /* 0x004fe200078e0204 */
[----:B----4-:R-:W3:Y:S08]  /*0790*/  @!P0 I2F.S8 R9, R6 ;  /* 0x0000000600098306 */ /* 0x010ef00000001400 */
[----:B------:R-:W0:Y:S08]  /*07a0*/  @!P0 I2F.S8 R29, R6.B1 ;  /* 0x10000006001d8306 */ /* 0x000e300000001400 */
[----:B------:R-:W1:Y:S08]  /*07b0*/  @!P0 I2F.S8 R11, R6.B2 ;  /* 0x20000006000b8306 */ /* 0x000e700000001400 */
[----:B------:R-:W2:Y:S01]  /*07c0*/  @!P0 I2F.S8 R31, R6.B3 ;  /* 0x30000006001f8306 */ /* 0x000ea20000001400 */
[C---:B---3--:R-:W-:Y:S01]  /*07d0*/  @!P0 FMUL.FTZ R28, R2.reuse, R9 ;  /* 0x00000009021c8220 */ /* 0x048fe20000410000 */
[C---:B0-----:R-:W-:Y:S01]  /*07e0*/  @!P0 FMUL.FTZ R29, R2.reuse, R29 ;  /* 0x0000001d021d8220 */ /* 0x041fe20000410000 */
[C---:B-1----:R-:W-:Y:S01]  /*07f0*/  @!P0 FMUL.FTZ R30, R2.reuse, R11 ;  /* 0x0000000b021e8220 */ /* 0x042fe20000410000 */
[----:B--2---:R-:W-:-:S06]  /*0800*/  @!P0 FMUL.FTZ R31, R2, R31 ;  /* 0x0000001f021f8220 */ /* 0x004fcc0000410000 */
[----:B------:R0:W5:Y:S02]  /*0810*/  @P0 LDG.E.128 R28, desc[UR36][R4.64] ;  /* 0x00000024041c0981 */ /* 0x000164000c1e1d00 */
.L_x_943:
[----:B------:R-:W-:Y:S05]  /*0820*/  BSYNC.RECONVERGENT B0 ;  /* 0x0000000000007941 */ /* 0x000fea0003800200 */
.L_x_942:
[----:B------:R-:W1:Y:S01]  /*0830*/  LDC.64 R2, c[0x0][0x418] ;  /* 0x00010600ff027b82 */ /* 0x000e620000000a00 */
[----:B------:R-:W2:Y:S01]  /*0840*/  LDCU.64 UR8, c[0x0][0x3a0] ;  /* 0x00007400ff0877ac */ /* 0x000ea20008000a00 */
[----:B------:R-:W3:Y:S01]  /*0850*/  S2R R13, SR_CTAID.X ;  /* 0x00000000000d7919 */ /* 0x000ee20000002500 */
[----:B------:R-:W-:Y:S02]  /*0860*/  CS2R R34, SRZ ;  /* 0x0000000000227805 */ /* 0x000fe4000001ff00 */
[----:B------:R-:W-:Y:S01]  /*0870*/  CS2R R32, SRZ ;  /* 0x0000000000207805 */ /* 0x000fe2000001ff00 */
[----:B------:R-:W4:Y:S01]  /*0880*/  LDCU.64 UR6, c[0x0][0x390] ;  /* 0x00007200ff0677ac */ /* 0x000f220008000a00 */
[----:B------:R-:W-:Y:S02]  /*0890*/  UISETP.NE.AND UP0, UPT, UR40, URZ, UPT ;  /* 0x000000ff2800728c */ /* 0x000fe4000bf05270 */
[----:B------:R-:W-:-:S04]  /*08a0*/  USHF.L.U32 UR43, UR43, 0x8, URZ ;  /* 0x000000082b2b7899 */ /* 0x000fc800080006ff */
[----:B------:R-:W-:Y:S02]  /*08b0*/  PLOP3.LUT P5, PT, PT, PT, UP0, 0x80, 0x8 ;  /* 0x000000000008781c */ /* 0x000fe40003faf008 */
[----:B------:R-:W-:Y:S02]  /*08c0*/  PLOP3.LUT P2, PT, PT, PT, UP0, 0x40, 0x4 ;  /* 0x000000000004781c */ /* 0x000fe40003f4e808 */
[----:B--2---:R-:W-:Y:S02]  /*08d0*/  ISETP.NE.U32.AND P3, PT, RZ, UR8, PT ;  /* 0x00000008ff007c0c */ /* 0x004fe4000bf65070 */
[----:B------:R-:W-:Y:S02]  /*08e0*/  ISETP.GT.U32.OR P2, PT, R22, 0x3f, P2 ;  /* 0x0000003f1600780c */ /* 0x000fe40001744470 */
[----:B------:R-:W-:Y:S02]  /*08f0*/  ISETP.NE.AND.EX P3, PT, RZ, UR9, PT, P3 ;  /* 0x00000009ff007c0c */ /* 0x000fe4000bf65330 */
[----:B-1----:R-:W-:-:S02]  /*0900*/  ISETP.NE.U32.AND P1, PT, R2, RZ, PT ;  /* 0x000000ff0200720c */ /* 0x002fc40003f25070 */
[----:B----4-:R-:W-:Y:S02]  /*0910*/  ISETP.NE.U32.AND P0, PT, RZ, UR6, PT ;  /* 0x00000006ff007c0c */ /* 0x010fe4000bf05070 */
[C---:B------:R-:W-:Y:S02]  /*0920*/  ISETP.GT.U32.OR P3, PT, R22.reuse, 0x3f, !P3 ;  /* 0x0000003f1600780c */ /* 0x040fe40005f64470 */
[----:B------:R-:W-:Y:S02]  /*0930*/  ISETP.NE.AND.EX P1, PT, R3, RZ, PT, P1 ;  /* 0x000000ff0300720c */ /* 0x000fe40003f25310 */
[----:B------:R-:W-:Y:S01]  /*0940*/  ISETP.NE.AND.EX P0, PT, RZ, UR7, PT, P0 ;  /* 0x00000007ff007c0c */ /* 0x000fe2000bf05300 */
[----:B------:R-:W1:Y:S01]  /*0950*/  @!P4 LDC.64 R2, c[0x0][0x3b8] ;  /* 0x0000ee00ff02cb82 */ /* 0x000e620000000a00 */
[----:B------:R-:W-:Y:S01]  /*0960*/  ISETP.NE.OR P3, PT, RZ, UR11, P3 ;  /* 0x0000000bff007c0c */ /* 0x000fe20009f65670 */
[----:B------:R-:W-:Y:S01]  /*0970*/  VOTEU.ALL UP0, P2 ;  /* 0x0000000000ff7886 */ /* 0x000fe20001000000 */
[----:B------:R-:W-:Y:S01]  /*0980*/  ISETP.GT.U32.OR P0, PT, R22, 0x3f, !P0 ;  /* 0x0000003f1600780c */ /* 0x000fe20004704470 */
[----:B---3--:R-:W-:Y:S01]  /*0990*/  IMAD R13, R13, 0x100, R0 ;  /* 0x000001000d0d7824 */ /* 0x008fe200078e0200 */
[----:B-----5:R-:W-:Y:S01]  /*09a0*/  @P5 R2UR UR39, R8 ;  /* 0x00000000082752ca */ /* 0x020fe200000e0000 */
[----:B------:R-:W-:-:S04]  /*09b0*/  @!P4 IMAD R8, R22, R15, UR41 ;  /* 0x000000291608ce24 */ /* 0x000fc8000f8e020f */
[----:B------:R-:W2:Y:S01]  /*09c0*/  @P1 LDC.64 R10, c[0x0][0x418] ;  /* 0x00010600ff0a1b82 */ /* 0x000ea20000000a00 */
[----:B------:R-:W-:-:S05]  /*09d0*/  @!P4 SHF.L.U32 R8, R8, 0x2, RZ ;  /* 0x000000020808c819 */ /* 0x000fca00000006ff */
[----:B------:R-:W-:Y:S02]  /*09e0*/  @!P4 IMAD R15, R15, UR43, R8 ;  /* 0x0000002b0f0fcc24 */ /* 0x000fe4000f8e0208 */
[----:B------:R-:W3:Y:S01]  /*09f0*/  @!P3 LDC.64 R6, c[0x0][0x3a0] ;  /* 0x0000e800ff06bb82 */ /* 0x000ee20000000a00 */
[----:B------:R-:W-:Y:S01]  /*0a00*/  @!UP0 UIMAD UR4, UR39, UR5, URZ ;  /* 0x00000005270482a4 */ /* 0x000fe2000f8e02ff */
[----:B------:R-:W-:Y:S02]  /*0a10*/  CS2R R18, SRZ ;  /* 0x0000000000127805 */ /* 0x000fe4000001ff00 */
[----:B------:R-:W-:Y:S02]  /*0a20*/  CS2R R26, SRZ ;  /* 0x00000000001a7805 */ /* 0x000fe4000001ff00 */
[----:B------:R-:W-:Y:S01]  /*0a30*/  CS2R R24, SRZ ;  /* 0x0000000000187805 */ /* 0x000fe2000001ff00 */
[----:B-1----:R-:W-:Y:S01]  /*0a40*/  @!P4 IMAD.WIDE R2, R15, 0x4, R2 ;  /* 0x000000040f02c825 */ /* 0x002fe200078e0202 */
[----:B0-----:R-:W0:Y:S03]  /*0a50*/  @!P0 LDC.64 R4, c[0x0][0x390] ;  /* 0x0000e400ff048b82 */ /* 0x001e260000000a00 */
[----:B------:R-:W-:Y:S01]  /*0a60*/  IMAD.U32 R12, RZ, RZ, UR4 ;  /* 0x00000004ff0c7e24 */ /* 0x000fe2000f8e00ff */
[----:B------:R-:W1:Y:S04]  /*0a70*/  LDCU.U8 UR4, c[0x0][0x404] ;  /* 0x00008080ff0477ac */ /* 0x000e680008000000 */
[----:B------:R-:W-:Y:S01]  /*0a80*/  @!P2 LEA R15, R12, R13, 0x8 ;  /* 0x0000000d0c0fa211 */ /* 0x000fe200078e40ff */
[----:B------:R-:W4:Y:S01]  /*0a90*/  @!P2 LDC.64 R8, c[0x0][0x450] ;  /* 0x00011400ff08ab82 */ /* 0x000f220000000a00 */
[----:B--2---:R-:W-:Y:S01]  /*0aa0*/  @P1 IMAD.WIDE.U32 R10, R17, 0x4, R10 ;  /* 0x00000004110a1825 */ /* 0x004fe200078e000a */
[----:B------:R-:W-:-:S05]  /*0ab0*/  CS2R R16, SRZ ;  /* 0x0000000000107805 */ /* 0x000fca000001ff00 */
[----:B------:R-:W2:Y:S01]  /*0ac0*/  @P1 LDG.E R10, desc[UR36][R10.64] ;  /* 0x000000240a0a1981 */ /* 0x000ea2000c1e1900 */
[----:B---3--:R-:W-:-:S03]  /*0ad0*/  @!P3 IMAD.WIDE.U32 R6, R13, 0x4, R6 ;  /* 0x000000040d06b825 */ /* 0x008fc600078e0006 */
[----:B------:R-:W3:Y:S04]  /*0ae0*/  @!P4 LDG.E.128 R16, desc[UR36][R2.64] ;  /* 0x000000240210c981 */ /* 0x000ee8000c1e1d00 */
[----:B------:R-:W3:Y:S01]  /*0af0*/  @!P3 LDG.E.128 R24, desc[UR36][R6.64] ;  /* 0x000000240618b981 */ /* 0x000ee2000c1e1d00 */
[----:B0-----:R-:W-:-:S05]  /*0b00*/  @!P0 IMAD.WIDE.U32 R4, R13, 0x4, R4 ;  /* 0x000000040d048825 */ /* 0x001fca00078e0004 */
[----:B------:R0:W3:Y:S01]  /*0b10*/  @!P0 LDG.E.128 R32, desc[UR36][R4.64] ;  /* 0x0000002404208981 */ /* 0x0000e2000c1e1d00 */
[----:B----4-:R-:W-:-:S05]  /*0b20*/  @!P2 IMAD.WIDE R8, R15, 0x4, R8 ;  /* 0x000000040f08a825 */ /* 0x010fca00078e0208 */
[----:B------:R-:W4:Y:S01]  /*0b30*/  @!P2 LDG.E.128 R12, desc[UR36][R8.64] ;  /* 0x00000024080ca981 */ /* 0x000f22000c1e1d00 */
[----:B0-----:R-:W0:Y:S01]  /*0b40*/  LDC R5, c[0x0][0x400] ;  /* 0x00010000ff057b82 */ /* 0x001e220000000800 */
[----:B-1----:R-:W-:Y:S02]  /*0b50*/  ISETP.NE.AND P0, PT, RZ, UR4, PT ;  /* 0x00000004ff007c0c */ /* 0x002fe4000bf05270 */
[----:B------:R-:W-:Y:S01]  /*0b60*/  ISETP.NE.AND P3, PT, RZ, UR11, PT ;  /* 0x0000000bff007c0c */ /* 0x000fe2000bf65270 */
[----:B------:R-:W-:Y:S01]  /*0b70*/  UMOV UR38, URZ ;  /* 0x000000ff00267c82 */ /* 0x000fe20008000000 */
[----:B------:R-:W-:Y:S01]  /*0b80*/  BSSY.RECONVERGENT B6, `(.L_x_944) ;  /* 0x0000120000067945 */ /* 0x000fe20003800200 */
[----:B0-----:R-:W-:Y:S02]  /*0b90*/  ISETP.LT.OR P0, PT, R5, 0x1, P0 ;  /* 0x000000010500780c */ /* 0x001fe40000701670 */
[----:B--2---:R-:W-:-:S08]  /*0ba0*/  @P1 R2UR UR38, R10 ;  /* 0x000000000a2612ca */ /* 0x004fd000000e0000 */
[----:B---3--:R-:W-:Y:S01]  /*0bb0*/  @!P3 FADD.FTZ R16, R16, R24 ;  /* 0x000000181010b221 */ /* 0x008fe20000010000 */
[----:B------:R-:W-:Y:S01]  /*0bc0*/  @!P3 FADD.FTZ R17, R17, R25 ;  /* 0x000000191111b221 */ /* 0x000fe20000010000 */
[----:B------:R-:W-:Y:S01]  /*0bd0*/  @!P3 FADD.FTZ R18, R18, R26 ;  /* 0x0000001a1212b221 */ /* 0x000fe20000010000 */
[----:B------:R-:W-:Y:S01]  /*0be0*/  @!P3 FADD.FTZ R19, R19, R27 ;  /* 0x0000001b1313b221 */ /* 0x000fe20000010000 */
[----:B------:R-:W-:Y:S01]  /*0bf0*/  FADD.FTZ R28, R32, R28 ;  /* 0x0000001c201c7221 */ /* 0x000fe20000010000 */
[----:B------:R-:W-:Y:S01]  /*0c00*/  FADD.FTZ R29, R33, R29 ;  /* 0x0000001d211d7221 */ /* 0x000fe20000010000 */
[----:B------:R-:W-:Y:S01]  /*0c10*/  FADD.FTZ R30, R34, R30 ;  /* 0x0000001e221e7221 */ /* 0x000fe20000010000 */
[----:B------:R-:W-:Y:S01]  /*0c20*/  FADD.FTZ R31, R35, R31 ;  /* 0x0000001f231f7221 */ /* 0x000fe20000010000 */
[----:B----4-:R-:W-:Y:S01]  /*0c30*/  @!P2 FMUL.FTZ R16, R16, R12 ;  /* 0x0000000c1010a220 */ /* 0x010fe20000410000 */
[----:B------:R-:W-:Y:S01]  /*0c40*/  @!P2 FMUL.FTZ R17, R17, R13 ;  /* 0x0000000d1111a220 */ /* 0x000fe20000410000 */
[----:B------:R-:W-:Y:S01]  /*0c50*/  @!P2 FMUL.FTZ R18, R18, R14 ;  /* 0x0000000e1212a220 */ /* 0x000fe20000410000 */
[----:B------:R-:W-:Y:S01]  /*0c60*/  @!P2 FMUL.FTZ R19, R19, R15 ;  /* 0x0000000f1313a220 */ /* 0x000fe20000410000 */
[----:B------:R-:W-:Y:S06]  /*0c70*/  @P0 BRA `(.L_x_945) ;  /* 0x00000004002c0947 */ /* 0x000fec0003800000 */
[----:B------:R-:W-:Y:S05]  /*0c80*/  @P3 BRA `(.L_x_946) ;  /* 0x0000000000a83947 */ /* 0x000fea0003800000 */
[----:B------:R-:W-:-:S13]  /*0c90*/  ISETP.GE.AND P0, PT, R0, R5, PT ;  /* 0x000000050000720c */ /* 0x000fda0003f06270 */
[----:B------:R-:W-:Y:S05]  /*0ca0*/  @P0 BRA `(.L_x_947) ;  /* 0x0000001000340947 */ /* 0x000fea0003800000 */
[----:B------:R-:W-:Y:S01]  /*0cb0*/  I2FP.F32.U32 R2, R5 ;  /* 0x0000000500027245 */ /* 0x000fe20000201000 */
[----:B------:R-:W-:Y:S01]  /*0cc0*/  VIADD R3, R0, 0x2 ;  /* 0x0000000200037836 */ /* 0x000fe20000000000 */
[----:B------:R-:W-:Y:S01]  /*0cd0*/  I2FP.F32.U32 R0, R0 ;  /* 0x0000000000007245 */ /* 0x000fe20000201000 */
[----:B------:R-:W-:-:S03]  /*0ce0*/  UIADD3 UR4, UPT, UPT, -UR38, UR11, URZ ;  /* 0x0000000b26047290 */ /* 0x000fc6000fffe1ff */
[----:B------:R-:W0:Y:S01]  /*0cf0*/  MUFU.RCP R2, R2 ;  /* 0x0000000200027308 */ /* 0x000e220000001000 */
[----:B------:R-:W-:-:S05]  /*0d00*/  I2FP.F32.U32 R3, R3 ;  /* 0x0000000300037245 */ /* 0x000fca0000201000 */
[-C--:B0-----:R-:W-:Y:S01]  /*0d10*/  FMUL.FTZ R3, R3, R2.reuse ;  /* 0x0000000203037220 */ /* 0x081fe20000410000 */
[----:B------:R-:W-:-:S03]  /*0d20*/  FMUL.FTZ R0, R0, R2 ;  /* 0x0000000200007220 */ /* 0x000fc60000410000 */
[----:B------:R-:W-:Y:S01]  /*0d30*/  FMUL.FTZ R4, R3, 13.28771209716796875 ;  /* 0x41549a7803047820 */ /* 0x000fe20000410000 */
[----:B------:R-:W-:Y:S01]  /*0d40*/  FMUL.FTZ R3, R0, 13.28771209716796875 ;  /* 0x41549a7800037820 */ /* 0x000fe20000410000 */
[----:B------:R-:W-:Y:S02]  /*0d50*/  I2FP.F32.S32 R0, UR4 ;  /* 0x0000000400007c45 */ /* 0x000fe40008201400 */
[----:B------:R-:W0:Y:S08]  /*0d60*/  MUFU.EX2 R5, -R4 ;  /* 0x8000000400057308 */ /* 0x000e300000000800 */
[----:B------:R-:W1:Y:S01]  /*0d70*/  MUFU.EX2 R3, -R3 ;  /* 0x8000000300037308 */ /* 0x000e620000000800 */
[----:B0-----:R-:W-:-:S04]  /*0d80*/  FMUL.FTZ R2, R0, R5 ;  /* 0x0000000500027220 */ /* 0x001fc80000410000 */
[----:B------:R-:W-:Y:S01]  /*0d90*/  FMUL.RZ R12, R2, 0.15915493667125701904 ;  /* 0x3e22f983020c7820 */ /* 0x000fe2000040c000 */
[----:B-1----:R-:W-:-:S03]  /*0da0*/  FMUL.FTZ R0, R0, R3 ;  /* 0x0000000300007220 */ /* 0x002fc60000410000 */
[----:B------:R-:W0:Y:S01]  /*0db0*/  MUFU.SIN R5, R12 ;  /* 0x0000000c00057308 */ /* 0x000e220000000400 */
[----:B------:R-:W-:-:S07]  /*0dc0*/  FMUL.RZ R11, R0, 0.15915493667125701904 ;  /* 0x3e22f983000b7820 */ /* 0x000fce000040c000 */
[----:B------:R-:W1:Y:S08]  /*0dd0*/  MUFU.SIN R2, R11 ;  /* 0x0000000b00027308 */ /* 0x000e700000000400 */
[----:B------:R-:W2:Y:S01]  /*0de0*/  MUFU.COS R0, R11 ;  /* 0x0000000b00007308 */ /* 0x000ea20000000000 */
[-C--:B0-----:R-:W-:Y:S01]  /*0df0*/  FMUL.FTZ R7, R31, R5.reuse ;  /* 0x000000051f077220 */ /* 0x081fe20000410000 */
[-C--:B------:R-:W-:Y:S01]  /*0e00*/  FMUL.FTZ R9, R19, R5.reuse ;  /* 0x0000000513097220 */ /* 0x080fe20000410000 */
[-C--:B------:R-:W-:Y:S01]  /*0e10*/  FMUL.FTZ R8, R30, R5.reuse ;  /* 0x000000051e087220 */ /* 0x080fe20000410000 */
[----:B------:R-:W-:-:S04]  /*0e20*/  FMUL.FTZ R10, R18, R5 ;  /* 0x00000005120a7220 */ /* 0x000fc80000410000 */
[----:B------:R-:W0:Y:S01]  /*0e30*/  MUFU.COS R6, R12 ;  /* 0x0000000c00067308 */ /* 0x000e220000000000 */
[-C--:B-1----:R-:W-:Y:S01]  /*0e40*/  FMUL.FTZ R3, R29, R2.reuse ;  /* 0x000000021d037220 */ /* 0x082fe20000410000 */
[-C--:B------:R-:W-:Y:S01]  /*0e50*/  FMUL.FTZ R5, R17, R2.reuse ;  /* 0x0000000211057220 */ /* 0x080fe20000410000 */
[-C--:B------:R-:W-:Y:S01]  /*0e60*/  FMUL.FTZ R4, R28, R2.reuse ;  /* 0x000000021c047220 */ /* 0x080fe20000410000 */
[----:B------:R-:W-:Y:S01]  /*0e70*/  FMUL.FTZ R2, R16, R2 ;  /* 0x0000000210027220 */ /* 0x000fe20000410000 */
[-C--:B--2---:R-:W-:Y:S01]  /*0e80*/  FFMA.FTZ R3, R28, R0.reuse, -R3 ;  /* 0x000000001c037223 */ /* 0x084fe20000010803 */
[-C--:B------:R-:W-:Y:S01]  /*0e90*/  FFMA.FTZ R16, R16, R0.reuse, -R5 ;  /* 0x0000000010107223 */ /* 0x080fe20000010805 */
[-C--:B------:R-:W-:Y:S01]  /*0ea0*/  FFMA.FTZ R29, R29, R0.reuse, R4 ;  /* 0x000000001d1d7223 */ /* 0x080fe20000010004 */
[----:B------:R-:W-:Y:S02]  /*0eb0*/  FFMA.FTZ R17, R17, R0, R2 ;  /* 0x0000000011117223 */ /* 0x000fe40000010002 */
[----:B------:R-:W-:Y:S01]  /*0ec0*/  MOV R28, R3 ;  /* 0x00000003001c7202 */ /* 0x000fe20000000f00 */
[-C--:B0-----:R-:W-:Y:S01]  /*0ed0*/  FFMA.FTZ R7, R30, R6.reuse, -R7 ;  /* 0x000000061e077223 */ /* 0x081fe20000010807 */
[-C--:B------:R-:W-:Y:S01]  /*0ee0*/  FFMA.FTZ R18, R18, R6.reuse, -R9 ;  /* 0x0000000612127223 */ /* 0x080fe20000010809 */
[-C--:B------:R-:W-:Y:S01]  /*0ef0*/  FFMA.FTZ R31, R31, R6.reuse, R8 ;  /* 0x000000061f1f7223 */ /* 0x080fe20000010008 */
[----:B------:R-:W-:Y:S01]  /*0f00*/  FFMA.FTZ R19, R19, R6, R10 ;  /* 0x0000000613137223 */ /* 0x000fe2000001000a */
[----:B------:R-:W-:Y:S01]  /*0f10*/  IMAD.MOV.U32 R30, RZ, RZ, R7 ;  /* 0x000000ffff1e7224 */ /* 0x000fe200078e0007 */
[----:B------:R-:W-:Y:S06]  /*0f20*/  BRA `(.L_x_947) ;  /* 0x0000000c00947947 */ /* 0x000fec0003800000 */
.L_x_946:
        /* <DEDUP_REMOVED lines=23> */
[----:B------:R-:W-:-:S06]  /*10a0*/  FMUL.FTZ R8, R30, R8 ;  /* 0x000000081e087220 */ /* 0x000fcc0000410000 */
[----:B------:R-:W0:Y:S01]  /*10b0*/  MUFU.COS R0, R3 ;  /* 0x0000000300007308 */ /* 0x000e220000000000 */
[-C--:B-1----:R-:W-:Y:S01]  /*10c0*/  FMUL.FTZ R5, R29, R4.reuse ;  /* 0x000000041d057220 */ /* 0x082fe20000410000 */
[----:B------:R-:W-:Y:S01]  /*10d0*/  FMUL.FTZ R4, R28, R4 ;  /* 0x000000041c047220 */ /* 0x000fe20000410000 */
[-C--:B--2---:R-:W-:Y:S01]  /*10e0*/  FFMA.FTZ R30, R30, R6.reuse, -R9 ;  /* 0x000000061e1e7223 */ /* 0x084fe20000010809 */
[----:B------:R-:W-:Y:S01]  /*10f0*/  FFMA.FTZ R31, R31, R6, R8 ;  /* 0x000000061f1f7223 */ /* 0x000fe20000010008 */
[-C--:B0-----:R-:W-:Y:S01]  /*1100*/  FFMA.FTZ R28, R28, R0.reuse, -R5 ;  /* 0x000000001c1c7223 */ /* 0x081fe20000010805 */
[----:B------:R-:W-:Y:S01]  /*1110*/  FFMA.FTZ R29, R29, R0, R4 ;  /* 0x000000001d1d7223 */ /* 0x000fe20000010004 */
[----:B------:R-:W-:Y:S06]  /*1120*/  BRA `(.L_x_947) ;  /* 0x0000000c00147947 */ /* 0x000fec0003800000 */
.L_x_945:
        /* <DEDUP_REMOVED lines=15> */
[----:B------:R-:W-:Y:S02]  /*1220*/  IMAD R9, R6, R7, RZ ;  /* 0x0000000706097224 */ /* 0x000fe400078e02ff */
[----:B------:R-:W-:Y:S02]  /*1230*/  IMAD.MOV.U32 R6, RZ, RZ, R8 ;  /* 0x000000ffff067224 */ /* 0x000fe400078e0008 */
[----:B------:R-:W-:-:S06]  /*1240*/  IMAD.HI.U32 R3, R3, R9, R2 ;  /* 0x0000000903037227 */ /* 0x000fcc00078e0002 */
[----:B------:R-:W-:-:S04]  /*1250*/  IMAD.HI.U32 R3, R3, R6, RZ ;  /* 0x0000000603037227 */ /* 0x000fc800078e00ff */
[----:B------:R-:W-:-:S05]  /*1260*/  IMAD R2, R3, R4, R6 ;  /* 0x0000000403027224 */ /* 0x000fca00078e0206 */
[----:B------:R-:W-:-:S13]  /*1270*/  ISETP.GT.U32.AND P1, PT, R7, R2, PT ;  /* 0x000000020700720c */ /* 0x000fda0003f24070 */
[----:B------:R-:W-:Y:S02]  /*1280*/  @!P1 IMAD.IADD R2, R2, 0x1, -R7 ;  /* 0x0000000102029824 */ /* 0x000fe400078e0a07 */
[----:B------:R-:W-:Y:S01]  /*1290*/  @!P1 VIADD R3, R3, 0x1 ;  /* 0x0000000103039836 */ /* 0x000fe20000000000 */
[----:B------:R-:W-:Y:S02]  /*12a0*/  ISETP.NE.AND P1, PT, R23, RZ, PT ;  /* 0x000000ff1700720c */ /* 0x000fe40003f25270 */
[----:B------:R-:W-:Y:S02]  /*12b0*/  ISETP.GE.U32.AND P0, PT, R2, R7, PT ;  /* 0x000000070200720c */ /* 0x000fe40003f06070 */
[----:B------:R-:W-:-:S04]  /*12c0*/  LOP3.LUT R2, R0, R23, RZ, 0x3c, !PT ;  /* 0x0000001700027212 */ /* 0x000fc800078e3cff */
[----:B------:R-:W-:-:S07]  /*12d0*/  ISETP.GE.AND P2, PT, R2, RZ, PT ;  /* 0x000000ff0200720c */ /* 0x000fce0003f46270 */
[----:B------:R-:W-:Y:S02]  /*12e0*/  @P0 IADD3 R3, PT, PT, R3, 0x1, RZ ;  /* 0x0000000103030810 */ /* 0x000fe40007ffe0ff */
[----:B------:R-:W-:-:S03]  /*12f0*/  ISETP.GE.AND P0, PT, R0, R5, PT ;  /* 0x000000050000720c */ /* 0x000fc60003f06270 */
[----:B------:R-:W-:-:S04]  /*1300*/  IMAD.MOV.U32 R32, RZ, RZ, R3 ;  /* 0x000000ffff207224 */ /* 0x000fc800078e0003 */
        /* <DEDUP_REMOVED lines=10> */
[----:B------:R-:W-:Y:S02]  /*13b0*/  HFMA2 R13, -RZ, RZ, 0, 0 ;  /* 0x00000000ff0d7431 */ /* 0x000fe400000001ff */
[----:B------:R-:W-:Y:S01]  /*13c0*/  IMAD.MOV.U32 R8, RZ, RZ, 0x53f ;  /* 0x0000053fff087424 */ /* 0x000fe200078e00ff */
[----:B------:R1:W2:Y:S01]  /*13d0*/  LDC.64 R2, c[0x4][R0] ;  /* 0x0100000000027b82 */ /* 0x0002a20000000a00 */
[----:B------:R-:W3:Y:S01]  /*13e0*/  LDCU.64 UR6, c[0x4][0xd0] ;  /* 0x01001a00ff0677ac */ /* 0x000ee20008000a00 */
[----:B------:R-:W-:Y:S01]  /*13f0*/  IMAD.MOV.U32 R12, RZ, RZ, 0x1 ;  /* 0x00000001ff0c7424 */ /* 0x000fe200078e00ff */
[----:B------:R-:W4:Y:S01]  /*1400*/  LDCU.64 UR8, c[0x4][0x90] ;  /* 0x01001200ff0877ac */ /* 0x000f220008000a00 */
[----:B0-----:R-:W-:Y:S02]  /*1410*/  IMAD.U32 R4, RZ, RZ, UR4 ;  /* 0x00000004ff047e24 */ /* 0x001fe4000f8e00ff */
[----:B------:R-:W-:Y:S01]  /*1420*/  IMAD.U32 R5, RZ, RZ, UR5 ;  /* 0x00000005ff057e24 */ /* 0x000fe2000f8e00ff */
[----:B---3--:R-:W-:Y:S01]  /*1430*/  MOV R6, UR6 ;  /* 0x0000000600067c02 */ /* 0x008fe20008000f00 */
[----:B------:R-:W-:-:S02]  /*1440*/  IMAD.U32 R7, RZ, RZ, UR7 ;  /* 0x00000007ff077e24 */ /* 0x000fc4000f8e00ff */
[----:B----4-:R-:W-:Y:S01]  /*1450*/  IMAD.U32 R10, RZ, RZ, UR8 ;  /* 0x00000008ff0a7e24 */ /* 0x010fe2000f8e00ff */
[----:B-1----:R-:W-:-:S07]  /*1460*/  MOV R11, UR9 ;  /* 0x00000009000b7c02 */ /* 0x002fce0008000f00 */
[----:B------:R-:W-:-:S07]  /*1470*/  LEPC R20, `(.L_x_948) ;  /* 0x000000001014794e */ /* 0x000fce0000000000 */
[----:B--2---:R-:W-:Y:S05]  /*1480*/  CALL.ABS.NOINC R2 ;  /* 0x0000000002007343 */ /* 0x004fea0003c00000 */
.L_x_948:
[----:B------:R-:W0:Y:S01]  /*1490*/  S2R R3, SR_CgaCtaId ;  /* 0x0000000000037919 */ /* 0x000e220000008800 */
[----:B------:R-:W1:Y:S01]  /*14a0*/  LDC R7, c[0x0][0x400] ;  /* 0x00010000ff077b82 */ /* 0x000e620000000800 */
[----:B------:R-:W-:Y:S02]  /*14b0*/  ISETP.NE.AND P6, PT, R34, RZ, PT ;  /* 0x000000ff2200720c */ /* 0x000fe40003fc5270 */
[----:B------:R-:W-:-:S05]  /*14c0*/  MOV R0, 0x400 ;  /* 0x0000040000007802 */ /* 0x000fca0000000f00 */
[----:B------:R-:W-:-:S05]  /*14d0*/  VIADD R0, R0, 0x840 ;  /* 0x0000084000007836 */ /* 0x000fca0000000000 */
        /* <DEDUP_REMOVED lines=10> */
.L_x_949:
        /* <DEDUP_REMOVED lines=14> */
[----:B------:R1:W2:Y:S04]  /*1660*/  LDS R28, [R15] ;  /* 0x000000000f1c7984 */ /* 0x0002a80000000800 */
[----:B------:R1:W3:Y:S04]  /*1670*/  LDS R30, [R15+0x4] ;  /* 0x000004000f1e7984 */ /* 0x0002e80000000800 */
[----:B------:R1:W4:Y:S04]  /*1680*/  LDS R29, [R20] ;  /* 0x00000000141d7984 */ /* 0x0003280000000800 */
[----:B------:R1:W1:Y:S01]  /*1690*/  LDS R31, [R20+0x4] ;  /* 0x00000400141f7984 */ /* 0x0002620000000800 */
[----:B0-----:R-:W-:-:S13]  /*16a0*/  ISETP.NE.AND P0, PT, R8, RZ, PT ;  /* 0x000000ff0800720c */ /* 0x001fda0003f05270 */
[----:B-1234-:R-:W-:Y:S05]  /*16b0*/  @P0 BRA `(.L_x_953) ;  /* 0x0000000000e40947 */ /* 0x01efea0003800000 */
[C---:B------:R-:W-:Y:S01]  /*16c0*/  IMAD R21, R5.reuse, 0x4, R2 ;  /* 0x0000000405157824 */ /* 0x040fe200078e0202 */
[----:B------:R-:W-:Y:S01]  /*16d0*/  LEA.HI R3, R5, R5, RZ, 0x1 ;  /* 0x0000000505037211 */ /* 0x000fe200078f08ff */
[----:B------:R-:W-:Y:S03]  /*16e0*/  BSSY.RECONVERGENT B2, `(.L_x_954) ;  /* 0x0000031000027945 */ /* 0x000fe60003800200 */
[----:B------:R-:W-:Y:S01]  /*16f0*/  LEA R34, R23, R21, 0x2 ;  /* 0x0000001517227211 */ /* 0x000fe200078e10ff */
[----:B------:R0:W1:Y:S01]  /*1700*/  LDS R16, [R21] ;  /* 0x0000000015107984 */ /* 0x0000620000000800 */
[----:B------:R-:W-:-:S03]  /*1710*/  IMAD.SHL.U32 R3, R3, 0x2, RZ ;  /* 0x0000000203037824 */ /* 0x000fc600078e00ff */
[----:B------:R0:W2:Y:S02]  /*1720*/  LDS R18, [R21+0x4] ;  /* 0x0000040015127984 */ /* 0x0000a40000000800 */
[----:B------:R-:W-:Y:S02]  /*1730*/  LOP3.LUT R6, R3, 0xfffffffc, RZ, 0xc0, !PT ;  /* 0xfffffffc03067812 */ /* 0x000fe400078ec0ff */
[----:B------:R0:W3:Y:S02]  /*1740*/  LDS R17, [R34] ;  /* 0x0000000022117984 */ /* 0x0000e40000000800 */
[----:B------:R-:W-:Y:S02]  /*1750*/  ISETP.GE.AND P0, PT, R6, R7, PT ;  /* 0x000000070600720c */ /* 0x000fe40003f06270 */
[----:B------:R0:W4:Y:S11]  /*1760*/  LDS R19, [R34+0x4] ;  /* 0x0000040022137984 */ /* 0x0001360000000800 */
[----:B0-----:R-:W-:Y:S05]  /*1770*/  @P0 BRA `(.L_x_955) ;  /* 0x00000000009c0947 */ /* 0x001fea0003800000 */
[----:B------:R-:W-:Y:S01]  /*1780*/  I2FP.F32.S32 R4, R7 ;  /* 0x0000000700047245 */ /* 0x000fe20000201400 */
[----:B------:R-:W-:Y:S02]  /*1790*/  VIADD R3, R6, 0x2 ;  /* 0x0000000206037836 */ /* 0x000fe40000000000 */
[----:B------:R-:W-:-:S03]  /*17a0*/  VIADD R8, R8, -UR38 ;  /* 0x8000002608087c36 */ /* 0x000fc60008000000 */
[----:B------:R-:W0:Y:S01]  /*17b0*/  MUFU.RCP R4, R4 ;  /* 0x0000000400047308 */ /* 0x000e220000001000 */
[----:B------:R-:W-:Y:S02]  /*17c0*/  I2FP.F32.S32 R3, R3 ;  /* 0x0000000300037245 */ /* 0x000fe40000201400 */
[----:B------:R-:W-:-:S03]  /*17d0*/  I2FP.F32.S32 R8, R8 ;  /* 0x0000000800087245 */ /* 0x000fc60000201400 */
[----:B0-----:R-:W-:Y:S01]  /*17e0*/  FMUL.FTZ R5, R3, R4 ;  /* 0x0000000403057220 */ /* 0x001fe20000410000 */
[----:B------:R-:W-:-:S03]  /*17f0*/  I2FP.F32.S32 R3, R6 ;  /* 0x0000000600037245 */ /* 0x000fc60000201400 */
[----:B------:R-:W-:Y:S02]  /*1800*/  FMUL.FTZ R5, R5, 13.28771209716796875 ;  /* 0x41549a7805057820 */ /* 0x000fe40000410000 */
[----:B------:R-:W-:-:S04]  /*1810*/  FMUL.FTZ R3, R3, R4 ;  /* 0x0000000403037220 */ /* 0x000fc80000410000 */
[----:B------:R-:W-:Y:S01]  /*1820*/  FMUL.FTZ R3, R3, 13.28771209716796875 ;  /* 0x41549a7803037820 */ /* 0x000fe20000410000 */
[----:B------:R-:W0:Y:S08]  /*1830*/  MUFU.EX2 R5, -R5 ;  /* 0x8000000500057308 */ /* 0x000e300000000800 */
[----:B------:R-:W5:Y:S01]  /*1840*/  MUFU.EX2 R3, -R3 ;  /* 0x8000000300037308 */ /* 0x000f620000000800 */
[----:B0-----:R-:W-:-:S04]  /*1850*/  FMUL.FTZ R4, R8, R5 ;  /* 0x0000000508047220 */ /* 0x001fc80000410000 */
[----:B------:R-:W-:Y:S01]  /*1860*/  FMUL.RZ R13, R4, 0.15915493667125701904 ;  /* 0x3e22f983040d7820 */ /* 0x000fe2000040c000 */
[----:B-----5:R-:W-:-:S03]  /*1870*/  FMUL.FTZ R4, R8, R3 ;  /* 0x0000000308047220 */ /* 0x020fc60000410000 */
[----:B------:R-:W0:Y:S01]  /*1880*/  MUFU.SIN R6, R13 ;  /* 0x0000000d00067308 */ /* 0x000e220000000400 */
[----:B------:R-:W-:-:S07]  /*1890*/  FMUL.RZ R8, R4, 0.15915493667125701904 ;  /* 0x3e22f98304087820 */ /* 0x000fce000040c000 */
[----:B------:R-:W5:Y:S08]  /*18a0*/  MUFU.SIN R5, R8 ;  /* 0x0000000800057308 */ /* 0x000f700000000400 */
[----:B------:R-:W1:Y:S01]  /*18b0*/  MUFU.COS R9, R13 ;  /* 0x0000000d00097308 */ /* 0x000e620000000000 */
[-C--:B0-----:R-:W-:Y:S01]  /*18c0*/  FMUL.FTZ R7, R31, R6.reuse ;  /* 0x000000061f077220 */ /* 0x081fe20000410000 */
[-C--:B----4-:R-:W-:Y:S01]  /*18d0*/  FMUL.FTZ R11, R19, R6.reuse ;  /* 0x00000006130b7220 */ /* 0x090fe20000410000 */
[-C--:B------:R-:W-:Y:S01]  /*18e0*/  FMUL.FTZ R12, R30, R6.reuse ;  /* 0x000000061e0c7220 */ /* 0x080fe20000410000 */
[----:B--2---:R-:W-:-:S04]  /*18f0*/  FMUL.FTZ R14, R18, R6 ;  /* 0x00000006120e7220 */ /* 0x004fc80000410000 */
[----:B------:R0:W2:Y:S01]  /*1900*/  MUFU.COS R4, R8 ;  /* 0x0000000800047308 */ /* 0x0000a20000000000 */
[-C--:B-----5:R-:W-:Y:S01]  /*1910*/  FMUL.FTZ R3, R29, R5.reuse ;  /* 0x000000051d037220 */ /* 0x0a0fe20000410000 */
[----:B------:R-:W-:Y:S01]  /*1920*/  FMUL.FTZ R6, R28, R5 ;  /* 0x000000051c067220 */ /* 0x000fe20000410000 */
[----:B-1----:R-:W-:Y:S01]  /*1930*/  FFMA.FTZ R10, R30, R9, -R7 ;  /* 0x000000091e0a7223 */ /* 0x002fe20000010807 */
[-C--:B---3--:R-:W-:Y:S01]  /*1940*/  FMUL.FTZ R7, R17, R5.reuse ;  /* 0x0000000511077220 */ /* 0x088fe20000410000 */
[----:B0-----:R-:W-:Y:S01]  /*1950*/  FMUL.FTZ R8, R16, R5 ;  /* 0x0000000510087220 */ /* 0x001fe20000410000 */
[-C--:B------:R-:W-:Y:S01]  /*1960*/  FFMA.FTZ R18, R18, R9.reuse, -R11 ;  /* 0x0000000912127223 */ /* 0x080fe2000001080b */
[-C--:B------:R-:W-:Y:S01]  /*1970*/  FFMA.FTZ R31, R31, R9.reuse, R12 ;  /* 0x000000091f1f7223 */ /* 0x080fe2000001000c */
[----:B------:R-:W-:Y:S01]  /*1980*/  FFMA.FTZ R19, R19, R9, R14 ;  /* 0x0000000913137223 */ /* 0x000fe2000001000e */
[----:B------:R-:W-:Y:S01]  /*1990*/  MOV R30, R10 ;  /* 0x0000000a001e7202 */ /* 0x000fe20000000f00 */
[-C--:B--2---:R-:W-:Y:S01]  /*19a0*/  FFMA.FTZ R3, R28, R4.reuse, -R3 ;  /* 0x000000041c037223 */ /* 0x084fe20000010803 */
[-C--:B------:R-:W-:Y:S01]  /*19b0*/  FFMA.FTZ R16, R16, R4.reuse, -R7 ;  /* 0x0000000410107223 */ /* 0x080fe20000010807 */
[-C--:B------:R-:W-:Y:S01]  /*19c0*/  FFMA.FTZ R29, R29, R4.reuse, R6 ;  /* 0x000000041d1d7223 */ /* 0x080fe20000010006 */
[----:B------:R-:W-:Y:S01]  /*19d0*/  FFMA.FTZ R17, R17, R4, R8 ;  /* 0x0000000411117223 */ /* 0x000fe20000010008 */
[----:B------:R-:W-:-:S07]  /*19e0*/  IMAD.MOV.U32 R28, RZ, RZ, R3 ;  /* 0x000000ffff1c7224 */ /* 0x000fce00078e0003 */
.L_x_955:
[----:B------:R-:W-:Y:S05]  /*19f0*/  BSYNC.RECONVERGENT B2 ;  /* 0x0000000000027941 */ /* 0x000fea0003800200 */
.L_x_954:
[----:B-1----:R0:W-:Y:S04]  /*1a00*/  STS [R21], R16 ;  /* 0x0000001015007388 */ /* 0x0021e80000000800 */
[----:B--2---:R0:W-:Y:S04]  /*1a10*/  STS [R21+0x4], R18 ;  /* 0x0000041215007388 */ /* 0x0041e80000000800 */
[----:B---3--:R0:W-:Y:S04]  /*1a20*/  STS [R34], R17 ;  /* 0x0000001122007388 */ /* 0x0081e80000000800 */
[----:B----4-:R0:W-:Y:S01]  /*1a30*/  STS [R34+0x4], R19 ;  /* 0x0000041322007388 */ /* 0x0101e20000000800 */
[----:B------:R-:W-:Y:S05]  /*1a40*/  BRA `(.L_x_956) ;  /* 0x0000000000847947 */ /* 0x000fea0003800000 */
.L_x_953:
[----:B------:R-:W-:-:S05]  /*1a50*/  LEA.HI R5, R5, R5, RZ, 0x1 ;  /* 0x0000000505057211 */ /* 0x000fca00078f08ff */
[----:B------:R-:W-:-:S05]  /*1a60*/  IMAD.SHL.U32 R5, R5, 0x2, RZ ;  /* 0x0000000205057824 */ /* 0x000fca00078e00ff */
[----:B------:R-:W-:-:S04]  /*1a70*/  LOP3.LUT R6, R5, 0xfffffffc, RZ, 0xc0, !PT ;  /* 0xfffffffc05067812 */ /* 0x000fc800078ec0ff */
[----:B------:R-:W-:-:S13]  /*1a80*/  ISETP.GE.AND P0, PT, R6, R7, PT ;  /* 0x000000070600720c */ /* 0x000fda0003f06270 */
[----:B------:R-:W-:Y:S05]  /*1a90*/  @P0 BRA `(.L_x_956) ;  /* 0x0000000000700947 */ /* 0x000fea0003800000 */
[----:B------:R-:W-:Y:S02]  /*1aa0*/  I2FP.F32.S32 R7, R7 ;  /* 0x0000000700077245 */ /* 0x000fe40000201400 */
[----:B------:R-:W-:Y:S02]  /*1ab0*/  IADD3 R3, PT, PT, R6, 0x2, RZ ;  /* 0x0000000206037810 */ /* 0x000fe40007ffe0ff */
[----:B------:R-:W0:Y:S02]  /*1ac0*/  MUFU.RCP R10, R7 ;  /* 0x00000007000a7308 */ /* 0x000e240000001000 */
[----:B------:R-:W-:-:S05]  /*1ad0*/  I2FP.F32.S32 R3, R3 ;  /* 0x0000000300037245 */ /* 0x000fca0000201400 */
[----:B0-----:R-:W-:Y:S01]  /*1ae0*/  FMUL.FTZ R4, R3, R10 ;  /* 0x0000000a03047220 */ /* 0x001fe20000410000 */
[----:B------:R-:W-:-:S03]  /*1af0*/  I2FP.F32.S32 R3, R6 ;  /* 0x0000000600037245 */ /* 0x000fc60000201400 */
[----:B------:R-:W-:Y:S02]  /*1b00*/  FMUL.FTZ R5, R4, 13.28771209716796875 ;  /* 0x41549a7804057820 */ /* 0x000fe40000410000 */
[----:B------:R-:W-:Y:S02]  /*1b10*/  FMUL.FTZ R3, R3, R10 ;  /* 0x0000000a03037220 */ /* 0x000fe40000410000 */
[----:B------:R-:W0:Y:S02]  /*1b20*/  MUFU.EX2 R6, -R5 ;  /* 0x8000000500067308 */ /* 0x000e240000000800 */
[----:B------:R-:W-:Y:S01]  /*1b30*/  FMUL.FTZ R4, R3, 13.28771209716796875 ;  /* 0x41549a7803047820 */ /* 0x000fe20000410000 */
[----:B------:R-:W-:-:S05]  /*1b40*/  I2FP.F32.S32 R3, R8 ;  /* 0x0000000800037245 */ /* 0x000fca0000201400 */
        /* <DEDUP_REMOVED lines=16> */
[----:B------:R-:W-:-:S07]  /*1c50*/  FFMA.FTZ R29, R29, R3, R4 ;  /* 0x000000031d1d7223 */ /* 0x000fce0000010004 */
.L_x_956:
[----:B------:R-:W-:Y:S05]  /*1c60*/  BSYNC.RECONVERGENT B1 ;  /* 0x0000000000017941 */ /* 0x000fea0003800200 */
.L_x_952:
[----:B------:R1:W-:Y:S04]  /*1c70*/  STS [R15], R28 ;  /* 0x0000001c0f007388 */ /* 0x0003e80000000800 */
[----:B------:R1:W-:Y:S04]  /*1c80*/  STS [R15+0x4], R30 ;  /* 0x0000041e0f007388 */ /* 0x0003e80000000800 */
[----:B------:R1:W-:Y:S04]  /*1c90*/  STS [R20], R29 ;  /* 0x0000001d14007388 */ /* 0x0003e80000000800 */
[----:B------:R1:W-:Y:S02]  /*1ca0*/  STS [R20+0x4], R31 ;  /* 0x0000041f14007388 */ /* 0x0003e40000000800 */
.L_x_951:
[----:B------:R-:W-:Y:S05]  /*1cb0*/  BSYNC.RECONVERGENT B0 ;  /* 0x0000000000007941 */ /* 0x000fea0003800200 */
.L_x_950:
        /* <DEDUP_REMOVED lines=8> */
[----:B------:R-:W-:-:S05]  /*1d40*/  @!P0 IMAD R2, R23, 0x4, R2 ;  /* 0x0000000417028824 */ /* 0x000fca00078e0202 */
[----:B0-----:R3:W2:Y:S02]  /*1d50*/  @!P0 LDS.128 R16, [R2] ;  /* 0x0000000002108984 */ /* 0x0016a40000000c00 */
.L_x_958:
[----:B------:R-:W-:Y:S05]  /*1d60*/  BSYNC.RECONVERGENT B0 ;  /* 0x0000000000007941 */ /* 0x000fea0003800200 */
.L_x_957:
[----:B------:R-:W-:Y:S06]  /*1d70*/  BAR.SYNC.DEFER_BLOCKING 0x0 ;  /* 0x0000000000007b1d */ /* 0x000fec0000010000 */
.L_x_947:
[----:B------:R-:W-:Y:S05]  /*1d80*/  BSYNC.RECONVERGENT B6 ;  /* 0x0000000000067941 */ /* 0x000fea0003800200 */
.L_x_944:
[----:B------:R-:W-:Y:S01]  /*1d90*/  ISETP.GT.U32.AND P0, PT, R22, 0x3f, PT ;  /* 0x0000003f1600780c */ /* 0x000fe20003f04070 */
[----:B------:R-:W-:Y:S01]  /*1da0*/  BSSY.RECONVERGENT B0, `(.L_x_959) ;  /* 0x000001d000007945 */ /* 0x000fe20003800200 */
[----:B---3--:R-:W-:-:S11]  /*1db0*/  HFMA2 R0, -RZ, RZ, 0, 0 ;  /* 0x00000000ff007431 */ /* 0x008fd600000001ff */
[----:B------:R-:W-:Y:S05]  /*1dc0*/  @P0 BRA `(.L_x_960) ;  /* 0x0000000000680947 */ /* 0x000fea0003800000 */
[----:B------:R-:W3:Y:S01]  /*1dd0*/  S2UR UR6, SR_CgaCtaId ;  /* 0x00000000000679c3 */ /* 0x000ee20000008800 */
[----:B------:R-:W-:Y:S01]  /*1de0*/  UMOV UR5, 0x400 ;  /* 0x0000040000057882 */ /* 0x000fe20000000000 */
[----:B------:R-:W5:Y:S01]  /*1df0*/  LDCU UR7, c[0x0][0x40c] ;  /* 0x00008180ff0777ac */ /* 0x000f620008000800 */
[----:B--2-4-:R-:W-:Y:S01]  /*1e00*/  FMUL.FTZ R2, R28, R16 ;  /* 0x000000101c027220 */ /* 0x014fe20000410000 */
[----:B------:R-:W-:-:S03]  /*1e10*/  UIADD3 UR4, UPT, UPT, UR5, 0x40, URZ ;  /* 0x0000004005047890 */ /* 0x000fc6000fffe0ff */
[----:B-1----:R-:W-:-:S04]  /*1e20*/  FFMA.FTZ R3, R29, R17, R2 ;  /* 0x000000111d037223 */ /* 0x002fc80000010002 */
[----:B------:R-:W-:Y:S01]  /*1e30*/  FFMA.FTZ R4, R30, R18, R3 ;  /* 0x000000121e047223 */ /* 0x000fe20000010003 */
[----:B-----5:R-:W-:Y:S02]  /*1e40*/  UISETP.NE.AND UP0, UPT, UR7, URZ, UPT ;  /* 0x000000ff0700728c */ /* 0x020fe4000bf05270 */
[----:B---3--:R-:W-:-:S06]  /*1e50*/  ULEA UR4, UR6, UR4, 0x18 ;  /* 0x0000000406047291 */ /* 0x008fcc000f8ec0ff */
[----:B------:R-:W-:-:S05]  /*1e60*/  LEA R0, R22, UR4, 0x4 ;  /* 0x0000000416007c11 */ /* 0x000fca000f8e20ff */
[----:B------:R1:W-:Y:S01]  /*1e70*/  STS.128 [R0], R28 ;  /* 0x0000001c00007388 */ /* 0x0003e20000000c00 */
[----:B------:R-:W-:Y:S05]  /*1e80*/  BRA.U UP0, `(.L_x_961) ;  /* 0x0000000100347547 */ /* 0x000fea000b800000 */
[----:B------:R-:W2:Y:S01]  /*1e90*/  LDCU UR4, c[0x0][0x3f4] ;  /* 0x00007e80ff0477ac */ /* 0x000ea20008000800 */
[----:B------:R-:W-:Y:S01]  /*1ea0*/  R2UR UR7, R36 ;  /* 0x00000000240772ca */ /* 0x000fe200000e0000 */
[----:B------:R-:W3:Y:S01]  /*1eb0*/  LDC.64 R2, c[0x0][0x3b8] ;  /* 0x0000ee00ff027b82 */ /* 0x000ee20000000a00 */
[----:B--2---:R-:W-:Y:S01]  /*1ec0*/  IMAD.U32 R5, RZ, RZ, UR4 ;  /* 0x00000004ff057e24 */ /* 0x004fe2000f8e00ff */
[----:B------:R-:W-:-:S10]  /*1ed0*/  UIADD3 UR4, UPT, UPT, UR5, 0x440, URZ ;  /* 0x0000044005047890 */ /* 0x000fd4000fffe0ff */
[----:B-1----:R-:W-:Y:S01]  /*1ee0*/  IMAD R0, R22, R5, UR7 ;  /* 0x0000000716007e24 */ /* 0x002fe2000f8e0205 */
[----:B------:R-:W-:-:S03]  /*1ef0*/  ULEA UR4, UR6, UR4, 0x18 ;  /* 0x0000000406047291 */ /* 0x000fc6000f8ec0ff */
[----:B------:R-:W-:-:S04]  /*1f00*/  IMAD.SHL.U32 R0, R0, 0x4, RZ ;  /* 0x0000000400007824 */ /* 0x000fc800078e00ff */
[----:B------:R-:W-:Y:S01]  /*1f10*/  IMAD R5, R5, UR43, R0 ;  /* 0x0000002b05057c24 */ /* 0x000fe2000f8e0200 */
[----:B------:R-:W-:-:S03]  /*1f20*/  LEA R0, R22, UR4, 0x4 ;  /* 0x0000000416007c11 */ /* 0x000fc6000f8e20ff */
[----:B---3--:R-:W-:Y:S02]  /*1f30*/  IMAD.WIDE R2, R5, 0x4, R2 ;  /* 0x0000000405027825 */ /* 0x008fe400078e0202 */
[----:B------:R2:W-:Y:S04]  /*1f40*/  STS.128 [R0], R24 ;  /* 0x0000001800007388 */ /* 0x0005e80000000c00 */
[----:B------:R2:W-:Y:S02]  /*1f50*/  STG.E.128 desc[UR36][R2.64], R16 ;  /* 0x0000001002007986 */ /* 0x0005e4000c101d24 */
.L_x_961:
[----:B-12---:R-:W-:-:S07]  /*1f60*/  FFMA.FTZ R0, R31, R19, R4 ;  /* 0x000000131f007223 */ /* 0x006fce0000010004 */
.L_x_960:
[----:B------:R-:W-:Y:S05]  /*1f70*/  BSYNC.RECONVERGENT B0 ;  /* 0x0000000000007941 */ /* 0x000fea0003800200 */
.L_x_959:
[----:B-1----:R-:W1:Y:S01]  /*1f80*/  SHFL.BFLY PT, R3, R0, 0x10, 0x1f ;  /* 0x0e001f0000037f89 */ /* 0x002e6200000e0000 */
[----:B------:R-:W3:Y:S01]  /*1f90*/  S2UR UR77, SR_CgaCtaId ;  /* 0x00000000004d79c3 */ /* 0x000ee20000008800 */
[----:B------:R-:W-:Y:S01]  /*1fa0*/  UMOV UR4, 0x400 ;  /* 0x0000040000047882 */ /* 0x000fe20000000000 */
[----:B------:R-:W5:Y:S01]  /*1fb0*/  LDCU UR5, c[0x0][0x3f4] ;  /* 0x00007e80ff0577ac */ /* 0x000f620008000800 */
[----:B------:R-:W-:Y:S01]  /*1fc0*/  BSSY.RECONVERGENT B0, `(.L_x_962) ;  /* 0x0000037000007945 */ /* 0x000fe20003800200 */
[----:B-1----:R-:W-:Y:S01]  /*1fd0*/  FADD.FTZ R3, R3, R0 ;  /* 0x0000000003037221 */ /* 0x002fe20000010000 */
[----:B------:R-:W-:Y:S01]  /*1fe0*/  SHF.R.U32.HI R0, RZ, 0x3, R22 ;  /* 0x00000003ff007819 */ /* 0x000fe20000011616 */
[----:B---3--:R-:W-:Y:S02]  /*1ff0*/  ULEA UR33, UR77, UR4, 0x18 ;  /* 0x000000044d217291 */ /* 0x008fe4000f8ec0ff */
[----:B------:R-:W-:Y:S01]  /*2000*/  UIADD3 UR4, UPT, UPT, UR4, 0x840, URZ ;  /* 0x0000084004047890 */ /* 0x000fe2000fffe0ff */
[----:B------:R-:W1:Y:S03]  /*2010*/  SHFL.BFLY PT, R2, R3, 0x8, 0x1f ;  /* 0x0d001f0003027f89 */ /* 0x000e6600000e0000 */
[----:B------:R-:W-:Y:S01]  /*2020*/  ULEA UR77, UR77, UR4, 0x18 ;  /* 0x000000044d4d7291 */ /* 0x000fe2000f8ec0ff */
[----:B-1----:R-:W-:Y:S01]  /*2030*/  FADD.FTZ R4, R3, R2 ;  /* 0x0000000203047221 */ /* 0x002fe20000010000 */
[----:B------:R-:W-:-:S02]  /*2040*/  LOP3.LUT R3, R0, 0x7c, RZ, 0xc0, !PT ;  /* 0x0000007c00037812 */ /* 0x000fc400078ec0ff */
[----:B-----5:R-:W-:Y:S02]  /*2050*/  MOV R0, UR5 ;  /* 0x0000000500007c02 */ /* 0x020fe40008000f00 */
[----:B------:R-:W1:Y:S02]  /*2060*/  SHFL.BFLY PT, R5, R4, 0x4, 0x1f ;  /* 0x0c801f0004057f89 */ /* 0x000e6400000e0000 */
[----:B-1----:R-:W-:-:S05]  /*2070*/  FADD.FTZ R5, R4, R5 ;  /* 0x0000000504057221 */ /* 0x002fca0000010000 */
[----:B------:R-:W1:Y:S02]  /*2080*/  SHFL.BFLY PT, R2, R5, 0x2, 0x1f ;  /* 0x0c401f0005027f89 */ /* 0x000e6400000e0000 */
[----:B-1----:R-:W-:Y:S01]  /*2090*/  FADD.FTZ R6, R5, R2 ;  /* 0x0000000205067221 */ /* 0x002fe20000010000 */
[----:B------:R-:W-:-:S04]  /*20a0*/  LOP3.LUT P0, R2, R22, 0x1f, RZ, 0xc0, !PT ;  /* 0x0000001f16027812 */ /* 0x000fc8000780c0ff */
[----:B------:R-:W1:Y:S01]  /*20b0*/  SHFL.BFLY PT, R7, R6, 0x1, 0x1f ;  /* 0x0c201f0006077f89 */ /* 0x000e6200000e0000 */
[C---:B------:R-:W-:Y:S02]  /*20c0*/  ISETP.GT.U32.AND P1, PT, R2.reuse, 0x1, PT ;  /* 0x000000010200780c */ /* 0x040fe40003f24070 */
[----:B------:R-:W-:Y:S01]  /*20d0*/  LEA R2, R2, UR33, 0x2 ;  /* 0x0000002102027c11 */ /* 0x000fe2000f8e10ff */
[----:B-1----:R-:W-:Y:S01]  /*20e0*/  FADD.FTZ R4, R6, R7 ;  /* 0x0000000706047221 */ /* 0x002fe20000010000 */
[----:B------:R-:W-:-:S04]  /*20f0*/  IMAD.MOV R6, RZ, RZ, -R0 ;  /* 0x000000ffff067224 */ /* 0x000fc800078e0a00 */
[----:B------:R-:W-:Y:S01]  /*2100*/  @!P0 STS [R3+UR33+0x8], R4 ;  /* 0x0000080403008988 */ /* 0x000fe20008000821 */
[----:B------:R-:W-:Y:S01]  /*2110*/  VIADDMNMX R6, R6, UR42, RZ, !PT ;  /* 0x0000002a06067c46 */ /* 0x000fe2000f8001ff */
[----:B------:R-:W-:Y:S03]  /*2120*/  BAR.SYNC.DEFER_BLOCKING 0x0 ;  /* 0x0000000000007b1d */ /* 0x000fe60000010000 */
[----:B------:R-:W-:Y:S02]  /*2130*/  R2UR UR75, R6 ;  /* 0x00000000064b72ca */ /* 0x000fe400000e0000 */
[----:B------:R-:W-:-:S11]  /*2140*/  ISETP.NE.AND P0, PT, R22, RZ, PT ;  /* 0x000000ff1600720c */ /* 0x000fd60003f05270 */
[----:B------:R-:W-:-:S04]  /*2150*/  UIADD3 UR4, UPT, UPT, UR42, -UR75, URZ ;  /* 0x8000004b2a047290 */ /* 0x000fc8000fffe0ff */
[----:B------:R-:W-:Y:S01]  /*2160*/  ULEA UR6, UR4, UR77, 0x2 ;  /* 0x0000004d04067291 */ /* 0x000fe2000f8e10ff */
[----:B------:R1:W3:Y:S02]  /*2170*/  @!P1 LDS R4, [R2+0x8] ;  /* 0x0000080002049984 */ /* 0x0002e40000000800 */
[----:B-1----:R-:W-:-:S05]  /*2180*/  IMAD.MOV.U32 R2, RZ, RZ, -0x800001 ;  /* 0xff7fffffff027424 */ /* 0x002fca00078e00ff */
[----:B------:R-:W-:Y:S04]  /*2190*/  STL [R1+0x45c], R2 ;  /* 0x00045c0201007387 */ /* 0x000fe80000100800 */
[----:B---3--:R-:W1:Y:S02]  /*21a0*/  SHFL.BFLY PT, R5, R4, 0x1, 0x1f ;  /* 0x0c201f0004057f89 */ /* 0x008e6400000e0000 */
[----:B-1----:R-:W-:-:S06]  /*21b0*/  FADD.FTZ R5, R5, R4 ;  /* 0x0000000405057221 */ /* 0x002fcc0000010000 */
[----:B------:R-:W1:Y:S01]  /*21c0*/  SHFL.IDX PT, R5, R5, RZ, 0x1f ;  /* 0x00001fff05057589 */ /* 0x000e6200000e0000 */
[----:B------:R-:W-:Y:S05]  /*21d0*/  @P0 BRA `(.L_x_963) ;  /* 0x0000000000540947 */ /* 0x000fea0003800000 */
[----:B------:R-:W1:Y:S01]  /*21e0*/  LDCU UR4, c[0x0][0x410] ;  /* 0x00008200ff0477ac */ /* 0x000e620008000800 */
[----:B------:R-:W3:Y:S01]  /*21f0*/  LDCU.64 UR8, c[0x0][0x438] ;  /* 0x00008700ff0877ac */ /* 0x000ee20008000a00 */
[----:B-1----:R-:W-:Y:S01]  /*2200*/  FMUL.FTZ R2, R5, UR4 ;  /* 0x0000000405027c20 */ /* 0x002fe20008410000 */
[----:B---3--:R-:W-:-:S04]  /*2210*/  UISETP.NE.U32.AND UP0, UPT, UR8, URZ, UPT ;  /* 0x000000ff0800728c */ /* 0x008fc8000bf05070 */
[----:B------:R1:W-:Y:S01]  /*2220*/  STL [R1+0x45c], R2 ;  /* 0x00045c0201007387 */ /* 0x0003e20000100800 */
[----:B------:R-:W-:-:S09]  /*2230*/  UISETP.NE.AND.EX UP0, UPT, UR9, URZ, UPT, UP0 ;  /* 0x000000ff0900728c */ /* 0x000fd2000bf05300 */
[----:B-1----:R-:W-:Y:S05]  /*2240*/  BRA.U !UP0, `(.L_x_964) ;  /* 0x0000000108307547 */ /* 0x002fea000b800000 */
[----:B------:R-:W1:Y:S01]  /*2250*/  LDCU UR9, c[0x0][0x440] ;  /* 0x00008800ff0977ac */ /* 0x000e620008000800 */
[----:B------:R-:W-:Y:S01]  /*2260*/  MOV R4, R2 ;  /* 0x0000000200047202 */ /* 0x000fe20000000f00 */
[----:B------:R-:W3:Y:S01]  /*2270*/  LDCU.64 UR4, c[0x0][0x438] ;  /* 0x00008700ff0477ac */ /* 0x000ee20008000a00 */
[----:B------:R-:W-:-:S04]  /*2280*/  UIADD3 UR7, UPT, UPT, UR41, -UR38, URZ ;  /* 0x8000002629077290 */ /* 0x000fc8000fffe0ff */
[----:B-1----:R-:W-:-:S04]  /*2290*/  UIMAD UR8, UR45, UR9, UR7 ;  /* 0x000000092d0872a4 */ /* 0x002fc8000f8e0207 */
[----:B------:R-:W-:-:S04]  /*22a0*/  UIMAD UR8, UR8, UR9, UR7 ;  /* 0x00000009080872a4 */ /* 0x000fc8000f8e0207 */
[----:B---3--:R-:W-:-:S06]  /*22b0*/  UIMAD.WIDE UR4, UR8, 0x4, UR4 ;  /* 0x00000004080478a5 */ /* 0x008fcc000f8e0204 */
[----:B------:R-:W-:Y:S02]  /*22c0*/  IMAD.U32 R2, RZ, RZ, UR4 ;  /* 0x00000004ff027e24 */ /* 0x000fe4000f8e00ff */
[----:B------:R-:W-:-:S05]  /*22d0*/  IMAD.U32 R3, RZ, RZ, UR5 ;  /* 0x00000005ff037e24 */ /* 0x000fca000f8e00ff */
[----:B------:R-:W3:Y:S02]  /*22e0*/  LDG.E R2, desc[UR36][R2.64] ;  /* 0x0000002402027981 */ /* 0x000ee4000c1e1900 */
[----:B---3--:R-:W-:-:S05]  /*22f0*/  FADD.FTZ R4, R4, R2 ;  /* 0x0000000204047221 */ /* 0x008fca0000010000 */
[----:B------:R1:W-:Y:S02]  /*2300*/  STL [R1+0x45c], R4 ;  /* 0x00045c0401007387 */ /* 0x0003e40000100800 */
.L_x_964:
[----:B------:R-:W3:Y:S04]  /*2310*/  LDL R2, [R1+0x45c] ;  /* 0x00045c0001027983 */ /* 0x000ee80000100800 */
[----:B---3--:R3:W-:Y:S02]  /*2320*/  STS [UR6+-0x4], R2 ;  /* 0xfffffc02ff007988 */ /* 0x0087e40008000806 */
.L_x_963:
[----:B------:R-:W-:Y:S05]  /*2330*/  BSYNC.RECONVERGENT B0 ;  /* 0x0000000000007941 */ /* 0x000fea0003800200 */
.L_x_962:
[----:B------:R-:W-:Y:S06]  /*2340*/  BAR.SYNC.DEFER_BLOCKING 0x0 ;  /* 0x0000000000007b1d */ /* 0x000fec0000010000 */
[----:B------:R-:W5:Y:S01]  /*2350*/  LDCU UR34, c[0x0][0x40c] ;  /* 0x00008180ff2277ac */ /* 0x000f620008000800 */
[----:B-1----:R-:W1:Y:S01]  /*2360*/  LDS.128 R4, [UR33+0x360] ;  /* 0x00036021ff047984 */ /* 0x002e620008000c00 */
[----:B-----5:R-:W-:-:S03]  /*2370*/  UISETP.NE.AND UP0, UPT, UR34, URZ, UPT ;  /* 0x000000ff2200728c */ /* 0x020fc6000bf05270 */
[----:B------:R-:W5:Y:S04]  /*2380*/  LDS.128 R12, [UR33+0x380] ;  /* 0x00038021ff0c7984 */ /* 0x000f680008000c00 */
[----:B------:R-:W-:Y:S04]  /*2390*/  LDS.128 R8, [UR33+0x370] ;  /* 0x00037021ff087984 */ /* 0x000fe80008000c00 */
[----:B------:R-:W3:Y:S04]  /*23a0*/  LDS.128 R48, [UR33+0x350] ;  /* 0x00035021ff307984 */ /* 0x000ee80008000c00 */
[----:B0-2---:R-:W0:Y:S04]  /*23b0*/  LDS.128 R16, [UR33+0x390] ;  /* 0x00039021ff107984 */ /* 0x005e280008000c00 */
[----:B------:R-:W2:Y:S04]  /*23c0*/  LDS.128 R20, [UR33+0x3a0] ;  /* 0x0003a021ff147984 */ /* 0x000ea80008000c00 */
[----:B------:R-:W2:Y:S04]  /*23d0*/  LDS.128 R24, [UR33+0x3b0] ;  /* 0x0003b021ff187984 */ /* 0x000ea80008000c00 */
[----:B----4-:R-:W-:Y:S04]  /*23e0*/  LDS.128 R28, [UR33+0x3c0] ;  /* 0x0003c021ff1c7984 */ /* 0x010fe80008000c00 */
[----:B------:R-:W-:Y:S04]  /*23f0*/  LDS.128 R32, [UR33+0x3d0] ;  /* 0x0003d021ff207984 */ /* 0x000fe80008000c00 */
[----:B------:R-:W-:Y:S01]  /*2400*/  LDS.128 R36, [UR33+0x3e0] ;  /* 0x0003e021ff247984 */ /* 0x000fe20008000c00 */
[----:B-1----:R-:W-:-:S03]  /*2410*/  R2UR UR68, R7 ;  /* 0x00000000074472ca */ /* 0x002fc600000e0000 */
[----:B------:R-:W-:Y:S01]  /*2420*/  LDS.128 R40, [UR33+0x3f0] ;  /* 0x0003f021ff287984 */ /* 0x000fe20008000c00 */
[----:B------:R-:W-:Y:S02]  /*2430*/  R2UR UR69, R6 ;  /* 0x00000000064572ca */ /* 0x000fe400000e0000 */
[----:B------:R-:W-:Y:S01]  /*2440*/  R2UR UR70, R5 ;  /* 0x00000000054672ca */ /* 0x000fe200000e0000 */
[----:B------:R-:W-:Y:S01]  /*2450*/  LDS.128 R44, [UR33+0x430] ;  /* 0x00043021ff2c7984 */ /* 0x000fe20008000c00 */
[----:B------:R-:W-:Y:S02]  /*2460*/  R2UR UR71, R4 ;  /* 0x00000000044772ca */ /* 0x000fe400000e0000 */
[----:B-----5:R-:W-:Y:S01]  /*2470*/  R2UR UR60, R15 ;  /* 0x000000000f3c72ca */ /* 0x020fe200000e0000 */
[----:B------:R-:W1:Y:S01]  /*2480*/  LDS.128 R4, [UR33+0x400] ;  /* 0x00040021ff047984 */ /* 0x000e620008000c00 */
[----:B------:R-:W-:Y:S02]  /*2490*/  R2UR UR61, R14 ;  /* 0x000000000e3d72ca */ /* 0x000fe400000e0000 */
[----:B------:R-:W-:Y:S01]  /*24a0*/  R2UR UR62, R13 ;  /* 0x000000000d3e72ca */ /* 0x000fe200000e0000 */
[----:B---3--:R-:W-:Y:S01]  /*24b0*/  STL [R1+0x780], R48 ;  /* 0x0007803001007387 */ /* 0x008fe20000100800 */
[----:B------:R-:W-:Y:S01]  /*24c0*/  R2UR UR63, R12 ;  /* 0x000000000c3f72ca */ /* 0x000fe200000e0000 */
[----:B------:R-:W-:Y:S01]  /*24d0*/  IMAD.MOV.U32 R3, RZ, RZ, R50 ;  /* 0x000000ffff037224 */ /* 0x000fe200078e0032 */
[----:B------:R-:W-:Y:S01]  /*24e0*/  R2UR UR64, R11 ;  /* 0x000000000b4072ca */ /* 0x000fe200000e0000 */
[----:B------:R-:W3:Y:S01]  /*24f0*/  LDS.128 R12, [UR33+0x420] ;  /* 0x00042021ff0c7984 */ /* 0x000ee20008000c00 */
[----:B------:R-:W-:Y:S01]  /*2500*/  R2UR UR65, R10 ;  /* 0x000000000a4172ca */ /* 0x000fe200000e0000 */
[----:B------:R-:W-:Y:S01]  /*2510*/  IMAD.MOV.U32 R2, RZ, RZ, R49 ;  /* 0x000000ffff027224 */ /* 0x000fe200078e0031 */
[----:B------:R-:W-:-:S02]  /*2520*/  R2UR UR66, R9 ;  /* 0x00000000094272ca */ /* 0x000fc400000e0000 */
[----:B------:R-:W-:Y:S02]  /*2530*/  R2UR UR67, R8 ;  /* 0x00000000084372ca */ /* 0x000fe400000e0000 */
[----:B------:R-:W4:Y:S01]  /*2540*/  LDS.128 R8, [UR33+0x410] ;  /* 0x00041021ff087984 */ /* 0x000f220008000c00 */
[----:B0-----:R-:W-:Y:S02]  /*2550*/  R2UR UR59, R16 ;  /* 0x00000000103b72ca */ /* 0x001fe400000e0000 */
[----:B------:R-:W-:Y:S02]  /*2560*/  MOV R16, R51 ;  /* 0x0000003300107202 */ /* 0x000fe40000000f00 */
[----:B------:R-:W-:Y:S02]  /*2570*/  R2UR UR56, R19 ;  /* 0x00000000133872ca */ /* 0x000fe400000e0000 */
[----:B------:R-:W-:Y:S02]  /*2580*/  R2UR UR57, R18 ;  /* 0x00000000123972ca */ /* 0x000fe400000e0000 */
[----:B------:R-:W-:-:S02]  /*2590*/  R2UR UR58, R17 ;  /* 0x00000000113a72ca */ /* 0x000fc400000e0000 */
[----:B--2---:R-:W-:Y:S02]  /*25a0*/  R2UR UR52, R23 ;  /* 0x00000000173472ca */ /* 0x004fe400000e0000 */
[----:B------:R-:W-:Y:S02]  /*25b0*/  R2UR UR53, R22 ;  /* 0x00000000163572ca */ /* 0x000fe400000e0000 */
[----:B------:R-:W-:Y:S02]  /*25c0*/  R2UR UR54, R21 ;  /* 0x00000000153672ca */ /* 0x000fe400000e0000 */
[----:B------:R-:W-:Y:S02]  /*25d0*/  R2UR UR55, R20 ;  /* 0x00000000143772ca */ /* 0x000fe400000e0000 */
[----:B------:R-:W-:Y:S02]  /*25e0*/  R2UR UR48, R27 ;  /* 0x000000001b3072ca */ /* 0x000fe400000e0000 */
[----:B------:R-:W-:-:S02]  /*25f0*/  R2UR UR49, R26 ;  /* 0x000000001a3172ca */ /* 0x000fc400000e0000 */
[----:B------:R-:W-:Y:S02]  /*2600*/  R2UR UR50, R25 ;  /* 0x00000000193272ca */ /* 0x000fe400000e0000 */
[----:B-1----:R-:W-:Y:S02]  /*2610*/  R2UR UR17, R7 ;  /* 0x00000000071172ca */ /* 0x002fe400000e0000 */
[----:B------:R-:W-:Y:S02]  /*2620*/  R2UR UR18, R6 ;  /* 0x00000000061272ca */ /* 0x000fe400000e0000 */
[----:B------:R-:W-:Y:S02]  /*2630*/  R2UR UR19, R5 ;  /* 0x00000000051372ca */ /* 0x000fe400000e0000 */
[----:B------:R-:W-:Y:S02]  /*2640*/  R2UR UR20, R4 ;  /* 0x00000000041472ca */ /* 0x000fe400000e0000 */
[----:B------:R-:W0:Y:S01]  /*2650*/  LDS.128 R4, [UR33+0x40] ;  /* 0x00004021ff047984 */ /* 0x000e220008000c00 */
[----:B---3--:R-:W-:-:S02]  /*2660*/  R2UR UR25, R15 ;  /* 0x000000000f1972ca */ /* 0x008fc400000e0000 */
[----:B------:R-:W-:Y:S02]  /*2670*/  R2UR UR26, R14 ;  /* 0x000000000e1a72ca */ /* 0x000fe400000e0000 */
[----:B------:R-:W-:Y:S02]  /*2680*/  R2UR UR27, R13 ;  /* 0x000000000d1b72ca */ /* 0x000fe400000e0000 */
[----:B------:R-:W-:Y:S02]  /*2690*/  R2UR UR28, R12 ;  /* 0x000000000c1c72ca */ /* 0x000fe400000e0000 */
[----:B------:R-:W1:Y:S01]  /*26a0*/  LDS.128 R12, [UR33+0x50] ;  /* 0x00005021ff0c7984 */ /* 0x000e620008000c00 */
[----:B----4-:R-:W-:Y:S02]  /*26b0*/  R2UR UR21, R11 ;  /* 0x000000000b1572ca */ /* 0x010fe400000e0000 */
[----:B------:R-:W-:Y:S02]  /*26c0*/  R2UR UR22, R10 ;  /* 0x000000000a1672ca */ /* 0x000fe400000e0000 */
[----:B------:R-:W-:-:S02]  /*26d0*/  R2UR UR23, R9 ;  /* 0x00000000091772ca */ /* 0x000fc400000e0000 */
[----:B------:R-:W-:Y:S02]  /*26e0*/  R2UR UR24, R8 ;  /* 0x00000000081872ca */ /* 0x000fe400000e0000 */
[----:B------:R-:W2:Y:S01]  /*26f0*/  LDS.128 R8, [UR33+0x60] ;  /* 0x00006021ff087984 */ /* 0x000ea20008000c00 */
[----:B------:R-:W-:Y:S02]  /*2700*/  R2UR UR51, R24 ;  /* 0x00000000183372ca */ /* 0x000fe400000e0000 */
[----:B------:R-:W-:Y:S02]  /*2710*/  R2UR UR4, R31 ;  /* 0x000000001f0472ca */ /* 0x000fe400000e0000 */
[----:B------:R-:W-:Y:S02]  /*2720*/  R2UR UR43, R30 ;  /* 0x000000001e2b72ca */ /* 0x000fe400000e0000 */
[----:B------:R-:W-:Y:S02]  /*2730*/  R2UR UR46, R29 ;  /* 0x000000001d2e72ca */ /* 0x000fe400000e0000 */
[----:B------:R-:W-:-:S02]  /*2740*/  R2UR UR47, R28 ;  /* 0x000000001c2f72ca */ /* 0x000fc400000e0000 */
[----:B------:R-:W-:Y:S02]  /*2750*/  R2UR UR5, R35 ;  /* 0x00000000230572ca */ /* 0x000fe400000e0000 */
[----:B------:R-:W-:Y:S02]  /*2760*/  R2UR UR6, R34 ;  /* 0x00000000220672ca */ /* 0x000fe400000e0000 */
[----:B------:R-:W-:Y:S02]  /*2770*/  R2UR UR7, R33 ;  /* 0x00000000210772ca */ /* 0x000fe400000e0000 */
[----:B------:R-:W-:Y:S02]  /*2780*/  R2UR UR8, R32 ;  /* 0x00000000200872ca */ /* 0x000fe400000e0000 */
[----:B------:R-:W-:Y:S02]  /*2790*/  R2UR UR9, R39 ;  /* 0x00000000270972ca */ /* 0x000fe400000e0000 */
[----:B------:R-:W-:Y:S01]  /*27a0*/  R2UR UR10, R38 ;  /* 0x00000000260a72ca */ /* 0x000fe200000e0000 */
[----:B0-----:R-:W-:Y:S01]  /*27b0*/  STL.64 [R1+0x760], R4 ;  /* 0x0007600401007387 */ /* 0x001fe20000100a00 */
[----:B------:R-:W-:-:S02]  /*27c0*/  R2UR UR11, R37 ;  /* 0x00000000250b72ca */ /* 0x000fc400000e0000 */
[----:B------:R-:W-:Y:S01]  /*27d0*/  R2UR UR12, R36 ;  /* 0x00000000240c72ca */ /* 0x000fe200000e0000 */
[----:B------:R-:W-:Y:S01]  /*27e0*/  STL.64 [R1+0x768], R6 ;  /* 0x0007680601007387 */ /* 0x000fe20000100a00 */
[----:B------:R-:W-:Y:S02]  /*27f0*/  R2UR UR13, R43 ;  /* 0x000000002b0d72ca */ /* 0x000fe400000e0000 */
[----:B------:R-:W-:Y:S01]  /*2800*/  R2UR UR14, R42 ;  /* 0x000000002a0e72ca */ /* 0x000fe200000e0000 */
[----:B------:R-:W0:Y:S01]  /*2810*/  LDS.128 R4, [UR33+0x70] ;  /* 0x00007021ff047984 */ /* 0x000e220008000c00 */
[----:B------:R-:W-:Y:S02]  /*2820*/  R2UR UR15, R41 ;  /* 0x00000000290f72ca */ /* 0x000fe400000e0000 */
[----:B------:R-:W-:Y:S01]  /*2830*/  R2UR UR16, R40 ;  /* 0x00000000281072ca */ /* 0x000fe200000e0000 */
[----:B-1----:R-:W-:Y:S01]  /*2840*/  STL.64 [R1+0x750], R12 ;  /* 0x0007500c01007387 */ /* 0x002fe20000100a00 */
[----:B------:R-:W-:-:S02]  /*2850*/  R2UR UR29, R47 ;  /* 0x000000002f1d72ca */ /* 0x000fc400000e0000 */
[----:B------:R-:W-:Y:S01]  /*2860*/  R2UR UR30, R46 ;  /* 0x000000002e1e72ca */ /* 0x000fe200000e0000 */
[----:B------:R-:W-:Y:S01]  /*2870*/  STL.64 [R1+0x758], R14 ;  /* 0x0007580e01007387 */ /* 0x000fe20000100a00 */
[----:B------:R-:W-:Y:S02]  /*2880*/  R2UR UR31, R45 ;  /* 0x000000002d1f72ca */ /* 0x000fe400000e0000 */
[----:B------:R-:W-:Y:S01]  /*2890*/  R2UR UR32, R44 ;  /* 0x000000002c2072ca */ /* 0x000fe200000e0000 */
[----:B------:R-:W1:Y:S01]  /*28a0*/  LDS.128 R12, [UR33+0x80] ;  /* 0x00008021ff0c7984 */ /* 0x000e620008000c00 */
[----:B------:R-:W-:Y:S02]  /*28b0*/  R2UR UR72, R16 ;  /* 0x00000000104872ca */ /* 0x000fe400000e0000 */
[----:B------:R-:W-:Y:S01]  /*28c0*/  R2UR UR73, R3 ;  /* 0x00000000034972ca */ /* 0x000fe200000e0000 */
[----:B--2---:R-:W-:Y:S01]  /*28d0*/  STL.64 [R1+0x740], R8 ;  /* 0x0007400801007387 */ /* 0x004fe20000100a00 */
[----:B------:R-:W-:-:S03]  /*28e0*/  R2UR UR74, R2 ;  /* 0x00000000024a72ca */ /* 0x000fc600000e0000 */
[----:B------:R-:W-:Y:S04]  /*28f0*/  STL.64 [R1+0x748], R10 ;  /* 0x0007480a01007387 */ /* 0x000fe80000100a00 */
[----:B------:R-:W2:Y:S04]  /*2900*/  LDS.128 R8, [UR33+0x90] ;  /* 0x00009021ff087984 */ /* 0x000ea80008000c00 */
[----:B0-----:R-:W-:Y:S04]  /*2910*/  STL.64 [R1+0x730], R4 ;  /* 0x0007300401007387 */ /* 0x001fe80000100a00 */
[----:B------:R-:W-:Y:S04]  /*2920*/  STL.64 [R1+0x738], R6 ;  /* 0x0007380601007387 */ /* 0x000fe80000100a00 */
[----:B------:R-:W0:Y:S04]  /*2930*/  LDS.128 R4, [UR33+0xa0] ;  /* 0x0000a021ff047984 */ /* 0x000e280008000c00 */
[----:B-1----:R-:W-:Y:S04]  /*2940*/  STL.64 [R1+0x720], R12 ;  /* 0x0007200c01007387 */ /* 0x002fe80000100a00 */
[----:B------:R-:W-:Y:S04]  /*2950*/  STL.64 [R1+0x728], R14 ;  /* 0x0007280e01007387 */ /* 0x000fe80000100a00 */
[----:B------:R-:W1:Y:S04]  /*2960*/  LDS.128 R12, [UR33+0xb0] ;  /* 0x0000b021ff0c7984 */ /* 0x000e680008000c00 */
[----:B--2---:R-:W-:Y:S04]  /*2970*/  STL.64 [R1+0x710], R8 ;  /* 0x0007100801007387 */ /* 0x004fe80000100a00 */
        /* <DEDUP_REMOVED lines=118> */
[----:B------:R-:W-:Y:S04]  /*30e0*/  LDS.128 R8, [UR33+0x330] ;  /* 0x00033021ff087984 */ /* 0x000fe80008000c00 */
[----:B0-----:R-:W-:Y:S04]  /*30f0*/  STL.64 [R1+0x490], R4 ;  /* 0x0004900401007387 */ /* 0x001fe80000100a00 */
[----:B------:R-:W-:Y:S04]  /*3100*/  STL.64 [R1+0x498], R6 ;  /* 0x0004980601007387 */ /* 0x000fe80000100a00 */
[----:B------:R-:W0:Y:S04]  /*3110*/  LDS.128 R4, [UR33+0x340] ;  /* 0x00034021ff047984 */ /* 0x000e280008000c00 */
[----:B-1----:R1:W-:Y:S04]  /*3120*/  STL.64 [R1+0x480], R12 ;  /* 0x0004800c01007387 */ /* 0x0023e80000100a00 */
[----:B------:R1:W-:Y:S04]  /*3130*/  STL.64 [R1+0x488], R14 ;  /* 0x0004880e01007387 */ /* 0x0003e80000100a00 */
[----:B0-----:R1:W-:Y:S04]  /*3140*/  STL.64 [R1+0x460], R4 ;  /* 0x0004600401007387 */ /* 0x0013e80000100a00 */
[----:B------:R1:W-:Y:S04]  /*3150*/  STL.64 [R1+0x470], R8 ;  /* 0x0004700801007387 */ /* 0x0003e80000100a00 */
[----:B------:R1:W-:Y:S04]  /*3160*/  STL.64 [R1+0x478], R10 ;  /* 0x0004780a01007387 */ /* 0x0003e80000100a00 */
[----:B------:R1:W-:Y:S01]  /*3170*/  STL.64 [R1+0x468], R6 ;  /* 0x0004680601007387 */ /* 0x0003e20000100a00 */
[----:B------:R-:W-:Y:S05]  /*3180*/  BRA.U UP0, `(.L_x_965) ;  /* 0x0000000d00007547 */ /* 0x000fea000b800000 */
[----:B-1----:R-:W0:Y:S04]  /*3190*/  LDS.128 R4, [UR33+0x440] ;  /* 0x00044021ff047984 */ /* 0x002e280008000c00 */
[----:B------:R-:W1:Y:S04]  /*31a0*/  LDS.128 R12, [UR33+0x450] ;  /* 0x00045021ff0c7984 */ /* 0x000e680008000c00 */
        /* <DEDUP_REMOVED lines=189> */
[----:B------:R2:W-:Y:S02]  /*3d80*/  STL.64 [R1+0x58], R6 ;  /* 0x0000580601007387 */ /* 0x0005e40000100a00 */
.L_x_965:
[----:B-12---:R-:W0:Y:S01]  /*3d90*/  S2R R5, SR_TID.X ;  /* 0x0000000000057919 */ /* 0x006e220000002100 */
[----:B------:R-:W-:Y:S01]  /*3da0*/  UIADD3 UR34, UPT, UPT, UR41, 0x1f, -UR75 ;  /* 0x0000001f29227890 */ /* 0x000fe2000fffe84b */
[----:B------:R-:W1:Y:S01]  /*3db0*/  S2UR UR45, SR_CTAID.X ;  /* 0x00000000002d79c3 */ /* 0x000e620000002500 */
[----:B------:R-:W1:Y:S01]  /*3dc0*/  LDCU UR33, c[0x0][0x3f0] ;  /* 0x00007e00ff2177ac */ /* 0x000e620008000800 */
[----:B------:R-:W-:Y:S01]  /*3dd0*/  BSSY.RECONVERGENT B1, `(.L_x_966) ;  /* 0x00024af000017945 */ /* 0x000fe20003800200 */
[----:B------:R-:W-:-:S04]  /*3de0*/  USHF.R.S32.HI UR35, URZ, 0x1f, UR34 ;  /* 0x0000001fff237899 */ /* 0x000fc80008011422 */
[----:B------:R-:W-:-:S04]  /*3df0*/  ULEA.HI UR35, UR35, UR34, URZ, 0x5 ;  /* 0x0000002223237291 */ /* 0x000fc8000f8f28ff */
[----:B------:R-:W-:Y:S02]  /*3e00*/  ULOP3.LUT UR76, UR35, 0xffffffe0, URZ, 0xc0, !UPT ;  /* 0xffffffe0234c7892 */ /* 0x000fe4000f8ec0ff */
[----:B-1----:R-:W-:-:S04]  /*3e10*/  UIMAD UR33, UR44, UR33, UR45 ;  /* 0x000000212c2172a4 */ /* 0x002fc8000f8e022d */
[----:B------:R-:W-:Y:S01]  /*3e20*/  USHF.L.U32 UR33, UR33, 0x8, URZ ;  /* 0x0000000821217899 */ /* 0x000fe200080006ff */
[----:B0-----:R-:W-:-:S13]  /*3e30*/  ISETP.GE.AND P0, PT, R5, UR76, PT ;  /* 0x0000004c05007c0c */ /* 0x001fda000bf06270 */
[----:B------:R-:W-:Y:S05]  /*3e40*/  @P0 BRA `(.L_x_967) ;  /* 0x00000248009c0947 */ /* 0x000fea0003800000 */
[----:B------:R-:W-:Y:S01]  /*3e50*/  IABS R2, R0 ;  /* 0x0000000000027213 */ /* 0x000fe20000000000 */
[----:B------:R-:W0:Y:S01]  /*3e60*/  S2UR UR44, SR_CTAID.Y ;  /* 0x00000000002c79c3 */ /* 0x000e220000002600 */
[----:B------:R-:W1:Y:S01]  /*3e70*/  LDCU.64 UR34, c[0x0][0x420] ;  /* 0x00008400ff2277ac */ /* 0x000e620008000a00 */
[----:B------:R-:W-:Y:S02]  /*3e80*/  LEA R6, R5, UR77, 0x2 ;  /* 0x0000004d05067c11 */ /* 0x000fe4000f8e10ff */
[----:B------:R-:W-:Y:S01]  /*3e90*/  MOV R4, R2 ;  /* 0x0000000200047202 */ /* 0x000fe20000000f00 */
[----:B------:R-:W2:Y:S03]  /*3ea0*/  LDCU UR45, c[0x0][0x408] ;  /* 0x00008100ff2d77ac */ /* 0x000ea60008000800 */
[----:B------:R-:W3:Y:S01]  /*3eb0*/  I2F.RP R2, R4 ;  /* 0x0000000400027306 */ /* 0x000ee20000209400 */
[----:B------:R4:W-:Y:S01]  /*3ec0*/  STL [R1+0x770], R4 ;  /* 0x0007700401007387 */ /* 0x0009e20000100800 */
[----:B-1----:R-:W-:-:S06]  /*3ed0*/  ISETP.NE.U32.AND P0, PT, RZ, UR34, PT ;  /* 0x00000022ff007c0c */ /* 0x002fcc000bf05070 */
[----:B---3--:R-:W1:Y:S01]  /*3ee0*/  MUFU.RCP R2, R2 ;  /* 0x0000000200027308 */ /* 0x008e620000001000 */
[----:B0-----:R-:W-:Y:S01]  /*3ef0*/  IMAD R0, R0, UR44, RZ ;  /* 0x0000002c00007c24 */ /* 0x001fe2000f8e02ff */
[----:B------:R-:W0:Y:S01]  /*3f00*/  LDCU UR44, c[0x0][0x440] ;  /* 0x00008800ff2c77ac */ /* 0x000e220008000800 */
[----:B------:R-:W-:Y:S01]  /*3f10*/  ISETP.NE.AND.EX P0, PT, RZ, UR35, PT, P0 ;  /* 0x00000023ff007c0c */ /* 0x000fe2000bf05300 */
[----:B-1----:R-:W-:-:S04]  /*3f20*/  VIADD R2, R2, 0xffffffe ;  /* 0x0ffffffe02027836 */ /* 0x002fc80000000000 */
[----:B------:R-:W1:Y:S02]  /*3f30*/  F2I.FTZ.U32.TRUNC.NTZ R3, R2 ;  /* 0x0000000200037305 */ /* 0x000e64000021f000 */
[----:B-1----:R-:W-:-:S04]  /*3f40*/  IMAD.MOV R2, RZ, RZ, -R3 ;  /* 0x000000ffff027224 */ /* 0x002fc800078e0a03 */
[----:B----4-:R-:W-:Y:S02]  /*3f50*/  IMAD R4, R2, R4, RZ ;  /* 0x0000000402047224 */ /* 0x010fe400078e02ff */
[----:B------:R-:W-:-:S05]  /*3f60*/  HFMA2 R2, -RZ, RZ, 0, 0 ;  /* 0x00000000ff027431 */ /* 0x000fca00000001ff */
[----:B------:R-:W-:Y:S02]  /*3f70*/  IMAD.HI.U32 R2, R3, R4, R2 ;  /* 0x0000000403027227 */ /* 0x000fe400078e0002 */
[----:B------:R-:W2:Y:S03]  /*3f80*/  LDC R4, c[0x0][0x430] ;  /* 0x00010c00ff047b82 */ /* 0x000ea60000000800 */
[----:B------:R1:W-:Y:S02]  /*3f90*/  STL [R1+0x778], R2 ;  /* 0x0007780201007387 */ /* 0x0003e40000100800 */
[----:B-1----:R-:W-:-:S05]  /*3fa0*/  VIADD R2, R5, UR75 ;  /* 0x0000004b05027c36 */ /* 0x002fca0008000000 */
[----:B------:R-:W-:Y:S01]  /*3fb0*/  IADD3 R3, P1, P2, R0, UR34, R2 ;  /* 0x0000002200037c10 */ /* 0x000fe2000fa3e002 */
[----:B------:R-:W1:Y:S01]  /*3fc0*/  S2UR UR34, SR_CTAID.X ;  /* 0x00000000002279c3 */ /* 0x000e620000002500 */
[----:B------:R-:W-:-:S03]  /*3fd0*/  SHF.R.S32.HI R0, RZ, 0x1f, R0 ;  /* 0x0000001fff007819 */ /* 0x000fc60000011400 */
[----:B------:R0:W-:Y:S01]  /*3fe0*/  STL [R1+0x450], R3 ;  /* 0x0004500301007387 */ /* 0x0001e20000100800 */
[----:B------:R-:W-:-:S05]  /*3ff0*/  IADD3.X R0, PT, PT, R0, UR35, RZ, P1, P2 ;  /* 0x0000002300007c10 */ /* 0x000fca0008fe44ff */
[----:B------:R3:W-:Y:S01]  /*4000*/  STL [R1+0x28], R0 ;  /* 0x0000280001007387 */ /* 0x0007e20000100800 */
[----:B0-----:R-:W-:-:S03]  /*4010*/  IMAD.U32 R3, RZ, RZ, UR44 ;  /* 0x0000002cff037e24 */ /* 0x001fc6000f8e00ff */
[----:B------:R0:W-:Y:S01]  /*4020*/  STL [R1+0x458], R6 ;  /* 0x0004580601007387 */ /* 0x0001e20000100800 */
[----:B---3--:R-:W-:Y:S01]  /*4030*/  MOV R0, UR76 ;  /* 0x0000004c00007c02 */ /* 0x008fe20008000f00 */
[----:B-1----:R-:W-:-:S06]  /*4040*/  UIMAD UR34, UR34, UR44, UR41 ;  /* 0x0000002c222272a4 */ /* 0x002fcc000f8e0229 */
[----:B------:R-:W-:Y:S02]  /*4050*/  IMAD R5, R3, UR34, R2 ;  /* 0x0000002203057c24 */ /* 0x000fe4000f8e0202 */
[----:B------:R-:W-:Y:S02]  /*4060*/  VIADD R3, R2, 0x1 ;  /* 0x0000000102037836 */ /* 0x000fe40000000000 */
[----:B------:R-:W-:Y:S01]  /*4070*/  VIADD R2, R0, UR75 ;  /* 0x0000004b00027c36 */ /* 0x000fe20008000000 */
[----:B------:R0:W-:Y:S01]  /*4080*/  STL [R1+0x454], R5 ;  /* 0x0004540501007387 */ /* 0x0001e20000100800 */
[----:B--2---:R-:W-:-:S03]  /*4090*/  IADD3 R0, PT, PT, R4, UR45, RZ ;  /* 0x0000002d04007c10 */ /* 0x004fc6000fffe0ff */
[----:B------:R0:W-:Y:S04]  /*40a0*/  STL [R1+0x24], R3 ;  /* 0x0000240301007387 */ /* 0x0001e80000100800 */
[----:B------:R0:W-:Y:S02]  /*40b0*/  STL [R1+0x774], R2 ;  /* 0x0007740201007387 */ /* 0x0001e40000100800 */
.L_x_1322:
[----:B01----:R-:W2:Y:S01]  /*40c0*/  LDL R3, [R1+0x28] ;  /* 0x0000280001037983 */ /* 0x003ea20000100800 */
[----:B------:R-:W0:Y:S03]  /*40d0*/  LDCU UR34, c[0x0][0x3f4] ;  /* 0x00007e80ff2277ac */ /* 0x000e260008000800 */
[----:B------:R-:W2:Y:S04]  /*40e0*/  LDL R2, [R1+0x450] ;  /* 0x0004500001027983 */ /* 0x000ea80000100800 */
[----:B-----5:R-:W3:Y:S04]  /*40f0*/  LDL R0, [R1+0x24] ;  /* 0x0000240001007983 */ /* 0x020ee80000100800 */
[----:B------:R-:W4:Y:S04]  /*4100*/  LDL R245, [R1+0x778] ;  /* 0x0007780001f57983 */ /* 0x000f280000100800 */
[----:B------:R-:W5:Y:S04]  /*4110*/  LDL R247, [R1+0x770] ;  /* 0x0007700001f77983 */ /* 0x000f680000100800 */
[----:B--2---:R1:W2:Y:S01]  /*4120*/  @P0 LDG.E.U8 R2, desc[UR36][R2.64] ;  /* 0x0000002402020981 */ /* 0x0042a2000c1e1100 */
[----:B------:R-:W-:Y:S01]  /*4130*/  BSSY.RECONVERGENT B0, `(.L_x_968) ;  /* 0x0002230000007945 */ /* 0x000fe20003800200 */
[----:B---3--:R-:W-:-:S02]  /*4140*/  VIADD R246, R0, 0xffffffff ;  /* 0xffffffff00f67836 */ /* 0x008fc40000000000 */
[----:B0-----:R-:W-:Y:S01]  /*4150*/  IMAD.U32 R0, RZ, RZ, UR34 ;  /* 0x00000022ff007e24 */ /* 0x001fe2000f8e00ff */
[----:B------:R-:W0:Y:S02]  /*4160*/  LDCU UR34, c[0x0][0x40c] ;  /* 0x00008180ff2277ac */ /* 0x000e240008000800 */
[----:B------:R3:W-:Y:S01]  /*4170*/  STL [R1+0x20], R246 ;  /* 0x000020f601007387 */ /* 0x0007e20000100800 */
[----:B-1----:R-:W-:Y:S02]  /*4180*/  IABS R3, R246 ;  /* 0x000000f600037213 */ /* 0x002fe40000000000 */
[----:B------:R-:W-:Y:S02]  /*4190*/  IABS R244, R0 ;  /* 0x0000000000f47213 */ /* 0x000fe40000000000 */
[----:B------:R-:W-:Y:S01]  /*41a0*/  ISETP.GE.AND P2, PT, R246, RZ, PT ;  /* 0x000000fff600720c */ /* 0x000fe20003f46270 */
[----:B----4-:R-:W-:-:S05]  /*41b0*/  IMAD.HI.U32 R245, R245, R3, RZ ;  /* 0x00000003f5f57227 */ /* 0x010fca00078e00ff */
[----:B------:R-:W-:-:S05]  /*41c0*/  IADD3 R245, PT, PT, -R245, RZ, RZ ;  /* 0x000000fff5f57210 */ /* 0x000fca0007ffe1ff */
[----:B------:R-:W-:Y:S01]  /*41d0*/  IMAD R3, R244, R245, R3 ;  /* 0x000000f5f4037224 */ /* 0x000fe200078e0203 */
[----:B0-----:R-:W-:-:S04]  /*41e0*/  UISETP.NE.AND UP0, UPT, UR34, URZ, UPT ;  /* 0x000000ff2200728c */ /* 0x001fc8000bf05270 */
[----:B-----5:R-:W-:-:S13]  /*41f0*/  ISETP.GT.U32.AND P1, PT, R247, R3, PT ;  /* 0x00000003f700720c */ /* 0x020fda0003f24070 */
[----:B------:R-:W-:-:S05]  /*4200*/  @!P1 IMAD.IADD R3, R3, 0x1, -R244 ;  /* 0x0000000103039824 */ /* 0x000fca00078e0af4 */
[----:B------:R-:W-:-:S13]  /*4210*/  ISETP.GT.U32.AND P1, PT, R247, R3, PT ;  /* 0x00000003f700720c */ /* 0x000fda0003f24070 */
[----:B------:R-:W-:Y:S01]  /*4220*/  @!P1 IMAD.IADD R3, R3, 0x1, -R244 ;  /* 0x0000000103039824 */ /* 0x000fe200078e0af4 */
[----:B------:R-:W-:-:S04]  /*4230*/  ISETP.NE.AND P1, PT, R0, RZ, PT ;  /* 0x000000ff0000720c */ /* 0x000fc80003f25270 */
[----:B------:R-:W-:-:S09]  /*4240*/  @!P2 IADD3 R3, PT, PT, -R3, RZ, RZ ;  /* 0x000000ff0303a210 */ /* 0x000fd20007ffe1ff */
[----:B------:R-:W-:Y:S02]  /*4250*/  @!P1 LOP3.LUT R3, RZ, R0, RZ, 0x33, !PT ;  /* 0x00000000ff039212 */ /* 0x000fe400078e33ff */
[----:B--2---:R-:W-:Y:S01]  /*4260*/  ISETP.NE.AND P3, PT, R2, RZ, P0 ;  /* 0x000000ff0200720c */ /* 0x004fe20000765270 */
[----:B---3--:R-:W-:-:S12]  /*4270*/  BRA.U UP0, `(.L_x_969) ;  /* 0x000001b5009c7547 */ /* 0x008fd8000b800000 */
[----:B------:R-:W-:-:S09]  /*4280*/  UISETP.NE.AND UP0, UPT, UR40, URZ, UPT ;  /* 0x000000ff2800728c */ /* 0x000fd2000bf05270 */
[----:B------:R-:W-:Y:S05]  /*4290*/  BRA.U !UP0, `(.L_x_970) ;  /* 0x000000fd08107547 */ /* 0x000fea000b800000 */
[----:B------:R-:W-:Y:S01]  /*42a0*/  ISETP.GE.AND P1, PT, R246, UR41, PT ;  /* 0x00000029f6007c0c */ /* 0x000fe2000bf26270 */
[----:B------:R-:W-:-:S12]  /*42b0*/  BSSY.RECONVERGENT B2, `(.L_x_971) ;  /* 0x0000037000027945 */ /* 0x000fd80003800200 */
[----:B------:R-:W-:Y:S05]  /*42c0*/  @P1 BRA `(.L_x_972) ;  /* 0x0000000000d41947 */ /* 0x000fea0003800000 */
[----:B------:R-:W0:Y:S01]  /*42d0*/  S2UR UR44, SR_CTAID.Y ;  /* 0x00000000002c79c3 */ /* 0x000e220000002600 */
[----:B------:R-:W1:Y:S01]  /*42e0*/  LDCU.64 UR34, c[0x0][0x3c8] ;  /* 0x00007900ff2277ac */ /* 0x000e620008000a00 */
[----:B------:R2:W-:Y:S04]  /*42f0*/  STL [R1+0x798], R6 ;  /* 0x0007980601007387 */ /* 0x0005e80000100800 */
[----:B------:R3:W-:Y:S02]  /*4300*/  STL [R1+0x794], R5 ;  /* 0x0007940501007387 */ /* 0x0007e40000100800 */
[----:B------:R-:W4:Y:S08]  /*4310*/  LDC R252, c[0x0][0x3f8] ;  /* 0x0000fe00fffc7b82 */ /* 0x000f300000000800 */
[----:B------:R-:W1:Y:S01]  /*4320*/  LDC.64 R248, c[0x0][0x450] ;  /* 0x00011400fff87b82 */ /* 0x000e620000000a00 */
[----:B0-----:R-:W-:Y:S01]  /*4330*/  IMAD R245, R0, UR44, RZ ;  /* 0x0000002c00f57c24 */ /* 0x001fe2000f8e02ff */
[----:B--2---:R-:W0:Y:S04]  /*4340*/  S2R R6, SR_CTAID.X ;  /* 0x0000000000067919 */ /* 0x004e280000002500 */
[C---:B------:R-:W-:Y:S01]  /*4350*/  IADD3 R2, P2, PT, R245.reuse, R3, RZ ;  /* 0x00000003f5027210 */ /* 0x040fe20007f5e0ff */
[----:B---3--:R-:W2:Y:S03]  /*4360*/  LDL R5, [R1+0x440] ;  /* 0x0004400001057983 */ /* 0x008ea60000100800 */
[----:B------:R-:W-:Y:S01]  /*4370*/  LEA.HI.X.SX32 R245, R245, RZ, 0x1, P2 ;  /* 0x000000fff5f57211 */ /* 0x000fe200010f0eff */
[----:B----4-:R-:W-:Y:S01]  /*4380*/  IMAD R246, R252, R0, RZ ;  /* 0x00000000fcf67224 */ /* 0x010fe200078e02ff */
[C---:B-1----:R-:W-:Y:S01]  /*4390*/  LEA R244, P2, R2.reuse, UR34, 0x2 ;  /* 0x0000002202f47c11 */ /* 0x042fe2000f8410ff */
[----:B------:R1:W-:Y:S03]  /*43a0*/  STL [R1+0x790], R4 ;  /* 0x0007900401007387 */ /* 0x0003e60000100800 */
[----:B------:R-:W-:Y:S01]  /*43b0*/  LEA.HI.X R245, R2, UR35, R245, 0x2, P2 ;  /* 0x0000002302f57c11 */ /* 0x000fe200090f14f5 */
[----:B------:R-:W3:Y:S04]  /*43c0*/  LDCU.64 UR34, c[0x0][0x3b8] ;  /* 0x00007700ff2277ac */ /* 0x000ee80008000a00 */
[----:B------:R4:W3:Y:S04]  /*43d0*/  LDG.E R2, desc[UR36][R244.64] ;  /* 0x00000024f4027981 */ /* 0x0008e8000c1e1900 */
[----:B-1----:R-:W2:Y:S01]  /*43e0*/  LDL R4, [R1+0x444] ;  /* 0x0004440001047983 */ /* 0x002ea20000100800 */
[----:B----4-:R-:W-:-:S05]  /*43f0*/  IMAD R245, R0, UR33, RZ ;  /* 0x0000002100f57c24 */ /* 0x010fca000f8e02ff */
[----:B------:R-:W-:Y:S01]  /*4400*/  SHF.R.S32.HI R244, RZ, 0x1f, R245 ;  /* 0x0000001ffff47819 */ /* 0x000fe200000114f5 */
[----:B0-----:R-:W-:-:S05]  /*4410*/  IMAD R247, R252, UR39, R6 ;  /* 0x00000027fcf77c24 */ /* 0x001fca000f8e0206 */
[----:B------:R-:W-:Y:S01]  /*4420*/  SHF.L.U32 R247, R247, 0x8, RZ ;  /* 0x00000008f7f77819 */ /* 0x000fe200000006ff */
[----:B---3--:R-:W-:Y:S02]  /*4430*/  IMAD R246, R2, R246, RZ ;  /* 0x000000f602f67224 */ /* 0x008fe400078e02ff */
[----:B------:R-:W-:-:S04]  /*4440*/  IMAD.SHL.U32 R2, R3, 0x4, RZ ;  /* 0x0000000403027824 */ /* 0x000fc800078e00ff */
[----:B------:R-:W-:-:S05]  /*4450*/  IMAD R246, R246, 0x100, R2 ;  /* 0x00000100f6f67824 */ /* 0x000fca00078e0202 */
[----:B------:R-:W-:-:S04]  /*4460*/  IADD3 R245, P2, PT, R246, R245, RZ ;  /* 0x000000f5f6f57210 */ /* 0x000fc80007f5e0ff */
[----:B------:R-:W-:Y:S02]  /*4470*/  LEA.HI.X.SX32 R246, R246, R244, 0x1, P2 ;  /* 0x000000f4f6f67211 */ /* 0x000fe400010f0eff */
[----:B------:R-:W-:-:S04]  /*4480*/  LEA R244, P2, R245, UR34, 0x2 ;  /* 0x00000022f5f47c11 */ /* 0x000fc8000f8410ff */
[----:B------:R-:W-:Y:S01]  /*4490*/  LEA.HI.X R245, R245, UR35, R246, 0x2, P2 ;  /* 0x00000023f5f57c11 */ /* 0x000fe200090f14f6 */
[----:B------:R-:W-:-:S04]  /*44a0*/  IMAD.WIDE R246, R247, 0x4, R248 ;  /* 0x00000004f7f67825 */ /* 0x000fc800078e02f8 */
[----:B------:R-:W2:Y:S04]  /*44b0*/  LDG.E.128 R248, desc[UR36][R244.64] ;  /* 0x00000024f4f87981 */ /* 0x000ea8000c1e1d00 */
[----:B------:R-:W3:Y:S01]  /*44c0*/  LDG.E.128 R244, desc[UR36][R246.64] ;  /* 0x00000024f6f47981 */ /* 0x000ee2000c1e1d00 */
[----:B------:R-:W-:-:S03]  /*44d0*/  IMAD R252, R252, UR44, R6 ;  /* 0x0000002cfcfc7c24 */ /* 0x000fc6000f8e0206 */
[----:B------:R0:W5:Y:S01]  /*44e0*/  LDL.LU R6, [R1+0x798] ;  /* 0x0007980001067983 */ /* 0x0001620000300800 */
[----:B------:R-:W-:Y:S02]  /*44f0*/  IMAD R252, R252, R0, RZ ;  /* 0x00000000fcfc7224 */ /* 0x000fe400078e02ff */
[----:B--2---:R-:W-:Y:S01]  /*4500*/  FADD.FTZ R248, R5, R248 ;  /* 0x000000f805f87221 */ /* 0x004fe20000010000 */
[----:B------:R-:W-:Y:S01]  /*4510*/  FADD.FTZ R249, R4, R249 ;  /* 0x000000f904f97221 */ /* 0x000fe20000010000 */
[----:B------:R0:W5:Y:S04]  /*4520*/  LDL.LU R5, [R1+0x794] ;  /* 0x0007940001057983 */ /* 0x0001680000300800 */
[----:B------:R0:W5:Y:S01]  /*4530*/  LDL.LU R4, [R1+0x790] ;  /* 0x0007900001047983 */ /* 0x0001620000300800 */
[----:B---3--:R-:W-:-:S03]  /*4540*/  FMUL.FTZ R248, R248, R244 ;  /* 0x000000f4f8f87220 */ /* 0x008fc60000410000 */
[----:B------:R-:W2:Y:S01]  /*4550*/  LDL R244, [R1+0x448] ;  /* 0x0004480001f47983 */ /* 0x000ea20000100800 */
[----:B------:R-:W-:Y:S01]  /*4560*/  FMUL.FTZ R249, R249, R245 ;  /* 0x000000f5f9f97220 */ /* 0x000fe20000410000 */
[----:B------:R-:W-:Y:S02]  /*4570*/  IMAD.SHL.U32 R245, R252, 0x100, RZ ;  /* 0x00000100fcf57824 */ /* 0x000fe400078e00ff */
[----:B------:R-:W3:Y:S03]  /*4580*/  LDL R252, [R1+0x44c] ;  /* 0x00044c0001fc7983 */ /* 0x000ee60000100800 */
[----:B------:R-:W-:-:S04]  /*4590*/  IADD3 R2, P2, PT, R2, R245, RZ ;  /* 0x000000f502027210 */ /* 0x000fc80007f5e0ff */
[----:B------:R-:W-:Y:S01]  /*45a0*/  LEA.HI.X.SX32 R245, R245, RZ, 0x1, P2 ;  /* 0x000000fff5f57211 */ /* 0x000fe200010f0eff */
[----:B--2---:R-:W-:-:S04]  /*45b0*/  FADD.FTZ R244, R244, R250 ;  /* 0x000000faf4f47221 */ /* 0x004fc80000010000 */
[----:B------:R-:W-:Y:S01]  /*45c0*/  FMUL.FTZ R250, R244, R246 ;  /* 0x000000f6f4fa7220 */ /* 0x000fe20000410000 */
[----:B---3--:R-:W-:Y:S01]  /*45d0*/  FADD.FTZ R246, R252, R251 ;  /* 0x000000fbfcf67221 */ /* 0x008fe20000010000 */
[----:B------:R-:W-:-:S03]  /*45e0*/  LEA R244, P2, R2, UR34, 0x2 ;  /* 0x0000002202f47c11 */ /* 0x000fc6000f8410ff */
[----:B------:R-:W-:Y:S01]  /*45f0*/  FMUL.FTZ R251, R246, R247 ;  /* 0x000000f7f6fb7220 */ /* 0x000fe20000410000 */
[----:B------:R-:W-:-:S05]  /*4600*/  LEA.HI.X R245, R2, UR35, R245, 0x2, P2 ;  /* 0x0000002302f57c11 */ /* 0x000fca00090f14f5 */
[----:B------:R0:W-:Y:S04]  /*4610*/  STG.E.128 desc[UR36][R244.64], R248 ;  /* 0x000000f8f4007986 */ /* 0x0001e8000c101d24 */
.L_x_972:
[----:B------:R-:W-:Y:S05]  /*4620*/  BSYNC.RECONVERGENT B2 ;  /* 0x0000000000027941 */ /* 0x000fea0003800200 */
.L_x_971:
[----:B------:R-:W-:Y:S04]  /*4630*/  BSSY.RECONVERGENT B2, `(.L_x_973) ;  /* 0x0000066000027945 */ /* 0x000fe80003800200 */
[----:B------:R-:W-:Y:S05]  /*4640*/  @P1 BRA `(.L_x_974) ;  /* 0x0000000400901947 */ /* 0x000fea0003800000 */
[----:B------:R-:W1:Y:S01]  /*4650*/  S2UR UR44, SR_CTAID.Y ;  /* 0x00000000002c79c3 */ /* 0x000e620000002600 */
[----:B------:R-:W2:Y:S01]  /*4660*/  LDCU.64 UR34, c[0x0][0x3c8] ;  /* 0x00007900ff2277ac */ /* 0x000ea20008000a00 */
[----:B------:R3:W-:Y:S04]  /*4670*/  STL.64 [R1+0x7b0], R18 ;  /* 0x0007b01201007387 */ /* 0x0007e80000100a00 */
[----:B------:R-:W-:Y:S02]  /*4680*/  STL.64 [R1+0x7a8], R16 ;  /* 0x0007a81001007387 */ /* 0x000fe40000100a00 */
[----:B0-----:R-:W0:Y:S02]  /*4690*/  LDC.64 R244, c[0x0][0x450] ;  /* 0x00011400fff47b82 */ /* 0x001e240000000a00 */
[----:B------:R2:W-:Y:S01]  /*46a0*/  STL.64 [R1+0x7a0], R12 ;  /* 0x0007a00c01007387 */ /* 0x0005e20000100a00 */
[----:B-1---5:R-:W-:-:S05]  /*46b0*/  IMAD R4, R0, UR44, RZ ;  /* 0x0000002c00047c24 */ /* 0x022fca000f8e02ff */
[----:B---3--:R-:W1:Y:S01]  /*46c0*/  LDC R19, c[0x0][0x3f8] ;  /* 0x0000fe00ff137b82 */ /* 0x008e620000000800 */
[----:B------:R-:W3:Y:S01]  /*46d0*/  S2R R18, SR_CTAID.X ;  /* 0x0000000000127919 */ /* 0x000ee20000002500 */
[----:B------:R-:W-:Y:S01]  /*46e0*/  IADD3 R2, P2, PT, R4, R3, RZ ;  /* 0x0000000304027210 */ /* 0x000fe20007f5e0ff */
[----:B------:R-:W-:Y:S01]  /*46f0*/  IMAD R252, R0, UR33, RZ ;  /* 0x0000002100fc7c24 */ /* 0x000fe2000f8e02ff */
[----:B------:R-:W-:Y:S02]  /*4700*/  STL [R1+0x79c], R11 ;  /* 0x00079c0b01007387 */ /* 0x000fe40000100800 */
[----:B------:R-:W-:Y:S02]  /*4710*/  LEA.HI.X.SX32 R4, R4, RZ, 0x1, P2 ;  /* 0x000000ff04047211 */ /* 0x000fe400010f0eff */
[C---:B--2---:R-:W-:Y:S01]  /*4720*/  LEA R12, P2, R2.reuse, UR34, 0x2 ;  /* 0x00000022020c7c11 */ /* 0x044fe2000f8410ff */
[----:B------:R2:W-:Y:S03]  /*4730*/  STL [R1+0x798], R10 ;  /* 0x0007980a01007387 */ /* 0x0005e60000100800 */
[----:B------:R-:W-:Y:S01]  /*4740*/  LEA.HI.X R13, R2, UR35, R4, 0x2, P2 ;  /* 0x00000023020d7c11 */ /* 0x000fe200090f1404 */
[----:B------:R-:W-:Y:S01]  /*4750*/  IMAD.IADD R2, R3, 0x1, R0 ;  /* 0x0000000103027824 */ /* 0x000fe200078e0200 */
[----:B------:R-:W4:Y:S01]  /*4760*/  LDCU.64 UR34, c[0x0][0x3b8] ;  /* 0x00007700ff2277ac */ /* 0x000f220008000a00 */
[----:B------:R-:W-:Y:S04]  /*4770*/  STL [R1+0x794], R9 ;  /* 0x0007940901007387 */ /* 0x000fe80000100800 */
[----:B------:R-:W4:Y:S01]  /*4780*/  LDG.E R4, desc[UR36][R12.64] ;  /* 0x000000240c047981 */ /* 0x000f22000c1e1900 */
[----:B-1----:R-:W-:Y:S01]  /*4790*/  IMAD R5, R19, R0, RZ ;  /* 0x0000000013057224 */ /* 0x002fe200078e02ff */
[----:B------:R-:W-:-:S02]  /*47a0*/  SHF.L.U32 R2, R2, 0x2, RZ ;  /* 0x0000000202027819 */ /* 0x000fc400000006ff */
[----:B------:R1:W-:Y:S01]  /*47b0*/  STL [R1+0x790], R8 ;  /* 0x0007900801007387 */ /* 0x0003e20000100800 */
[----:B------:R-:W-:-:S03]  /*47c0*/  IMAD.SHL.U32 R6, R5, 0x100, RZ ;  /* 0x0000010005067824 */ /* 0x000fc600078e00ff */
[----:B--2---:R-:W2:Y:S04]  /*47d0*/  LDL R10, [R1+0x430] ;  /* 0x00043000010a7983 */ /* 0x004ea80000100800 */
[----:B------:R-:W2:Y:S04]  /*47e0*/  LDL R16, [R1+0x434] ;  /* 0x0004340001107983 */ /* 0x000ea80000100800 */
[----:B-1----:R-:W2:Y:S04]  /*47f0*/  LDL R8, [R1+0x438] ;  /* 0x0004380001087983 */ /* 0x002ea80000100800 */
[----:B------:R-:W2:Y:S01]  /*4800*/  LDL R9, [R1+0x43c] ;  /* 0x00043c0001097983 */ /* 0x000ea20000100800 */
[----:B----4-:R-:W-:Y:S01]  /*4810*/  IMAD R4, R4, R6, R2 ;  /* 0x0000000604047224 */ /* 0x010fe200078e0202 */
[----:B------:R-:W-:-:S04]  /*4820*/  SHF.R.S32.HI R6, RZ, 0x1f, R252 ;  /* 0x0000001fff067819 */ /* 0x000fc800000114fc */
[----:B------:R-:W-:-:S04]  /*4830*/  IADD3 R5, P2, PT, R252, R4, RZ ;  /* 0x00000004fc057210 */ /* 0x000fc80007f5e0ff */
[----:B------:R-:W-:Y:S01]  /*4840*/  LEA.HI.X.SX32 R7, R4, R6, 0x1, P2 ;  /* 0x0000000604077211 */ /* 0x000fe200010f0eff */
[----:B---3--:R-:W-:Y:S01]  /*4850*/  IMAD R6, R19, UR39, R18 ;  /* 0x0000002713067c24 */ /* 0x008fe2000f8e0212 */
[----:B------:R-:W-:-:S03]  /*4860*/  LEA R4, P2, R5, UR34, 0x2 ;  /* 0x0000002205047c11 */ /* 0x000fc6000f8410ff */
[----:B------:R-:W-:Y:S01]  /*4870*/  IMAD.SHL.U32 R6, R6, 0x100, RZ ;  /* 0x0000010006067824 */ /* 0x000fe200078e00ff */
[----:B------:R-:W-:-:S03]  /*4880*/  LEA.HI.X R5, R5, UR35, R7, 0x2, P2 ;  /* 0x0000002305057c11 */ /* 0x000fc600090f1407 */
[----:B0-----:R-:W-:Y:S02]  /*4890*/  IMAD.WIDE R6, R6, 0x4, R244 ;  /* 0x0000000406067825 */ /* 0x001fe400078e02f4 */
[----:B------:R-:W2:Y:S04]  /*48a0*/  LDG.E.128 R244, desc[UR36][R4.64] ;  /* 0x0000002404f47981 */ /* 0x000ea8000c1e1d00 */
[----:B------:R0:W-:Y:S04]  /*48b0*/  STL.64 [R1+0x18], R6 ;  /* 0x0000180601007387 */ /* 0x0001e80000100a00 */
[----:B0-----:R-:W3:Y:S01]  /*48c0*/  LDG.E.128 R4, desc[UR36][R6.64+0x10] ;  /* 0x0000102406047981 */ /* 0x001ee2000c1e1d00 */
[----:B------:R-:W-:-:S02]  /*48d0*/  IMAD R11, R19, UR44, R18 ;  /* 0x0000002c130b7c24 */ /* 0x000fc4000f8e0212 */
[----:B--2---:R-:W-:Y:S02]  /*48e0*/  FADD.FTZ R10, R10, R244 ;  /* 0x000000f40a0a7221 */ /* 0x004fe40000010000 */
[----:B------:R-:W-:Y:S02]  /*48f0*/  IMAD R244, R11, R0, RZ ;  /* 0x000000000bf47224 */ /* 0x000fe400078e02ff */
[----:B------:R-:W-:-:S03]  /*4900*/  FADD.FTZ R245, R16, R245 ;  /* 0x000000f510f57221 */ /* 0x000fc60000010000 */
[----:B------:R-:W-:Y:S01]  /*4910*/  SHF.L.U32 R11, R244, 0x8, RZ ;  /* 0x00000008f40b7819 */ /* 0x000fe200000006ff */
[----:B---3--:R-:W-:Y:S01]  /*4920*/  FMUL.FTZ R16, R10, R4 ;  /* 0x000000040a107220 */ /* 0x008fe20000410000 */
[----:B------:R-:W-:Y:S01]  /*4930*/  FMUL.FTZ R17, R245, R5 ;  /* 0x00000005f5117220 */ /* 0x000fe20000410000 */
[----:B------:R-:W-:Y:S01]  /*4940*/  FADD.FTZ R4, R8, R246 ;  /* 0x000000f608047221 */ /* 0x000fe20000010000 */
[----:B------:R-:W-:Y:S01]  /*4950*/  SHF.R.S32.HI R8, RZ, 0x1f, R11 ;  /* 0x0000001fff087819 */ /* 0x000fe2000001140b */
[----:B------:R-:W0:Y:S01]  /*4960*/  LDC R245, c[0x0][0x3f8] ;  /* 0x0000fe00fff57b82 */ /* 0x000e220000000800 */
[----:B------:R-:W-:Y:S01]  /*4970*/  IADD3 R5, P2, PT, R11, R2, RZ ;  /* 0x000000020b057210 */ /* 0x000fe20007f5e0ff */
[----:B------:R-:W-:Y:S01]  /*4980*/  FMUL.FTZ R18, R4, R6 ;  /* 0x0000000604127220 */ /* 0x000fe20000410000 */
[----:B------:R-:W-:Y:S02]  /*4990*/  FADD.FTZ R6, R9, R247 ;  /* 0x000000f709067221 */ /* 0x000fe40000010000 */
[----:B------:R-:W-:-:S02]  /*49a0*/  LEA.HI.X.SX32 R2, R2, R8, 0x1, P2 ;  /* 0x0000000802027211 */ /* 0x000fc400010f0eff */
[----:B------:R-:W-:Y:S01]  /*49b0*/  LEA R4, P2, R5, UR34, 0x2 ;  /* 0x0000002205047c11 */ /* 0x000fe2000f8410ff */
[----:B------:R-:W-:-:S03]  /*49c0*/  FMUL.FTZ R19, R6, R7 ;  /* 0x0000000706137220 */ /* 0x000fc60000410000 */
[----:B------:R-:W-:-:S05]  /*49d0*/  LEA.HI.X R5, R5, UR35, R2, 0x2, P2 ;  /* 0x0000002305057c11 */ /* 0x000fca00090f1402 */
[----:B------:R1:W-:Y:S04]  /*49e0*/  STG.E.128 desc[UR36][R4.64], R16 ;  /* 0x0000001004007986 */ /* 0x0003e8000c101d24 */
[----:B-1----:R-:W2:Y:S01]  /*49f0*/  LDG.E R4, desc[UR36][R12.64] ;  /* 0x000000240c047981 */ /* 0x002ea2000c1e1900 */
[----:B------:R-:W-:Y:S02]  /*4a00*/  IMAD R2, R0, 0x2, R3 ;  /* 0x0000000200027824 */ /* 0x000fe400078e0203 */
[----:B0-----:R-:W-:-:S03]  /*4a10*/  IMAD R246, R245, R0, RZ ;  /* 0x00000000f5f67224 */ /* 0x001fc600078e02ff */
[----:B------:R-:W-:Y:S01]  /*4a20*/  SHF.L.U32 R2, R2, 0x2, RZ ;  /* 0x0000000202027819 */ /* 0x000fe200000006ff */
[----:B------:R-:W-:Y:S01]  /*4a30*/  IMAD.SHL.U32 R246, R246, 0x100, RZ ;  /* 0x00000100f6f67824 */ /* 0x000fe200078e00ff */
[----:B------:R-:W-:Y:S01]  /*4a40*/  SHF.R.S32.HI R245, RZ, 0x1f, R252 ;  /* 0x0000001ffff57819 */ /* 0x000fe200000114fc */
[----:B------:R-:W-:Y:S04]  /*4a50*/  STL [R1+0x40], R16 ;  /* 0x0000401001007387 */ /* 0x000fe80000100800 */
[----:B------:R-:W-:Y:S04]  /*4a60*/  STL [R1+0x44], R17 ;  /* 0x0000441101007387 */ /* 0x000fe80000100800 */
[----:B------:R-:W-:Y:S04]  /*4a70*/  STL [R1+0x48], R18 ;  /* 0x0000481201007387 */ /* 0x000fe80000100800 */
[----:B------:R-:W3:Y:S04]  /*4a80*/  LDL R10, [R1+0x420] ;  /* 0x00042000010a7983 */ /* 0x000ee80000100800 */
[----:B------:R-:W4:Y:S04]  /*4a90*/  LDL R9, [R1+0x424] ;  /* 0x0004240001097983 */ /* 0x000f280000100800 */
[----:B------:R0:W-:Y:S04]  /*4aa0*/  STL [R1+0x4c], R19 ;  /* 0x00004c1301007387 */ /* 0x0001e80000100800 */
[----:B0-----:R1:W5:Y:S04]  /*4ab0*/  LDL.LU.64 R18, [R1+0x7b0] ;  /* 0x0007b00001127983 */ /* 0x0013680000300a00 */
[----:B------:R1:W5:Y:S04]  /*4ac0*/  LDL.LU.64 R16, [R1+0x7a8] ;  /* 0x0007a80001107983 */ /* 0x0003680000300a00 */
[----:B------:R1:W5:Y:S01]  /*4ad0*/  LDL.LU.64 R12, [R1+0x7a0] ;  /* 0x0007a000010c7983 */ /* 0x0003620000300a00 */
[----:B--2---:R-:W-:-:S05]  /*4ae0*/  IMAD R4, R4, R246, R2 ;  /* 0x000000f604047224 */ /* 0x004fca00078e0202 */
[----:B------:R-:W-:-:S04]  /*4af0*/  IADD3 R5, P2, PT, R252, R4, RZ ;  /* 0x00000004fc057210 */ /* 0x000fc80007f5e0ff */
[----:B------:R-:W-:Y:S02]  /*4b00*/  LEA.HI.X.SX32 R6, R4, R245, 0x1, P2 ;  /* 0x000000f504067211 */ /* 0x000fe400010f0eff */
[----:B------:R-:W-:-:S04]  /*4b10*/  LEA R4, P2, R5, UR34, 0x2 ;  /* 0x0000002205047c11 */ /* 0x000fc8000f8410ff */
[----:B------:R-:W-:Y:S02]  /*4b20*/  LEA.HI.X R5, R5, UR35, R6, 0x2, P2 ;  /* 0x0000002305057c11 */ /* 0x000fe400090f1406 */
[----:B------:R-:W2:Y:S01]  /*4b30*/  LDL.LU.64 R6, [R1+0x18] ;  /* 0x0000180001067983 */ /* 0x000ea20000300a00 */
[----:B------:R-:W-:-:S03]  /*4b40*/  IADD3 R252, P2, PT, R11, R2, RZ ;  /* 0x000000020bfc7210 */ /* 0x000fc60007f5e0ff */
[----:B------:R-:W3:Y:S01]  /*4b50*/  LDG.E.128 R244, desc[UR36][R4.64] ;  /* 0x0000002404f47981 */ /* 0x000ee2000c1e1d00 */
[----:B------:R-:W-:-:S03]  /*4b60*/  LEA.HI.X.SX32 R8, R2, R8, 0x1, P2 ;  /* 0x0000000802087211 */ /* 0x000fc600010f0eff */
[----:B------:R1:W5:Y:S04]  /*4b70*/  LDL.LU R11, [R1+0x79c] ;  /* 0x00079c00010b7983 */ /* 0x0003680000300800 */
[----:B------:R-:W4:Y:S04]  /*4b80*/  LDL R2, [R1+0x428] ;  /* 0x0004280001027983 */ /* 0x000f280000100800 */
[----:B--2---:R-:W2:Y:S01]  /*4b90*/  LDG.E.128 R4, desc[UR36][R6.64+0x20] ;  /* 0x0000202406047981 */ /* 0x004ea2000c1e1d00 */
[----:B---3--:R-:W-:Y:S01]  /*4ba0*/  FADD.FTZ R244, R10, R244 ;  /* 0x000000f40af47221 */ /* 0x008fe20000010000 */
[----:B----4-:R-:W-:-:S02]  /*4bb0*/  FADD.FTZ R245, R9, R245 ;  /* 0x000000f509f57221 */ /* 0x010fc40000010000 */
[----:B------:R1:W5:Y:S04]  /*4bc0*/  LDL.LU R10, [R1+0x798] ;  /* 0x00079800010a7983 */ /* 0x0003680000300800 */
[----:B------:R1:W5:Y:S01]  /*4bd0*/  LDL.LU R9, [R1+0x794] ;  /* 0x0007940001097983 */ /* 0x0003620000300800 */
[----:B------:R-:W-:-:S03]  /*4be0*/  FADD.FTZ R2, R2, R246 ;  /* 0x000000f602027221 */ /* 0x000fc60000010000 */
[----:B------:R-:W3:Y:S01]  /*4bf0*/  LDL R246, [R1+0x42c] ;  /* 0x00042c0001f67983 */ /* 0x000ee20000100800 */
[----:B--2---:R-:W-:Y:S01]  /*4c00*/  FMUL.FTZ R4, R244, R4 ;  /* 0x00000004f4047220 */ /* 0x004fe20000410000 */
[----:B------:R-:W-:Y:S01]  /*4c10*/  LEA R244, P2, R252, UR34, 0x2 ;  /* 0x00000022fcf47c11 */ /* 0x000fe2000f8410ff */
[----:B------:R-:W-:-:S03]  /*4c20*/  FMUL.FTZ R5, R245, R5 ;  /* 0x00000005f5057220 */ /* 0x000fc60000410000 */
[----:B------:R-:W-:Y:S02]  /*4c30*/  LEA.HI.X R245, R252, UR35, R8, 0x2, P2 ;  /* 0x00000023fcf57c11 */ /* 0x000fe400090f1408 */
[----:B------:R1:W5:Y:S01]  /*4c40*/  LDL.LU R8, [R1+0x790] ;  /* 0x0007900001087983 */ /* 0x0003620000300800 */
[----:B------:R-:W-:Y:S01]  /*4c50*/  FMUL.FTZ R6, R2, R6 ;  /* 0x0000000602067220 */ /* 0x000fe20000410000 */
[----:B---3--:R-:W-:-:S04]  /*4c60*/  FADD.FTZ R2, R246, R247 ;  /* 0x000000f7f6027221 */ /* 0x008fc80000010000 */
[----:B------:R-:W-:-:S05]  /*4c70*/  FMUL.FTZ R7, R2, R7 ;  /* 0x0000000702077220 */ /* 0x000fca0000410000 */
[----:B------:R1:W-:Y:S02]  /*4c80*/  STG.E.128 desc[UR36][R244.64], R4 ;  /* 0x00000004f4007986 */ /* 0x0003e4000c101d24 */
.L_x_974:
[----:B------:R-:W-:Y:S05]  /*4c90*/  BSYNC.RECONVERGENT B2 ;  /* 0x0000000000027941 */ /* 0x000fea0003800200 */
.L_x_973:
[----:B------:R-:W-:Y:S04]  /*4ca0*/  BSSY.RECONVERGENT B2, `(.L_x_975) ;  /* 0x0000067000027945 */ /* 0x000fe80003800200 */
[----:B------:R-:W-:Y:S05]  /*4cb0*/  @P1 BRA `(.L_x_976) ;  /* 0x0000000400941947 */ /* 0x000fea0003800000 */
[----:B------:R-:W2:Y:S01]  /*4cc0*/  S2UR UR44, SR_CTAID.Y ;  /* 0x00000000002c79c3 */ /* 0x000ea20000002600 */
[----:B------:R-:W3:Y:S01]  /*4cd0*/  LDCU.64 UR34, c[0x0][0x3c8] ;  /* 0x00007900ff2277ac */ /* 0x000ee20008000a00 */
[----:B-----5:R4:W-:Y:S04]  /*4ce0*/  STL.64 [R1+0x7b0], R18 ;  /* 0x0007b01201007387 */ /* 0x0209e80000100a00 */
[----:B------:R2:W-:Y:S01]  /*4cf0*/  STL.64 [R1+0x7a8], R16 ;  /* 0x0007a81001007387 */ /* 0x0005e20000100a00 */
[----:B------:R-:W-:Y:S01]  /*4d00*/  IMAD.IADD R9, R3, 0x1, R0 ;  /* 0x0000000103097824 */ /* 0x000fe200078e0200 */
[----:B01----:R-:W0:Y:S02]  /*4d10*/  LDC.64 R244, c[0x0][0x450] ;  /* 0x00011400fff47b82 */ /* 0x003e240000000a00 */
[----:B------:R3:W-:Y:S06]  /*4d20*/  STL.64 [R1+0x7a0], R12 ;  /* 0x0007a00c01007387 */ /* 0x0007ec0000100a00 */
[----:B----4-:R-:W1:Y:S01]  /*4d30*/  LDC R18, c[0x0][0x3f8] ;  /* 0x0000fe00ff127b82 */ /* 0x010e620000000800 */
[----:B--2---:R-:W-:Y:S01]  /*4d40*/  IMAD R8, R0, UR44, RZ ;  /* 0x0000002c00087c24 */ /* 0x004fe2000f8e02ff */
[----:B------:R-:W2:Y:S04]  /*4d50*/  S2R R17, SR_CTAID.X ;  /* 0x0000000000117919 */ /* 0x000ea80000002500 */
[----:B------:R-:W-:Y:S01]  /*4d60*/  IADD3 R2, P2, PT, R8, R3, RZ ;  /* 0x0000000308027210 */ /* 0x000fe20007f5e0ff */
[----:B------:R-:W-:Y:S01]  /*4d70*/  IMAD R9, R0, 0x2, R9 ;  /* 0x0000000200097824 */ /* 0x000fe200078e0209 */
[----:B------:R-:W-:Y:S02]  /*4d80*/  STL [R1+0x79c], R7 ;  /* 0x00079c0701007387 */ /* 0x000fe40000100800 */
[----:B------:R-:W-:-:S02]  /*4d90*/  LEA.HI.X.SX32 R8, R8, RZ, 0x1, P2 ;  /* 0x000000ff08087211 */ /* 0x000fc400010f0eff */
[----:B---3--:R-:W-:Y:S01]  /*4da0*/  LEA R12, P2, R2, UR34, 0x2 ;  /* 0x00000022020c7c11 */ /* 0x008fe2000f8410ff */
[----:B------:R-:W-:Y:S01]  /*4db0*/  IMAD R252, R0, UR33, RZ ;  /* 0x0000002100fc7c24 */ /* 0x000fe2000f8e02ff */
[----:B------:R-:W-:Y:S01]  /*4dc0*/  SHF.L.U32 R19, R9, 0x2, RZ ;  /* 0x0000000209137819 */ /* 0x000fe200000006ff */
[----:B------:R-:W-:Y:S01]  /*4dd0*/  STL [R1+0x798], R6 ;  /* 0x0007980601007387 */ /* 0x000fe20000100800 */
[----:B------:R-:W-:Y:S01]  /*4de0*/  LEA.HI.X R13, R2, UR35, R8, 0x2, P2 ;  /* 0x00000023020d7c11 */ /* 0x000fe200090f1408 */
[----:B------:R-:W3:Y:S02]  /*4df0*/  LDCU.64 UR34, c[0x0][0x3b8] ;  /* 0x00007700ff2277ac */ /* 0x000ee40008000a00 */
[----:B------:R4:W-:Y:S04]  /*4e00*/  STL [R1+0x794], R5 ;  /* 0x0007940501007387 */ /* 0x0009e80000100800 */
[----:B------:R-:W2:Y:S01]  /*4e10*/  LDG.E R2, desc[UR36][R12.64] ;  /* 0x000000240c027981 */ /* 0x000ea2000c1e1900 */
[----:B-1----:R-:W-:-:S03]  /*4e20*/  IMAD R8, R18, R0, RZ ;  /* 0x0000000012087224 */ /* 0x002fc600078e02ff */
[----:B------:R1:W-:Y:S01]  /*4e30*/  STL [R1+0x790], R4 ;  /* 0x0007900401007387 */ /* 0x0003e20000100800 */
[----:B------:R-:W-:Y:S01]  /*4e40*/  IMAD.SHL.U32 R10, R8, 0x100, RZ ;  /* 0x00000100080a7824 */ /* 0x000fe200078e00ff */
[----:B----4-:R-:W-:Y:S02]  /*4e50*/  SHF.R.S32.HI R5, RZ, 0x1f, R252 ;  /* 0x0000001fff057819 */ /* 0x010fe400000114fc */
[----:B------:R-:W4:Y:S04]  /*4e60*/  LDL R6, [R1+0x410] ;  /* 0x0004100001067983 */ /* 0x000f280000100800 */
[----:B------:R-:W4:Y:S04]  /*4e70*/  LDL R16, [R1+0x414] ;  /* 0x0004140001107983 */ /* 0x000f280000100800 */
[----:B-1----:R-:W4:Y:S01]  /*4e80*/  LDL R4, [R1+0x418] ;  /* 0x0004180001047983 */ /* 0x002f220000100800 */
[----:B--2---:R-:W-:-:S05]  /*4e90*/  IMAD R8, R2, R10, R19 ;  /* 0x0000000a02087224 */ /* 0x004fca00078e0213 */
[----:B------:R-:W-:Y:S01]  /*4ea0*/  IADD3 R2, P2, PT, R252, R8, RZ ;  /* 0x00000008fc027210 */ /* 0x000fe20007f5e0ff */
[----:B------:R-:W-:-:S03]  /*4eb0*/  IMAD R10, R18, UR39, R17 ;  /* 0x00000027120a7c24 */ /* 0x000fc6000f8e0211 */
[----:B------:R-:W-:Y:S02]  /*4ec0*/  LEA.HI.X.SX32 R9, R8, R5, 0x1, P2 ;  /* 0x0000000508097211 */ /* 0x000fe400010f0eff */
[C---:B---3--:R-:W-:Y:S01]  /*4ed0*/  LEA R8, P2, R2.reuse, UR34, 0x2 ;  /* 0x0000002202087c11 */ /* 0x048fe2000f8410ff */
[----:B------:R-:W2:Y:S03]  /*4ee0*/  LDL R5, [R1+0x41c] ;  /* 0x00041c0001057983 */ /* 0x000ea60000100800 */
[----:B------:R-:W-:Y:S01]  /*4ef0*/  LEA.HI.X R9, R2, UR35, R9, 0x2, P2 ;  /* 0x0000002302097c11 */ /* 0x000fe200090f1409 */
[----:B------:R-:W-:-:S04]  /*4f00*/  IMAD.SHL.U32 R2, R10, 0x100, RZ ;  /* 0x000001000a027824 */ /* 0x000fc800078e00ff */
[----:B0-----:R-:W-:Y:S02]  /*4f10*/  IMAD.WIDE R10, R2, 0x4, R244 ;  /* 0x00000004020a7825 */ /* 0x001fe400078e02f4 */
[----:B------:R-:W4:Y:S04]  /*4f20*/  LDG.E.128 R244, desc[UR36][R8.64] ;  /* 0x0000002408f47981 */ /* 0x000f28000c1e1d00 */
[----:B------:R0:W-:Y:S04]  /*4f30*/  STL.64 [R1+0x18], R10 ;  /* 0x0000180a01007387 */ /* 0x0001e80000100a00 */
[----:B0-----:R-:W3:Y:S01]  /*4f40*/  LDG.E.128 R8, desc[UR36][R10.64+0x30] ;  /* 0x000030240a087981 */ /* 0x001ee2000c1e1d00 */
[----:B------:R-:W-:-:S02]  /*4f50*/  IMAD R7, R18, UR44, R17 ;  /* 0x0000002c12077c24 */ /* 0x000fc4000f8e0211 */
[----:B----4-:R-:W-:Y:S01]  /*4f60*/  FADD.FTZ R6, R6, R244 ;  /* 0x000000f406067221 */ /* 0x010fe20000010000 */
[----:B------:R-:W-:Y:S01]  /*4f70*/  FADD.FTZ R2, R16, R245 ;  /* 0x000000f510027221 */ /* 0x000fe20000010000 */
[----:B------:R-:W-:Y:S01]  /*4f80*/  IMAD R244, R7, R0, RZ ;  /* 0x0000000007f47224 */ /* 0x000fe200078e02ff */
[----:B------:R-:W0:Y:S04]  /*4f90*/  LDC R245, c[0x0][0x3f8] ;  /* 0x0000fe00fff57b82 */ /* 0x000e280000000800 */
[----:B------:R-:W-:Y:S01]  /*4fa0*/  SHF.L.U32 R7, R244, 0x8, RZ ;  /* 0x00000008f4077819 */ /* 0x000fe200000006ff */
[----:B---3--:R-:W-:Y:S01]  /*4fb0*/  FMUL.FTZ R17, R2, R9 ;  /* 0x0000000902117220 */ /* 0x008fe20000410000 */
[----:B------:R-:W-:Y:S02]  /*4fc0*/  FADD.FTZ R2, R4, R246 ;  /* 0x000000f604027221 */ /* 0x000fe40000010000 */
[----:B------:R-:W-:-:S02]  /*4fd0*/  SHF.R.S32.HI R4, RZ, 0x1f, R7 ;  /* 0x0000001fff047819 */ /* 0x000fc40000011407 */
[----:B------:R-:W-:Y:S01]  /*4fe0*/  FMUL.FTZ R18, R2, R10 ;  /* 0x0000000a02127220 */ /* 0x000fe20000410000 */
[----:B------:R-:W-:Y:S01]  /*4ff0*/  IADD3 R2, P2, PT, R7, R19, RZ ;  /* 0x0000001307027210 */ /* 0x000fe20007f5e0ff */
[----:B------:R-:W-:Y:S01]  /*5000*/  FMUL.FTZ R16, R6, R8 ;  /* 0x0000000806107220 */ /* 0x000fe20000410000 */
[----:B--2---:R-:W-:Y:S02]  /*5010*/  FADD.FTZ R10, R5, R247 ;  /* 0x000000f7050a7221 */ /* 0x004fe40000010000 */
[----:B------:R-:W-:Y:S02]  /*5020*/  LEA.HI.X.SX32 R9, R19, R4, 0x1, P2 ;  /* 0x0000000413097211 */ /* 0x000fe400010f0eff */
        /* <DEDUP_REMOVED lines=46> */
.L_x_976:
[----:B------:R-:W-:Y:S05]  /*5310*/  BSYNC.RECONVERGENT B2 ;  /* 0x0000000000027941 */ /* 0x000fea0003800200 */
.L_x_975:
[----:B------:R-:W-:Y:S04]  /*5320*/  BSSY.RECONVERGENT B2, `(.L_x_977) ;  /* 0x000003e000027945 */ /* 0x000fe80003800200 */
[----:B------:R-:W-:Y:S05]  /*5330*/  @P1 BRA `(.L_x_978) ;  /* 0x0000000000f01947 */ /* 0x000fea0003800000 */
[----:B------:R-:W2:Y:S01]  /*5340*/  S2UR UR44, SR_CTAID.Y ;  /* 0x00000000002c79c3 */ /* 0x000ea20000002600 */
[----:B------:R-:W3:Y:S01]  /*5350*/  LDCU.64 UR34, c[0x0][0x3c8] ;  /* 0x00007900ff2277ac */ /* 0x000ee20008000a00 */
[----:B-----5:R-:W-:Y:S04]  /*5360*/  STL [R1+0x7a0], R8 ;  /* 0x0007a00801007387 */ /* 0x020fe80000100800 */
[----:B------:R4:W-:Y:S02]  /*5370*/  STL [R1+0x79c], R7 ;  /* 0x00079c0701007387 */ /* 0x0009e40000100800 */
[----:B------:R-:W3:Y:S02]  /*5380*/  LDC R252, c[0x0][0x3f8] ;  /* 0x0000fe00fffc7b82 */ /* 0x000ee40000000800 */
[----:B------:R4:W-:Y:S06]  /*5390*/  STL [R1+0x798], R6 ;  /* 0x0007980601007387 */ /* 0x0009ec0000100800 */
[----:B01----:R-:W0:Y:S01]  /*53a0*/  LDC.64 R244, c[0x0][0x450] ;  /* 0x00011400fff47b82 */ /* 0x003e220000000a00 */
[----:B--2---:R-:W-:Y:S01]  /*53b0*/  IMAD R13, R0, UR44, RZ ;  /* 0x0000002c000d7c24 */ /* 0x004fe2000f8e02ff */
[----:B----4-:R-:W1:Y:S04]  /*53c0*/  S2R R7, SR_CTAID.X ;  /* 0x0000000000077919 */ /* 0x010e680000002500 */
[C---:B------:R-:W-:Y:S01]  /*53d0*/  IADD3 R2, P2, PT, R13.reuse, R3, RZ ;  /* 0x000000030d027210 */ /* 0x040fe20007f5e0ff */
[----:B------:R-:W2:Y:S03]  /*53e0*/  LDL R6, [R1+0x3f0] ;  /* 0x0003f00001067983 */ /* 0x000ea60000100800 */
[----:B------:R-:W-:Y:S01]  /*53f0*/  LEA.HI.X.SX32 R13, R13, RZ, 0x1, P2 ;  /* 0x000000ff0d0d7211 */ /* 0x000fe200010f0eff */
[----:B------:R4:W-:Y:S01]  /*5400*/  STL [R1+0x794], R5 ;  /* 0x0007940501007387 */ /* 0x0009e20000100800 */
[----:B---3--:R-:W-:-:S04]  /*5410*/  LEA R12, P2, R2, UR34, 0x2 ;  /* 0x00000022020c7c11 */ /* 0x008fc8000f8410ff */
[----:B------:R-:W-:Y:S01]  /*5420*/  LEA.HI.X R13, R2, UR35, R13, 0x2, P2 ;  /* 0x00000023020d7c11 */ /* 0x000fe200090f140d */
[----:B------:R-:W-:Y:S01]  /*5430*/  IMAD.IADD R2, R3, 0x1, R0 ;  /* 0x0000000103027824 */ /* 0x000fe200078e0200 */
[----:B------:R-:W3:Y:S03]  /*5440*/  LDCU.64 UR34, c[0x0][0x3b8] ;  /* 0x00007700ff2277ac */ /* 0x000ee60008000a00 */
[----:B------:R1:W3:Y:S01]  /*5450*/  LDG.E R12, desc[UR36][R12.64] ;  /* 0x000000240c0c7981 */ /* 0x0002e2000c1e1900 */
[----:B------:R-:W-:-:S03]  /*5460*/  IMAD R2, R0, 0x4, R2 ;  /* 0x0000000400027824 */ /* 0x000fc600078e0202 */
[----:B----4-:R-:W4:Y:S02]  /*5470*/  LDL R5, [R1+0x3f4] ;  /* 0x0003f40001057983 */ /* 0x010f240000100800 */
[----:B------:R-:W-:Y:S02]  /*5480*/  SHF.L.U32 R8, R2, 0x2, RZ ;  /* 0x0000000202087819 */ /* 0x000fe400000006ff */
[----:B------:R0:W-:Y:S01]  /*5490*/  STL [R1+0x790], R4 ;  /* 0x0007900401007387 */ /* 0x0001e20000100800 */
[C---:B-1----:R-:W-:Y:S02]  /*54a0*/  IMAD R13, R252.reuse, R0, RZ ;  /* 0x00000000fc0d7224 */ /* 0x042fe400078e02ff */
[----:B------:R-:W-:Y:S01]  /*54b0*/  IMAD R14, R252, UR39, R7 ;  /* 0x00000027fc0e7c24 */ /* 0x000fe2000f8e0207 */
[----:B0-----:R-:W4:Y:S01]  /*54c0*/  LDL R4, [R1+0x3f8] ;  /* 0x0003f80001047983 */ /* 0x001f220000100800 */
[----:B---3--:R-:W-:Y:S02]  /*54d0*/  IMAD R12, R13, R12, RZ ;  /* 0x0000000c0d0c7224 */ /* 0x008fe400078e02ff */
[----:B------:R-:W-:-:S02]  /*54e0*/  IMAD R13, R0, UR33, RZ ;  /* 0x00000021000d7c24 */ /* 0x000fc4000f8e02ff */
[----:B------:R-:W-:-:S05]  /*54f0*/  IMAD R2, R12, 0x100, R8 ;  /* 0x000001000c027824 */ /* 0x000fca00078e0208 */
[----:B------:R-:W-:Y:S02]  /*5500*/  SHF.R.S32.HI R12, RZ, 0x1f, R2 ;  /* 0x0000001fff0c7819 */ /* 0x000fe40000011402 */
[----:B------:R-:W-:-:S04]  /*5510*/  IADD3 R2, P2, PT, R13, R2, RZ ;  /* 0x000000020d027210 */ /* 0x000fc80007f5e0ff */
[----:B------:R-:W-:Y:S02]  /*5520*/  LEA.HI.X.SX32 R13, R13, R12, 0x1, P2 ;  /* 0x0000000c0d0d7211 */ /* 0x000fe400010f0eff */
[----:B------:R-:W-:-:S04]  /*5530*/  LEA R12, P2, R2, UR34, 0x2 ;  /* 0x00000022020c7c11 */ /* 0x000fc8000f8410ff */
[----:B------:R-:W-:Y:S01]  /*5540*/  LEA.HI.X R13, R2, UR35, R13, 0x2, P2 ;  /* 0x00000023020d7c11 */ /* 0x000fe200090f140d */
[----:B------:R-:W-:-:S04]  /*5550*/  IMAD.SHL.U32 R2, R14, 0x100, RZ ;  /* 0x000001000e027824 */ /* 0x000fc800078e00ff */
[----:B------:R-:W-:Y:S02]  /*5560*/  IMAD.WIDE R14, R2, 0x4, R244 ;  /* 0x00000004020e7825 */ /* 0x000fe400078e02f4 */
[----:B------:R-:W2:Y:S04]  /*5570*/  LDG.E.128 R244, desc[UR36][R12.64] ;  /* 0x000000240cf47981 */ /* 0x000ea8000c1e1d00 */
[----:B------:R-:W3:Y:S01]  /*5580*/  LDG.E.128 R12, desc[UR36][R14.64+0x50] ;  /* 0x000050240e0c7981 */ /* 0x000ee2000c1e1d00 */
[----:B------:R-:W-:-:S04]  /*5590*/  IMAD R2, R252, UR44, R7 ;  /* 0x0000002cfc027c24 */ /* 0x000fc8000f8e0207 */
[----:B------:R-:W-:Y:S01]  /*55a0*/  IMAD R2, R2, R0, RZ ;  /* 0x0000000002027224 */ /* 0x000fe200078e02ff */
[----:B------:R-:W-:-:S04]  /*55b0*/  SHF.R.S32.HI R7, RZ, 0x1f, R8 ;  /* 0x0000001fff077819 */ /* 0x000fc80000011408 */
[----:B------:R-:W-:-:S04]  /*55c0*/  SHF.L.U32 R252, R2, 0x8, RZ ;  /* 0x0000000802fc7819 */ /* 0x000fc800000006ff */
[C---:B------:R-:W-:Y:S02]  /*55d0*/  IADD3 R2, P2, PT, R252.reuse, R8, RZ ;  /* 0x00000008fc027210 */ /* 0x040fe40007f5e0ff */
[----:B------:R0:W5:Y:S02]  /*55e0*/  LDL.LU R8, [R1+0x7a0] ;  /* 0x0007a00001087983 */ /* 0x0001640000300800 */
[----:B------:R-:W-:Y:S02]  /*55f0*/  LEA.HI.X.SX32 R252, R252, R7, 0x1, P2 ;  /* 0x00000007fcfc7211 */ /* 0x000fe400010f0eff */
[----:B------:R0:W5:Y:S01]  /*5600*/  LDL.LU R7, [R1+0x79c] ;  /* 0x00079c0001077983 */ /* 0x0001620000300800 */
[----:B--2---:R-:W-:Y:S01]  /*5610*/  FADD.FTZ R244, R6, R244 ;  /* 0x000000f406f47221 */ /* 0x004fe20000010000 */
[----:B----4-:R-:W-:Y:S02]  /*5620*/  FADD.FTZ R245, R5, R245 ;  /* 0x000000f505f57221 */ /* 0x010fe40000010000 */
[----:B------:R0:W5:Y:S01]  /*5630*/  LDL.LU R6, [R1+0x798] ;  /* 0x0007980001067983 */ /* 0x0001620000300800 */
[----:B------:R-:W-:-:S03]  /*5640*/  FADD.FTZ R246, R4, R246 ;  /* 0x000000f604f67221 */ /* 0x000fc60000010000 */
[----:B------:R0:W5:Y:S04]  /*5650*/  LDL.LU R5, [R1+0x794] ;  /* 0x0007940001057983 */ /* 0x0001680000300800 */
[----:B------:R0:W5:Y:S01]  /*5660*/  LDL.LU R4, [R1+0x790] ;  /* 0x0007900001047983 */ /* 0x0001620000300800 */
[----:B---3--:R-:W-:-:S03]  /*5670*/  FMUL.FTZ R12, R244, R12 ;  /* 0x0000000cf40c7220 */ /* 0x008fc60000410000 */
[----:B------:R-:W2:Y:S01]  /*5680*/  LDL R244, [R1+0x3fc] ;  /* 0x0003fc0001f47983 */ /* 0x000ea20000100800 */
[----:B------:R-:W-:Y:S01]  /*5690*/  FMUL.FTZ R13, R245, R13 ;  /* 0x0000000df50d7220 */ /* 0x000fe20000410000 */
[----:B------:R-:W-:Y:S01]  /*56a0*/  FMUL.FTZ R14, R246, R14 ;  /* 0x0000000ef60e7220 */ /* 0x000fe20000410000 */
[----:B--2---:R-:W-:Y:S01]  /*56b0*/  FADD.FTZ R247, R244, R247 ;  /* 0x000000f7f4f77221 */ /* 0x004fe20000010000 */
[----:B------:R-:W-:-:S03]  /*56c0*/  LEA R244, P2, R2, UR34, 0x2 ;  /* 0x0000002202f47c11 */ /* 0x000fc6000f8410ff */
[----:B------:R-:W-:Y:S01]  /*56d0*/  FMUL.FTZ R15, R247, R15 ;  /* 0x0000000ff70f7220 */ /* 0x000fe20000410000 */
[----:B------:R-:W-:-:S05]  /*56e0*/  LEA.HI.X R245, R2, UR35, R252, 0x2, P2 ;  /* 0x0000002302f57c11 */ /* 0x000fca00090f14fc */
[----:B------:R0:W-:Y:S04]  /*56f0*/  STG.E.128 desc[UR36][R244.64], R12 ;  /* 0x0000000cf4007986 */ /* 0x0001e8000c101d24 */
.L_x_978:
[----:B------:R-:W-:Y:S05]  /*5700*/  BSYNC.RECONVERGENT B2 ;  /* 0x0000000000027941 */ /* 0x000fea0003800200 */
.L_x_977:
        /* <DEDUP_REMOVED lines=22> */
[-C--:B------:R-:W-:Y:S02]  /*5870*/  IADD3 R2, PT, PT, R2, R0.reuse, RZ ;  /* 0x0000000002027210 */ /* 0x080fe40007ffe0ff */
[----:B------:R0:W-:Y:S01]  /*5880*/  STL [R1+0x790], R4 ;  /* 0x0007900401007387 */ /* 0x0001e20000100800 */
[----:B-1----:R-:W-:Y:S02]  /*5890*/  IMAD R17, R252, R0, RZ ;  /* 0x00000000fc117224 */ /* 0x002fe400078e02ff */
[----:B------:R-:W-:Y:S02]  /*58a0*/  IMAD.SHL.U32 R8, R2, 0x4, RZ ;  /* 0x0000000402087824 */ /* 0x000fe400078e00ff */
[----:B------:R-:W-:Y:S01]  /*58b0*/  IMAD R18, R252, UR39, R7 ;  /* 0x00000027fc127c24 */ /* 0x000fe2000f8e0207 */
[----:B0-----:R-:W4:Y:S01]  /*58c0*/  LDL R4, [R1+0x3e8] ;  /* 0x0003e80001047983 */ /* 0x001f220000100800 */
[----:B---3--:R-:W-:-:S02]  /*58d0*/  IMAD R16, R17, R16, RZ ;  /* 0x0000001011107224 */ /* 0x008fc400078e02ff */
[----:B------:R-:W-:Y:S02]  /*58e0*/  IMAD R17, R0, UR33, RZ ;  /* 0x0000002100117c24 */ /* 0x000fe4000f8e02ff */
[----:B------:R-:W-:-:S05]  /*58f0*/  IMAD R2, R16, 0x100, R8 ;  /* 0x0000010010027824 */ /* 0x000fca00078e0208 */
[----:B------:R-:W-:Y:S02]  /*5900*/  SHF.R.S32.HI R16, RZ, 0x1f, R2 ;  /* 0x0000001fff107819 */ /* 0x000fe40000011402 */
[----:B------:R-:W-:-:S04]  /*5910*/  IADD3 R2, P2, PT, R17, R2, RZ ;  /* 0x0000000211027210 */ /* 0x000fc80007f5e0ff */
[----:B------:R-:W-:Y:S02]  /*5920*/  LEA.HI.X.SX32 R17, R17, R16, 0x1, P2 ;  /* 0x0000001011117211 */ /* 0x000fe400010f0eff */
[----:B------:R-:W-:-:S04]  /*5930*/  LEA R16, P2, R2, UR34, 0x2 ;  /* 0x0000002202107c11 */ /* 0x000fc8000f8410ff */
[----:B------:R-:W-:Y:S02]  /*5940*/  LEA.HI.X R17, R2, UR35, R17, 0x2, P2 ;  /* 0x0000002302117c11 */ /* 0x000fe400090f1411 */
[----:B------:R-:W-:-:S05]  /*5950*/  SHF.L.U32 R2, R18, 0x8, RZ ;  /* 0x0000000812027819 */ /* 0x000fca00000006ff */
[----:B------:R-:W-:Y:S02]  /*5960*/  IMAD.WIDE R18, R2, 0x4, R244 ;  /* 0x0000000402127825 */ /* 0x000fe400078e02f4 */
[----:B------:R-:W2:Y:S04]  /*5970*/  LDG.E.128 R244, desc[UR36][R16.64] ;  /* 0x0000002410f47981 */ /* 0x000ea8000c1e1d00 */
[----:B------:R-:W3:Y:S01]  /*5980*/  LDG.E.128 R16, desc[UR36][R18.64+0x60] ;  /* 0x0000602412107981 */ /* 0x000ee2000c1e1d00 */
[----:B------:R-:W-:-:S04]  /*5990*/  IMAD R2, R252, UR44, R7 ;  /* 0x0000002cfc027c24 */ /* 0x000fc8000f8e0207 */
[----:B------:R-:W-:-:S04]  /*59a0*/  IMAD R2, R2, R0, RZ ;  /* 0x0000000002027224 */ /* 0x000fc800078e02ff */
[----:B------:R-:W-:Y:S01]  /*59b0*/  IMAD.SHL.U32 R252, R2, 0x100, RZ ;  /* 0x0000010002fc7824 */ /* 0x000fe200078e00ff */
[----:B------:R-:W-:-:S04]  /*59c0*/  SHF.R.S32.HI R7, RZ, 0x1f, R8 ;  /* 0x0000001fff077819 */ /* 0x000fc80000011408 */
        /* <DEDUP_REMOVED lines=19> */
.L_x_980:
[----:B------:R-:W-:Y:S05]  /*5b00*/  BSYNC.RECONVERGENT B2 ;  /* 0x0000000000027941 */ /* 0x000fea0003800200 */
.L_x_979:
[----:B------:R-:W-:Y:S04]  /*5b10*/  BSSY.RECONVERGENT B2, `(.L_x_981) ;  /* 0x0000068000027945 */ /* 0x000fe80003800200 */
[----:B------:R-:W-:Y:S05]  /*5b20*/  @P1 BRA `(.L_x_982) ;  /* 0x0000000400981947 */ /* 0x000fea0003800000 */
[----:B------:R-:W2:Y:S01]  /*5b30*/  S2UR UR44, SR_CTAID.Y ;  /* 0x00000000002c79c3 */ /* 0x000ea20000002600 */
[----:B------:R-:W3:Y:S01]  /*5b40*/  LDCU.64 UR34, c[0x0][0x3c8] ;  /* 0x00007900ff2277ac */ /* 0x000ee20008000a00 */
[----:B------:R4:W-:Y:S04]  /*5b50*/  STL.64 [R1+0x7b0], R14 ;  /* 0x0007b00e01007387 */ /* 0x0009e80000100a00 */
[----:B-----5:R2:W-:Y:S02]  /*5b60*/  STL.64 [R1+0x7a8], R12 ;  /* 0x0007a80c01007387 */ /* 0x0205e40000100a00 */
[----:B01----:R-:W0:Y:S02]  /*5b70*/  LDC.64 R244, c[0x0][0x450] ;  /* 0x00011400fff47b82 */ /* 0x003e240000000a00 */
[----:B------:R3:W-:Y:S01]  /*5b80*/  STL.64 [R1+0x7a0], R8 ;  /* 0x0007a00801007387 */ /* 0x0007e20000100a00 */
[----:B------:R-:W-:-:S03]  /*5b90*/  IMAD R252, R0, UR33, RZ ;  /* 0x0000002100fc7c24 */ /* 0x000fc6000f8e02ff */
[----:B------:R1:W-:Y:S02]  /*5ba0*/  STL [R1+0x79c], R7 ;  /* 0x00079c0701007387 */ /* 0x0003e40000100800 */
[----:B----4-:R-:W4:Y:S01]  /*5bb0*/  LDC R14, c[0x0][0x3f8] ;  /* 0x0000fe00ff0e7b82 */ /* 0x010f220000000800 */
[----:B--2---:R-:W-:Y:S01]  /*5bc0*/  IMAD R20, R0, UR44, RZ ;  /* 0x0000002c00147c24 */ /* 0x004fe2000f8e02ff */
[----:B------:R-:W2:Y:S04]  /*5bd0*/  S2R R13, SR_CTAID.X ;  /* 0x00000000000d7919 */ /* 0x000ea80000002500 */
[C---:B------:R-:W-:Y:S01]  /*5be0*/  IADD3 R2, P2, PT, R20.reuse, R3, RZ ;  /* 0x0000000314027210 */ /* 0x040fe20007f5e0ff */
[----:B------:R-:W-:Y:S03]  /*5bf0*/  STL [R1+0x798], R6 ;  /* 0x0007980601007387 */ /* 0x000fe60000100800 */
[----:B------:R-:W-:Y:S01]  /*5c00*/  LEA.HI.X.SX32 R20, R20, RZ, 0x1, P2 ;  /* 0x000000ff14147211 */ /* 0x000fe200010f0eff */
[----:B------:R1:W-:Y:S01]  /*5c10*/  STL [R1+0x794], R5 ;  /* 0x0007940501007387 */ /* 0x0003e20000100800 */
[----:B---3--:R-:W-:-:S03]  /*5c20*/  LEA R8, P2, R2, UR34, 0x2 ;  /* 0x0000002202087c11 */ /* 0x008fc6000f8410ff */
[----:B------:R3:W-:Y:S01]  /*5c30*/  STL [R1+0x790], R4 ;  /* 0x0007900401007387 */ /* 0x0007e20000100800 */
[----:B------:R-:W-:Y:S01]  /*5c40*/  LEA.HI.X R9, R2, UR35, R20, 0x2, P2 ;  /* 0x0000002302097c11 */ /* 0x000fe200090f1414 */
[----:B----4-:R-:W-:Y:S01]  /*5c50*/  IMAD R21, R14, R0, RZ ;  /* 0x000000000e157224 */ /* 0x010fe200078e02ff */
[----:B------:R-:W4:Y:S01]  /*5c60*/  LDCU.64 UR34, c[0x0][0x3b8] ;  /* 0x00007700ff2277ac */ /* 0x000f220008000a00 */
[----:B-1----:R-:W4:Y:S04]  /*5c70*/  LDL R7, [R1+0x3d4] ;  /* 0x0003d40001077983 */ /* 0x002f280000100800 */
[----:B------:R-:W2:Y:S01]  /*5c80*/  LDG.E R2, desc[UR36][R8.64] ;  /* 0x0000002408027981 */ /* 0x000ea2000c1e1900 */
[----:B------:R-:W-:Y:S02]  /*5c90*/  IMAD.IADD R20, R3, 0x1, R0 ;  /* 0x0000000103147824 */ /* 0x000fe400078e0200 */
[----:B------:R-:W-:Y:S01]  /*5ca0*/  IMAD.SHL.U32 R22, R21, 0x100, RZ ;  /* 0x0000010015167824 */ /* 0x000fe200078e00ff */
[----:B------:R-:W-:Y:S01]  /*5cb0*/  SHF.R.S32.HI R5, RZ, 0x1f, R252 ;  /* 0x0000001fff057819 */ /* 0x000fe200000114fc */
[----:B------:R-:W4:Y:S01]  /*5cc0*/  LDL R12, [R1+0x3d0] ;  /* 0x0003d000010c7983 */ /* 0x000f220000100800 */
[----:B------:R-:W-:-:S03]  /*5cd0*/  LEA R20, R0, R20, 0x2 ;  /* 0x0000001400147211 */ /* 0x000fc600078e10ff */
[----:B---3--:R-:W3:Y:S02]  /*5ce0*/  LDL R4, [R1+0x3d8] ;  /* 0x0003d80001047983 */ /* 0x008ee40000100800 */
[----:B------:R-:W-:-:S05]  /*5cf0*/  IMAD R20, R0, 0x2, R20 ;  /* 0x0000000200147824 */ /* 0x000fca00078e0214 */
[----:B------:R-:W-:-:S05]  /*5d00*/  SHF.L.U32 R15, R20, 0x2, RZ ;  /* 0x00000002140f7819 */ /* 0x000fca00000006ff */
[----:B--2---:R-:W-:-:S05]  /*5d10*/  IMAD R21, R2, R22, R15 ;  /* 0x0000001602157224 */ /* 0x004fca00078e020f */
[----:B------:R-:W-:Y:S01]  /*5d20*/  IADD3 R2, P2, PT, R252, R21, RZ ;  /* 0x00000015fc027210 */ /* 0x000fe20007f5e0ff */
[----:B------:R-:W-:-:S03]  /*5d30*/  IMAD R22, R14, UR39, R13 ;  /* 0x000000270e167c24 */ /* 0x000fc6000f8e020d */
[----:B------:R-:W-:Y:S02]  /*5d40*/  LEA.HI.X.SX32 R21, R21, R5, 0x1, P2 ;  /* 0x0000000515157211 */ /* 0x000fe400010f0eff */
[C---:B----4-:R-:W-:Y:S01]  /*5d50*/  LEA R20, P2, R2.reuse, UR34, 0x2 ;  /* 0x0000002202147c11 */ /* 0x050fe2000f8410ff */
        /* <DEDUP_REMOVED lines=8> */
[----:B----4-:R-:W-:Y:S02]  /*5de0*/  FADD.FTZ R2, R7, R245 ;  /* 0x000000f507027221 */ /* 0x010fe40000010000 */
[----:B------:R-:W-:-:S04]  /*5df0*/  IMAD R245, R6, R0, RZ ;  /* 0x0000000006f57224 */ /* 0x000fc800078e02ff */
[----:B------:R-:W-:Y:S02]  /*5e00*/  IMAD.SHL.U32 R7, R245, 0x100, RZ ;  /* 0x00000100f5077824 */ /* 0x000fe400078e00ff */
[----:B------:R-:W-:Y:S01]  /*5e10*/  FADD.FTZ R244, R12, R244 ;  /* 0x000000f40cf47221 */ /* 0x000fe20000010000 */
[----:B---3--:R-:W-:Y:S01]  /*5e20*/  FMUL.FTZ R13, R2, R21 ;  /* 0x00000015020d7220 */ /* 0x008fe20000410000 */
[----:B------:R-:W-:Y:S01]  /*5e30*/  FADD.FTZ R2, R4, R246 ;  /* 0x000000f604027221 */ /* 0x000fe20000010000 */
[----:B------:R-:W-:-:S03]  /*5e40*/  SHF.R.S32.HI R4, RZ, 0x1f, R7 ;  /* 0x0000001fff047819 */ /* 0x000fc60000011407 */
[----:B------:R-:W-:Y:S01]  /*5e50*/  FMUL.FTZ R14, R2, R22 ;  /* 0x00000016020e7220 */ /* 0x000fe20000410000 */
[----:B------:R-:W-:Y:S01]  /*5e60*/  IADD3 R2, P2, PT, R7, R15, RZ ;  /* 0x0000000f07027210 */ /* 0x000fe20007f5e0ff */
[----:B------:R-:W-:Y:S01]  /*5e70*/  FMUL.FTZ R12, R244, R20 ;  /* 0x00000014f40c7220 */ /* 0x000fe20000410000 */
[----:B--2---:R-:W-:Y:S01]  /*5e80*/  FADD.FTZ R22, R5, R247 ;  /* 0x000000f705167221 */ /* 0x004fe20000010000 */
[----:B------:R-:W0:Y:S01]  /*5e90*/  LDC R244, c[0x0][0x3f8] ;  /* 0x0000fe00fff47b82 */ /* 0x000e220000000800 */
[----:B------:R-:W-:Y:S02]  /*5ea0*/  LEA.HI.X.SX32 R21, R15, R4, 0x1, P2 ;  /* 0x000000040f157211 */ /* 0x000fe400010f0eff */
[----:B------:R-:W-:Y:S01]  /*5eb0*/  LEA R20, P2, R2, UR34, 0x2 ;  /* 0x0000002202147c11 */ /* 0x000fe2000f8410ff */
[----:B------:R-:W-:-:S03]  /*5ec0*/  FMUL.FTZ R15, R22, R23 ;  /* 0x00000017160f7220 */ /* 0x000fc60000410000 */
[----:B------:R-:W-:-:S05]  /*5ed0*/  LEA.HI.X R21, R2, UR35, R21, 0x2, P2 ;  /* 0x0000002302157c11 */ /* 0x000fca00090f1415 */
[----:B------:R1:W-:Y:S04]  /*5ee0*/  STG.E.128 desc[UR36][R20.64], R12 ;  /* 0x0000000c14007986 */ /* 0x0003e8000c101d24 */
[----:B-1----:R-:W2:Y:S01]  /*5ef0*/  LDG.E R20, desc[UR36][R8.64] ;  /* 0x0000002408147981 */ /* 0x002ea2000c1e1900 */
[----:B0-----:R-:W-:Y:S02]  /*5f00*/  IMAD R246, R244, R0, RZ ;  /* 0x00000000f4f67224 */ /* 0x001fe400078e02ff */
[----:B------:R-:W-:-:S03]  /*5f10*/  IMAD R2, R0, 0x8, R3 ;  /* 0x0000000800027824 */ /* 0x000fc600078e0203 */
[----:B------:R-:W-:Y:S01]  /*5f20*/  SHF.L.U32 R246, R246, 0x8, RZ ;  /* 0x00000008f6f67819 */ /* 0x000fe200000006ff */
[----:B------:R-:W-:Y:S01]  /*5f30*/  IMAD.SHL.U32 R2, R2, 0x4, RZ ;  /* 0x0000000402027824 */ /* 0x000fe200078e00ff */
[----:B------:R-:W-:Y:S01]  /*5f40*/  SHF.R.S32.HI R244, RZ, 0x1f, R252 ;  /* 0x0000001ffff47819 */ /* 0x000fe200000114fc */
[----:B------:R-:W-:Y:S04]  /*5f50*/  STL [R1], R12 ;  /* 0x0000000c01007387 */ /* 0x000fe80000100800 */
        /* <DEDUP_REMOVED lines=35> */
.L_x_982:
[----:B------:R-:W-:Y:S05]  /*6190*/  BSYNC.RECONVERGENT B2 ;  /* 0x0000000000027941 */ /* 0x000fea0003800200 */
.L_x_981:
        /* <DEDUP_REMOVED lines=17> */
[----:B------:R-:W3:Y:S04]  /*62b0*/  LDCU.64 UR34, c[0x0][0x3b8] ;  /* 0x00007700ff2277ac */ /* 0x000ee80008000a00 */
[----:B------:R1:W3:Y:S01]  /*62c0*/  LDG.E R24, desc[UR36][R24.64] ;  /* 0x0000002418187981 */ /* 0x0002e2000c1e1900 */
[----:B------:R-:W-:-:S03]  /*62d0*/  IADD3 R2, PT, PT, R3, R0, RZ ;  /* 0x0000000003027210 */ /* 0x000fc60007ffe0ff */
[----:B----4-:R-:W4:Y:S02]  /*62e0*/  LDL R5, [R1+0x3b4] ;  /* 0x0003b40001057983 */ /* 0x010f240000100800 */
[C---:B------:R-:W-:Y:S02]  /*62f0*/  IMAD R2, R0.reuse, 0x4, R2 ;  /* 0x0000000400027824 */ /* 0x040fe400078e0202 */
[----:B------:R0:W-:Y:S02]  /*6300*/  STL [R1+0x790], R4 ;  /* 0x0007900401007387 */ /* 0x0001e40000100800 */
[----:B------:R-:W-:Y:S02]  /*6310*/  IMAD R2, R0, 0x2, R2 ;  /* 0x0000000200027824 */ /* 0x000fe400078e0202 */
[----:B-1----:R-:W-:-:S03]  /*6320*/  IMAD R25, R252, R0, RZ ;  /* 0x00000000fc197224 */ /* 0x002fc600078e02ff */
[----:B------:R-:W-:Y:S01]  /*6330*/  LEA R2, R0, R2, 0x1 ;  /* 0x0000000200027211 */ /* 0x000fe200078e08ff */
[----:B------:R-:W-:Y:S01]  /*6340*/  IMAD R26, R252, UR39, R7 ;  /* 0x00000027fc1a7c24 */ /* 0x000fe2000f8e0207 */
[----:B0-----:R-:W4:Y:S03]  /*6350*/  LDL R4, [R1+0x3b8] ;  /* 0x0003b80001047983 */ /* 0x001f260000100800 */
[----:B------:R-:W-:Y:S02]  /*6360*/  IMAD.SHL.U32 R8, R2, 0x4, RZ ;  /* 0x0000000402087824 */ /* 0x000fe400078e00ff */
[----:B---3--:R-:W-:Y:S02]  /*6370*/  IMAD R24, R25, R24, RZ ;  /* 0x0000001819187224 */ /* 0x008fe400078e02ff */
        /* <DEDUP_REMOVED lines=34> */
.L_x_984:
[----:B------:R-:W-:Y:S05]  /*65a0*/  BSYNC.RECONVERGENT B2 ;  /* 0x0000000000027941 */ /* 0x000fea0003800200 */
.L_x_983:
        /* <DEDUP_REMOVED lines=20> */
[----:B------:R-:W-:-:S03]  /*66f0*/  LEA R2, R0, R2, 0x2 ;  /* 0x0000000200027211 */ /* 0x000fc600078e10ff */
[----:B----4-:R-:W4:Y:S02]  /*6700*/  LDL R5, [R1+0x3a4] ;  /* 0x0003a40001057983 */ /* 0x010f240000100800 */
[C---:B------:R-:W-:Y:S02]  /*6710*/  IMAD R2, R0.reuse, 0x2, R2 ;  /* 0x0000000200027824 */ /* 0x040fe400078e0202 */
[----:B------:R0:W-:Y:S02]  /*6720*/  STL [R1+0x790], R4 ;  /* 0x0007900401007387 */ /* 0x0001e40000100800 */
[----:B------:R-:W-:Y:S02]  /*6730*/  IMAD R2, R0, 0x2, R2 ;  /* 0x0000000200027824 */ /* 0x000fe400078e0202 */
[----:B-1----:R-:W-:-:S03]  /*6740*/  IMAD R29, R252, R0, RZ ;  /* 0x00000000fc1d7224 */ /* 0x002fc600078e02ff */
[----:B------:R-:W-:Y:S01]  /*6750*/  IADD3 R2, PT, PT, R2, R0, RZ ;  /* 0x0000000002027210 */ /* 0x000fe20007ffe0ff */
        /* <DEDUP_REMOVED lines=38> */
.L_x_986:
[----:B------:R-:W-:Y:S05]  /*69c0*/  BSYNC.RECONVERGENT B2 ;  /* 0x0000000000027941 */ /* 0x000fea0003800200 */
.L_x_985:
        /* <DEDUP_REMOVED lines=65> */
.L_x_988:
[----:B------:R-:W-:Y:S05]  /*6de0*/  BSYNC.RECONVERGENT B2 ;  /* 0x0000000000027941 */ /* 0x000fea0003800200 */
.L_x_987:
        /* <DEDUP_REMOVED lines=24> */
[----:B------:R-:W-:-:S05]  /*6f70*/  IMAD R2, R0, 0x2, R2 ;  /* 0x0000000200027824 */ /* 0x000fca00078e0202 */
[----:B------:R-:W-:Y:S01]  /*6f80*/  LEA R2, R0, R2, 0x1 ;  /* 0x0000000200027211 */ /* 0x000fe200078e08ff */
[C---:B-1----:R-:W-:Y:S02]  /*6f90*/  IMAD R37, R252.reuse, R0, RZ ;  /* 0x00000000fc257224 */ /* 0x042fe400078e02ff */
[----:B------:R-:W-:Y:S01]  /*6fa0*/  IMAD R38, R252, UR39, R7 ;  /* 0x00000027fc267c24 */ /* 0x000fe2000f8e0207 */
[----:B0-----:R-:W4:Y:S01]  /*6fb0*/  LDL R4, [R1+0x388] ;  /* 0x0003880001047983 */ /* 0x001f220000100800 */
[----:B------:R-:W-:-:S04]  /*6fc0*/  IMAD.IADD R2, R2, 0x1, R0 ;  /* 0x0000000102027824 */ /* 0x000fc800078e0200 */
[----:B------:R-:W-:Y:S02]  /*6fd0*/  IMAD.SHL.U32 R8, R2, 0x4, RZ ;  /* 0x0000000402087824 */ /* 0x000fe400078e00ff */
[----:B---3--:R-:W-:Y:S02]  /*6fe0*/  IMAD R36, R37, R36, RZ ;  /* 0x0000002425247224 */ /* 0x008fe400078e02ff */
[----:B------:R-:W-:-:S03]  /*6ff0*/  IMAD R37, R0, UR33, RZ ;  /* 0x0000002100257c24 */ /* 0x000fc6000f8e02ff */
[----:B------:R-:W-:-:S04]  /*7000*/  LEA R2, R36, R8, 0x8 ;  /* 0x0000000824027211 */ /* 0x000fc800078e40ff */
        /* <DEDUP_REMOVED lines=32> */
.L_x_990:
[----:B------:R-:W-:Y:S05]  /*7210*/  BSYNC.RECONVERGENT B2 ;  /* 0x0000000000027941 */ /* 0x000fea0003800200 */
.L_x_989:
        /* <DEDUP_REMOVED lines=28> */
[----:B------:R-:W-:-:S04]  /*73e0*/  IMAD R2, R0, 0x2, R2 ;  /* 0x0000000200027824 */ /* 0x000fc800078e0202 */
[----:B------:R-:W-:-:S05]  /*73f0*/  IMAD R2, R0, 0x2, R2 ;  /* 0x0000000200027824 */ /* 0x000fca00078e0202 */
[----:B------:R-:W-:Y:S01]  /*7400*/  SHF.L.U32 R8, R2, 0x2, RZ ;  /* 0x0000000202087819 */ /* 0x000fe200000006ff */
[----:B---3--:R-:W-:Y:S02]  /*7410*/  IMAD R40, R41, R40, RZ ;  /* 0x0000002829287224 */ /* 0x008fe400078e02ff */
[----:B------:R-:W-:Y:S02]  /*7420*/  IMAD R41, R0, UR33, RZ ;  /* 0x0000002100297c24 */ /* 0x000fe4000f8e02ff */
        /* <DEDUP_REMOVED lines=33> */
.L_x_992:
[----:B------:R-:W-:Y:S05]  /*7640*/  BSYNC.RECONVERGENT B2 ;  /* 0x0000000000027941 */ /* 0x000fea0003800200 */
.L_x_991:
        /* <DEDUP_REMOVED lines=22> */
[C---:B------:R-:W-:Y:S02]  /*77b0*/  LEA R2, R0.reuse, R2, 0x1 ;  /* 0x0000000200027211 */ /* 0x040fe400078e08ff */
[----:B------:R1:W-:Y:S03]  /*77c0*/  STL [R1+0x790], R4 ;  /* 0x0007900401007387 */ /* 0x0003e60000100800 */
[----:B------:R-:W-:-:S04]  /*77d0*/  IMAD R2, R0, 0x2, R2 ;  /* 0x0000000200027824 */ /* 0x000fc800078e0202 */
[----:B------:R-:W-:Y:S02]  /*77e0*/  IMAD R2, R0, 0x2, R2 ;  /* 0x0000000200027824 */ /* 0x000fe400078e0202 */
[----:B-1----:R-:W-:Y:S01]  /*77f0*/  IMAD R45, R252, R0, RZ ;  /* 0x00000000fc2d7224 */ /* 0x002fe200078e02ff */
[----:B------:R-:W4:Y:S02]  /*7800*/  LDL R4, [R1+0x368] ;  /* 0x0003680001047983 */ /* 0x000f240000100800 */
[----:B------:R-:W-:-:S05]  /*7810*/  LEA R2, R0, R2, 0x1 ;  /* 0x0000000200027211 */ /* 0x000fca00078e08ff */
[----:B------:R-:W-:-:S04]  /*7820*/  IMAD.IADD R2, R2, 0x1, R0 ;  /* 0x0000000102027824 */ /* 0x000fc800078e0200 */
[----:B------:R-:W-:Y:S02]  /*7830*/  IMAD.SHL.U32 R8, R2, 0x4, RZ ;  /* 0x0000000402087824 */ /* 0x000fe400078e00ff */
[----:B------:R-:W-:Y:S02]  /*7840*/  IMAD R46, R252, UR39, R7 ;  /* 0x00000027fc2e7c24 */ /* 0x000fe4000f8e0207 */
        /* <DEDUP_REMOVED lines=9> */
[----:B0-----:R-:W-:Y:S02]  /*78e0*/  IMAD.WIDE R46, R2, 0x4, R244 ;  /* 0x00000004022e7825 */ /* 0x001fe400078e02f4 */
        /* <DEDUP_REMOVED lines=25> */
.L_x_994:
[----:B------:R-:W-:Y:S05]  /*7a80*/  BSYNC.RECONVERGENT B2 ;  /* 0x0000000000027941 */ /* 0x000fea0003800200 */
.L_x_993:
[----:B------:R-:W-:Y:S04]  /*7a90*/  BSSY.RECONVERGENT B2, `(.L_x_995) ;  /* 0x0000062000027945 */ /* 0x000fe80003800200 */
[----:B------:R-:W-:Y:S05]  /*7aa0*/  @P1 BRA `(.L_x_996) ;  /* 0x0000000400801947 */ /* 0x000fea0003800000 */
[----:B------:R-:W2:Y:S01]  /*7ab0*/  S2UR UR44, SR_CTAID.Y ;  /* 0x00000000002c79c3 */ /* 0x000ea20000002600 */
[----:B------:R-:W3:Y:S01]  /*7ac0*/  LDCU.64 UR34, c[0x0][0x3c8] ;  /* 0x00007900ff2277ac */ /* 0x000ee20008000a00 */
[----:B-----5:R-:W-:Y:S04]  /*7ad0*/  STL [R1+0x7a4], R9 ;  /* 0x0007a40901007387 */ /* 0x020fe80000100800 */
[----:B------:R0:W-:Y:S02]  /*7ae0*/  STL [R1+0x7a0], R8 ;  /* 0x0007a00801007387 */ /* 0x0001e40000100800 */
[----:B------:R-:W4:Y:S02]  /*7af0*/  LDC.64 R52, c[0x0][0x450] ;  /* 0x00011400ff347b82 */ /* 0x000f240000000a00 */
[----:B0-----:R-:W4:Y:S04]  /*7b00*/  LDL R8, [R1+0x350] ;  /* 0x0003500001087983 */ /* 0x001f280000100800 */
[----:B------:R1:W-:Y:S01]  /*7b10*/  STL [R1+0x79c], R7 ;  /* 0x00079c0701007387 */ /* 0x0003e20000100800 */
[----:B--2---:R-:W-:-:S05]  /*7b20*/  IMAD R48, R0, UR44, RZ ;  /* 0x0000002c00307c24 */ /* 0x004fca000f8e02ff */
[C---:B------:R-:W-:Y:S01]  /*7b30*/  IADD3 R2, P2, PT, R48.reuse, R3, RZ ;  /* 0x0000000330027210 */ /* 0x040fe20007f5e0ff */
[----:B-1----:R-:W2:Y:S03]  /*7b40*/  LDL R7, [R1+0x358] ;  /* 0x0003580001077983 */ /* 0x002ea60000100800 */
[----:B------:R-:W-:Y:S01]  /*7b50*/  LEA.HI.X.SX32 R48, R48, RZ, 0x1, P2 ;  /* 0x000000ff30307211 */ /* 0x000fe200010f0eff */
[----:B------:R-:W-:Y:S01]  /*7b60*/  STL [R1+0x798], R6 ;  /* 0x0007980601007387 */ /* 0x000fe20000100800 */
[----:B---3--:R-:W-:-:S03]  /*7b70*/  LEA R244, P2, R2, UR34, 0x2 ;  /* 0x0000002202f47c11 */ /* 0x008fc6000f8410ff */
[----:B------:R0:W-:Y:S01]  /*7b80*/  STL [R1+0x794], R5 ;  /* 0x0007940501007387 */ /* 0x0001e20000100800 */
[----:B------:R-:W-:Y:S01]  /*7b90*/  LEA.HI.X R245, R2, UR35, R48, 0x2, P2 ;  /* 0x0000002302f57c11 */ /* 0x000fe200090f1430 */
[----:B------:R-:W1:Y:S04]  /*7ba0*/  LDCU.64 UR34, c[0x0][0x3b8] ;  /* 0x00007700ff2277ac */ /* 0x000e680008000a00 */
[----:B------:R-:W3:Y:S01]  /*7bb0*/  LDG.E R2, desc[UR36][R244.64] ;  /* 0x00000024f4027981 */ /* 0x000ee2000c1e1900 */
[----:B------:R-:W-:-:S03]  /*7bc0*/  IADD3 R48, PT, PT, R3, R0, RZ ;  /* 0x0000000003307210 */ /* 0x000fc60007ffe0ff */
[----:B0-----:R-:W2:Y:S02]  /*7bd0*/  LDL R5, [R1+0x35c] ;  /* 0x00035c0001057983 */ /* 0x001ea40000100800 */
[C---:B------:R-:W-:Y:S02]  /*7be0*/  IMAD R48, R0.reuse, 0x4, R48 ;  /* 0x0000000400307824 */ /* 0x040fe400078e0230 */
[----:B------:R0:W-:Y:S02]  /*7bf0*/  STL [R1+0x790], R4 ;  /* 0x0007900401007387 */ /* 0x0001e40000100800 */
[C---:B------:R-:W-:Y:S01]  /*7c00*/  IMAD R48, R0.reuse, 0x2, R48 ;  /* 0x0000000200307824 */ /* 0x040fe200078e0230 */
[----:B0-----:R-:W0:Y:S04]  /*7c10*/  LDC R4, c[0x0][0x3f8] ;  /* 0x0000fe00ff047b82 */ /* 0x001e280000000800 */
[C---:B------:R-:W-:Y:S01]  /*7c20*/  LEA R48, R0.reuse, R48, 0x1 ;  /* 0x0000003000307211 */ /* 0x040fe200078e08ff */
[----:B------:R-:W1:Y:S04]  /*7c30*/  S2R R9, SR_CTAID.X ;  /* 0x0000000000097919 */ /* 0x000e680000002500 */
[----:B------:R-:W-:-:S04]  /*7c40*/  IMAD R48, R0, 0x2, R48 ;  /* 0x0000000200307824 */ /* 0x000fc800078e0230 */
[----:B------:R-:W-:-:S05]  /*7c50*/  IMAD R48, R0, 0x2, R48 ;  /* 0x0000000200307824 */ /* 0x000fca00078e0230 */
[C---:B------:R-:W-:Y:S01]  /*7c60*/  LEA R48, R0.reuse, R48, 0x1 ;  /* 0x0000003000307211 */ /* 0x040fe200078e08ff */
[----:B------:R-:W-:-:S04]  /*7c70*/  IMAD R246, R0, UR33, RZ ;  /* 0x0000002100f67c24 */ /* 0x000fc8000f8e02ff */
[----:B------:R-:W-:Y:S02]  /*7c80*/  IMAD.SHL.U32 R6, R48, 0x4, RZ ;  /* 0x0000000430067824 */ /* 0x000fe400078e00ff */
[----:B0-----:R-:W-:-:S04]  /*7c90*/  IMAD R49, R4, R0, RZ ;  /* 0x0000000004317224 */ /* 0x001fc800078e02ff */
[----:B------:R-:W-:Y:S01]  /*7ca0*/  IMAD.SHL.U32 R247, R49, 0x100, RZ ;  /* 0x0000010031f77824 */ /* 0x000fe200078e00ff */
[----:B------:R-:W-:Y:S01]  /*7cb0*/  SHF.R.S32.HI R252, RZ, 0x1f, R246 ;  /* 0x0000001ffffc7819 */ /* 0x000fe200000114f6 */
[----:B-1----:R-:W-:Y:S02]  /*7cc0*/  IMAD R50, R4, UR39, R9 ;  /* 0x0000002704327c24 */ /* 0x002fe4000f8e0209 */
[----:B---3--:R-:W-:-:S05]  /*7cd0*/  IMAD R49, R2, R247, R6 ;  /* 0x000000f702317224 */ /* 0x008fca00078e0206 */
[----:B------:R-:W-:-:S04]  /*7ce0*/  IADD3 R2, P2, PT, R246, R49, RZ ;  /* 0x00000031f6027210 */ /* 0x000fc80007f5e0ff */
[----:B------:R-:W-:Y:S02]  /*7cf0*/  LEA.HI.X.SX32 R49, R49, R252, 0x1, P2 ;  /* 0x000000fc31317211 */ /* 0x000fe400010f0eff */
[----:B------:R-:W-:-:S04]  /*7d00*/  LEA R48, P2, R2, UR34, 0x2 ;  /* 0x0000002202307c11 */ /* 0x000fc8000f8410ff */
[----:B------:R-:W-:Y:S02]  /*7d10*/  LEA.HI.X R49, R2, UR35, R49, 0x2, P2 ;  /* 0x0000002302317c11 */ /* 0x000fe400090f1431 */
[----:B------:R-:W-:-:S04]  /*7d20*/  SHF.L.U32 R2, R50, 0x8, RZ ;  /* 0x0000000832027819 */ /* 0x000fc800000006ff */
[----:B------:R-:W3:Y:S01]  /*7d30*/  LDG.E.128 R48, desc[UR36][R48.64] ;  /* 0x0000002430307981 */ /* 0x000ee2000c1e1d00 */
[----:B----4-:R-:W-:-:S03]  /*7d40*/  IMAD.WIDE R54, R2, 0x4, R52 ;  /* 0x0000000402367825 */ /* 0x010fc600078e0234 */
[----:B------:R-:W3:Y:S04]  /*7d50*/  LDL R2, [R1+0x354] ;  /* 0x0003540001027983 */ /* 0x000ee80000100800 */
[----:B------:R0:W-:Y:S04]  /*7d60*/  STL.64 [R1+0x10], R54 ;  /* 0x0000103601007387 */ /* 0x0001e80000100a00 */
[----:B0-----:R-:W4:Y:S01]  /*7d70*/  LDG.E.128 R52, desc[UR36][R54.64+0xf0] ;  /* 0x0000f02436347981 */ /* 0x001f22000c1e1d00 */
[----:B------:R-:W-:-:S03]  /*7d80*/  IMAD R4, R4, UR44, R9 ;  /* 0x0000002c04047c24 */ /* 0x000fc6000f8e0209 */
[----:B------:R0:W5:Y:S01]  /*7d90*/  LDL.LU R9, [R1+0x7a4] ;  /* 0x0007a40001097983 */ /* 0x0001620000300800 */
[----:B------:R-:W-:Y:S02]  /*7da0*/  IMAD R4, R4, R0, RZ ;  /* 0x0000000004047224 */ /* 0x000fe400078e02ff */
[----:B---3--:R-:W-:Y:S01]  /*7db0*/  FADD.FTZ R2, R2, R49 ;  /* 0x0000003102027221 */ /* 0x008fe20000010000 */
[----:B------:R-:W-:Y:S01]  /*7dc0*/  FADD.FTZ R48, R8, R48 ;  /* 0x0000003008307221 */ /* 0x000fe20000010000 */
[----:B--2---:R-:W-:Y:S01]  /*7dd0*/  FADD.FTZ R51, R5, R51 ;  /* 0x0000003305337221 */ /* 0x004fe20000010000 */
[----:B------:R0:W5:Y:S04]  /*7de0*/  LDL.LU R8, [R1+0x7a0] ;  /* 0x0007a00001087983 */ /* 0x0001680000300800 */
[----:B------:R-:W2:Y:S01]  /*7df0*/  LDL R5, [R1+0x344] ;  /* 0x0003440001057983 */ /* 0x000ea20000100800 */
[----:B----4-:R-:W-:Y:S01]  /*7e00*/  FMUL.FTZ R49, R2, R53 ;  /* 0x0000003502317220 */ /* 0x010fe20000410000 */
[----:B------:R-:W-:Y:S01]  /*7e10*/  FADD.FTZ R2, R7, R50 ;  /* 0x0000003207027221 */ /* 0x000fe20000010000 */
[----:B------:R-:W-:-:S03]  /*7e20*/  IMAD.SHL.U32 R7, R4, 0x100, RZ ;  /* 0x0000010004077824 */ /* 0x000fc600078e00ff */
[----:B------:R-:W-:Y:S02]  /*7e30*/  FMUL.FTZ R50, R2, R54 ;  /* 0x0000003602327220 */ /* 0x000fe40000410000 */
[----:B------:R-:W-:Y:S02]  /*7e40*/  SHF.R.S32.HI R4, RZ, 0x1f, R7 ;  /* 0x0000001fff047819 */ /* 0x000fe40000011407 */
[----:B------:R-:W-:Y:S01]  /*7e50*/  IADD3 R2, P2, PT, R7, R6, RZ ;  /* 0x0000000607027210 */ /* 0x000fe20007f5e0ff */
[----:B------:R-:W-:-:S03]  /*7e60*/  FMUL.FTZ R48, R48, R52 ;  /* 0x0000003430307220 */ /* 0x000fc60000410000 */
[----:B------:R-:W-:Y:S02]  /*7e70*/  LEA.HI.X.SX32 R53, R6, R4, 0x1, P2 ;  /* 0x0000000406357211 */ /* 0x000fe400010f0eff */
[C---:B------:R-:W-:Y:S01]  /*7e80*/  LEA R52, P2, R2.reuse, UR34, 0x2 ;  /* 0x0000002202347c11 */ /* 0x040fe2000f8410ff */
[----:B------:R-:W-:Y:S01]  /*7e90*/  FMUL.FTZ R51, R51, R55 ;  /* 0x0000003733337220 */ /* 0x000fe20000410000 */
[----:B------:R-:W3:Y:S02]  /*7ea0*/  LDL R6, [R1+0x340] ;  /* 0x0003400001067983 */ /* 0x000ee40000100800 */
[----:B------:R-:W-:-:S05]  /*7eb0*/  LEA.HI.X R53, R2, UR35, R53, 0x2, P2 ;  /* 0x0000002302357c11 */ /* 0x000fca00090f1435 */
[----:B------:R1:W-:Y:S04]  /*7ec0*/  STG.E.128 desc[UR36][R52.64], R48 ;  /* 0x0000003034007986 */ /* 0x0003e8000c101d24 */
[----:B-1----:R-:W4:Y:S01]  /*7ed0*/  LDG.E R52, desc[UR36][R244.64] ;  /* 0x00000024f4347981 */ /* 0x002f22000c1e1900 */
[----:B------:R-:W-:-:S05]  /*7ee0*/  IMAD R2, R0, 0x10, R3 ;  /* 0x0000001000027824 */ /* 0x000fca00078e0203 */
[----:B------:R-:W-:-:S05]  /*7ef0*/  SHF.L.U32 R2, R2, 0x2, RZ ;  /* 0x0000000202027819 */ /* 0x000fca00000006ff */
[----:B----4-:R-:W-:-:S05]  /*7f00*/  IMAD R52, R52, R247, R2 ;  /* 0x000000f734347224 */ /* 0x010fca00078e0202 */
[----:B------:R-:W-:-:S04]  /*7f10*/  IADD3 R53, P2, PT, R246, R52, RZ ;  /* 0x00000034f6357210 */ /* 0x000fc80007f5e0ff */
[----:B------:R-:W-:Y:S02]  /*7f20*/  LEA.HI.X.SX32 R54, R52, R252, 0x1, P2 ;  /* 0x000000fc34367211 */ /* 0x000fe400010f0eff */
[----:B------:R-:W-:-:S04]  /*7f30*/  LEA R52, P2, R53, UR34, 0x2 ;  /* 0x0000002235347c11 */ /* 0x000fc8000f8410ff */
[----:B------:R-:W-:Y:S02]  /*7f40*/  LEA.HI.X R53, R53, UR35, R54, 0x2, P2 ;  /* 0x0000002335357c11 */ /* 0x000fe400090f1436 */
[----:B------:R-:W4:Y:S01]  /*7f50*/  LDL.LU.64 R54, [R1+0x10] ;  /* 0x0000100001367983 */ /* 0x000f220000300a00 */
[----:B------:R-:W-:-:S03]  /*7f60*/  IADD3 R252, P2, PT, R7, R2, RZ ;  /* 0x0000000207fc7210 */ /* 0x000fc60007f5e0ff */
[----:B------:R-:W3:Y:S01]  /*7f70*/  LDG.E.128 R244, desc[UR36][R52.64] ;  /* 0x0000002434f47981 */ /* 0x000ee2000c1e1d00 */
[----:B------:R-:W-:-:S03]  /*7f80*/  LEA.HI.X.SX32 R4, R2, R4, 0x1, P2 ;  /* 0x0000000402047211 */ /* 0x000fc600010f0eff */
[----:B------:R0:W5:Y:S04]  /*7f90*/  LDL.LU R7, [R1+0x79c] ;  /* 0x00079c0001077983 */ /* 0x0001680000300800 */
[----:B------:R-:W2:Y:S04]  /*7fa0*/  LDL R2, [R1+0x348] ;  /* 0x0003480001027983 */ /* 0x000ea80000100800 */
[----:B----4-:R-:W4:Y:S01]  /*7fb0*/  LDG.E.128 R52, desc[UR36][R54.64+0x100] ;  /* 0x0001002436347981 */ /* 0x010f22000c1e1d00 */
[----:B---3--:R-:W-:Y:S01]  /*7fc0*/  FADD.FTZ R244, R6, R244 ;  /* 0x000000f406f47221 */ /* 0x008fe20000010000 */
[----:B--2---:R-:W-:-:S02]  /*7fd0*/  FADD.FTZ R245, R5, R245 ;  /* 0x000000f505f57221 */ /* 0x004fc40000010000 */
[----:B------:R0:W5:Y:S04]  /*7fe0*/  LDL.LU R6, [R1+0x798] ;  /* 0x0007980001067983 */ /* 0x0001680000300800 */
[----:B------:R0:W5:Y:S01]  /*7ff0*/  LDL.LU R5, [R1+0x794] ;  /* 0x0007940001057983 */ /* 0x0001620000300800 */
[----:B------:R-:W-:-:S03]  /*8000*/  FADD.FTZ R2, R2, R246 ;  /* 0x000000f602027221 */ /* 0x000fc60000010000 */
[----:B------:R-:W2:Y:S01]  /*8010*/  LDL R246, [R1+0x34c] ;  /* 0x00034c0001f67983 */ /* 0x000ea20000100800 */
[----:B----4-:R-:W-:Y:S01]  /*8020*/  FMUL.FTZ R52, R244, R52 ;  /* 0x00000034f4347220 */ /* 0x010fe20000410000 */
[----:B------:R-:W-:Y:S01]  /*8030*/  LEA R244, P2, R252, UR34, 0x2 ;  /* 0x00000022fcf47c11 */ /* 0x000fe2000f8410ff */
[----:B------:R-:W-:-:S03]  /*8040*/  FMUL.FTZ R53, R245, R53 ;  /* 0x00000035f5357220 */ /* 0x000fc60000410000 */
[----:B------:R-:W-:Y:S02]  /*8050*/  LEA.HI.X R245, R252, UR35, R4, 0x2, P2 ;  /* 0x00000023fcf57c11 */ /* 0x000fe400090f1404 */
[----:B------:R0:W5:Y:S01]  /*8060*/  LDL.LU R4, [R1+0x790] ;  /* 0x0007900001047983 */ /* 0x0001620000300800 */
[----:B------:R-:W-:Y:S01]  /*8070*/  FMUL.FTZ R54, R2, R54 ;  /* 0x0000003602367220 */ /* 0x000fe20000410000 */
[----:B--2---:R-:W-:-:S04]  /*8080*/  FADD.FTZ R2, R246, R247 ;  /* 0x000000f7f6027221 */ /* 0x004fc80000010000 */
[----:B------:R-:W-:-:S05]  /*8090*/  FMUL.FTZ R55, R2, R55 ;  /* 0x0000003702377220 */ /* 0x000fca0000410000 */
[----:B------:R0:W-:Y:S02]  /*80a0*/  STG.E.128 desc[UR36][R244.64], R52 ;  /* 0x00000034f4007986 */ /* 0x0001e4000c101d24 */
.L_x_996:
[----:B------:R-:W-:Y:S05]  /*80b0*/  BSYNC.RECONVERGENT B2 ;  /* 0x0000000000027941 */ /* 0x000fea0003800200 */
.L_x_995:
        /* <DEDUP_REMOVED lines=29> */
[----:B------:R-:W-:-:S04]  /*8290*/  IMAD R2, R0, 0x2, R2 ;  /* 0x0000000200027824 */ /* 0x000fc800078e0202 */
[----:B------:R-:W-:-:S05]  /*82a0*/  IMAD R2, R0, 0x2, R2 ;  /* 0x0000000200027824 */ /* 0x000fca00078e0202 */
[----:B------:R-:W-:Y:S01]  /*82b0*/  SHF.L.U32 R8, R2, 0x2, RZ ;  /* 0x0000000202087819 */ /* 0x000fe200000006ff */
[----:B------:R-:W-:Y:S02]  /*82c0*/  IMAD R58, R252, UR39, R7 ;  /* 0x00000027fc3a7c24 */ /* 0x000fe4000f8e0207 */
        /* <DEDUP_REMOVED lines=35> */
.L_x_998:
[----:B------:R-:W-:Y:S05]  /*8500*/  BSYNC.RECONVERGENT B2 ;  /* 0x0000000000027941 */ /* 0x000fea0003800200 */
.L_x_997:
        /* <DEDUP_REMOVED lines=31> */
[----:B------:R-:W-:-:S05]  /*8700*/  IADD3 R2, PT, PT, R2, R0, RZ ;  /* 0x0000000002027210 */ /* 0x000fca0007ffe0ff */
[----:B------:R-:W-:Y:S02]  /*8710*/  IMAD.SHL.U32 R8, R2, 0x4, RZ ;  /* 0x0000000402087824 */ /* 0x000fe400078e00ff */
        /* <DEDUP_REMOVED lines=36> */
.L_x_1000:
[----:B------:R-:W-:Y:S05]  /*8960*/  BSYNC.RECONVERGENT B2 ;  /* 0x0000000000027941 */ /* 0x000fea0003800200 */
.L_x_999:
        /* <DEDUP_REMOVED lines=31> */
[----:B------:R-:W-:-:S05]  /*8b60*/  LEA R2, R0, R2, 0x1 ;  /* 0x0000000200027211 */ /* 0x000fca00078e08ff */
[----:B------:R-:W-:-:S04]  /*8b70*/  IMAD R2, R0, 0x2, R2 ;  /* 0x0000000200027824 */ /* 0x000fc800078e0202 */
        /* <DEDUP_REMOVED lines=36> */
.L_x_1002:
[----:B------:R-:W-:Y:S05]  /*8dc0*/  BSYNC.RECONVERGENT B2 ;  /* 0x0000000000027941 */ /* 0x000fea0003800200 */
.L_x_1001:
        /* <DEDUP_REMOVED lines=32> */
[----:B------:R-:W-:-:S05]  /*8fd0*/  IMAD R2, R0, 0x2, R2 ;  /* 0x0000000200027824 */ /* 0x000fca00078e0202 */
[----:B------:R-:W-:-:S05]  /*8fe0*/  IADD3 R2, PT, PT, R2, R0, RZ ;  /* 0x0000000002027210 */ /* 0x000fca0007ffe0ff */
        /* <DEDUP_REMOVED lines=36> */
.L_x_1004:
[----:B------:R-:W-:Y:S05]  /*9230*/  BSYNC.RECONVERGENT B2 ;  /* 0x0000000000027941 */ /* 0x000fea0003800200 */
.L_x_1003:
        /* <DEDUP_REMOVED lines=70> */
.L_x_1006:
[----:B------:R-:W-:Y:S05]  /*96a0*/  BSYNC.RECONVERGENT B2 ;  /* 0x0000000000027941 */ /* 0x000fea0003800200 */
.L_x_1005:
        /* <DEDUP_REMOVED lines=31> */
[----:B------:R-:W-:-:S05]  /*98a0*/  LEA R2, R0, R2, 0x1 ;  /* 0x0000000200027211 */ /* 0x000fca00078e08ff */
[----:B------:R-:W-:-:S04]  /*98b0*/  IMAD R2, R0, 0x2, R2 ;  /* 0x0000000200027824 */ /* 0x000fc800078e0202 */
[----:B------:R-:W-:-:S05]  /*98c0*/  IMAD.IADD R2, R2, 0x1, R0 ;  /* 0x0000000102027824 */ /* 0x000fca00078e0200 */
        /* <DEDUP_REMOVED lines=37> */
.L_x_1008:
[----:B------:R-:W-:Y:S05]  /*9b20*/  BSYNC.RECONVERGENT B2 ;  /* 0x0000000000027941 */ /* 0x000fea0003800200 */
.L_x_1007:
        /* <DEDUP_REMOVED lines=71> */
.L_x_1010:
[----:B------:R-:W-:Y:S05]  /*9fa0*/  BSYNC.RECONVERGENT B2 ;  /* 0x0000000000027941 */ /* 0x000fea0003800200 */
.L_x_1009:
        /* <DEDUP_REMOVED lines=72> */
.L_x_1012:
[----:B------:R-:W-:Y:S05]  /*a430*/  BSYNC.RECONVERGENT B2 ;  /* 0x0000000000027941 */ /* 0x000fea0003800200 */
.L_x_1011:
        /* <DEDUP_REMOVED lines=72> */
.L_x_1014:
[----:B------:R-:W-:Y:S05]  /*a8c0*/  BSYNC.RECONVERGENT B2 ;  /* 0x0000000000027941 */ /* 0x000fea0003800200 */
.L_x_1013:
        /* <DEDUP_REMOVED lines=73> */
.L_x_1016:
[----:B------:R-:W-:Y:S05]  /*ad60*/  BSYNC.RECONVERGENT B2 ;  /* 0x0000000000027941 */ /* 0x000fea0003800200 */
.L_x_1015:
        /* <DEDUP_REMOVED lines=73> */
.L_x_1018:
[----:B------:R-:W-:Y:S05]  /*b200*/  BSYNC.RECONVERGENT B2 ;  /* 0x0000000000027941 */ /* 0x000fea0003800200 */
.L_x_1017:
        /* <DEDUP_REMOVED lines=74> */
.L_x_1020:
[----:B------:R-:W-:Y:S05]  /*b6b0*/  BSYNC.RECONVERGENT B2 ;  /* 0x0000000000027941 */ /* 0x000fea0003800200 */
.L_x_1019:
        /* <DEDUP_REMOVED lines=74> */
.L_x_1022:
[----:B------:R-:W-:Y:S05]  /*bb60*/  BSYNC.RECONVERGENT B2 ;  /* 0x0000000000027941 */ /* 0x000fea0003800200 */
.L_x_1021:
        /* <DEDUP_REMOVED lines=75> */
.L_x_1024:
[----:B------:R-:W-:Y:S05]  /*c020*/  BSYNC.RECONVERGENT B2 ;  /* 0x0000000000027941 */ /* 0x000fea0003800200 */
.L_x_1023:
[----:B------:R-:W-:Y:S01]  /*c030*/  IMAD.IADD R2, R3, 0x1, R0 ;  /* 0x0000000103027824 */ /* 0x000fe200078e0200 */
[----:B------:R-:W-:Y:S04]  /*c040*/  BSSY.RECONVERGENT B2, `(.L_x_1025) ;  /* 0x000006a000027945 */ /* 0x000fe80003800200 */
        /* <DEDUP_REMOVED lines=13> */
[----:B------:R-:W-:-:S05]  /*c120*/  IMAD R246, R0, 0x2, R2 ;  /* 0x0000000200f67824 */ /* 0x000fca00078e0202 */
[----:B------:R2:W-:Y:S01]  /*c130*/  STL [R1+0x18], R246 ;  /* 0x000018f601007387 */ /* 0x0005e20000100800 */
[----:B------:R-:W-:Y:S05]  /*c140*/  @P1 BRA `(.L_x_1026) ;  /* 0x0000000400641947 */ /* 0x000fea0003800000 */
[----:B------:R-:W3:Y:S01]  /*c150*/  S2UR UR44, SR_CTAID.Y ;  /* 0x00000000002c79c3 */ /* 0x000ee20000002600 */
[----:B------:R-:W4:Y:S01]  /*c160*/  LDCU.64 UR34, c[0x0][0x3c8] ;  /* 0x00007900ff2277ac */ /* 0x000f220008000a00 */
[----:B-----5:R0:W-:Y:S04]  /*c170*/  STL [R1+0x7a4], R9 ;  /* 0x0007a40901007387 */ /* 0x0201e80000100800 */
[----:B------:R1:W-:Y:S02]  /*c180*/  STL [R1+0x7a0], R8 ;  /* 0x0007a00801007387 */ /* 0x0003e40000100800 */
[----:B------:R-:W2:Y:S02]  /*c190*/  LDC.64 R116, c[0x0][0x450] ;  /* 0x00011400ff747b82 */ /* 0x000ea40000000a00 */
[----:B------:R-:W-:Y:S04]  /*c1a0*/  STL [R1+0x79c], R7 ;  /* 0x00079c0701007387 */ /* 0x000fe80000100800 */
[----:B------:R-:W-:Y:S04]  /*c1b0*/  STL [R1+0x798], R6 ;  /* 0x0007980601007387 */ /* 0x000fe80000100800 */
[----:B------:R-:W-:Y:S04]  /*c1c0*/  STL [R1+0x794], R5 ;  /* 0x0007940501007387 */ /* 0x000fe80000100800 */
[----:B------:R4:W-:Y:S01]  /*c1d0*/  STL [R1+0x790], R4 ;  /* 0x0007900401007387 */ /* 0x0009e20000100800 */
[----:B---3--:R-:W-:Y:S01]  /*c1e0*/  IMAD R112, R0, UR44, RZ ;  /* 0x0000002c00707c24 */ /* 0x008fe2000f8e02ff */
[----:B0-----:R-:W0:Y:S04]  /*c1f0*/  S2R R9, SR_CTAID.X ;  /* 0x0000000000097919 */ /* 0x001e280000002500 */
[C---:B------:R-:W-:Y:S01]  /*c200*/  IADD3 R2, P2, PT, R112.reuse, R3, RZ ;  /* 0x0000000370027210 */ /* 0x040fe20007f5e0ff */
[----:B-1----:R-:W3:Y:S01]  /*c210*/  LDL R8, [R1+0x250] ;  /* 0x0002500001087983 */ /* 0x002ee20000100800 */
[----:B----4-:R-:W1:Y:S02]  /*c220*/  LDC R4, c[0x0][0x3f8] ;  /* 0x0000fe00ff047b82 */ /* 0x010e640000000800 */
[----:B------:R-:W-:Y:S01]  /*c230*/  LEA.HI.X.SX32 R112, R112, RZ, 0x1, P2 ;  /* 0x000000ff70707211 */ /* 0x000fe200010f0eff */
[----:B------:R-:W4:Y:S01]  /*c240*/  LDL R7, [R1+0x258] ;  /* 0x0002580001077983 */ /* 0x000f220000100800 */
[----:B------:R-:W-:-:S02]  /*c250*/  LEA R244, P2, R2, UR34, 0x2 ;  /* 0x0000002202f47c11 */ /* 0x000fc4000f8410ff */
[----:B------:R-:W-:Y:S01]  /*c260*/  SHF.L.U32 R6, R246, 0x2, RZ ;  /* 0x00000002f6067819 */ /* 0x000fe200000006ff */
[----:B------:R-:W4:Y:S01]  /*c270*/  LDL R5, [R1+0x25c] ;  /* 0x00025c0001057983 */ /* 0x000f220000100800 */
[----:B------:R-:W-:Y:S01]  /*c280*/  LEA.HI.X R245, R2, UR35, R112, 0x2, P2 ;  /* 0x0000002302f57c11 */ /* 0x000fe200090f1470 */
[----:B------:R-:W0:Y:S04]  /*c290*/  LDCU.64 UR34, c[0x0][0x3b8] ;  /* 0x00007700ff2277ac */ /* 0x000e280008000a00 */
[----:B------:R-:W3:Y:S01]  /*c2a0*/  LDG.E R2, desc[UR36][R244.64] ;  /* 0x00000024f4027981 */ /* 0x000ee2000c1e1900 */
[----:B--2---:R-:W-:Y:S02]  /*c2b0*/  IMAD R246, R0, UR33, RZ ;  /* 0x0000002100f67c24 */ /* 0x004fe4000f8e02ff */
[----:B-1----:R-:W-:-:S04]  /*c2c0*/  IMAD R112, R4, R0, RZ ;  /* 0x0000000004707224 */ /* 0x002fc800078e02ff */
[----:B------:R-:W-:Y:S01]  /*c2d0*/  IMAD.SHL.U32 R247, R112, 0x100, RZ ;  /* 0x0000010070f77824 */ /* 0x000fe200078e00ff */
[----:B------:R-:W-:Y:S01]  /*c2e0*/  SHF.R.S32.HI R252, RZ, 0x1f, R246 ;  /* 0x0000001ffffc7819 */ /* 0x000fe200000114f6 */
[----:B0-----:R-:W-:Y:S02]  /*c2f0*/  IMAD R114, R4, UR39, R9 ;  /* 0x0000002704727c24 */ /* 0x001fe4000f8e0209 */
[----:B---3--:R-:W-:-:S05]  /*c300*/  IMAD R113, R2, R247, R6 ;  /* 0x000000f702717224 */ /* 0x008fca00078e0206 */
[----:B------:R-:W-:-:S04]  /*c310*/  IADD3 R2, P2, PT, R246, R113, RZ ;  /* 0x00000071f6027210 */ /* 0x000fc80007f5e0ff */
[----:B------:R-:W-:Y:S02]  /*c320*/  LEA.HI.X.SX32 R113, R113, R252, 0x1, P2 ;  /* 0x000000fc71717211 */ /* 0x000fe400010f0eff */
[----:B------:R-:W-:-:S04]  /*c330*/  LEA R112, P2, R2, UR34, 0x2 ;  /* 0x0000002202707c11 */ /* 0x000fc8000f8410ff */
[----:B------:R-:W-:Y:S01]  /*c340*/  LEA.HI.X R113, R2, UR35, R113, 0x2, P2 ;  /* 0x0000002302717c11 */ /* 0x000fe200090f1471 */
[----:B------:R-:W-:-:S04]  /*c350*/  IMAD.SHL.U32 R2, R114, 0x100, RZ ;  /* 0x0000010072027824 */ /* 0x000fc800078e00ff */
[----:B------:R-:W-:Y:S01]  /*c360*/  IMAD.WIDE R118, R2, 0x4, R116 ;  /* 0x0000000402767825 */ /* 0x000fe200078e0274 */
[----:B------:R-:W2:Y:S04]  /*c370*/  LDG.E.128 R112, desc[UR36][R112.64] ;  /* 0x0000002470707981 */ /* 0x000ea8000c1e1d00 */
[----:B------:R-:W2:Y:S04]  /*c380*/  LDL R2, [R1+0x254] ;  /* 0x0002540001027983 */ /* 0x000ea80000100800 */
[----:B------:R0:W-:Y:S04]  /*c390*/  STL.64 [R1+0x10], R118 ;  /* 0x0000107601007387 */ /* 0x0001e80000100a00 */
[----:B0-----:R-:W3:Y:S01]  /*c3a0*/  LDG.E.128 R116, desc[UR36][R118.64+0x1f0] ;  /* 0x0001f02476747981 */ /* 0x001ee2000c1e1d00 */
[----:B------:R-:W-:-:S03]  /*c3b0*/  IMAD R4, R4, UR44, R9 ;  /* 0x0000002c04047c24 */ /* 0x000fc6000f8e0209 */
[----:B------:R0:W5:Y:S01]  /*c3c0*/  LDL.LU R9, [R1+0x7a4] ;  /* 0x0007a40001097983 */ /* 0x0001620000300800 */
[----:B------:R-:W-:Y:S02]  /*c3d0*/  IMAD R4, R4, R0, RZ ;  /* 0x0000000004047224 */ /* 0x000fe400078e02ff */
[----:B--2---:R-:W-:Y:S01]  /*c3e0*/  FADD.FTZ R2, R2, R113 ;  /* 0x0000007102027221 */ /* 0x004fe20000010000 */
[----:B------:R-:W-:Y:S02]  /*c3f0*/  FADD.FTZ R112, R8, R112 ;  /* 0x0000007008707221 */ /* 0x000fe40000010000 */
[----:B------:R0:W5:Y:S01]  /*c400*/  LDL.LU R8, [R1+0x7a0] ;  /* 0x0007a00001087983 */ /* 0x0001620000300800 */
[----:B---3--:R-:W-:Y:S01]  /*c410*/  FMUL.FTZ R113, R2, R117 ;  /* 0x0000007502717220 */ /* 0x008fe20000410000 */
[----:B----4-:R-:W-:Y:S01]  /*c420*/  FADD.FTZ R2, R7, R114 ;  /* 0x0000007207027221 */ /* 0x010fe20000010000 */
[----:B------:R-:W-:-:S03]  /*c430*/  IMAD.SHL.U32 R7, R4, 0x100, RZ ;  /* 0x0000010004077824 */ /* 0x000fc600078e00ff */
[----:B------:R-:W-:Y:S02]  /*c440*/  FMUL.FTZ R114, R2, R118 ;  /* 0x0000007602727220 */ /* 0x000fe40000410000 */
[----:B------:R-:W-:Y:S02]  /*c450*/  SHF.R.S32.HI R4, RZ, 0x1f, R7 ;  /* 0x0000001fff047819 */ /* 0x000fe40000011407 */
[----:B------:R-:W-:Y:S01]  /*c460*/  IADD3 R2, P2, PT, R7, R6, RZ ;  /* 0x0000000607027210 */ /* 0x000fe20007f5e0ff */
[----:B------:R-:W-:Y:S01]  /*c470*/  FADD.FTZ R118, R5, R115 ;  /* 0x0000007305767221 */ /* 0x000fe20000010000 */
[----:B------:R-:W-:Y:S01]  /*c480*/  FMUL.FTZ R112, R112, R116 ;  /* 0x0000007470707220 */ /* 0x000fe20000410000 */
[----:B------:R-:W2:Y:S01]  /*c490*/  LDL R5, [R1+0x244] ;  /* 0x0002440001057983 */ /* 0x000ea20000100800 */
[----:B------:R-:W-:Y:S02]  /*c4a0*/  LEA.HI.X.SX32 R115, R6, R4, 0x1, P2 ;  /* 0x0000000406737211 */ /* 0x000fe400010f0eff */
[C---:B------:R-:W-:Y:S01]  /*c4b0*/  LEA R116, P2, R2.reuse, UR34, 0x2 ;  /* 0x0000002202747c11 */ /* 0x040fe2000f8410ff */
[----:B------:R-:W3:Y:S03]  /*c4c0*/  LDL R6, [R1+0x240] ;  /* 0x0002400001067983 */ /* 0x000ee60000100800 */
[----:B------:R-:W-:Y:S01]  /*c4d0*/  LEA.HI.X R117, R2, UR35, R115, 0x2, P2 ;  /* 0x0000002302757c11 */ /* 0x000fe200090f1473 */
[----:B------:R-:W-:-:S05]  /*c4e0*/  FMUL.FTZ R115, R118, R119 ;  /* 0x0000007776737220 */ /* 0x000fca0000410000 */
[----:B------:R1:W-:Y:S04]  /*c4f0*/  STG.E.128 desc[UR36][R116.64], R112 ;  /* 0x0000007074007986 */ /* 0x0003e8000c101d24 */
[----:B-1----:R-:W4:Y:S01]  /*c500*/  LDG.E R116, desc[UR36][R244.64] ;  /* 0x00000024f4747981 */ /* 0x002f22000c1e1900 */
[----:B------:R-:W-:-:S05]  /*c510*/  LEA R2, R0, R3, 0x5 ;  /* 0x0000000300027211 */ /* 0x000fca00078e28ff */
[----:B------:R-:W-:-:S04]  /*c520*/  IMAD.SHL.U32 R2, R2, 0x4, RZ ;  /* 0x0000000402027824 */ /* 0x000fc800078e00ff */
        /* <DEDUP_REMOVED lines=27> */
.L_x_1026:
[----:B------:R-:W-:Y:S05]  /*c6e0*/  BSYNC.RECONVERGENT B2 ;  /* 0x0000000000027941 */ /* 0x000fea0003800200 */
.L_x_1025:
[----:B------:R-:W3:Y:S01]  /*c6f0*/  LDL.LU R2, [R1+0x18] ;  /* 0x0000180001027983 */ /* 0x000ee20000300800 */
[----:B------:R-:W-:Y:S01]  /*c700*/  BSSY.RECONVERGENT B2, `(.L_x_1027) ;  /* 0x000003d000027945 */ /* 0x000fe20003800200 */
[----:B---3--:R-:W-:-:S03]  /*c710*/  IMAD R2, R0, 0x2, R2 ;  /* 0x0000000200027824 */ /* 0x008fc600078e0202 */
[----:B------:R-:W-:Y:S05]  /*c720*/  @P1 BRA `(.L_x_1028) ;  /* 0x0000000000e81947 */ /* 0x000fea0003800000 */
[----:B------:R-:W3:Y:S01]  /*c730*/  S2UR UR44, SR_CTAID.Y ;  /* 0x00000000002c79c3 */ /* 0x000ee20000002600 */
[----:B------:R-:W4:Y:S01]  /*c740*/  LDCU.64 UR34, c[0x0][0x3c8] ;  /* 0x00007900ff2277ac */ /* 0x000f220008000a00 */
[----:B-----5:R2:W-:Y:S04]  /*c750*/  STL [R1+0x7a0], R8 ;  /* 0x0007a00801007387 */ /* 0x0205e80000100800 */
[----:B------:R2:W-:Y:S01]  /*c760*/  STL [R1+0x79c], R7 ;  /* 0x00079c0701007387 */ /* 0x0005e20000100800 */
[----:B------:R-:W-:Y:S01]  /*c770*/  SHF.L.U32 R252, R2, 0x2, RZ ;  /* 0x0000000202fc7819 */ /* 0x000fe200000006ff */
[----:B01----:R-:W0:Y:S08]  /*c780*/  LDC.64 R244, c[0x0][0x450] ;  /* 0x00011400fff47b82 */ /* 0x003e300000000a00 */
[----:B--2---:R-:W1:Y:S01]  /*c790*/  LDC R8, c[0x0][0x3f8] ;  /* 0x0000fe00ff087b82 */ /* 0x004e620000000800 */
[----:B------:R-:W2:Y:S04]  /*c7a0*/  LDL R7, [R1+0x230] ;  /* 0x0002300001077983 */ /* 0x000ea80000100800 */
[----:B------:R4:W-:Y:S01]  /*c7b0*/  STL [R1+0x798], R6 ;  /* 0x0007980601007387 */ /* 0x0009e20000100800 */
[----:B---3--:R-:W-:-:S05]  /*c7c0*/  IMAD R122, R0, UR44, RZ ;  /* 0x0000002c007a7c24 */ /* 0x008fca000f8e02ff */
[C---:B------:R-:W-:Y:S01]  /*c7d0*/  IADD3 R121, P2, PT, R122.reuse, R3, RZ ;  /* 0x000000037a797210 */ /* 0x040fe20007f5e0ff */
[----:B----4-:R-:W3:Y:S03]  /*c7e0*/  LDL R6, [R1+0x234] ;  /* 0x0002340001067983 */ /* 0x010ee60000100800 */
[----:B------:R-:W-:Y:S02]  /*c7f0*/  LEA.HI.X.SX32 R122, R122, RZ, 0x1, P2 ;  /* 0x000000ff7a7a7211 */ /* 0x000fe400010f0eff */
[C---:B------:R-:W-:Y:S01]  /*c800*/  LEA R120, P2, R121.reuse, UR34, 0x2 ;  /* 0x0000002279787c11 */ /* 0x040fe2000f8410ff */
[----:B------:R4:W-:Y:S03]  /*c810*/  STL [R1+0x794], R5 ;  /* 0x0007940501007387 */ /* 0x0009e60000100800 */
[----:B------:R-:W-:Y:S01]  /*c820*/  LEA.HI.X R121, R121, UR35, R122, 0x2, P2 ;  /* 0x0000002379797c11 */ /* 0x000fe200090f147a */
[----:B------:R-:W0:Y:S04]  /*c830*/  LDCU.64 UR34, c[0x0][0x3b8] ;  /* 0x00007700ff2277ac */ /* 0x000e280008000a00 */
[----:B------:R1:W2:Y:S04]  /*c840*/  LDG.E R120, desc[UR36][R120.64] ;  /* 0x0000002478787981 */ /* 0x0002a8000c1e1900 */
[----:B----4-:R-:W4:Y:S04]  /*c850*/  LDL R5, [R1+0x238] ;  /* 0x0002380001057983 */ /* 0x010f280000100800 */
[----:B------:R0:W-:Y:S02]  /*c860*/  STL [R1+0x790], R4 ;  /* 0x0007900401007387 */ /* 0x0001e40000100800 */
[----:B0-----:R-:W0:Y:S01]  /*c870*/  S2R R4, SR_CTAID.X ;  /* 0x0000000000047919 */ /* 0x001e220000002500 */
[----:B-1----:R-:W-:-:S02]  /*c880*/  IMAD R121, R8, R0, RZ ;  /* 0x0000000008797224 */ /* 0x002fc400078e02ff */
[----:B------:R-:W-:Y:S02]  /*c890*/  IMAD R123, R0, UR33, RZ ;  /* 0x00000021007b7c24 */ /* 0x000fe4000f8e02ff */
[----:B0-----:R-:W-:-:S04]  /*c8a0*/  IMAD R122, R8, UR39, R4 ;  /* 0x00000027087a7c24 */ /* 0x001fc8000f8e0204 */
[----:B------:R-:W-:Y:S02]  /*c8b0*/  IMAD.SHL.U32 R122, R122, 0x100, RZ ;  /* 0x000001007a7a7824 */ /* 0x000fe400078e00ff */
[----:B--2---:R-:W-:-:S04]  /*c8c0*/  IMAD R121, R121, R120, RZ ;  /* 0x0000007879797224 */ /* 0x004fc800078e02ff */
[----:B------:R-:W-:-:S05]  /*c8d0*/  IMAD R121, R121, 0x100, R252 ;  /* 0x0000010079797824 */ /* 0x000fca00078e02fc */
[----:B------:R-:W-:Y:S02]  /*c8e0*/  SHF.R.S32.HI R120, RZ, 0x1f, R121 ;  /* 0x0000001fff787819 */ /* 0x000fe40000011479 */
[----:B------:R-:W-:-:S04]  /*c8f0*/  IADD3 R121, P2, PT, R123, R121, RZ ;  /* 0x000000797b797210 */ /* 0x000fc80007f5e0ff */
[----:B------:R-:W-:Y:S02]  /*c900*/  LEA.HI.X.SX32 R123, R123, R120, 0x1, P2 ;  /* 0x000000787b7b7211 */ /* 0x000fe400010f0eff */
[----:B------:R-:W-:-:S04]  /*c910*/  LEA R120, P2, R121, UR34, 0x2 ;  /* 0x0000002279787c11 */ /* 0x000fc8000f8410ff */
[----:B------:R-:W-:Y:S01]  /*c920*/  LEA.HI.X R121, R121, UR35, R123, 0x2, P2 ;  /* 0x0000002379797c11 */ /* 0x000fe200090f147b */
[----:B------:R-:W-:-:S04]  /*c930*/  IMAD.WIDE R122, R122, 0x4, R244 ;  /* 0x000000047a7a7825 */ /* 0x000fc800078e02f4 */
[----:B------:R-:W2:Y:S04]  /*c940*/  LDG.E.128 R244, desc[UR36][R120.64] ;  /* 0x0000002478f47981 */ /* 0x000ea8000c1e1d00 */
[----:B------:R-:W4:Y:S01]  /*c950*/  LDG.E.128 R120, desc[UR36][R122.64+0x210] ;  /* 0x000210247a787981 */ /* 0x000f22000c1e1d00 */
[----:B------:R-:W-:-:S04]  /*c960*/  IMAD R4, R8, UR44, R4 ;  /* 0x0000002c08047c24 */ /* 0x000fc8000f8e0204 */
[----:B------:R-:W-:Y:S01]  /*c970*/  IMAD R4, R4, R0, RZ ;  /* 0x0000000004047224 */ /* 0x000fe200078e02ff */
[----:B------:R-:W-:-:S04]  /*c980*/  SHF.R.S32.HI R8, RZ, 0x1f, R252 ;  /* 0x0000001fff087819 */ /* 0x000fc800000114fc */
[----:B------:R-:W-:-:S04]  /*c990*/  SHF.L.U32 R4, R4, 0x8, RZ ;  /* 0x0000000804047819 */ /* 0x000fc800000006ff */
[----:B------:R-:W-:-:S04]  /*c9a0*/  IADD3 R252, P2, PT, R4, R252, RZ ;  /* 0x000000fc04fc7210 */ /* 0x000fc80007f5e0ff */
[----:B------:R-:W-:Y:S02]  /*c9b0*/  LEA.HI.X.SX32 R4, R4, R8, 0x1, P2 ;  /* 0x0000000804047211 */ /* 0x000fe400010f0eff */
[----:B------:R0:W5:Y:S01]  /*c9c0*/  LDL.LU R8, [R1+0x7a0] ;  /* 0x0007a00001087983 */ /* 0x0001620000300800 */
[----:B--2---:R-:W-:Y:S01]  /*c9d0*/  FADD.FTZ R244, R7, R244 ;  /* 0x000000f407f47221 */ /* 0x004fe20000010000 */
[----:B---3--:R-:W-:Y:S02]  /*c9e0*/  FADD.FTZ R245, R6, R245 ;  /* 0x000000f506f57221 */ /* 0x008fe40000010000 */
[----:B------:R0:W5:Y:S01]  /*c9f0*/  LDL.LU R7, [R1+0x79c] ;  /* 0x00079c0001077983 */ /* 0x0001620000300800 */
[----:B----4-:R-:W-:-:S03]  /*ca00*/  FADD.FTZ R246, R5, R246 ;  /* 0x000000f605f67221 */ /* 0x010fc60000010000 */
[----:B------:R0:W5:Y:S04]  /*ca10*/  LDL.LU R6, [R1+0x798] ;  /* 0x0007980001067983 */ /* 0x0001680000300800 */
[----:B------:R0:W5:Y:S01]  /*ca20*/  LDL.LU R5, [R1+0x794] ;  /* 0x0007940001057983 */ /* 0x0001620000300800 */
[----:B------:R-:W-:-:S03]  /*ca30*/  FMUL.FTZ R120, R244, R120 ;  /* 0x00000078f4787220 */ /* 0x000fc60000410000 */
[----:B------:R-:W2:Y:S01]  /*ca40*/  LDL R244, [R1+0x23c] ;  /* 0x00023c0001f47983 */ /* 0x000ea20000100800 */
[----:B------:R-:W-:Y:S01]  /*ca50*/  FMUL.FTZ R121, R245, R121 ;  /* 0x00000079f5797220 */ /* 0x000fe20000410000 */
[----:B------:R-:W-:Y:S01]  /*ca60*/  FMUL.FTZ R122, R246, R122 ;  /* 0x0000007af67a7220 */ /* 0x000fe20000410000 */
[----:B--2---:R-:W-:Y:S01]  /*ca70*/  FADD.FTZ R247, R244, R247 ;  /* 0x000000f7f4f77221 */ /* 0x004fe20000010000 */
[----:B------:R-:W-:-:S04]  /*ca80*/  LEA R244, P2, R252, UR34, 0x2 ;  /* 0x00000022fcf47c11 */ /* 0x000fc8000f8410ff */
[----:B------:R-:W-:Y:S02]  /*ca90*/  LEA.HI.X R245, R252, UR35, R4, 0x2, P2 ;  /* 0x00000023fcf57c11 */ /* 0x000fe400090f1404 */
[----:B------:R0:W5:Y:S01]  /*caa0*/  LDL.LU R4, [R1+0x790] ;  /* 0x0007900001047983 */ /* 0x0001620000300800 */
[----:B------:R-:W-:-:S05]  /*cab0*/  FMUL.FTZ R123, R247, R123 ;  /* 0x0000007bf77b7220 */ /* 0x000fca0000410000 */
[----:B------:R0:W-:Y:S02]  /*cac0*/  STG.E.128 desc[UR36][R244.64], R120 ;  /* 0x00000078f4007986 */ /* 0x0001e4000c101d24 */
.L_x_1028:
[----:B------:R-:W-:Y:S05]  /*cad0*/  BSYNC.RECONVERGENT B2 ;  /* 0x0000000000027941 */ /* 0x000fea0003800200 */
.L_x_1027:
[----:B------:R-:W-:Y:S01]  /*cae0*/  BSSY.RECONVERGENT B2, `(.L_x_1029) ;  /* 0x000003d000027945 */ /* 0x000fe20003800200 */
[----:B------:R-:W-:-:S03]  /*caf0*/  IMAD.IADD R2, R2, 0x1, R0 ;  /* 0x0000000102027824 */ /* 0x000fc600078e0200 */
[----:B------:R-:W-:Y:S05]  /*cb00*/  @P1 BRA `(.L_x_1030) ;  /* 0x0000000000e81947 */ /* 0x000fea0003800000 */
[----:B------:R-:W3:Y:S01]  /*cb10*/  S2UR UR44, SR_CTAID.Y ;  /* 0x00000000002c79c3 */ /* 0x000ee20000002600 */
[----:B------:R-:W4:Y:S01]  /*cb20*/  LDCU.64 UR34, c[0x0][0x3c8] ;  /* 0x00007900ff2277ac */ /* 0x000f220008000a00 */
[----:B-----5:R2:W-:Y:S04]  /*cb30*/  STL [R1+0x7a0], R8 ;  /* 0x0007a00801007387 */ /* 0x0205e80000100800 */
[----:B------:R2:W-:Y:S01]  /*cb40*/  STL [R1+0x79c], R7 ;  /* 0x00079c0701007387 */ /* 0x0005e20000100800 */
[----:B------:R-:W-:Y:S01]  /*cb50*/  IMAD.SHL.U32 R252, R2, 0x4, RZ ;  /* 0x0000000402fc7824 */ /* 0x000fe200078e00ff */
        /* <DEDUP_REMOVED lines=20> */
[----:B--2---:R-:W-:-:S05]  /*cca0*/  IMAD R125, R125, R124, RZ ;  /* 0x0000007c7d7d7224 */ /* 0x004fca00078e02ff */
[----:B------:R-:W-:-:S04]  /*ccb0*/  LEA R125, R125, R252, 0x8 ;  /* 0x000000fc7d7d7211 */ /* 0x000fc800078e40ff */
        /* <DEDUP_REMOVED lines=9> */
[----:B------:R-:W-:-:S04]  /*cd50*/  IMAD R4, R4, R0, RZ ;  /* 0x0000000004047224 */ /* 0x000fc800078e02ff */
[----:B------:R-:W-:Y:S01]  /*cd60*/  IMAD.SHL.U32 R4, R4, 0x100, RZ ;  /* 0x0000010004047824 */ /* 0x000fe200078e00ff */
[----:B------:R-:W-:-:S04]  /*cd70*/  SHF.R.S32.HI R8, RZ, 0x1f, R252 ;  /* 0x0000001fff087819 */ /* 0x000fc800000114fc */
        /* <DEDUP_REMOVED lines=19> */
.L_x_1030:
[----:B------:R-:W-:Y:S05]  /*ceb0*/  BSYNC.RECONVERGENT B2 ;  /* 0x0000000000027941 */ /* 0x000fea0003800200 */
.L_x_1029:
[----:B------:R-:W-:Y:S01]  /*cec0*/  BSSY.RECONVERGENT B2, `(.L_x_1031) ;  /* 0x000003d000027945 */ /* 0x000fe20003800200 */
[----:B------:R-:W-:-:S03]  /*ced0*/  IADD3 R2, PT, PT, R2, R0, RZ ;  /* 0x0000000002027210 */ /* 0x000fc60007ffe0ff */
        /* <DEDUP_REMOVED lines=24> */
[----:B0-----:R-:W-:-:S05]  /*d060*/  IMAD R130, R8, UR39, R4 ;  /* 0x0000002708827c24 */ /* 0x001fca000f8e0204 */
[----:B------:R-:W-:Y:S01]  /*d070*/  SHF.L.U32 R130, R130, 0x8, RZ ;  /* 0x0000000882827819 */ /* 0x000fe200000006ff */
        /* <DEDUP_REMOVED lines=33> */
.L_x_1032:
[----:B------:R-:W-:Y:S05]  /*d290*/  BSYNC.RECONVERGENT B2 ;  /* 0x0000000000027941 */ /* 0x000fea0003800200 */
.L_x_1031:
[----:B------:R-:W-:Y:S01]  /*d2a0*/  BSSY.RECONVERGENT B2, `(.L_x_1033) ;  /* 0x000003d000027945 */ /* 0x000fe20003800200 */
[----:B------:R-:W-:-:S03]  /*d2b0*/  IMAD.IADD R2, R2, 0x1, R0 ;  /* 0x0000000102027824 */ /* 0x000fc600078e0200 */
        /* <DEDUP_REMOVED lines=59> */
.L_x_1034:
[----:B------:R-:W-:Y:S05]  /*d670*/  BSYNC.RECONVERGENT B2 ;  /* 0x0000000000027941 */ /* 0x000fea0003800200 */
.L_x_1033:
        /* <DEDUP_REMOVED lines=61> */
.L_x_1036:
[----:B------:R-:W-:Y:S05]  /*da50*/  BSYNC.RECONVERGENT B2 ;  /* 0x0000000000027941 */ /* 0x000fea0003800200 */
.L_x_1035:
        /* <DEDUP_REMOVED lines=61> */
.L_x_1038:
[----:B------:R-:W-:Y:S05]  /*de30*/  BSYNC.RECONVERGENT B2 ;  /* 0x0000000000027941 */ /* 0x000fea0003800200 */
.L_x_1037:
        /* <DEDUP_REMOVED lines=61> */
.L_x_1040:
[----:B------:R-:W-:Y:S05]  /*e210*/  BSYNC.RECONVERGENT B2 ;  /* 0x0000000000027941 */ /* 0x000fea0003800200 */
.L_x_1039:
        /* <DEDUP_REMOVED lines=61> */
.L_x_1042:
[----:B------:R-:W-:Y:S05]  /*e5f0*/  BSYNC.RECONVERGENT B2 ;  /* 0x0000000000027941 */ /* 0x000fea0003800200 */
.L_x_1041:
        /* <DEDUP_REMOVED lines=61> */
.L_x_1044:
[----:B------:R-:W-:Y:S05]  /*e9d0*/  BSYNC.RECONVERGENT B2 ;  /* 0x0000000000027941 */ /* 0x000fea0003800200 */
.L_x_1043:
        /* <DEDUP_REMOVED lines=61> */
.L_x_1046:
[----:B------:R-:W-:Y:S05]  /*edb0*/  BSYNC.RECONVERGENT B2 ;  /* 0x0000000000027941 */ /* 0x000fea0003800200 */
.L_x_1045:
        /* <DEDUP_REMOVED lines=61> */
.L_x_1048:
[----:B------:R-:W-:Y:S05]  /*f190*/  BSYNC.RECONVERGENT B2 ;  /* 0x0000000000027941 */ /* 0x000fea0003800200 */
.L_x_1047:
        /* <DEDUP_REMOVED lines=61> */
.L_x_1050:
[----:B------:R-:W-:Y:S05]  /*f570*/  BSYNC.RECONVERGENT B2 ;  /* 0x0000000000027941 */ /* 0x000fea0003800200 */
.L_x_1049:
        /* <DEDUP_REMOVED lines=61> */
.L_x_1052:
[----:B------:R-:W-:Y:S05]  /*f950*/  BSYNC.RECONVERGENT B2 ;  /* 0x0000000000027941 */ /* 0x000fea0003800200 */
.L_x_1051:
        /* <DEDUP_REMOVED lines=61> */
.L_x_1054:
[----:B------:R-:W-:Y:S05]  /*fd30*/  BSYNC.RECONVERGENT B2 ;  /* 0x0000000000027941 */ /* 0x000fea0003800200 */
.L_x_1053:
        /* <DEDUP_REMOVED lines=61> */
.L_x_1056:
[----:B------:R-:W-:Y:S05]  /*10110*/  BSYNC.RECONVERGENT B2 ;  /* 0x0000000000027941 */ /* 0x000fea0003800200 */
.L_x_1055:
        /* <DEDUP_REMOVED lines=61> */
.L_x_1058:
[----:B------:R-:W-:Y:S05]  /*104f0*/  BSYNC.RECONVERGENT B2 ;  /* 0x0000000000027941 */ /* 0x000fea0003800200 */
.L_x_1057:
        /* <DEDUP_REMOVED lines=61> */
.L_x_1060:
[----:B------:R-:W-:Y:S05]  /*108d0*/  BSYNC.RECONVERGENT B2 ;  /* 0x0000000000027941 */ /* 0x000fea0003800200 */
.L_x_1059:
        /* <DEDUP_REMOVED lines=61> */
.L_x_1062:
[----:B------:R-:W-:Y:S05]  /*10cb0*/  BSYNC.RECONVERGENT B2 ;  /* 0x0000000000027941 */ /* 0x000fea0003800200 */
.L_x_1061:
        /* <DEDUP_REMOVED lines=61> */
.L_x_1064:
[----:B------:R-:W-:Y:S05]  /*11090*/  BSYNC.RECONVERGENT B2 ;  /* 0x0000000000027941 */ /* 0x000fea0003800200 */
.L_x_1063:
        /* <DEDUP_REMOVED lines=61> */
.L_x_1066:
[----:B------:R-:W-:Y:S05]  /*11470*/  BSYNC.RECONVERGENT B2 ;  /* 0x0000000000027941 */ /* 0x000fea0003800200 */
.L_x_1065:
        /* <DEDUP_REMOVED lines=61> */
.L_x_1068:
[----:B------:R-:W-:Y:S05]  /*11850*/  BSYNC.RECONVERGENT B2 ;  /* 0x0000000000027941 */ /* 0x000fea0003800200 */
.L_x_1067:
        /* <DEDUP_REMOVED lines=61> */
.L_x_1070:
[----:B------:R-:W-:Y:S05]  /*11c30*/  BSYNC.RECONVERGENT B2 ;  /* 0x0000000000027941 */ /* 0x000fea0003800200 */
.L_x_1069:
        /* <DEDUP_REMOVED lines=61> */
.L_x_1072:
[----:B------:R-:W-:Y:S05]  /*12010*/  BSYNC.RECONVERGENT B2 ;  /* 0x0000000000027941 */ /* 0x000fea0003800200 */
.L_x_1071:
        /* <DEDUP_REMOVED lines=61> */
.L_x_1074:
[----:B------:R-:W-:Y:S05]  /*123f0*/  BSYNC.RECONVERGENT B2 ;  /* 0x0000000000027941 */ /* 0x000fea0003800200 */
.L_x_1073:
        /* <DEDUP_REMOVED lines=61> */
.L_x_1076:
[----:B------:R-:W-:Y:S05]  /*127d0*/  BSYNC.RECONVERGENT B2 ;  /* 0x0000000000027941 */ /* 0x000fea0003800200 */
.L_x_1075:
        /* <DEDUP_REMOVED lines=61> */
.L_x_1078:
[----:B------:R-:W-:Y:S05]  /*12bb0*/  BSYNC.RECONVERGENT B2 ;  /* 0x0000000000027941 */ /* 0x000fea0003800200 */
.L_x_1077:
        /* <DEDUP_REMOVED lines=61> */
.L_x_1080:
[----:B------:R-:W-:Y:S05]  /*12f90*/  BSYNC.RECONVERGENT B2 ;  /* 0x0000000000027941 */ /* 0x000fea0003800200 */
.L_x_1079:
        /* <DEDUP_REMOVED lines=61> */
.L_x_1082:
[----:B------:R-:W-:Y:S05]  /*13370*/  BSYNC.RECONVERGENT B2 ;  /* 0x0000000000027941 */ /* 0x000fea0003800200 */
.L_x_1081:
        /* <DEDUP_REMOVED lines=61> */
.L_x_1084:
[----:B------:R-:W-:Y:S05]  /*13750*/  BSYNC.RECONVERGENT B2 ;  /* 0x0000000000027941 */ /* 0x000fea0003800200 */
.L_x_1083:
        /* <DEDUP_REMOVED lines=61> */
.L_x_1086:
[----:B------:R-:W-:Y:S05]  /*13b30*/  BSYNC.RECONVERGENT B2 ;  /* 0x0000000000027941 */ /* 0x000fea0003800200 */
.L_x_1085:
[----:B------:R-:W-:Y:S05]  /*13b40*/  @P1 BRA `(.L_x_1087) ;  /* 0x0000012800381947 */ /* 0x000fea0003800000 */
[----:B------:R-:W3:Y:S01]  /*13b50*/  S2UR UR44, SR_CTAID.Y ;  /* 0x00000000002c79c3 */ /* 0x000ee20000002600 */
[----:B------:R-:W4:Y:S01]  /*13b60*/  LDCU.64 UR34, c[0x0][0x3c8] ;  /* 0x00007900ff2277ac */ /* 0x000f220008000a00 */
[----:B-----5:R2:W-:Y:S01]  /*13b70*/  STL [R1+0x798], R6 ;  /* 0x0007980601007387 */ /* 0x0205e20000100800 */
[----:B------:R-:W4:Y:S01]  /*13b80*/  S2R R242, SR_CTAID.X ;  /* 0x0000000000f27919 */ /* 0x000f220000002500 */
[----:B------:R-:W-:-:S04]  /*13b90*/  IMAD.IADD R2, R2, 0x1, R0 ;  /* 0x0000000102027824 */ /* 0x000fc800078e0200 */
[----:B01----:R-:W0:Y:S01]  /*13ba0*/  LDC.64 R244, c[0x0][0x450] ;  /* 0x00011400fff47b82 */ /* 0x003e220000000a00 */
[----:B------:R1:W-:Y:S07]  /*13bb0*/  STL [R1+0x794], R5 ;  /* 0x0007940501007387 */ /* 0x0003ee0000100800 */
[----:B--2---:R-:W2:Y:S01]  /*13bc0*/  LDC R6, c[0x0][0x3f8] ;  /* 0x0000fe00ff067b82 */ /* 0x004ea20000000800 */
[----:B---3--:R-:W-:Y:S01]  /*13bd0*/  IMAD R241, R0, UR44, RZ ;  /* 0x0000002c00f17c24 */ /* 0x008fe2000f8e02ff */
[----:B------:R-:W-:Y:S01]  /*13be0*/  SHF.L.U32 R252, R2, 0x2, RZ ;  /* 0x0000000202fc7819 */ /* 0x000fe200000006ff */
[----:B-1----:R-:W3:Y:S03]  /*13bf0*/  LDL R5, [R1+0x50] ;  /* 0x0000500001057983 */ /* 0x002ee60000100800 */
[C---:B------:R-:W-:Y:S01]  /*13c00*/  IADD3 R3, P2, PT, R241.reuse, R3, RZ ;  /* 0x00000003f1037210 */ /* 0x040fe20007f5e0ff */
[----:B------:R1:W-:Y:S03]  /*13c10*/  STL [R1+0x790], R4 ;  /* 0x0007900401007387 */ /* 0x0003e60000100800 */
[----:B------:R-:W-:-:S02]  /*13c20*/  LEA.HI.X.SX32 R241, R241, RZ, 0x1, P2 ;  /* 0x000000fff1f17211 */ /* 0x000fc400010f0eff */
[----:B----4-:R-:W-:-:S04]  /*13c30*/  LEA R240, P2, R3, UR34, 0x2 ;  /* 0x0000002203f07c11 */ /* 0x010fc8000f8410ff */
[----:B------:R-:W-:Y:S01]  /*13c40*/  LEA.HI.X R241, R3, UR35, R241, 0x2, P2 ;  /* 0x0000002303f17c11 */ /* 0x000fe200090f14f1 */
[----:B------:R-:W4:Y:S01]  /*13c50*/  LDCU.64 UR34, c[0x0][0x3b8] ;  /* 0x00007700ff2277ac */ /* 0x000f220008000a00 */
[C---:B--2---:R-:W-:Y:S01]  /*13c60*/  IMAD R242, R6.reuse, UR39, R242 ;  /* 0x0000002706f27c24 */ /* 0x044fe2000f8e02f2 */
[----:B-1----:R-:W2:Y:S04]  /*13c70*/  LDL R4, [R1+0x54] ;  /* 0x0000540001047983 */ /* 0x002ea80000100800 */
[----:B------:R1:W4:Y:S02]  /*13c80*/  LDG.E R3, desc[UR36][R240.64] ;  /* 0x00000024f0037981 */ /* 0x000324000c1e1900 */
[----:B-1----:R-:W-:-:S04]  /*13c90*/  IMAD R240, R6, R0, RZ ;  /* 0x0000000006f07224 */ /* 0x002fc800078e02ff */
[----:B----4-:R-:W-:-:S04]  /*13ca0*/  IMAD R3, R240, R3, RZ ;  /* 0x00000003f0037224 */ /* 0x010fc800078e02ff */
[----:B------:R-:W-:Y:S02]  /*13cb0*/  IMAD R2, R3, 0x100, R252 ;  /* 0x0000010003027824 */ /* 0x000fe400078e02fc */
[----:B------:R-:W-:-:S03]  /*13cc0*/  IMAD R3, R0, UR33, RZ ;  /* 0x0000002100037c24 */ /* 0x000fc6000f8e02ff */
[----:B------:R-:W-:Y:S02]  /*13cd0*/  SHF.R.S32.HI R240, RZ, 0x1f, R2 ;  /* 0x0000001ffff07819 */ /* 0x000fe40000011402 */
[----:B------:R-:W-:-:S04]  /*13ce0*/  IADD3 R2, P2, PT, R3, R2, RZ ;  /* 0x0000000203027210 */ /* 0x000fc80007f5e0ff */
[----:B------:R-:W-:Y:S02]  /*13cf0*/  LEA.HI.X.SX32 R3, R3, R240, 0x1, P2 ;  /* 0x000000f003037211 */ /* 0x000fe400010f0eff */
[----:B------:R-:W-:-:S04]  /*13d00*/  LEA R240, P2, R2, UR34, 0x2 ;  /* 0x0000002202f07c11 */ /* 0x000fc8000f8410ff */
[----:B------:R-:W-:Y:S01]  /*13d10*/  LEA.HI.X R241, R2, UR35, R3, 0x2, P2 ;  /* 0x0000002302f17c11 */ /* 0x000fe200090f1403 */
[----:B------:R-:W-:-:S04]  /*13d20*/  IMAD.SHL.U32 R2, R242, 0x100, RZ ;  /* 0x00000100f2027824 */ /* 0x000fc800078e00ff */
[----:B0-----:R-:W-:Y:S01]  /*13d30*/  IMAD.WIDE R2, R2, 0x4, R244 ;  /* 0x0000000402027825 */ /* 0x001fe200078e02f4 */
[----:B------:R-:W3:Y:S04]  /*13d40*/  LDG.E.128 R240, desc[UR36][R240.64] ;  /* 0x00000024f0f07981 */ /* 0x000ee8000c1e1d00 */
[----:B------:R0:W4:Y:S02]  /*13d50*/  LDG.E.128 R244, desc[UR36][R2.64+0x3f0] ;  /* 0x0003f02402f47981 */ /* 0x000124000c1e1d00 */
[----:B0-----:R-:W0:Y:S02]  /*13d60*/  S2R R3, SR_CTAID.X ;  /* 0x0000000000037919 */ /* 0x001e240000002500 */
[----:B0-----:R-:W-:Y:S01]  /*13d70*/  IMAD R2, R6, UR44, R3 ;  /* 0x0000002c06027c24 */ /* 0x001fe2000f8e0203 */
[----:B------:R-:W-:-:S03]  /*13d80*/  SHF.R.S32.HI R6, RZ, 0x1f, R252 ;  /* 0x0000001fff067819 */ /* 0x000fc600000114fc */
[----:B------:R-:W-:-:S05]  /*13d90*/  IMAD R2, R2, R0, RZ ;  /* 0x0000000002027224 */ /* 0x000fca00078e02ff */
[----:B------:R-:W-:-:S04]  /*13da0*/  SHF.L.U32 R2, R2, 0x8, RZ ;  /* 0x0000000802027819 */ /* 0x000fc800000006ff */
[----:B------:R-:W-:-:S04]  /*13db0*/  IADD3 R3, P2, PT, R2, R252, RZ ;  /* 0x000000fc02037210 */ /* 0x000fc80007f5e0ff */
[----:B------:R-:W-:Y:S02]  /*13dc0*/  LEA.HI.X.SX32 R252, R2, R6, 0x1, P2 ;  /* 0x0000000602fc7211 */ /* 0x000fe400010f0eff */
[----:B------:R0:W5:Y:S04]  /*13dd0*/  LDL.LU R6, [R1+0x798] ;  /* 0x0007980001067983 */ /* 0x0001680000300800 */
[----:B------:R-:W4:Y:S01]  /*13de0*/  LDL R2, [R1+0x58] ;  /* 0x0000580001027983 */ /* 0x000f220000100800 */
[----:B---3--:R-:W-:Y:S01]  /*13df0*/  FADD.FTZ R240, R5, R240 ;  /* 0x000000f005f07221 */ /* 0x008fe20000010000 */
[----:B--2---:R-:W-:Y:S02]  /*13e00*/  FADD.FTZ R241, R4, R241 ;  /* 0x000000f104f17221 */ /* 0x004fe40000010000 */
[----:B------:R0:W5:Y:S01]  /*13e10*/  LDL.LU R5, [R1+0x794] ;  /* 0x0007940001057983 */ /* 0x0001620000300800 */
[----:B----4-:R-:W-:-:S03]  /*13e20*/  FMUL.FTZ R240, R240, R244 ;  /* 0x000000f4f0f07220 */ /* 0x010fc60000410000 */
[----:B------:R0:W5:Y:S04]  /*13e30*/  LDL.LU R4, [R1+0x790] ;  /* 0x0007900001047983 */ /* 0x0001680000300800 */
[----:B------:R-:W2:Y:S01]  /*13e40*/  LDL R244, [R1+0x5c] ;  /* 0x00005c0001f47983 */ /* 0x000ea20000100800 */
[----:B------:R-:W-:Y:S01]  /*13e50*/  FMUL.FTZ R241, R241, R245 ;  /* 0x000000f5f1f17220 */ /* 0x000fe20000410000 */
[----:B------:R-:W-:-:S04]  /*13e60*/  FADD.FTZ R2, R2, R242 ;  /* 0x000000f202027221 */ /* 0x000fc80000010000 */
[----:B------:R-:W-:Y:S01]  /*13e70*/  FMUL.FTZ R242, R2, R246 ;  /* 0x000000f602f27220 */ /* 0x000fe20000410000 */
[----:B------:R-:W-:-:S04]  /*13e80*/  LEA R2, P2, R3, UR34, 0x2 ;  /* 0x0000002203027c11 */ /* 0x000fc8000f8410ff */
[----:B------:R-:W-:Y:S01]  /*13e90*/  LEA.HI.X R3, R3, UR35, R252, 0x2, P2 ;  /* 0x0000002303037c11 */ /* 0x000fe200090f14fc */
[----:B--2---:R-:W-:-:S04]  /*13ea0*/  FADD.FTZ R243, R244, R243 ;  /* 0x000000f3f4f37221 */ /* 0x004fc80000010000 */
[----:B------:R-:W-:-:S05]  /*13eb0*/  FMUL.FTZ R243, R243, R247 ;  /* 0x000000f7f3f37220 */ /* 0x000fca0000410000 */
[----:B------:R0:W-:Y:S01]  /*13ec0*/  STG.E.128 desc[UR36][R2.64], R240 ;  /* 0x000000f002007986 */ /* 0x0001e2000c101d24 */
[----:B------:R-:W-:Y:S05]  /*13ed0*/  BRA `(.L_x_1087) ;  /* 0x0000012400547947 */ /* 0x000fea0003800000 */
.L_x_970:
[----:B------:R-:W2:Y:S01]  /*13ee0*/  LDL R2, [R1+0x20] ;  /* 0x0000200001027983 */ /* 0x000ea20000100800 */
[----:B------:R-:W-:Y:S01]  /*13ef0*/  BSSY.RECONVERGENT B2, `(.L_x_1088) ;  /* 0x000002d000027945 */ /* 0x000fe20003800200 */
[----:B--2---:R-:W-:-:S13]  /*13f00*/  ISETP.GE.AND P1, PT, R2, UR41, PT ;  /* 0x0000002902007c0c */ /* 0x004fda000bf26270 */
[----:B------:R-:W-:Y:S05]  /*13f10*/  @P1 BRA `(.L_x_1089) ;  /* 0x0000000000a81947 */ /* 0x000fea0003800000 */
[----:B------:R-:W0:Y:S01]  /*13f20*/  S2UR UR44, SR_CTAID.Y ;  /* 0x00000000002c79c3 */ /* 0x000e220000002600 */
[----:B------:R-:W1:Y:S01]  /*13f30*/  LDCU.64 UR34, c[0x0][0x3c8] ;  /* 0x00007900ff2277ac */ /* 0x000e620008000a00 */
[----:B------:R-:W2:Y:S04]  /*13f40*/  LDL R249, [R1+0x440] ;  /* 0x0004400001f97983 */ /* 0x000ea80000100800 */
[----:B------:R-:W3:Y:S01]  /*13f50*/  LDL R250, [R1+0x444] ;  /* 0x0004440001fa7983 */ /* 0x000ee20000100800 */
[----:B------:R-:W-:-:S03]  /*13f60*/  IMAD R246, R0, UR33, RZ ;  /* 0x0000002100f67c24 */ /* 0x000fc6000f8e02ff */
[----:B------:R4:W-:Y:S04]  /*13f70*/  STL.64 [R1+0x790], R4 ;  /* 0x0007900401007387 */ /* 0x0009e80000100a00 */
[----:B------:R-:W3:Y:S04]  /*13f80*/  LDL R251, [R1+0x448] ;  /* 0x0004480001fb7983 */ /* 0x000ee80000100800 */
[----:B------:R-:W3:Y:S01]  /*13f90*/  LDL R252, [R1+0x44c] ;  /* 0x00044c0001fc7983 */ /* 0x000ee20000100800 */
[----:B0-----:R-:W-:-:S05]  /*13fa0*/  IMAD R245, R0, UR44, RZ ;  /* 0x0000002c00f57c24 */ /* 0x001fca000f8e02ff */
[----:B------:R-:W-:-:S04]  /*13fb0*/  IADD3 R2, P2, PT, R245, R3, RZ ;  /* 0x00000003f5027210 */ /* 0x000fc80007f5e0ff */
[----:B------:R-:W-:Y:S02]  /*13fc0*/  LEA.HI.X.SX32 R245, R245, RZ, 0x1, P2 ;  /* 0x000000fff5f57211 */ /* 0x000fe400010f0eff */
[C---:B-1----:R-:W-:Y:S01]  /*13fd0*/  LEA R244, P2, R2.reuse, UR34, 0x2 ;  /* 0x0000002202f47c11 */ /* 0x042fe2000f8410ff */
[----:B------:R-:W0:Y:S03]  /*13fe0*/  LDCU UR34, c[0x0][0x3f8] ;  /* 0x00007f00ff2277ac */ /* 0x000e260008000800 */
[----:B------:R-:W-:-:S05]  /*13ff0*/  LEA.HI.X R245, R2, UR35, R245, 0x2, P2 ;  /* 0x0000002302f57c11 */ /* 0x000fca00090f14f5 */
[----:B------:R0:W4:Y:S01]  /*14000*/  LDG.E R2, desc[UR36][R244.64] ;  /* 0x00000024f4027981 */ /* 0x000122000c1e1900 */
[----:B------:R-:W1:Y:S01]  /*14010*/  S2UR UR35, SR_CTAID.X ;  /* 0x00000000002379c3 */ /* 0x000e620000002500 */
[----:B0-----:R-:W-:Y:S01]  /*14020*/  IMAD R244, R0, UR34, RZ ;  /* 0x0000002200f47c24 */ /* 0x001fe2000f8e02ff */
[----:B-1----:R-:W-:Y:S01]  /*14030*/  UIMAD UR44, UR44, UR34, UR35 ;  /* 0x000000222c2c72a4 */ /* 0x002fe2000f8e0223 */
[----:B------:R-:W0:Y:S02]  /*14040*/  LDCU.64 UR34, c[0x0][0x3b8] ;  /* 0x00007700ff2277ac */ /* 0x000e240008000a00 */
[----:B----4-:R-:W-:Y:S02]  /*14050*/  IMAD R244, R244, R2, RZ ;  /* 0x00000002f4f47224 */ /* 0x010fe400078e02ff */
[----:B------:R-:W-:-:S04]  /*14060*/  IMAD.SHL.U32 R2, R3, 0x4, RZ ;  /* 0x0000000403027824 */ /* 0x000fc800078e00ff */
[----:B------:R-:W-:-:S05]  /*14070*/  IMAD R245, R244, 0x100, R2 ;  /* 0x00000100f4f57824 */ /* 0x000fca00078e0202 */
[----:B------:R-:W-:Y:S02]  /*14080*/  SHF.R.S32.HI R244, RZ, 0x1f, R245 ;  /* 0x0000001ffff47819 */ /* 0x000fe400000114f5 */
[----:B------:R-:W-:-:S04]  /*14090*/  IADD3 R245, P2, PT, R246, R245, RZ ;  /* 0x000000f5f6f57210 */ /* 0x000fc80007f5e0ff */
[----:B------:R-:W-:Y:S02]  /*140a0*/  LEA.HI.X.SX32 R246, R246, R244, 0x1, P2 ;  /* 0x000000f4f6f67211 */ /* 0x000fe400010f0eff */
[----:B0-----:R-:W-:-:S04]  /*140b0*/  LEA R244, P2, R245, UR34, 0x2 ;  /* 0x00000022f5f47c11 */ /* 0x001fc8000f8410ff */
[----:B------:R-:W-:-:S06]  /*140c0*/  LEA.HI.X R245, R245, UR35, R246, 0x2, P2 ;  /* 0x00000023f5f57c11 */ /* 0x000fcc00090f14f6 */
[----:B------:R-:W2:Y:S01]  /*140d0*/  LDG.E.128 R244, desc[UR36][R244.64] ;  /* 0x00000024f4f47981 */ /* 0x000ea2000c1e1d00 */
[----:B------:R-:W-:-:S05]  /*140e0*/  IMAD R248, R0, UR44, RZ ;  /* 0x0000002c00f87c24 */ /* 0x000fca000f8e02ff */
[----:B------:R-:W-:-:S04]  /*140f0*/  SHF.L.U32 R248, R248, 0x8, RZ ;  /* 0x00000008f8f87819 */ /* 0x000fc800000006ff */
[----:B------:R-:W-:-:S04]  /*14100*/  IADD3 R2, P2, PT, R2, R248, RZ ;  /* 0x000000f802027210 */ /* 0x000fc80007f5e0ff */
[----:B------:R-:W-:Y:S02]  /*14110*/  LEA.HI.X.SX32 R248, R248, RZ, 0x1, P2 ;  /* 0x000000fff8f87211 */ /* 0x000fe400010f0eff */
[----:B------:R-:W-:-:S04]  /*14120*/  LEA R4, P2, R2, UR34, 0x2 ;  /* 0x0000002202047c11 */ /* 0x000fc8000f8410ff */
[----:B------:R-:W-:Y:S01]  /*14130*/  LEA.HI.X R5, R2, UR35, R248, 0x2, P2 ;  /* 0x0000002302057c11 */ /* 0x000fe200090f14f8 */
[----:B--2---:R-:W-:Y:S01]  /*14140*/  FADD.FTZ R248, R249, R244 ;  /* 0x000000f4f9f87221 */ /* 0x004fe20000010000 */
[----:B---3--:R-:W-:Y:S01]  /*14150*/  FADD.FTZ R249, R250, R245 ;  /* 0x000000f5faf97221 */ /* 0x008fe20000010000 */
[----:B------:R-:W-:Y:S02]  /*14160*/  IMAD.MOV.U32 R244, RZ, RZ, R4 ;  /* 0x000000fffff47224 */ /* 0x000fe400078e0004 */
[----:B------:R-:W-:Y:S02]  /*14170*/  IMAD.MOV.U32 R245, RZ, RZ, R5 ;  /* 0x000000fffff57224 */ /* 0x000fe400078e0005 */
[----:B------:R0:W5:Y:S01]  /*14180*/  LDL.LU.64 R4, [R1+0x790] ;  /* 0x0007900001047983 */ /* 0x0001620000300a00 */
[----:B------:R-:W-:Y:S01]  /*14190*/  FADD.FTZ R250, R251, R246 ;  /* 0x000000f6fbfa7221 */ /* 0x000fe20000010000 */
[----:B------:R-:W-:-:S05]  /*141a0*/  FADD.FTZ R251, R252, R247 ;  /* 0x000000f7fcfb7221 */ /* 0x000fca0000010000 */
[----:B------:R0:W-:Y:S02]  /*141b0*/  STG.E.128 desc[UR36][R244.64], R248 ;  /* 0x000000f8f4007986 */ /* 0x0001e4000c101d24 */
.L_x_1089:
[----:B------:R-:W-:Y:S05]  /*141c0*/  BSYNC.RECONVERGENT B2 ;  /* 0x0000000000027941 */ /* 0x000fea0003800200 */
.L_x_1088:
[----:B------:R-:W-:Y:S04]  /*141d0*/  BSSY.RECONVERGENT B2, `(.L_x_1090) ;  /* 0x0000051000027945 */ /* 0x000fe80003800200 */
[----:B------:R-:W-:Y:S05]  /*141e0*/  @P1 BRA `(.L_x_1091) ;  /* 0x00000004003c1947 */ /* 0x000fea0003800000 */
[----:B------:R-:W1:Y:S01]  /*141f0*/  S2UR UR44, SR_CTAID.Y ;  /* 0x00000000002c79c3 */ /* 0x000e620000002600 */
[----:B------:R-:W0:Y:S01]  /*14200*/  LDCU.64 UR34, c[0x0][0x3c8] ;  /* 0x00007900ff2277ac */ /* 0x000e220008000a00 */
[----:B------:R2:W-:Y:S04]  /*14210*/  STL [R1+0x7a4], R13 ;  /* 0x0007a40d01007387 */ /* 0x0005e80000100800 */
[----:B--2---:R-:W2:Y:S04]  /*14220*/  LDL R13, [R1+0x430] ;  /* 0x00043000010d7983 */ /* 0x004ea80000100800 */
[----:B------:R3:W-:Y:S01]  /*14230*/  STL [R1+0x7a0], R12 ;  /* 0x0007a00c01007387 */ /* 0x0007e20000100800 */
[----:B-1---5:R-:W-:-:S03]  /*14240*/  IMAD R4, R0, UR44, RZ ;  /* 0x0000002c00047c24 */ /* 0x022fc6000f8e02ff */
[----:B---3--:R-:W3:Y:S02]  /*14250*/  LDL R12, [R1+0x434] ;  /* 0x00043400010c7983 */ /* 0x008ee40000100800 */
[C---:B------:R-:W-:Y:S02]  /*14260*/  IADD3 R2, P2, PT, R4.reuse, R3, RZ ;  /* 0x0000000304027210 */ /* 0x040fe40007f5e0ff */
[----:B------:R1:W-:Y:S02]  /*14270*/  STL [R1+0x79c], R11 ;  /* 0x00079c0b01007387 */ /* 0x0003e40000100800 */
[----:B------:R-:W-:Y:S02]  /*14280*/  LEA.HI.X.SX32 R4, R4, RZ, 0x1, P2 ;  /* 0x000000ff04047211 */ /* 0x000fe400010f0eff */
[C---:B0-----:R-:W-:Y:S01]  /*14290*/  LEA R244, P2, R2.reuse, UR34, 0x2 ;  /* 0x0000002202f47c11 */ /* 0x041fe2000f8410ff */
[----:B------:R-:W0:Y:S03]  /*142a0*/  LDCU UR34, c[0x0][0x3f8] ;  /* 0x00007f00ff2277ac */ /* 0x000e260008000800 */
[----:B------:R-:W-:Y:S01]  /*142b0*/  LEA.HI.X R245, R2, UR35, R4, 0x2, P2 ;  /* 0x0000002302f57c11 */ /* 0x000fe200090f1404 */
[----:B-1----:R-:W4:Y:S04]  /*142c0*/  LDL R11, [R1+0x438] ;  /* 0x00043800010b7983 */ /* 0x002f280000100800 */
[----:B------:R-:W2:Y:S01]  /*142d0*/  LDG.E R4, desc[UR36][R244.64] ;  /* 0x00000024f4047981 */ /* 0x000ea2000c1e1900 */
[----:B------:R-:W1:Y:S01]  /*142e0*/  S2UR UR35, SR_CTAID.X ;  /* 0x00000000002379c3 */ /* 0x000e620000002500 */
[----:B------:R-:W-:-:S02]  /*142f0*/  IADD3 R2, PT, PT, R3, R0, RZ ;  /* 0x0000000003027210 */ /* 0x000fc40007ffe0ff */
[----:B------:R0:W-:Y:S02]  /*14300*/  STL [R1+0x798], R10 ;  /* 0x0007980a01007387 */ /* 0x0001e40000100800 */
[----:B0-----:R-:W-:Y:S02]  /*14310*/  IMAD R5, R0, UR34, RZ ;  /* 0x0000002200057c24 */ /* 0x001fe4000f8e02ff */
[----:B------:R0:W-:Y:S01]  /*14320*/  STL [R1+0x794], R9 ;  /* 0x0007940901007387 */ /* 0x0001e20000100800 */
[----:B------:R-:W-:Y:S02]  /*14330*/  IMAD.SHL.U32 R2, R2, 0x4, RZ ;  /* 0x0000000402027824 */ /* 0x000fe400078e00ff */
[----:B------:R-:W-:Y:S01]  /*14340*/  IMAD.SHL.U32 R10, R5, 0x100, RZ ;  /* 0x00000100050a7824 */ /* 0x000fe200078e00ff */
[----:B------:R0:W-:Y:S01]  /*14350*/  STL [R1+0x790], R8 ;  /* 0x0007900801007387 */ /* 0x0001e20000100800 */
[----:B------:R-:W-:Y:S01]  /*14360*/  IMAD R252, R0, UR33, RZ ;  /* 0x0000002100fc7c24 */ /* 0x000fe2000f8e02ff */
[----:B-1----:R-:W-:Y:S01]  /*14370*/  UIMAD UR44, UR44, UR34, UR35 ;  /* 0x000000222c2c72a4 */ /* 0x002fe2000f8e0223 */
[----:B------:R-:W1:Y:S03]  /*14380*/  LDCU.64 UR34, c[0x0][0x3b8] ;  /* 0x00007700ff2277ac */ /* 0x000e660008000a00 */
[----:B------:R-:W-:-:S02]  /*14390*/  SHF.R.S32.HI R6, RZ, 0x1f, R252 ;  /* 0x0000001fff067819 */ /* 0x000fc400000114fc */
[----:B------:R-:W-:-:S05]  /*143a0*/  IMAD R246, R0, UR44, RZ ;  /* 0x0000002c00f67c24 */ /* 0x000fca000f8e02ff */
[----:B0-----:R-:W-:-:S04]  /*143b0*/  SHF.L.U32 R9, R246, 0x8, RZ ;  /* 0x00000008f6097819 */ /* 0x001fc800000006ff */
[----:B------:R-:W-:Y:S01]  /*143c0*/  SHF.R.S32.HI R8, RZ, 0x1f, R9 ;  /* 0x0000001fff087819 */ /* 0x000fe20000011409 */
[----:B--2---:R-:W-:-:S05]  /*143d0*/  IMAD R4, R4, R10, R2 ;  /* 0x0000000a04047224 */ /* 0x004fca00078e0202 */
[----:B------:R-:W-:-:S04]  /*143e0*/  IADD3 R5, P2, PT, R252, R4, RZ ;  /* 0x00000004fc057210 */ /* 0x000fc80007f5e0ff */
[----:B------:R-:W-:Y:S02]  /*143f0*/  LEA.HI.X.SX32 R6, R4, R6, 0x1, P2 ;  /* 0x0000000604067211 */ /* 0x000fe400010f0eff */
[----:B-1----:R-:W-:-:S04]  /*14400*/  LEA R4, P2, R5, UR34, 0x2 ;  /* 0x0000002205047c11 */ /* 0x002fc8000f8410ff */
[----:B------:R-:W-:Y:S02]  /*14410*/  LEA.HI.X R5, R5, UR35, R6, 0x2, P2 ;  /* 0x0000002305057c11 */ /* 0x000fe400090f1406 */
[----:B------:R-:W-:-:S04]  /*14420*/  IADD3 R247, P2, PT, R9, R2, RZ ;  /* 0x0000000209f77210 */ /* 0x000fc80007f5e0ff */
[----:B------:R-:W-:Y:S01]  /*14430*/  LEA.HI.X.SX32 R2, R2, R8, 0x1, P2 ;  /* 0x0000000802027211 */ /* 0x000fe200010f0eff */
[----:B------:R-:W2:Y:S01]  /*14440*/  LDG.E.128 R4, desc[UR36][R4.64] ;  /* 0x0000002404047981 */ /* 0x000ea2000c1e1d00 */
[----:B------:R-:W-:-:S04]  /*14450*/  LEA R246, P2, R247, UR34, 0x2 ;  /* 0x00000022f7f67c11 */ /* 0x000fc8000f8410ff */
[----:B------:R-:W-:Y:S02]  /*14460*/  LEA.HI.X R247, R247, UR35, R2, 0x2, P2 ;  /* 0x00000023f7f77c11 */ /* 0x000fe400090f1402 */
[----:B------:R-:W4:Y:S01]  /*14470*/  LDL R2, [R1+0x43c] ;  /* 0x00043c0001027983 */ /* 0x000f220000100800 */
[----:B--2---:R-:W-:Y:S01]  /*14480*/  FADD.FTZ R4, R13, R4 ;  /* 0x000000040d047221 */ /* 0x004fe20000010000 */
[----:B---3--:R-:W-:Y:S01]  /*14490*/  FADD.FTZ R5, R12, R5 ;  /* 0x000000050c057221 */ /* 0x008fe20000010000 */
[----:B----4-:R-:W-:Y:S01]  /*144a0*/  FADD.FTZ R6, R11, R6 ;  /* 0x000000060b067221 */ /* 0x010fe20000010000 */
[----:B------:R1:W5:Y:S01]  /*144b0*/  LDL.LU R13, [R1+0x7a4] ;  /* 0x0007a400010d7983 */ /* 0x0003620000300800 */
[----:B------:R-:W-:-:S03]  /*144c0*/  FADD.FTZ R7, R2, R7 ;  /* 0x0000000702077221 */ /* 0x000fc60000010000 */
[----:B------:R1:W5:Y:S04]  /*144d0*/  LDL.LU R12, [R1+0x7a0] ;  /* 0x0007a000010c7983 */ /* 0x0003680000300800 */
[----:B------:R1:W5:Y:S04]  /*144e0*/  LDL.LU R11, [R1+0x79c] ;  /* 0x00079c00010b7983 */ /* 0x0003680000300800 */
[----:B------:R-:W-:Y:S04]  /*144f0*/  STL [R1+0x40], R4 ;  /* 0x0000400401007387 */ /* 0x000fe80000100800 */
[----:B------:R0:W-:Y:S04]  /*14500*/  STG.E.128 desc[UR36][R246.64], R4 ;  /* 0x00000004f6007986 */ /* 0x0001e8000c101d24 */
[----:B0-----:R-:W2:Y:S01]  /*14510*/  LDG.E R4, desc[UR36][R244.64] ;  /* 0x00000024f4047981 */ /* 0x001ea2000c1e1900 */
[----:B------:R-:W-:-:S04]  /*14520*/  IMAD R2, R0, 0x2, R3 ;  /* 0x0000000200027824 */ /* 0x000fc800078e0203 */
[----:B------:R-:W-:Y:S01]  /*14530*/  IMAD.SHL.U32 R2, R2, 0x4, RZ ;  /* 0x0000000402027824 */ /* 0x000fe200078e00ff */
[----:B------:R-:W-:Y:S04]  /*14540*/  STL [R1+0x44], R5 ;  /* 0x0000440501007387 */ /* 0x000fe80000100800 */
[----:B------:R0:W-:Y:S02]  /*14550*/  STL [R1+0x48], R6 ;  /* 0x0000480601007387 */ /* 0x0001e40000100800 */
[----:B0-----:R-:W-:Y:S02]  /*14560*/  SHF.R.S32.HI R6, RZ, 0x1f, R252 ;  /* 0x0000001fff067819 */ /* 0x001fe400000114fc */
[----:B------:R0:W-:Y:S04]  /*14570*/  STL [R1+0x4c], R7 ;  /* 0x00004c0701007387 */ /* 0x0001e80000100800 */
[----:B------:R-:W3:Y:S04]  /*14580*/  LDL R246, [R1+0x428] ;  /* 0x0004280001f67983 */ /* 0x000ee80000100800 */
[----:B------:R-:W4:Y:S01]  /*14590*/  LDL R247, [R1+0x42c] ;  /* 0x00042c0001f77983 */ /* 0x000f220000100800 */
[----:B--2---:R-:W-:-:S03]  /*145a0*/  IMAD R4, R4, R10, R2 ;  /* 0x0000000a04047224 */ /* 0x004fc600078e0202 */
[----:B------:R1:W5:Y:S02]  /*145b0*/  LDL.LU R10, [R1+0x798] ;  /* 0x00079800010a7983 */ /* 0x0003640000300800 */
[----:B------:R-:W-:Y:S02]  /*145c0*/  IADD3 R5, P2, PT, R252, R4, RZ ;  /* 0x00000004fc057210 */ /* 0x000fe40007f5e0ff */
[----:B------:R-:W2:Y:S02]  /*145d0*/  LDL R252, [R1+0x424] ;  /* 0x0004240001fc7983 */ /* 0x000ea40000100800 */
[----:B------:R-:W-:Y:S02]  /*145e0*/  LEA.HI.X.SX32 R6, R4, R6, 0x1, P2 ;  /* 0x0000000604067211 */ /* 0x000fe400010f0eff */
[----:B------:R-:W-:-:S04]  /*145f0*/  LEA R4, P2, R5, UR34, 0x2 ;  /* 0x0000002205047c11 */ /* 0x000fc8000f8410ff */
[----:B------:R-:W-:Y:S02]  /*14600*/  LEA.HI.X R5, R5, UR35, R6, 0x2, P2 ;  /* 0x0000002305057c11 */ /* 0x000fe400090f1406 */
[----:B------:R-:W-:Y:S02]  /*14610*/  IADD3 R245, P2, PT, R9, R2, RZ ;  /* 0x0000000209f57210 */ /* 0x000fe40007f5e0ff */
[----:B------:R1:W5:Y:S02]  /*14620*/  LDL.LU R9, [R1+0x794] ;  /* 0x0007940001097983 */ /* 0x0003640000300800 */
[----:B------:R-:W-:Y:S02]  /*14630*/  LEA.HI.X.SX32 R2, R2, R8, 0x1, P2 ;  /* 0x0000000802027211 */ /* 0x000fe400010f0eff */
[C---:B------:R-:W-:Y:S01]  /*14640*/  LEA R244, P2, R245.reuse, UR34, 0x2 ;  /* 0x00000022f5f47c11 */ /* 0x040fe2000f8410ff */
[----:B------:R1:W5:Y:S03]  /*14650*/  LDL.LU R8, [R1+0x790] ;  /* 0x0007900001087983 */ /* 0x0003660000300800 */
[----:B------:R-:W-:Y:S01]  /*14660*/  LEA.HI.X R245, R245, UR35, R2, 0x2, P2 ;  /* 0x00000023f5f57c11 */ /* 0x000fe200090f1402 */
[----:B0-----:R-:W2:Y:S04]  /*14670*/  LDG.E.128 R4, desc[UR36][R4.64] ;  /* 0x0000002404047981 */ /* 0x001ea8000c1e1d00 */
[----:B------:R-:W4:Y:S01]  /*14680*/  LDL R2, [R1+0x420] ;  /* 0x0004200001027983 */ /* 0x000f220000100800 */
[----:B--2---:R-:W-:Y:S01]  /*14690*/  FADD.FTZ R5, R252, R5 ;  /* 0x00000005fc057221 */ /* 0x004fe20000010000 */
[----:B---3--:R-:W-:Y:S01]  /*146a0*/  FADD.FTZ R6, R246, R6 ;  /* 0x00000006f6067221 */ /* 0x008fe20000010000 */
[----:B----4-:R-:W-:Y:S01]  /*146b0*/  FADD.FTZ R7, R247, R7 ;  /* 0x00000007f7077221 */ /* 0x010fe20000010000 */
[----:B------:R-:W-:-:S05]  /*146c0*/  FADD.FTZ R4, R2, R4 ;  /* 0x0000000402047221 */ /* 0x000fca0000010000 */
[----:B------:R1:W-:Y:S02]  /*146d0*/  STG.E.128 desc[UR36][R244.64], R4 ;  /* 0x00000004f4007986 */ /* 0x0003e4000c101d24 */
.L_x_1091:
[----:B------:R-:W-:Y:S05]  /*146e0*/  BSYNC.RECONVERGENT B2 ;  /* 0x0000000000027941 */ /* 0x000fea0003800200 */
.L_x_1090:
[----:B------:R-:W-:Y:S04]  /*146f0*/  BSSY.RECONVERGENT B2, `(.L_x_1092) ;  /* 0x0000052000027945 */ /* 0x000fe80003800200 */
[----:B------:R-:W-:Y:S05]  /*14700*/  @P1 BRA `(.L_x_1093) ;  /* 0x0000000400401947 */ /* 0x000fea0003800000 */
[----:B------:R-:W2:Y:S01]  /*14710*/  S2UR UR44, SR_CTAID.Y ;  /* 0x00000000002c79c3 */ /* 0x000ea20000002600 */
[----:B------:R-:W0:Y:S01]  /*14720*/  LDCU.64 UR34, c[0x0][0x3c8] ;  /* 0x00007900ff2277ac */ /* 0x000e220008000a00 */
[----:B-----5:R3:W-:Y:S01]  /*14730*/  STL [R1+0x7a4], R13 ;  /* 0x0007a40d01007387 */ /* 0x0207e20000100800 */
[----:B------:R-:W-:Y:S01]  /*14740*/  IADD3 R9, PT, PT, R3, R0, RZ ;  /* 0x0000000003097210 */ /* 0x000fe20007ffe0ff */
[----:B--2---:R-:W-:Y:S02]  /*14750*/  IMAD R8, R0, UR44, RZ ;  /* 0x0000002c00087c24 */ /* 0x004fe4000f8e02ff */
[----:B---3--:R-:W2:Y:S03]  /*14760*/  LDL R13, [R1+0x410] ;  /* 0x00041000010d7983 */ /* 0x008ea60000100800 */
[C---:B------:R-:W-:Y:S01]  /*14770*/  IADD3 R2, P2, PT, R8.reuse, R3, RZ ;  /* 0x0000000308027210 */ /* 0x040fe20007f5e0ff */
[----:B------:R3:W-:Y:S03]  /*14780*/  STL [R1+0x7a0], R12 ;  /* 0x0007a00c01007387 */ /* 0x0007e60000100800 */
[----:B------:R-:W-:-:S02]  /*14790*/  LEA.HI.X.SX32 R8, R8, RZ, 0x1, P2 ;  /* 0x000000ff08087211 */ /* 0x000fc400010f0eff */
[C---:B01----:R-:W-:Y:S01]  /*147a0*/  LEA R244, P2, R2.reuse, UR34, 0x2 ;  /* 0x0000002202f47c11 */ /* 0x043fe2000f8410ff */
[----:B------:R-:W0:Y:S03]  /*147b0*/  LDCU UR34, c[0x0][0x3f8] ;  /* 0x00007f00ff2277ac */ /* 0x000e260008000800 */
[----:B------:R-:W-:Y:S01]  /*147c0*/  LEA.HI.X R245, R2, UR35, R8, 0x2, P2 ;  /* 0x0000002302f57c11 */ /* 0x000fe200090f1408 */
[----:B---3--:R-:W3:Y:S04]  /*147d0*/  LDL R12, [R1+0x414] ;  /* 0x00041400010c7983 */ /* 0x008ee80000100800 */
[----:B------:R-:W4:Y:S01]  /*147e0*/  LDG.E R2, desc[UR36][R244.64] ;  /* 0x00000024f4027981 */ /* 0x000f22000c1e1900 */
[----:B------:R-:W1:Y:S01]  /*147f0*/  S2UR UR35, SR_CTAID.X ;  /* 0x00000000002379c3 */ /* 0x000e620000002500 */
[----:B------:R-:W-:-:S02]  /*14800*/  IMAD R9, R0, 0x2, R9 ;  /* 0x0000000200097824 */ /* 0x000fc400078e0209 */
[----:B------:R0:W-:Y:S02]  /*14810*/  STL [R1+0x79c], R7 ;  /* 0x00079c0701007387 */ /* 0x0001e40000100800 */
[----:B0-----:R-:W-:Y:S02]  /*14820*/  IMAD R8, R0, UR34, RZ ;  /* 0x0000002200087c24 */ /* 0x001fe4000f8e02ff */
[----:B------:R-:W3:Y:S01]  /*14830*/  LDL R7, [R1+0x418] ;  /* 0x0004180001077983 */ /* 0x000ee20000100800 */
[----:B------:R-:W-:-:S03]  /*14840*/  IMAD.SHL.U32 R247, R9, 0x4, RZ ;  /* 0x0000000409f77824 */ /* 0x000fc600078e00ff */
[----:B------:R0:W-:Y:S01]  /*14850*/  STL [R1+0x798], R6 ;  /* 0x0007980601007387 */ /* 0x0001e20000100800 */
[----:B------:R-:W-:-:S03]  /*14860*/  IMAD R252, R0, UR33, RZ ;  /* 0x0000002100fc7c24 */ /* 0x000fc6000f8e02ff */
[----:B------:R4:W-:Y:S01]  /*14870*/  STL [R1+0x794], R5 ;  /* 0x0007940501007387 */ /* 0x0009e20000100800 */
[----:B-1----:R-:W-:Y:S01]  /*14880*/  UIMAD UR44, UR44, UR34, UR35 ;  /* 0x000000222c2c72a4 */ /* 0x002fe2000f8e0223 */
[----:B0-----:R-:W-:Y:S01]  /*14890*/  SHF.L.U32 R6, R8, 0x8, RZ ;  /* 0x0000000808067819 */ /* 0x001fe200000006ff */
[----:B------:R-:W0:Y:S01]  /*148a0*/  LDCU.64 UR34, c[0x0][0x3b8] ;  /* 0x00007700ff2277ac */ /* 0x000e220008000a00 */
[----:B------:R-:W-:Y:S01]  /*148b0*/  SHF.R.S32.HI R10, RZ, 0x1f, R252 ;  /* 0x0000001fff0a7819 */ /* 0x000fe200000114fc */
[----:B------:R1:W-:Y:S02]  /*148c0*/  STL [R1+0x790], R4 ;  /* 0x0007900401007387 */ /* 0x0003e40000100800 */
[----:B----4-:R-:W-:-:S05]  /*148d0*/  IMAD R9, R2, R6, R247 ;  /* 0x0000000602097224 */ /* 0x010fca00078e02f7 */
[----:B------:R-:W-:-:S04]  /*148e0*/  IADD3 R2, P2, PT, R252, R9, RZ ;  /* 0x00000009fc027210 */ /* 0x000fc80007f5e0ff */
[----:B------:R-:W-:Y:S02]  /*148f0*/  LEA.HI.X.SX32 R9, R9, R10, 0x1, P2 ;  /* 0x0000000a09097211 */ /* 0x000fe400010f0eff */
[----:B0-----:R-:W-:-:S04]  /*14900*/  LEA R8, P2, R2, UR34, 0x2 ;  /* 0x0000002202087c11 */ /* 0x001fc8000f8410ff */
[----:B------:R-:W-:Y:S01]  /*14910*/  LEA.HI.X R9, R2, UR35, R9, 0x2, P2 ;  /* 0x0000002302097c11 */ /* 0x000fe200090f1409 */
[----:B------:R-:W-:-:S04]  /*14920*/  IMAD R2, R0, UR44, RZ ;  /* 0x0000002c00027c24 */ /* 0x000fc8000f8e02ff */
[----:B------:R-:W-:Y:S01]  /*14930*/  IMAD.SHL.U32 R5, R2, 0x100, RZ ;  /* 0x0000010002057824 */ /* 0x000fe200078e00ff */
[----:B------:R-:W2:Y:S04]  /*14940*/  LDG.E.128 R8, desc[UR36][R8.64] ;  /* 0x0000002408087981 */ /* 0x000ea8000c1e1d00 */
[----:B-1----:R-:W-:Y:S02]  /*14950*/  SHF.R.S32.HI R4, RZ, 0x1f, R5 ;  /* 0x0000001fff047819 */ /* 0x002fe40000011405 */
[----:B------:R-:W-:-:S04]  /*14960*/  IADD3 R2, P2, PT, R5, R247, RZ ;  /* 0x000000f705027210 */ /* 0x000fc80007f5e0ff */
[----:B------:R-:W-:Y:S02]  /*14970*/  LEA.HI.X.SX32 R247, R247, R4, 0x1, P2 ;  /* 0x00000004f7f77211 */ /* 0x000fe400010f0eff */
[----:B------:R-:W-:-:S04]  /*14980*/  LEA R246, P2, R2, UR34, 0x2 ;  /* 0x0000002202f67c11 */ /* 0x000fc8000f8410ff */
[----:B------:R-:W-:Y:S02]  /*14990*/  LEA.HI.X R247, R2, UR35, R247, 0x2, P2 ;  /* 0x0000002302f77c11 */ /* 0x000fe400090f14f7 */
[----:B------:R-:W4:Y:S01]  /*149a0*/  LDL R2, [R1+0x41c] ;  /* 0x00041c0001027983 */ /* 0x000f220000100800 */
[----:B--2---:R-:W-:Y:S01]  /*149b0*/  FADD.FTZ R8, R13, R8 ;  /* 0x000000080d087221 */ /* 0x004fe20000010000 */
[----:B---3--:R-:W-:Y:S01]  /*149c0*/  FADD.FTZ R9, R12, R9 ;  /* 0x000000090c097221 */ /* 0x008fe20000010000 */
[----:B------:R-:W-:Y:S01]  /*149d0*/  FADD.FTZ R10, R7, R10 ;  /* 0x0000000a070a7221 */ /* 0x000fe20000010000 */
[----:B------:R2:W5:Y:S04]  /*149e0*/  LDL.LU R13, [R1+0x7a4] ;  /* 0x0007a400010d7983 */ /* 0x0005680000300800 */
[----:B------:R2:W5:Y:S04]  /*149f0*/  LDL.LU R12, [R1+0x7a0] ;  /* 0x0007a000010c7983 */ /* 0x0005680000300800 */
[----:B------:R2:W5:Y:S01]  /*14a00*/  LDL.LU R7, [R1+0x79c] ;  /* 0x00079c0001077983 */ /* 0x0005620000300800 */
[----:B----4-:R-:W-:-:S03]  /*14a10*/  FADD.FTZ R11, R2, R11 ;  /* 0x0000000b020b7221 */ /* 0x010fc60000010000 */
[----:B------:R-:W-:Y:S04]  /*14a20*/  STL [R1+0x30], R8 ;  /* 0x0000300801007387 */ /* 0x000fe80000100800 */
[----:B------:R0:W-:Y:S04]  /*14a30*/  STG.E.128 desc[UR36][R246.64], R8 ;  /* 0x00000008f6007986 */ /* 0x0001e8000c101d24 */
[----:B0-----:R-:W3:Y:S01]  /*14a40*/  LDG.E R8, desc[UR36][R244.64] ;  /* 0x00000024f4087981 */ /* 0x001ee2000c1e1900 */
[----:B------:R-:W-:-:S05]  /*14a50*/  IMAD R2, R0, 0x4, R3 ;  /* 0x0000000400027824 */ /* 0x000fca00078e0203 */
[----:B------:R-:W-:Y:S01]  /*14a60*/  SHF.L.U32 R2, R2, 0x2, RZ ;  /* 0x0000000202027819 */ /* 0x000fe200000006ff */
[----:B------:R-:W-:Y:S04]  /*14a70*/  STL [R1+0x34], R9 ;  /* 0x0000340901007387 */ /* 0x000fe80000100800 */
[----:B------:R0:W-:Y:S02]  /*14a80*/  STL [R1+0x38], R10 ;  /* 0x0000380a01007387 */ /* 0x0001e40000100800 */
[----:B0-----:R-:W-:Y:S02]  /*14a90*/  SHF.R.S32.HI R10, RZ, 0x1f, R252 ;  /* 0x0000001fff0a7819 */ /* 0x001fe400000114fc */
[----:B------:R0:W-:Y:S04]  /*14aa0*/  STL [R1+0x3c], R11 ;  /* 0x00003c0b01007387 */ /* 0x0001e80000100800 */
[----:B------:R-:W4:Y:S04]  /*14ab0*/  LDL R246, [R1+0x408] ;  /* 0x0004080001f67983 */ /* 0x000f280000100800 */
[----:B------:R-:W2:Y:S01]  /*14ac0*/  LDL R247, [R1+0x40c] ;  /* 0x00040c0001f77983 */ /* 0x000ea20000100800 */
[----:B---3--:R-:W-:-:S03]  /*14ad0*/  IMAD R8, R8, R6, R2 ;  /* 0x0000000608087224 */ /* 0x008fc600078e0202 */
[----:B------:R3:W5:Y:S02]  /*14ae0*/  LDL.LU R6, [R1+0x798] ;  /* 0x0007980001067983 */ /* 0x0007640000300800 */
[----:B------:R-:W-:Y:S02]  /*14af0*/  IADD3 R9, P2, PT, R252, R8, RZ ;  /* 0x00000008fc097210 */ /* 0x000fe40007f5e0ff */
[----:B------:R-:W3:Y:S02]  /*14b00*/  LDL R252, [R1+0x404] ;  /* 0x0004040001fc7983 */ /* 0x000ee40000100800 */
        /* <DEDUP_REMOVED lines=9> */
[----:B0-----:R-:W3:Y:S04]  /*14ba0*/  LDG.E.128 R8, desc[UR36][R8.64] ;  /* 0x0000002408087981 */ /* 0x001ee8000c1e1d00 */
[----:B------:R-:W2:Y:S01]  /*14bb0*/  LDL R2, [R1+0x400] ;  /* 0x0004000001027983 */ /* 0x000ea20000100800 */
[----:B---3--:R-:W-:Y:S01]  /*14bc0*/  FADD.FTZ R9, R252, R9 ;  /* 0x00000009fc097221 */ /* 0x008fe20000010000 */
[----:B----4-:R-:W-:Y:S01]  /*14bd0*/  FADD.FTZ R10, R246, R10 ;  /* 0x0000000af60a7221 */ /* 0x010fe20000010000 */
[----:B--2---:R-:W-:Y:S01]  /*14be0*/  FADD.FTZ R11, R247, R11 ;  /* 0x0000000bf70b7221 */ /* 0x004fe20000010000 */
[----:B------:R-:W-:-:S05]  /*14bf0*/  FADD.FTZ R8, R2, R8 ;  /* 0x0000000802087221 */ /* 0x000fca0000010000 */
[----:B------:R1:W-:Y:S02]  /*14c00*/  STG.E.128 desc[UR36][R244.64], R8 ;  /* 0x00000008f4007986 */ /* 0x0003e4000c101d24 */
.L_x_1093:
[----:B------:R-:W-:Y:S05]  /*14c10*/  BSYNC.RECONVERGENT B2 ;  /* 0x0000000000027941 */ /* 0x000fea0003800200 */
.L_x_1092:
[----:B------:R-:W-:Y:S04]  /*14c20*/  BSSY.RECONVERGENT B2, `(.L_x_1094) ;  /* 0x000002b000027945 */ /* 0x000fe80003800200 */
[----:B------:R-:W-:Y:S05]  /*14c30*/  @P1 BRA `(.L_x_1095) ;  /* 0x0000000000a41947 */ /* 0x000fea0003800000 */
[----:B------:R-:W2:Y:S01]  /*14c40*/  S2UR UR44, SR_CTAID.Y ;  /* 0x00000000002c79c3 */ /* 0x000ea20000002600 */
[----:B------:R-:W3:Y:S01]  /*14c50*/  LDCU.64 UR34, c[0x0][0x3c8] ;  /* 0x00007900ff2277ac */ /* 0x000ee20008000a00 */
[----:B------:R-:W4:Y:S04]  /*14c60*/  LDL R252, [R1+0x3f4] ;  /* 0x0003f40001fc7983 */ /* 0x000f280000100800 */
[----:B------:R-:W4:Y:S04]  /*14c70*/  LDL R247, [R1+0x3f8] ;  /* 0x0003f80001f77983 */ /* 0x000f280000100800 */
[----:B------:R-:W4:Y:S01]  /*14c80*/  LDL R246, [R1+0x3fc] ;  /* 0x0003fc0001f67983 */ /* 0x000f220000100800 */
[----:B--2--5:R-:W-:-:S05]  /*14c90*/  IMAD R13, R0, UR44, RZ ;  /* 0x0000002c000d7c24 */ /* 0x024fca000f8e02ff */
[----:B------:R-:W-:-:S04]  /*14ca0*/  IADD3 R2, P2, PT, R13, R3, RZ ;  /* 0x000000030d027210 */ /* 0x000fc80007f5e0ff */
[----:B------:R-:W-:Y:S02]  /*14cb0*/  LEA.HI.X.SX32 R13, R13, RZ, 0x1, P2 ;  /* 0x000000ff0d0d7211 */ /* 0x000fe400010f0eff */
[C---:B---3--:R-:W-:Y:S01]  /*14cc0*/  LEA R12, P2, R2.reuse, UR34, 0x2 ;  /* 0x00000022020c7c11 */ /* 0x048fe2000f8410ff */
[----:B------:R-:W2:Y:S03]  /*14cd0*/  LDCU UR34, c[0x0][0x3f8] ;  /* 0x00007f00ff2277ac */ /* 0x000ea60008000800 */
[----:B------:R-:W-:-:S05]  /*14ce0*/  LEA.HI.X R13, R2, UR35, R13, 0x2, P2 ;  /* 0x00000023020d7c11 */ /* 0x000fca00090f140d */
[----:B------:R2:W3:Y:S01]  /*14cf0*/  LDG.E R12, desc[UR36][R12.64] ;  /* 0x000000240c0c7981 */ /* 0x0004e2000c1e1900 */
[----:B------:R-:W0:Y:S01]  /*14d00*/  S2UR UR35, SR_CTAID.X ;  /* 0x00000000002379c3 */ /* 0x000e220000002500 */
[----:B------:R-:W-:Y:S02]  /*14d10*/  IMAD.IADD R2, R3, 0x1, R0 ;  /* 0x0000000103027824 */ /* 0x000fe400078e0200 */
[C---:B------:R-:W-:Y:S02]  /*14d20*/  IMAD R14, R0.reuse, UR33, RZ ;  /* 0x00000021000e7c24 */ /* 0x040fe4000f8e02ff */
[C---:B------:R-:W-:Y:S02]  /*14d30*/  IMAD R2, R0.reuse, 0x4, R2 ;  /* 0x0000000400027824 */ /* 0x040fe400078e0202 */
[----:B--2---:R-:W-:-:S03]  /*14d40*/  IMAD R13, R0, UR34, RZ ;  /* 0x00000022000d7c24 */ /* 0x004fc6000f8e02ff */
[----:B------:R-:W-:Y:S01]  /*14d50*/  SHF.L.U32 R2, R2, 0x2, RZ ;  /* 0x0000000202027819 */ /* 0x000fe200000006ff */
[----:B0-----:R-:W-:Y:S01]  /*14d60*/  UIMAD UR44, UR44, UR34, UR35 ;  /* 0x000000222c2c72a4 */ /* 0x001fe2000f8e0223 */
[----:B------:R-:W0:Y:S05]  /*14d70*/  LDCU.64 UR34, c[0x0][0x3b8] ;  /* 0x00007700ff2277ac */ /* 0x000e2a0008000a00 */
[----:B-1----:R-:W-:-:S04]  /*14d80*/  IMAD R245, R0, UR44, RZ ;  /* 0x0000002c00f57c24 */ /* 0x002fc8000f8e02ff */
[----:B------:R-:W-:Y:S01]  /*14d90*/  IMAD.SHL.U32 R245, R245, 0x100, RZ ;  /* 0x00000100f5f57824 */ /* 0x000fe200078e00ff */
[----:B------:R-:W-:Y:S01]  /*14da0*/  SHF.R.S32.HI R244, RZ, 0x1f, R2 ;  /* 0x0000001ffff47819 */ /* 0x000fe20000011402 */
[----:B---3--:R-:W-:-:S04]  /*14db0*/  IMAD R13, R13, R12, RZ ;  /* 0x0000000c0d0d7224 */ /* 0x008fc800078e02ff */
[----:B------:R-:W-:-:S05]  /*14dc0*/  IMAD R13, R13, 0x100, R2 ;  /* 0x000001000d0d7824 */ /* 0x000fca00078e0202 */
[----:B------:R-:W-:Y:S02]  /*14dd0*/  SHF.R.S32.HI R12, RZ, 0x1f, R13 ;  /* 0x0000001fff0c7819 */ /* 0x000fe4000001140d */
[----:B------:R-:W-:-:S04]  /*14de0*/  IADD3 R13, P2, PT, R14, R13, RZ ;  /* 0x0000000d0e0d7210 */ /* 0x000fc80007f5e0ff */
[----:B------:R-:W-:Y:S02]  /*14df0*/  LEA.HI.X.SX32 R14, R14, R12, 0x1, P2 ;  /* 0x0000000c0e0e7211 */ /* 0x000fe400010f0eff */
[----:B0-----:R-:W-:-:S04]  /*14e00*/  LEA R12, P2, R13, UR34, 0x2 ;  /* 0x000000220d0c7c11 */ /* 0x001fc8000f8410ff */
[----:B------:R-:W-:Y:S02]  /*14e10*/  LEA.HI.X R13, R13, UR35, R14, 0x2, P2 ;  /* 0x000000230d0d7c11 */ /* 0x000fe400090f140e */
[----:B------:R-:W-:-:S04]  /*14e20*/  IADD3 R2, P2, PT, R245, R2, RZ ;  /* 0x00000002f5027210 */ /* 0x000fc80007f5e0ff */
[----:B------:R-:W-:Y:S01]  /*14e30*/  LEA.HI.X.SX32 R245, R245, R244, 0x1, P2 ;  /* 0x000000f4f5f57211 */ /* 0x000fe200010f0eff */
[----:B------:R-:W4:Y:S01]  /*14e40*/  LDG.E.128 R12, desc[UR36][R12.64] ;  /* 0x000000240c0c7981 */ /* 0x000f22000c1e1d00 */
[----:B------:R-:W-:-:S04]  /*14e50*/  LEA R244, P2, R2, UR34, 0x2 ;  /* 0x0000002202f47c11 */ /* 0x000fc8000f8410ff */
[----:B------:R-:W-:Y:S02]  /*14e60*/  LEA.HI.X R245, R2, UR35, R245, 0x2, P2 ;  /* 0x0000002302f57c11 */ /* 0x000fe400090f14f5 */
[----:B------:R-:W2:Y:S01]  /*14e70*/  LDL R2, [R1+0x3f0] ;  /* 0x0003f00001027983 */ /* 0x000ea20000100800 */
[----:B----4-:R-:W-:Y:S01]  /*14e80*/  FADD.FTZ R13, R252, R13 ;  /* 0x0000000dfc0d7221 */ /* 0x010fe20000010000 */
[----:B------:R-:W-:Y:S01]  /*14e90*/  FADD.FTZ R14, R247, R14 ;  /* 0x0000000ef70e7221 */ /* 0x000fe20000010000 */
[----:B------:R-:W-:Y:S01]  /*14ea0*/  FADD.FTZ R15, R246, R15 ;  /* 0x0000000ff60f7221 */ /* 0x000fe20000010000 */
[----:B--2---:R-:W-:-:S05]  /*14eb0*/  FADD.FTZ R12, R2, R12 ;  /* 0x0000000c020c7221 */ /* 0x004fca0000010000 */
[----:B------:R2:W-:Y:S02]  /*14ec0*/  STG.E.128 desc[UR36][R244.64], R12 ;  /* 0x0000000cf4007986 */ /* 0x0005e4000c101d24 */
.L_x_1095:
[----:B------:R-:W-:Y:S05]  /*14ed0*/  BSYNC.RECONVERGENT B2 ;  /* 0x0000000000027941 */ /* 0x000fea0003800200 */
.L_x_1094:
[----:B------:R-:W-:Y:S04]  /*14ee0*/  BSSY.RECONVERGENT B2, `(.L_x_1096) ;  /* 0x000002c000027945 */ /* 0x000fe80003800200 */
[----:B------:R-:W-:Y:S05]  /*14ef0*/  @P1 BRA `(.L_x_1097) ;  /* 0x0000000000a81947 */ /* 0x000fea0003800000 */
[----:B------:R-:W3:Y:S01]  /*14f00*/  S2UR UR44, SR_CTAID.Y ;  /* 0x00000000002c79c3 */ /* 0x000ee20000002600 */
[----:B------:R-:W4:Y:S01]  /*14f10*/  LDCU.64 UR34, c[0x0][0x3c8] ;  /* 0x00007900ff2277ac */ /* 0x000f220008000a00 */
[----:B------:R-:W2:Y:S04]  /*14f20*/  LDL R252, [R1+0x3e4] ;  /* 0x0003e40001fc7983 */ /* 0x000ea80000100800 */
[----:B------:R-:W2:Y:S04]  /*14f30*/  LDL R247, [R1+0x3e8] ;  /* 0x0003e80001f77983 */ /* 0x000ea80000100800 */
[----:B------:R-:W2:Y:S01]  /*14f40*/  LDL R246, [R1+0x3ec] ;  /* 0x0003ec0001f67983 */ /* 0x000ea20000100800 */
[----:B---3--:R-:W-:-:S05]  /*14f50*/  IMAD R17, R0, UR44, RZ ;  /* 0x0000002c00117c24 */ /* 0x008fca000f8e02ff */
[----:B------:R-:W-:-:S04]  /*14f60*/  IADD3 R2, P2, PT, R17, R3, RZ ;  /* 0x0000000311027210 */ /* 0x000fc80007f5e0ff */
[----:B------:R-:W-:Y:S02]  /*14f70*/  LEA.HI.X.SX32 R17, R17, RZ, 0x1, P2 ;  /* 0x000000ff11117211 */ /* 0x000fe400010f0eff */
[C---:B----4-:R-:W-:Y:S01]  /*14f80*/  LEA R16, P2, R2.reuse, UR34, 0x2 ;  /* 0x0000002202107c11 */ /* 0x050fe2000f8410ff */
[----:B------:R-:W3:Y:S03]  /*14f90*/  LDCU UR34, c[0x0][0x3f8] ;  /* 0x00007f00ff2277ac */ /* 0x000ee60008000800 */
[----:B------:R-:W-:-:S05]  /*14fa0*/  LEA.HI.X R17, R2, UR35, R17, 0x2, P2 ;  /* 0x0000002302117c11 */ /* 0x000fca00090f1411 */
[----:B------:R3:W4:Y:S01]  /*14fb0*/  LDG.E R16, desc[UR36][R16.64] ;  /* 0x0000002410107981 */ /* 0x000722000c1e1900 */
[----:B------:R-:W0:Y:S01]  /*14fc0*/  S2UR UR35, SR_CTAID.X ;  /* 0x00000000002379c3 */ /* 0x000e220000002500 */
[----:B------:R-:W-:Y:S01]  /*14fd0*/  IADD3 R2, PT, PT, R3, R0, RZ ;  /* 0x0000000003027210 */ /* 0x000fe20007ffe0ff */
[----:B------:R-:W-:-:S04]  /*14fe0*/  IMAD R18, R0, UR33, RZ ;  /* 0x0000002100127c24 */ /* 0x000fc8000f8e02ff */
[C---:B------:R-:W-:Y:S02]  /*14ff0*/  IMAD R2, R0.reuse, 0x4, R2 ;  /* 0x0000000400027824 */ /* 0x040fe400078e0202 */
[----:B---3--:R-:W-:Y:S02]  /*15000*/  IMAD R17, R0, UR34, RZ ;  /* 0x0000002200117c24 */ /* 0x008fe4000f8e02ff */
[----:B------:R-:W-:-:S05]  /*15010*/  IMAD.IADD R2, R2, 0x1, R0 ;  /* 0x0000000102027824 */ /* 0x000fca00078e0200 */
[----:B------:R-:W-:Y:S01]  /*15020*/  SHF.L.U32 R2, R2, 0x2, RZ ;  /* 0x0000000202027819 */ /* 0x000fe200000006ff */
[----:B0-----:R-:W-:Y:S01]  /*15030*/  UIMAD UR44, UR44, UR34, UR35 ;  /* 0x000000222c2c72a4 */ /* 0x001fe2000f8e0223 */
[----:B------:R-:W0:Y:S05]  /*15040*/  LDCU.64 UR34, c[0x0][0x3b8] ;  /* 0x00007700ff2277ac */ /* 0x000e2a0008000a00 */
[----:B-12---:R-:W-:-:S04]  /*15050*/  IMAD R245, R0, UR44, RZ ;  /* 0x0000002c00f57c24 */ /* 0x006fc8000f8e02ff */
[----:B------:R-:W-:Y:S01]  /*15060*/  IMAD.SHL.U32 R245, R245, 0x100, RZ ;  /* 0x00000100f5f57824 */ /* 0x000fe200078e00ff */
[----:B------:R-:W-:Y:S01]  /*15070*/  SHF.R.S32.HI R244, RZ, 0x1f, R2 ;  /* 0x0000001ffff47819 */ /* 0x000fe20000011402 */
[----:B----4-:R-:W-:-:S04]  /*15080*/  IMAD R17, R17, R16, RZ ;  /* 0x0000001011117224 */ /* 0x010fc800078e02ff */
        /* <DEDUP_REMOVED lines=8> */
[----:B------:R-:W2:Y:S01]  /*15110*/  LDG.E.128 R16, desc[UR36][R16.64] ;  /* 0x0000002410107981 */ /* 0x000ea2000c1e1d00 */
[----:B------:R-:W-:-:S04]  /*15120*/  LEA R244, P2, R2, UR34, 0x2 ;  /* 0x0000002202f47c11 */ /* 0x000fc8000f8410ff */
[----:B------:R-:W-:Y:S02]  /*15130*/  LEA.HI.X R245, R2, UR35, R245, 0x2, P2 ;  /* 0x0000002302f57c11 */ /* 0x000fe400090f14f5 */
[----:B------:R-:W3:Y:S01]  /*15140*/  LDL R2, [R1+0x3e0] ;  /* 0x0003e00001027983 */ /* 0x000ee20000100800 */
[----:B--2---:R-:W-:Y:S01]  /*15150*/  FADD.FTZ R17, R252, R17 ;  /* 0x00000011fc117221 */ /* 0x004fe20000010000 */
[----:B------:R-:W-:Y:S01]  /*15160*/  FADD.FTZ R18, R247, R18 ;  /* 0x00000012f7127221 */ /* 0x000fe20000010000 */
[----:B------:R-:W-:Y:S01]  /*15170*/  FADD.FTZ R19, R246, R19 ;  /* 0x00000013f6137221 */ /* 0x000fe20000010000 */
[----:B---3--:R-:W-:-:S05]  /*15180*/  FADD.FTZ R16, R2, R16 ;  /* 0x0000001002107221 */ /* 0x008fca0000010000 */
[----:B------:R3:W-:Y:S02]  /*15190*/  STG.E.128 desc[UR36][R244.64], R16 ;  /* 0x00000010f4007986 */ /* 0x0007e4000c101d24 */
.L_x_1097:
[----:B------:R-:W-:Y:S05]  /*151a0*/  BSYNC.RECONVERGENT B2 ;  /* 0x0000000000027941 */ /* 0x000fea0003800200 */
.L_x_1096:
[----:B------:R-:W-:Y:S04]  /*151b0*/  BSSY.RECONVERGENT B2, `(.L_x_1098) ;  /* 0x0000053000027945 */ /* 0x000fe80003800200 */
[----:B------:R-:W-:Y:S05]  /*151c0*/  @P1 BRA `(.L_x_1099) ;  /* 0x0000000400441947 */ /* 0x000fea0003800000 */
[----:B------:R-:W4:Y:S01]  /*151d0*/  S2UR UR44, SR_CTAID.Y ;  /* 0x00000000002c79c3 */ /* 0x000f220000002600 */
[----:B------:R-:W0:Y:S01]  /*151e0*/  LDCU.64 UR34, c[0x0][0x3c8] ;  /* 0x00007900ff2277ac */ /* 0x000e220008000a00 */
[----:B-----5:R1:W-:Y:S04]  /*151f0*/  STL [R1+0x7a4], R9 ;  /* 0x0007a40901007387 */ /* 0x0203e80000100800 */
[----:B-1----:R-:W2:Y:S04]  /*15200*/  LDL R9, [R1+0x3d0] ;  /* 0x0003d00001097983 */ /* 0x002ea80000100800 */
[----:B------:R1:W-:Y:S01]  /*15210*/  STL [R1+0x7a0], R8 ;  /* 0x0007a00801007387 */ /* 0x0003e20000100800 */
[----:B----4-:R-:W-:-:S03]  /*15220*/  IMAD R20, R0, UR44, RZ ;  /* 0x0000002c00147c24 */ /* 0x010fc6000f8e02ff */
[----:B-1----:R-:W4:Y:S02]  /*15230*/  LDL R8, [R1+0x3d4] ;  /* 0x0003d40001087983 */ /* 0x002f240000100800 */
[C---:B------:R-:W-:Y:S02]  /*15240*/  IADD3 R2, P2, PT, R20.reuse, R3, RZ ;  /* 0x0000000314027210 */ /* 0x040fe40007f5e0ff */
[----:B------:R1:W-:Y:S02]  /*15250*/  STL [R1+0x79c], R7 ;  /* 0x00079c0701007387 */ /* 0x0003e40000100800 */
[----:B------:R-:W-:Y:S02]  /*15260*/  LEA.HI.X.SX32 R20, R20, RZ, 0x1, P2 ;  /* 0x000000ff14147211 */ /* 0x000fe400010f0eff */
[C---:B0-23--:R-:W-:Y:S01]  /*15270*/  LEA R244, P2, R2.reuse, UR34, 0x2 ;  /* 0x0000002202f47c11 */ /* 0x04dfe2000f8410ff */
[----:B------:R-:W0:Y:S03]  /*15280*/  LDCU UR34, c[0x0][0x3f8] ;  /* 0x00007f00ff2277ac */ /* 0x000e260008000800 */
[----:B------:R-:W-:Y:S01]  /*15290*/  LEA.HI.X R245, R2, UR35, R20, 0x2, P2 ;  /* 0x0000002302f57c11 */ /* 0x000fe200090f1414 */
[----:B-1----:R-:W2:Y:S04]  /*152a0*/  LDL R7, [R1+0x3d8] ;  /* 0x0003d80001077983 */ /* 0x002ea80000100800 */
[----:B------:R-:W3:Y:S01]  /*152b0*/  LDG.E R2, desc[UR36][R244.64] ;  /* 0x00000024f4027981 */ /* 0x000ee2000c1e1900 */
[----:B------:R-:W1:Y:S01]  /*152c0*/  S2UR UR35, SR_CTAID.X ;  /* 0x00000000002379c3 */ /* 0x000e620000002500 */
[----:B------:R-:W-:-:S02]  /*152d0*/  IADD3 R20, PT, PT, R3, R0, RZ ;  /* 0x0000000003147210 */ /* 0x000fc40007ffe0ff */
[----:B------:R0:W-:Y:S03]  /*152e0*/  STL [R1+0x798], R6 ;  /* 0x0007980601007387 */ /* 0x0001e60000100800 */
[C---:B------:R-:W-:Y:S01]  /*152f0*/  IMAD R20, R0.reuse, 0x4, R20 ;  /* 0x0000000400147824 */ /* 0x040fe200078e0214 */
[----:B------:R3:W-:Y:S01]  /*15300*/  STL [R1+0x794], R5 ;  /* 0x0007940501007387 */ /* 0x0007e20000100800 */
[C---:B0-----:R-:W-:Y:S02]  /*15310*/  IMAD R21, R0.reuse, UR34, RZ ;  /* 0x0000002200157c24 */ /* 0x041fe4000f8e02ff */
[----:B------:R-:W-:Y:S01]  /*15320*/  IMAD R20, R0, 0x2, R20 ;  /* 0x0000000200147824 */ /* 0x000fe200078e0214 */
[----:B------:R0:W-:Y:S02]  /*15330*/  STL [R1+0x790], R4 ;  /* 0x0007900401007387 */ /* 0x0001e40000100800 */
[----:B------:R-:W-:Y:S01]  /*15340*/  SHF.L.U32 R6, R21, 0x8, RZ ;  /* 0x0000000815067819 */ /* 0x000fe200000006ff */
[----:B------:R-:W-:Y:S01]  /*15350*/  IMAD.SHL.U32 R247, R20, 0x4, RZ ;  /* 0x0000000414f77824 */ /* 0x000fe200078e00ff */
[----:B-1----:R-:W-:Y:S01]  /*15360*/  UIMAD UR44, UR44, UR34, UR35 ;  /* 0x000000222c2c72a4 */ /* 0x002fe2000f8e0223 */
[----:B------:R-:W1:Y:S01]  /*15370*/  LDCU.64 UR34, c[0x0][0x3b8] ;  /* 0x00007700ff2277ac */ /* 0x000e620008000a00 */
[----:B------:R-:W-:-:S05]  /*15380*/  IMAD R252, R0, UR33, RZ ;  /* 0x0000002100fc7c24 */ /* 0x000fca000f8e02ff */
[----:B------:R-:W-:Y:S01]  /*15390*/  SHF.R.S32.HI R22, RZ, 0x1f, R252 ;  /* 0x0000001fff167819 */ /* 0x000fe200000114fc */
[----:B---3--:R-:W-:-:S05]  /*153a0*/  IMAD R21, R2, R6, R247 ;  /* 0x0000000602157224 */ /* 0x008fca00078e02f7 */
[----:B------:R-:W-:-:S04]  /*153b0*/  IADD3 R2, P2, PT, R252, R21, RZ ;  /* 0x00000015fc027210 */ /* 0x000fc80007f5e0ff */
[----:B------:R-:W-:Y:S02]  /*153c0*/  LEA.HI.X.SX32 R21, R21, R22, 0x1, P2 ;  /* 0x0000001615157211 */ /* 0x000fe400010f0eff */
[----:B-1----:R-:W-:-:S04]  /*153d0*/  LEA R20, P2, R2, UR34, 0x2 ;  /* 0x0000002202147c11 */ /* 0x002fc8000f8410ff */
[----:B------:R-:W-:Y:S01]  /*153e0*/  LEA.HI.X R21, R2, UR35, R21, 0x2, P2 ;  /* 0x0000002302157c11 */ /* 0x000fe200090f1415 */
[----:B------:R-:W-:-:S04]  /*153f0*/  IMAD R2, R0, UR44, RZ ;  /* 0x0000002c00027c24 */ /* 0x000fc8000f8e02ff */
[----:B------:R-:W-:Y:S01]  /*15400*/  IMAD.SHL.U32 R5, R2, 0x100, RZ ;  /* 0x0000010002057824 */ /* 0x000fe200078e00ff */
[----:B------:R-:W3:Y:S04]  /*15410*/  LDG.E.128 R20, desc[UR36][R20.64] ;  /* 0x0000002414147981 */ /* 0x000ee8000c1e1d00 */
[----:B0-----:R-:W-:Y:S02]  /*15420*/  SHF.R.S32.HI R4, RZ, 0x1f, R5 ;  /* 0x0000001fff047819 */ /* 0x001fe40000011405 */
[----:B------:R-:W-:-:S04]  /*15430*/  IADD3 R2, P2, PT, R5, R247, RZ ;  /* 0x000000f705027210 */ /* 0x000fc80007f5e0ff */
[----:B------:R-:W-:Y:S02]  /*15440*/  LEA.HI.X.SX32 R247, R247, R4, 0x1, P2 ;  /* 0x00000004f7f77211 */ /* 0x000fe400010f0eff */
[----:B------:R-:W-:-:S04]  /*15450*/  LEA R246, P2, R2, UR34, 0x2 ;  /* 0x0000002202f67c11 */ /* 0x000fc8000f8410ff */
[----:B------:R-:W-:Y:S02]  /*15460*/  LEA.HI.X R247, R2, UR35, R247, 0x2, P2 ;  /* 0x0000002302f77c11 */ /* 0x000fe400090f14f7 */
[----:B------:R-:W2:Y:S01]  /*15470*/  LDL R2, [R1+0x3dc] ;  /* 0x0003dc0001027983 */ /* 0x000ea20000100800 */
[----:B---3--:R-:W-:Y:S01]  /*15480*/  FADD.FTZ R20, R9, R20 ;  /* 0x0000001409147221 */ /* 0x008fe20000010000 */
[----:B----4-:R-:W-:Y:S01]  /*15490*/  FADD.FTZ R21, R8, R21 ;  /* 0x0000001508157221 */ /* 0x010fe20000010000 */
[----:B--2---:R-:W-:Y:S01]  /*154a0*/  FADD.FTZ R22, R7, R22 ;  /* 0x0000001607167221 */ /* 0x004fe20000010000 */
[----:B------:R4:W5:Y:S04]  /*154b0*/  LDL.LU R9, [R1+0x7a4] ;  /* 0x0007a40001097983 */ /* 0x0009680000300800 */
[----:B------:R4:W5:Y:S04]  /*154c0*/  LDL.LU R8, [R1+0x7a0] ;  /* 0x0007a00001087983 */ /* 0x0009680000300800 */
[----:B------:R4:W5:Y:S01]  /*154d0*/  LDL.LU R7, [R1+0x79c] ;  /* 0x00079c0001077983 */ /* 0x0009620000300800 */
[----:B------:R-:W-:-:S03]  /*154e0*/  FADD.FTZ R23, R2, R23 ;  /* 0x0000001702177221 */ /* 0x000fc60000010000 */
[----:B------:R-:W-:Y:S04]  /*154f0*/  STL [R1], R20 ;  /* 0x0000001401007387 */ /* 0x000fe80000100800 */
[----:B------:R0:W-:Y:S04]  /*15500*/  STG.E.128 desc[UR36][R246.64], R20 ;  /* 0x00000014f6007986 */ /* 0x0001e8000c101d24 */
[----:B0-----:R-:W2:Y:S01]  /*15510*/  LDG.E R20, desc[UR36][R244.64] ;  /* 0x00000024f4147981 */ /* 0x001ea2000c1e1900 */
[----:B------:R-:W-:-:S05]  /*15520*/  LEA R2, R0, R3, 0x3 ;  /* 0x0000000300027211 */ /* 0x000fca00078e18ff */
        /* <DEDUP_REMOVED lines=27> */
.L_x_1099:
[----:B------:R-:W-:Y:S05]  /*156e0*/  BSYNC.RECONVERGENT B2 ;  /* 0x0000000000027941 */ /* 0x000fea0003800200 */
.L_x_1098:
[----:B------:R-:W-:Y:S04]  /*156f0*/  BSSY.RECONVERGENT B2, `(.L_x_1100) ;  /* 0x000002d000027945 */ /* 0x000fe80003800200 */
[----:B------:R-:W-:Y:S05]  /*15700*/  @P1 BRA `(.L_x_1101) ;  /* 0x0000000000ac1947 */ /* 0x000fea0003800000 */
[----:B------:R-:W4:Y:S01]  /*15710*/  S2UR UR44, SR_CTAID.Y ;  /* 0x00000000002c79c3 */ /* 0x000f220000002600 */
[----:B------:R-:W0:Y:S01]  /*15720*/  LDCU.64 UR34, c[0x0][0x3c8] ;  /* 0x00007900ff2277ac */ /* 0x000e220008000a00 */
[----:B------:R-:W2:Y:S04]  /*15730*/  LDL R252, [R1+0x3b4] ;  /* 0x0003b40001fc7983 */ /* 0x000ea80000100800 */
[----:B------:R-:W2:Y:S04]  /*15740*/  LDL R247, [R1+0x3b8] ;  /* 0x0003b80001f77983 */ /* 0x000ea80000100800 */
[----:B------:R-:W2:Y:S01]  /*15750*/  LDL R246, [R1+0x3bc] ;  /* 0x0003bc0001f67983 */ /* 0x000ea20000100800 */
[----:B----4-:R-:W-:-:S05]  /*15760*/  IMAD R25, R0, UR44, RZ ;  /* 0x0000002c00197c24 */ /* 0x010fca000f8e02ff */
[----:B------:R-:W-:-:S04]  /*15770*/  IADD3 R2, P2, PT, R25, R3, RZ ;  /* 0x0000000319027210 */ /* 0x000fc80007f5e0ff */
[----:B------:R-:W-:Y:S02]  /*15780*/  LEA.HI.X.SX32 R25, R25, RZ, 0x1, P2 ;  /* 0x000000ff19197211 */ /* 0x000fe400010f0eff */
[C---:B0-----:R-:W-:Y:S01]  /*15790*/  LEA R24, P2, R2.reuse, UR34, 0x2 ;  /* 0x0000002202187c11 */ /* 0x041fe2000f8410ff */
[----:B------:R-:W0:Y:S03]  /*157a0*/  LDCU UR34, c[0x0][0x3f8] ;  /* 0x00007f00ff2277ac */ /* 0x000e260008000800 */
[----:B------:R-:W-:-:S05]  /*157b0*/  LEA.HI.X R25, R2, UR35, R25, 0x2, P2 ;  /* 0x0000002302197c11 */ /* 0x000fca00090f1419 */
[----:B------:R0:W4:Y:S01]  /*157c0*/  LDG.E R24, desc[UR36][R24.64] ;  /* 0x0000002418187981 */ /* 0x000122000c1e1900 */
[----:B------:R-:W3:Y:S01]  /*157d0*/  S2UR UR35, SR_CTAID.X ;  /* 0x00000000002379c3 */ /* 0x000ee20000002500 */
[----:B------:R-:W-:Y:S02]  /*157e0*/  IMAD.IADD R2, R3, 0x1, R0 ;  /* 0x0000000103027824 */ /* 0x000fe400078e0200 */
[----:B------:R-:W-:-:S03]  /*157f0*/  IMAD R26, R0, UR33, RZ ;  /* 0x00000021001a7c24 */ /* 0x000fc6000f8e02ff */
[C---:B------:R-:W-:Y:S01]  /*15800*/  LEA R2, R0.reuse, R2, 0x2 ;  /* 0x0000000200027211 */ /* 0x040fe200078e10ff */
[----:B0-----:R-:W-:-:S04]  /*15810*/  IMAD R25, R0, UR34, RZ ;  /* 0x0000002200197c24 */ /* 0x001fc8000f8e02ff */
[----:B------:R-:W-:-:S04]  /*15820*/  IMAD R2, R0, 0x2, R2 ;  /* 0x0000000200027824 */ /* 0x000fc800078e0202 */
[----:B------:R-:W-:-:S05]  /*15830*/  IMAD R2, R0, 0x2, R2 ;  /* 0x0000000200027824 */ /* 0x000fca00078e0202 */
[----:B------:R-:W-:Y:S01]  /*15840*/  SHF.L.U32 R2, R2, 0x2, RZ ;  /* 0x0000000202027819 */ /* 0x000fe200000006ff */
[----:B---3--:R-:W-:Y:S01]  /*15850*/  UIMAD UR44, UR44, UR34, UR35 ;  /* 0x000000222c2c72a4 */ /* 0x008fe2000f8e0223 */
        /* <DEDUP_REMOVED lines=22> */
.L_x_1101:
[----:B------:R-:W-:Y:S05]  /*159c0*/  BSYNC.RECONVERGENT B2 ;  /* 0x0000000000027941 */ /* 0x000fea0003800200 */
.L_x_1100:
[----:B------:R-:W-:Y:S04]  /*159d0*/  BSSY.RECONVERGENT B2, `(.L_x_1102) ;  /* 0x000002e000027945 */ /* 0x000fe80003800200 */
[----:B------:R-:W-:Y:S05]  /*159e0*/  @P1 BRA `(.L_x_1103) ;  /* 0x0000000000b01947 */ /* 0x000fea0003800000 */
[----:B------:R-:W0:Y:S01]  /*159f0*/  S2UR UR44, SR_CTAID.Y ;  /* 0x00000000002c79c3 */ /* 0x000e220000002600 */
[----:B------:R-:W1:Y:S01]  /*15a00*/  LDCU.64 UR34, c[0x0][0x3c8] ;  /* 0x00007900ff2277ac */ /* 0x000e620008000a00 */
[----:B------:R-:W2:Y:S04]  /*15a10*/  LDL R252, [R1+0x3a4] ;  /* 0x0003a40001fc7983 */ /* 0x000ea80000100800 */
[----:B------:R-:W2:Y:S04]  /*15a20*/  LDL R247, [R1+0x3a8] ;  /* 0x0003a80001f77983 */ /* 0x000ea80000100800 */
[----:B------:R-:W2:Y:S01]  /*15a30*/  LDL R246, [R1+0x3ac] ;  /* 0x0003ac0001f67983 */ /* 0x000ea20000100800 */
[----:B0-----:R-:W-:-:S05]  /*15a40*/  IMAD R29, R0, UR44, RZ ;  /* 0x0000002c001d7c24 */ /* 0x001fca000f8e02ff */
[----:B------:R-:W-:-:S04]  /*15a50*/  IADD3 R2, P2, PT, R29, R3, RZ ;  /* 0x000000031d027210 */ /* 0x000fc80007f5e0ff */
[----:B------:R-:W-:Y:S02]  /*15a60*/  LEA.HI.X.SX32 R29, R29, RZ, 0x1, P2 ;  /* 0x000000ff1d1d7211 */ /* 0x000fe400010f0eff */
[C---:B-1----:R-:W-:Y:S01]  /*15a70*/  LEA R28, P2, R2.reuse, UR34, 0x2 ;  /* 0x00000022021c7c11 */ /* 0x042fe2000f8410ff */
[----:B------:R-:W0:Y:S03]  /*15a80*/  LDCU UR34, c[0x0][0x3f8] ;  /* 0x00007f00ff2277ac */ /* 0x000e260008000800 */
[----:B------:R-:W-:-:S05]  /*15a90*/  LEA.HI.X R29, R2, UR35, R29, 0x2, P2 ;  /* 0x00000023021d7c11 */ /* 0x000fca00090f141d */
[----:B------:R0:W2:Y:S01]  /*15aa0*/  LDG.E R28, desc[UR36][R28.64] ;  /* 0x000000241c1c7981 */ /* 0x0000a2000c1e1900 */
[----:B------:R-:W1:Y:S01]  /*15ab0*/  S2UR UR35, SR_CTAID.X ;  /* 0x00000000002379c3 */ /* 0x000e620000002500 */
[----:B------:R-:W-:Y:S01]  /*15ac0*/  IADD3 R2, PT, PT, R3, R0, RZ ;  /* 0x0000000003027210 */ /* 0x000fe20007ffe0ff */
[----:B------:R-:W-:-:S04]  /*15ad0*/  IMAD R30, R0, UR33, RZ ;  /* 0x00000021001e7c24 */ /* 0x000fc8000f8e02ff */
[C---:B------:R-:W-:Y:S02]  /*15ae0*/  IMAD R2, R0.reuse, 0x4, R2 ;  /* 0x0000000400027824 */ /* 0x040fe400078e0202 */
[C---:B0-----:R-:W-:Y:S02]  /*15af0*/  IMAD R29, R0.reuse, UR34, RZ ;  /* 0x00000022001d7c24 */ /* 0x041fe4000f8e02ff */
[----:B------:R-:W-:-:S05]  /*15b00*/  IMAD R2, R0, 0x2, R2 ;  /* 0x0000000200027824 */ /* 0x000fca00078e0202 */
[----:B------:R-:W-:-:S05]  /*15b10*/  LEA R2, R0, R2, 0x1 ;  /* 0x0000000200027211 */ /* 0x000fca00078e08ff */
[----:B------:R-:W-:Y:S01]  /*15b20*/  IMAD.IADD R2, R2, 0x1, R0 ;  /* 0x0000000102027824 */ /* 0x000fe200078e0200 */
[----:B-1----:R-:W-:-:S03]  /*15b30*/  UIMAD UR44, UR44, UR34, UR35 ;  /* 0x000000222c2c72a4 */ /* 0x002fc6000f8e0223 */
[----:B------:R-:W-:Y:S01]  /*15b40*/  IMAD.SHL.U32 R2, R2, 0x4, RZ ;  /* 0x0000000402027824 */ /* 0x000fe200078e00ff */
[----:B------:R-:W0:Y:S02]  /*15b50*/  LDCU.64 UR34, c[0x0][0x3b8] ;  /* 0x00007700ff2277ac */ /* 0x000e240008000a00 */
[----:B--234-:R-:W-:-:S04]  /*15b60*/  IMAD R245, R0, UR44, RZ ;  /* 0x0000002c00f57c24 */ /* 0x01cfc8000f8e02ff */
[----:B------:R-:W-:Y:S01]  /*15b70*/  IMAD.SHL.U32 R245, R245, 0x100, RZ ;  /* 0x00000100f5f57824 */ /* 0x000fe200078e00ff */
[----:B------:R-:W-:Y:S01]  /*15b80*/  SHF.R.S32.HI R244, RZ, 0x1f, R2 ;  /* 0x0000001ffff47819 */ /* 0x000fe20000011402 */
[----:B------:R-:W-:-:S05]  /*15b90*/  IMAD R29, R29, R28, RZ ;  /* 0x0000001c1d1d7224 */ /* 0x000fca00078e02ff */
[----:B------:R-:W-:-:S04]  /*15ba0*/  LEA R29, R29, R2, 0x8 ;  /* 0x000000021d1d7211 */ /* 0x000fc800078e40ff */
        /* <DEDUP_REMOVED lines=16> */
.L_x_1103:
[----:B------:R-:W-:Y:S05]  /*15cb0*/  BSYNC.RECONVERGENT B2 ;  /* 0x0000000000027941 */ /* 0x000fea0003800200 */
.L_x_1102:
[----:B------:R-:W-:Y:S04]  /*15cc0*/  BSSY.RECONVERGENT B2, `(.L_x_1104) ;  /* 0x000002e000027945 */ /* 0x000fe80003800200 */
[----:B------:R-:W-:Y:S05]  /*15cd0*/  @P1 BRA `(.L_x_1105) ;  /* 0x0000000000b01947 */ /* 0x000fea0003800000 */
[----:B------:R-:W1:Y:S01]  /*15ce0*/  S2UR UR44, SR_CTAID.Y ;  /* 0x00000000002c79c3 */ /* 0x000e620000002600 */
[----:B------:R-:W2:Y:S01]  /*15cf0*/  LDCU.64 UR34, c[0x0][0x3c8] ;  /* 0x00007900ff2277ac */ /* 0x000ea20008000a00 */
[----:B------:R-:W3:Y:S04]  /*15d00*/  LDL R252, [R1+0x394] ;  /* 0x0003940001fc7983 */ /* 0x000ee80000100800 */
[----:B------:R-:W3:Y:S04]  /*15d10*/  LDL R247, [R1+0x398] ;  /* 0x0003980001f77983 */ /* 0x000ee80000100800 */
[----:B------:R-:W3:Y:S01]  /*15d20*/  LDL R246, [R1+0x39c] ;  /* 0x00039c0001f67983 */ /* 0x000ee20000100800 */
[----:B-1----:R-:W-:-:S05]  /*15d30*/  IMAD R33, R0, UR44, RZ ;  /* 0x0000002c00217c24 */ /* 0x002fca000f8e02ff */
[----:B------:R-:W-:-:S04]  /*15d40*/  IADD3 R2, P2, PT, R33, R3, RZ ;  /* 0x0000000321027210 */ /* 0x000fc80007f5e0ff */
[----:B------:R-:W-:Y:S02]  /*15d50*/  LEA.HI.X.SX32 R33, R33, RZ, 0x1, P2 ;  /* 0x000000ff21217211 */ /* 0x000fe400010f0eff */
[C---:B--2---:R-:W-:Y:S01]  /*15d60*/  LEA R32, P2, R2.reuse, UR34, 0x2 ;  /* 0x0000002202207c11 */ /* 0x044fe2000f8410ff */
[----:B------:R-:W1:Y:S03]  /*15d70*/  LDCU UR34, c[0x0][0x3f8] ;  /* 0x00007f00ff2277ac */ /* 0x000e660008000800 */
[----:B------:R-:W-:-:S05]  /*15d80*/  LEA.HI.X R33, R2, UR35, R33, 0x2, P2 ;  /* 0x0000002302217c11 */ /* 0x000fca00090f1421 */
[----:B------:R1:W2:Y:S01]  /*15d90*/  LDG.E R32, desc[UR36][R32.64] ;  /* 0x0000002420207981 */ /* 0x0002a2000c1e1900 */
[----:B------:R-:W4:Y:S01]  /*15da0*/  S2UR UR35, SR_CTAID.X ;  /* 0x00000000002379c3 */ /* 0x000f220000002500 */
[----:B------:R-:W-:Y:S02]  /*15db0*/  IMAD.IADD R2, R3, 0x1, R0 ;  /* 0x0000000103027824 */ /* 0x000fe400078e0200 */
[----:B------:R-:W-:-:S03]  /*15dc0*/  IMAD R34, R0, UR33, RZ ;  /* 0x0000002100227c24 */ /* 0x000fc6000f8e02ff */
[C---:B------:R-:W-:Y:S01]  /*15dd0*/  LEA R2, R0.reuse, R2, 0x2 ;  /* 0x0000000200027211 */ /* 0x040fe200078e10ff */
[----:B-1----:R-:W-:-:S04]  /*15de0*/  IMAD R33, R0, UR34, RZ ;  /* 0x0000002200217c24 */ /* 0x002fc8000f8e02ff */
[----:B------:R-:W-:-:S04]  /*15df0*/  IMAD R2, R0, 0x2, R2 ;  /* 0x0000000200027824 */ /* 0x000fc800078e0202 */
[----:B------:R-:W-:-:S05]  /*15e00*/  IMAD R2, R0, 0x2, R2 ;  /* 0x0000000200027824 */ /* 0x000fca00078e0202 */
[----:B------:R-:W-:Y:S01]  /*15e10*/  LEA R2, R0, R2, 0x1 ;  /* 0x0000000200027211 */ /* 0x000fe200078e08ff */
[----:B----4-:R-:W-:-:S04]  /*15e20*/  UIMAD UR44, UR44, UR34, UR35 ;  /* 0x000000222c2c72a4 */ /* 0x010fc8000f8e0223 */
[----:B------:R-:W-:Y:S01]  /*15e30*/  IMAD.SHL.U32 R2, R2, 0x4, RZ ;  /* 0x0000000402027824 */ /* 0x000fe200078e00ff */
[----:B------:R-:W1:Y:S01]  /*15e40*/  LDCU.64 UR34, c[0x0][0x3b8] ;  /* 0x00007700ff2277ac */ /* 0x000e620008000a00 */
[----:B0--3--:R-:W-:-:S03]  /*15e50*/  IMAD R245, R0, UR44, RZ ;  /* 0x0000002c00f57c24 */ /* 0x009fc6000f8e02ff */
[----:B------:R-:W-:Y:S02]  /*15e60*/  SHF.R.S32.HI R244, RZ, 0x1f, R2 ;  /* 0x0000001ffff47819 */ /* 0x000fe40000011402 */
[----:B------:R-:W-:Y:S01]  /*15e70*/  SHF.L.U32 R245, R245, 0x8, RZ ;  /* 0x00000008f5f57819 */ /* 0x000fe200000006ff */
[----:B--2---:R-:W-:-:S04]  /*15e80*/  IMAD R33, R33, R32, RZ ;  /* 0x0000002021217224 */ /* 0x004fc800078e02ff */
[----:B------:R-:W-:-:S05]  /*15e90*/  IMAD R33, R33, 0x100, R2 ;  /* 0x0000010021217824 */ /* 0x000fca00078e0202 */
[----:B------:R-:W-:Y:S02]  /*15ea0*/  SHF.R.S32.HI R32, RZ, 0x1f, R33 ;  /* 0x0000001fff207819 */ /* 0x000fe40000011421 */
        /* <DEDUP_REMOVED lines=15> */
.L_x_1105:
[----:B------:R-:W-:Y:S05]  /*15fa0*/  BSYNC.RECONVERGENT B2 ;  /* 0x0000000000027941 */ /* 0x000fea0003800200 */
.L_x_1104:
        /* <DEDUP_REMOVED lines=16> */
[C---:B------:R-:W-:Y:S02]  /*160b0*/  IMAD R38, R0.reuse, UR33, RZ ;  /* 0x0000002100267c24 */ /* 0x040fe4000f8e02ff */
[C---:B------:R-:W-:Y:S02]  /*160c0*/  IMAD R2, R0.reuse, 0x4, R2 ;  /* 0x0000000400027824 */ /* 0x040fe400078e0202 */
[----:B-1----:R-:W-:-:S03]  /*160d0*/  IMAD R37, R0, UR34, RZ ;  /* 0x0000002200257c24 */ /* 0x002fc6000f8e02ff */
[----:B------:R-:W-:-:S05]  /*160e0*/  LEA R2, R0, R2, 0x1 ;  /* 0x0000000200027211 */ /* 0x000fca00078e08ff */
[----:B------:R-:W-:-:S04]  /*160f0*/  IMAD R2, R0, 0x2, R2 ;  /* 0x0000000200027824 */ /* 0x000fc800078e0202 */
[----:B------:R-:W-:-:S05]  /*16100*/  IMAD R2, R0, 0x2, R2 ;  /* 0x0000000200027824 */ /* 0x000fca00078e0202 */
[----:B------:R-:W-:Y:S01]  /*16110*/  IADD3 R2, PT, PT, R2, R0, RZ ;  /* 0x0000000002027210 */ /* 0x000fe20007ffe0ff */
[----:B----4-:R-:W-:Y:S01]  /*16120*/  UIMAD UR44, UR44, UR34, UR35 ;  /* 0x000000222c2c72a4 */ /* 0x010fe2000f8e0223 */
[----:B------:R-:W1:Y:S03]  /*16130*/  LDCU.64 UR34, c[0x0][0x3b8] ;  /* 0x00007700ff2277ac */ /* 0x000e660008000a00 */
[----:B------:R-:W-:Y:S02]  /*16140*/  IMAD.SHL.U32 R2, R2, 0x4, RZ ;  /* 0x0000000402027824 */ /* 0x000fe400078e00ff */
[----:B0--3--:R-:W-:-:S05]  /*16150*/  IMAD R245, R0, UR44, RZ ;  /* 0x0000002c00f57c24 */ /* 0x009fca000f8e02ff */
[----:B------:R-:W-:Y:S02]  /*16160*/  SHF.L.U32 R245, R245, 0x8, RZ ;  /* 0x00000008f5f57819 */ /* 0x000fe400000006ff */
[----:B------:R-:W-:Y:S01]  /*16170*/  SHF.R.S32.HI R244, RZ, 0x1f, R2 ;  /* 0x0000001ffff47819 */ /* 0x000fe20000011402 */
        /* <DEDUP_REMOVED lines=18> */
.L_x_1107:
[----:B------:R-:W-:Y:S05]  /*162a0*/  BSYNC.RECONVERGENT B2 ;  /* 0x0000000000027941 */ /* 0x000fea0003800200 */
.L_x_1106:
        /* <DEDUP_REMOVED lines=22> */
[----:B------:R-:W-:Y:S01]  /*16410*/  LEA R2, R0, R2, 0x1 ;  /* 0x0000000200027211 */ /* 0x000fe200078e08ff */
        /* <DEDUP_REMOVED lines=24> */
.L_x_1109:
[----:B------:R-:W-:Y:S05]  /*165a0*/  BSYNC.RECONVERGENT B2 ;  /* 0x0000000000027941 */ /* 0x000fea0003800200 */
.L_x_1108:
        /* <DEDUP_REMOVED lines=14> */
[----:B------:R-:W-:Y:S01]  /*16690*/  IMAD.IADD R2, R3, 0x1, R0 ;  /* 0x0000000103027824 */ /* 0x000fe200078e0200 */
[----:B------:R-:W4:Y:S01]  /*166a0*/  S2UR UR35, SR_CTAID.X ;  /* 0x00000000002379c3 */ /* 0x000f220000002500 */
[C---:B------:R-:W-:Y:S02]  /*166b0*/  IMAD R46, R0.reuse, UR33, RZ ;  /* 0x00000021002e7c24 */ /* 0x040fe4000f8e02ff */
[----:B------:R-:W-:-:S05]  /*166c0*/  IMAD R2, R0, 0x4, R2 ;  /* 0x0000000400027824 */ /* 0x000fca00078e0202 */
[C---:B------:R-:W-:Y:S01]  /*166d0*/  LEA R2, R0.reuse, R2, 0x1 ;  /* 0x0000000200027211 */ /* 0x040fe200078e08ff */
[----:B-1----:R-:W-:-:S04]  /*166e0*/  IMAD R45, R0, UR34, RZ ;  /* 0x00000022002d7c24 */ /* 0x002fc8000f8e02ff */
[----:B------:R-:W-:-:S04]  /*166f0*/  IMAD R2, R0, 0x2, R2 ;  /* 0x0000000200027824 */ /* 0x000fc800078e0202 */
[----:B------:R-:W-:-:S05]  /*16700*/  IMAD R2, R0, 0x2, R2 ;  /* 0x0000000200027824 */ /* 0x000fca00078e0202 */
[----:B------:R-:W-:Y:S01]  /*16710*/  LEA R2, R0, R2, 0x1 ;  /* 0x0000000200027211 */ /* 0x000fe200078e08ff */
[----:B----4-:R-:W-:Y:S01]  /*16720*/  UIMAD UR44, UR44, UR34, UR35 ;  /* 0x000000222c2c72a4 */ /* 0x010fe2000f8e0223 */
[----:B------:R-:W1:Y:S03]  /*16730*/  LDCU.64 UR34, c[0x0][0x3b8] ;  /* 0x00007700ff2277ac */ /* 0x000e660008000a00 */
[----:B------:R-:W-:-:S04]  /*16740*/  IMAD.IADD R2, R2, 0x1, R0 ;  /* 0x0000000102027824 */ /* 0x000fc800078e0200 */
[----:B------:R-:W-:Y:S02]  /*16750*/  IMAD.SHL.U32 R2, R2, 0x4, RZ ;  /* 0x0000000402027824 */ /* 0x000fe400078e00ff */
[----:B0--3--:R-:W-:-:S04]  /*16760*/  IMAD R245, R0, UR44, RZ ;  /* 0x0000002c00f57c24 */ /* 0x009fc8000f8e02ff */
[----:B------:R-:W-:Y:S01]  /*16770*/  IMAD.SHL.U32 R245, R245, 0x100, RZ ;  /* 0x00000100f5f57824 */ /* 0x000fe200078e00ff */
[----:B------:R-:W-:Y:S01]  /*16780*/  SHF.R.S32.HI R244, RZ, 0x1f, R2 ;  /* 0x0000001ffff47819 */ /* 0x000fe20000011402 */
[----:B--2---:R-:W-:-:S05]  /*16790*/  IMAD R45, R45, R44, RZ ;  /* 0x0000002c2d2d7224 */ /* 0x004fca00078e02ff */
[----:B------:R-:W-:-:S04]  /*167a0*/  LEA R45, R45, R2, 0x8 ;  /* 0x000000022d2d7211 */ /* 0x000fc800078e40ff */
        /* <DEDUP_REMOVED lines=16> */
.L_x_1111:
[----:B------:R-:W-:Y:S05]  /*168b0*/  BSYNC.RECONVERGENT B2 ;  /* 0x0000000000027941 */ /* 0x000fea0003800200 */
.L_x_1110:
[----:B------:R-:W-:Y:S04]  /*168c0*/  BSSY.RECONVERGENT B2, `(.L_x_1112) ;  /* 0x000004c000027945 */ /* 0x000fe80003800200 */
[----:B------:R-:W-:Y:S05]  /*168d0*/  @P1 BRA `(.L_x_1113) ;  /* 0x0000000400281947 */ /* 0x000fea0003800000 */
[----:B------:R-:W0:Y:S01]  /*168e0*/  S2UR UR44, SR_CTAID.Y ;  /* 0x00000000002c79c3 */ /* 0x000e220000002600 */
[----:B------:R-:W0:Y:S01]  /*168f0*/  LDCU.64 UR34, c[0x0][0x3c8] ;  /* 0x00007900ff2277ac */ /* 0x000e220008000a00 */
[----:B-----5:R0:W-:Y:S02]  /*16900*/  STL [R1+0x798], R6 ;  /* 0x0007980601007387 */ /* 0x0201e40000100800 */
[C---:B01234-:R-:W-:Y:S02]  /*16910*/  IMAD R244, R0.reuse, UR33, RZ ;  /* 0x0000002100f47c24 */ /* 0x05ffe4000f8e02ff */
[----:B------:R-:W-:Y:S01]  /*16920*/  IMAD R48, R0, UR44, RZ ;  /* 0x0000002c00307c24 */ /* 0x000fe2000f8e02ff */
[----:B------:R-:W2:Y:S04]  /*16930*/  LDL R6, [R1+0x350] ;  /* 0x0003500001067983 */ /* 0x000ea80000100800 */
[C---:B------:R-:W-:Y:S01]  /*16940*/  IADD3 R2, P2, PT, R48.reuse, R3, RZ ;  /* 0x0000000330027210 */ /* 0x040fe20007f5e0ff */
[----:B------:R0:W-:Y:S03]  /*16950*/  STL [R1+0x794], R5 ;  /* 0x0007940501007387 */ /* 0x0001e60000100800 */
[----:B------:R-:W-:-:S02]  /*16960*/  LEA.HI.X.SX32 R48, R48, RZ, 0x1, P2 ;  /* 0x000000ff30307211 */ /* 0x000fc400010f0eff */
[C---:B------:R-:W-:Y:S01]  /*16970*/  LEA R52, P2, R2.reuse, UR34, 0x2 ;  /* 0x0000002202347c11 */ /* 0x040fe2000f8410ff */
[----:B------:R-:W1:Y:S03]  /*16980*/  LDCU UR34, c[0x0][0x3f8] ;  /* 0x00007f00ff2277ac */ /* 0x000e660008000800 */
[----:B------:R-:W-:Y:S01]  /*16990*/  LEA.HI.X R53, R2, UR35, R48, 0x2, P2 ;  /* 0x0000002302357c11 */ /* 0x000fe200090f1430 */
[----:B0-----:R-:W3:Y:S04]  /*169a0*/  LDL R5, [R1+0x354] ;  /* 0x0003540001057983 */ /* 0x001ee80000100800 */
[----:B------:R-:W4:Y:S01]  /*169b0*/  LDG.E R2, desc[UR36][R52.64] ;  /* 0x0000002434027981 */ /* 0x000f22000c1e1900 */
[----:B------:R-:W-:Y:S01]  /*169c0*/  IMAD.IADD R48, R3, 0x1, R0 ;  /* 0x0000000103307824 */ /* 0x000fe200078e0200 */
[----:B------:R-:W0:Y:S01]  /*169d0*/  S2UR UR35, SR_CTAID.X ;  /* 0x00000000002379c3 */ /* 0x000e220000002500 */
[----:B------:R-:W-:Y:S01]  /*169e0*/  SHF.R.S32.HI R245, RZ, 0x1f, R244 ;  /* 0x0000001ffff57819 */ /* 0x000fe200000114f4 */
[----:B------:R1:W-:Y:S02]  /*169f0*/  STL [R1+0x790], R4 ;  /* 0x0007900401007387 */ /* 0x0003e40000100800 */
[----:B------:R-:W-:-:S05]  /*16a00*/  LEA R48, R0, R48, 0x2 ;  /* 0x0000003000307211 */ /* 0x000fca00078e10ff */
[C---:B------:R-:W-:Y:S02]  /*16a10*/  IMAD R48, R0.reuse, 0x2, R48 ;  /* 0x0000000200307824 */ /* 0x040fe400078e0230 */
[C---:B-1----:R-:W-:Y:S01]  /*16a20*/  IMAD R49, R0.reuse, UR34, RZ ;  /* 0x0000002200317c24 */ /* 0x042fe2000f8e02ff */
[----:B------:R-:W3:Y:S01]  /*16a30*/  LDL R4, [R1+0x358] ;  /* 0x0003580001047983 */ /* 0x000ee20000100800 */
[----:B------:R-:W-:-:S05]  /*16a40*/  IMAD R48, R0, 0x2, R48 ;  /* 0x0000000200307824 */ /* 0x000fca00078e0230 */
[----:B------:R-:W-:-:S05]  /*16a50*/  LEA R48, R0, R48, 0x1 ;  /* 0x0000003000307211 */ /* 0x000fca00078e08ff */
[C---:B------:R-:W-:Y:S01]  /*16a60*/  IMAD R48, R0.reuse, 0x2, R48 ;  /* 0x0000000200307824 */ /* 0x040fe200078e0230 */
[----:B0-----:R-:W-:Y:S01]  /*16a70*/  UIMAD UR44, UR44, UR34, UR35 ;  /* 0x000000222c2c72a4 */ /* 0x001fe2000f8e0223 */
[----:B------:R-:W0:Y:S02]  /*16a80*/  LDCU.64 UR34, c[0x0][0x3b8] ;  /* 0x00007700ff2277ac */ /* 0x000e240008000a00 */
[----:B------:R-:W-:Y:S01]  /*16a90*/  IMAD R48, R0, 0x2, R48 ;  /* 0x0000000200307824 */ /* 0x000fe200078e0230 */
[----:B------:R-:W-:-:S03]  /*16aa0*/  SHF.L.U32 R252, R49, 0x8, RZ ;  /* 0x0000000831fc7819 */ /* 0x000fc600000006ff */
[----:B------:R-:W-:-:S04]  /*16ab0*/  IMAD.SHL.U32 R55, R48, 0x4, RZ ;  /* 0x0000000430377824 */ /* 0x000fc800078e00ff */
        /* <DEDUP_REMOVED lines=8> */
[----:B------:R-:W-:Y:S02]  /*16b40*/  SHF.R.S32.HI R247, RZ, 0x1f, R246 ;  /* 0x0000001ffff77819 */ /* 0x000fe400000114f6 */
        /* <DEDUP_REMOVED lines=11> */
[----:B----4-:R-:W-:-:S05]  /*16c00*/  FADD.FTZ R51, R2, R51 ;  /* 0x0000003302337221 */ /* 0x010fca0000010000 */
[----:B------:R1:W-:Y:S04]  /*16c10*/  STG.E.128 desc[UR36][R54.64], R48 ;  /* 0x0000003036007986 */ /* 0x0003e8000c101d24 */
[----:B------:R-:W2:Y:S01]  /*16c20*/  LDG.E R52, desc[UR36][R52.64] ;  /* 0x0000002434347981 */ /* 0x000ea2000c1e1900 */
[----:B------:R-:W-:-:S05]  /*16c30*/  LEA R2, R0, R3, 0x4 ;  /* 0x0000000300027211 */ /* 0x000fca00078e20ff */
[----:B------:R-:W-:-:S04]  /*16c40*/  IMAD.SHL.U32 R2, R2, 0x4, RZ ;  /* 0x0000000402027824 */ /* 0x000fc800078e00ff */
[----:B--2---:R-:W-:Y:S02]  /*16c50*/  IMAD R52, R52, R252, R2 ;  /* 0x000000fc34347224 */ /* 0x004fe400078e0202 */
[----:B------:R-:W2:Y:S03]  /*16c60*/  LDL R252, [R1+0x34c] ;  /* 0x00034c0001fc7983 */ /* 0x000ea60000100800 */
[----:B------:R-:W-:-:S04]  /*16c70*/  IADD3 R53, P2, PT, R244, R52, RZ ;  /* 0x00000034f4357210 */ /* 0x000fc80007f5e0ff */
[----:B-1----:R-:W-:Y:S02]  /*16c80*/  LEA.HI.X.SX32 R54, R52, R245, 0x1, P2 ;  /* 0x000000f534367211 */ /* 0x002fe400010f0eff */
[----:B------:R-:W-:-:S04]  /*16c90*/  LEA R52, P2, R53, UR34, 0x2 ;  /* 0x0000002235347c11 */ /* 0x000fc8000f8410ff */
[----:B------:R-:W-:Y:S02]  /*16ca0*/  LEA.HI.X R53, R53, UR35, R54, 0x2, P2 ;  /* 0x0000002335357c11 */ /* 0x000fe400090f1436 */
[----:B------:R-:W-:Y:S02]  /*16cb0*/  IADD3 R245, P2, PT, R246, R2, RZ ;  /* 0x00000002f6f57210 */ /* 0x000fe40007f5e0ff */
[----:B------:R-:W3:Y:S02]  /*16cc0*/  LDL R246, [R1+0x348] ;  /* 0x0003480001f67983 */ /* 0x000ee40000100800 */
[----:B------:R-:W-:Y:S02]  /*16cd0*/  LEA.HI.X.SX32 R2, R2, R247, 0x1, P2 ;  /* 0x000000f702027211 */ /* 0x000fe400010f0eff */
[C---:B------:R-:W-:Y:S01]  /*16ce0*/  LEA R244, P2, R245.reuse, UR34, 0x2 ;  /* 0x00000022f5f47c11 */ /* 0x040fe2000f8410ff */
[----:B------:R-:W3:Y:S03]  /*16cf0*/  LDG.E.128 R52, desc[UR36][R52.64] ;  /* 0x0000002434347981 */ /* 0x000ee6000c1e1d00 */
[----:B------:R-:W-:Y:S01]  /*16d00*/  LEA.HI.X R245, R245, UR35, R2, 0x2, P2 ;  /* 0x00000023f5f57c11 */ /* 0x000fe200090f1402 */
[----:B------:R-:W4:Y:S04]  /*16d10*/  LDL R247, [R1+0x344] ;  /* 0x0003440001f77983 */ /* 0x000f280000100800 */
[----:B------:R-:W4:Y:S01]  /*16d20*/  LDL R2, [R1+0x340] ;  /* 0x0003400001027983 */ /* 0x000f220000100800 */
[----:B---3--:R-:W-:Y:S01]  /*16d30*/  FADD.FTZ R54, R246, R54 ;  /* 0x00000036f6367221 */ /* 0x008fe20000010000 */
[----:B--2---:R-:W-:Y:S01]  /*16d40*/  FADD.FTZ R55, R252, R55 ;  /* 0x00000037fc377221 */ /* 0x004fe20000010000 */
[----:B----4-:R-:W-:Y:S01]  /*16d50*/  FADD.FTZ R53, R247, R53 ;  /* 0x00000035f7357221 */ /* 0x010fe20000010000 */
[----:B------:R-:W-:-:S05]  /*16d60*/  FADD.FTZ R52, R2, R52 ;  /* 0x0000003402347221 */ /* 0x000fca0000010000 */
[----:B------:R0:W-:Y:S02]  /*16d70*/  STG.E.128 desc[UR36][R244.64], R52 ;  /* 0x00000034f4007986 */ /* 0x0001e4000c101d24 */
.L_x_1113:
[----:B------:R-:W-:Y:S05]  /*16d80*/  BSYNC.RECONVERGENT B2 ;  /* 0x0000000000027941 */ /* 0x000fea0003800200 */
.L_x_1112:
        /* <DEDUP_REMOVED lines=16> */
[----:B------:R-:W-:-:S03]  /*16e90*/  IMAD R58, R0, UR33, RZ ;  /* 0x00000021003a7c24 */ /* 0x000fc6000f8e02ff */
[C---:B------:R-:W-:Y:S01]  /*16ea0*/  LEA R2, R0.reuse, R2, 0x2 ;  /* 0x0000000200027211 */ /* 0x040fe200078e10ff */
[----:B-1----:R-:W-:-:S04]  /*16eb0*/  IMAD R57, R0, UR34, RZ ;  /* 0x0000002200397c24 */ /* 0x002fc8000f8e02ff */
[----:B------:R-:W-:-:S04]  /*16ec0*/  IMAD R2, R0, 0x2, R2 ;  /* 0x0000000200027824 */ /* 0x000fc800078e0202 */
[----:B------:R-:W-:-:S05]  /*16ed0*/  IMAD R2, R0, 0x2, R2 ;  /* 0x0000000200027824 */ /* 0x000fca00078e0202 */
[----:B------:R-:W-:-:S05]  /*16ee0*/  LEA R2, R0, R2, 0x1 ;  /* 0x0000000200027211 */ /* 0x000fca00078e08ff */
[C---:B------:R-:W-:Y:S01]  /*16ef0*/  IMAD R2, R0.reuse, 0x2, R2 ;  /* 0x0000000200027824 */ /* 0x040fe200078e0202 */
[----:B----4-:R-:W-:Y:S01]  /*16f00*/  UIMAD UR44, UR44, UR34, UR35 ;  /* 0x000000222c2c72a4 */ /* 0x010fe2000f8e0223 */
[----:B------:R-:W1:Y:S02]  /*16f10*/  LDCU.64 UR34, c[0x0][0x3b8] ;  /* 0x00007700ff2277ac */ /* 0x000e640008000a00 */
[----:B------:R-:W-:-:S05]  /*16f20*/  IMAD R2, R0, 0x2, R2 ;  /* 0x0000000200027824 */ /* 0x000fca00078e0202 */
[----:B------:R-:W-:-:S05]  /*16f30*/  LEA R2, R0, R2, 0x1 ;  /* 0x0000000200027211 */ /* 0x000fca00078e08ff */
        /* <DEDUP_REMOVED lines=22> */
.L_x_1115:
[----:B------:R-:W-:Y:S05]  /*170a0*/  BSYNC.RECONVERGENT B2 ;  /* 0x0000000000027941 */ /* 0x000fea0003800200 */
.L_x_1114:
        /* <DEDUP_REMOVED lines=22> */
[C---:B------:R-:W-:Y:S01]  /*17210*/  LEA R2, R0.reuse, R2, 0x1 ;  /* 0x0000000200027211 */ /* 0x040fe200078e08ff */
[----:B----4-:R-:W-:Y:S01]  /*17220*/  UIMAD UR44, UR44, UR34, UR35 ;  /* 0x000000222c2c72a4 */ /* 0x010fe2000f8e0223 */
[----:B------:R-:W1:Y:S03]  /*17230*/  LDCU.64 UR34, c[0x0][0x3b8] ;  /* 0x00007700ff2277ac */ /* 0x000e660008000a00 */
[----:B------:R-:W-:-:S04]  /*17240*/  IMAD R2, R0, 0x2, R2 ;  /* 0x0000000200027824 */ /* 0x000fc800078e0202 */
[----:B------:R-:W-:-:S05]  /*17250*/  IMAD R2, R0, 0x2, R2 ;  /* 0x0000000200027824 */ /* 0x000fca00078e0202 */
[----:B------:R-:W-:-:S05]  /*17260*/  IADD3 R2, PT, PT, R2, R0, RZ ;  /* 0x0000000002027210 */ /* 0x000fca0007ffe0ff */
        /* <DEDUP_REMOVED lines=22> */
.L_x_1117:
[----:B------:R-:W-:Y:S05]  /*173d0*/  BSYNC.RECONVERGENT B2 ;  /* 0x0000000000027941 */ /* 0x000fea0003800200 */
.L_x_1116:
        /* <DEDUP_REMOVED lines=25> */
[----:B------:R-:W-:-:S05]  /*17570*/  IMAD R2, R0, 0x2, R2 ;  /* 0x0000000200027824 */ /* 0x000fca00078e0202 */
[----:B------:R-:W-:-:S05]  /*17580*/  LEA R2, R0, R2, 0x1 ;  /* 0x0000000200027211 */ /* 0x000fca00078e08ff */
[----:B------:R-:W-:-:S05]  /*17590*/  IMAD R2, R0, 0x2, R2 ;  /* 0x0000000200027824 */ /* 0x000fca00078e0202 */
[----:B------:R-:W-:Y:S01]  /*175a0*/  SHF.L.U32 R2, R2, 0x2, RZ ;  /* 0x0000000202027819 */ /* 0x000fe200000006ff */
        /* <DEDUP_REMOVED lines=21> */
.L_x_1119:
[----:B------:R-:W-:Y:S05]  /*17700*/  BSYNC.RECONVERGENT B2 ;  /* 0x0000000000027941 */ /* 0x000fea0003800200 */
.L_x_1118:
        /* <DEDUP_REMOVED lines=19> */
[----:B------:R-:W-:-:S05]  /*17840*/  IMAD R2, R0, 0x2, R2 ;  /* 0x0000000200027824 */ /* 0x000fca00078e0202 */
[----:B------:R-:W-:-:S05]  /*17850*/  LEA R2, R0, R2, 0x1 ;  /* 0x0000000200027211 */ /* 0x000fca00078e08ff */
[----:B------:R-:W-:Y:S01]  /*17860*/  IMAD R2, R0, 0x2, R2 ;  /* 0x0000000200027824 */ /* 0x000fe200078e0202 */
[----:B----4-:R-:W-:-:S04]  /*17870*/  UIMAD UR44, UR44, UR34, UR35 ;  /* 0x000000222c2c72a4 */ /* 0x010fc8000f8e0223 */
[C---:B------:R-:W-:Y:S01]  /*17880*/  LEA R2, R0.reuse, R2, 0x1 ;  /* 0x0000000200027211 */ /* 0x040fe200078e08ff */
[----:B------:R-:W1:Y:S04]  /*17890*/  LDCU.64 UR34, c[0x0][0x3b8] ;  /* 0x00007700ff2277ac */ /* 0x000e680008000a00 */
[----:B------:R-:W-:-:S05]  /*178a0*/  IMAD R2, R0, 0x2, R2 ;  /* 0x0000000200027824 */ /* 0x000fca00078e0202 */
[----:B------:R-:W-:-:S05]  /*178b0*/  LEA R2, R0, R2, 0x1 ;  /* 0x0000000200027211 */ /* 0x000fca00078e08ff */
[----:B------:R-:W-:-:S05]  /*178c0*/  IMAD R2, R0, 0x2, R2 ;  /* 0x0000000200027824 */ /* 0x000fca00078e0202 */
[----:B------:R-:W-:-:S05]  /*178d0*/  IADD3 R2, PT, PT, R2, R0, RZ ;  /* 0x0000000002027210 */ /* 0x000fca0007ffe0ff */
        /* <DEDUP_REMOVED lines=22> */
.L_x_1121:
[----:B------:R-:W-:Y:S05]  /*17a40*/  BSYNC.RECONVERGENT B2 ;  /* 0x0000000000027941 */ /* 0x000fea0003800200 */
.L_x_1120:
        /* <DEDUP_REMOVED lines=14> */
[----:B------:R-:W-:Y:S01]  /*17b30*/  IADD3 R2, PT, PT, R3, R0, RZ ;  /* 0x0000000003027210 */ /* 0x000fe20007ffe0ff */
[----:B------:R-:W4:Y:S01]  /*17b40*/  S2UR UR35, SR_CTAID.X ;  /* 0x00000000002379c3 */ /* 0x000f220000002500 */
[----:B------:R-:W-:-:S03]  /*17b50*/  IMAD R74, R0, UR33, RZ ;  /* 0x00000021004a7c24 */ /* 0x000fc6000f8e02ff */
[C---:B------:R-:W-:Y:S02]  /*17b60*/  IMAD R2, R0.reuse, 0x4, R2 ;  /* 0x0000000400027824 */ /* 0x040fe400078e0202 */
[----:B-1----:R-:W-:-:S03]  /*17b70*/  IMAD R73, R0, UR34, RZ ;  /* 0x0000002200497c24 */ /* 0x002fc6000f8e02ff */
[----:B------:R-:W-:-:S05]  /*17b80*/  LEA R2, R0, R2, 0x1 ;  /* 0x0000000200027211 */ /* 0x000fca00078e08ff */
[----:B------:R-:W-:-:S05]  /*17b90*/  IMAD R2, R0, 0x2, R2 ;  /* 0x0000000200027824 */ /* 0x000fca00078e0202 */
[----:B------:R-:W-:-:S05]  /*17ba0*/  LEA R2, R0, R2, 0x1 ;  /* 0x0000000200027211 */ /* 0x000fca00078e08ff */
[C---:B------:R-:W-:Y:S01]  /*17bb0*/  IMAD R2, R0.reuse, 0x2, R2 ;  /* 0x0000000200027824 */ /* 0x040fe200078e0202 */
[----:B----4-:R-:W-:Y:S01]  /*17bc0*/  UIMAD UR44, UR44, UR34, UR35 ;  /* 0x000000222c2c72a4 */ /* 0x010fe2000f8e0223 */
[----:B------:R-:W1:Y:S03]  /*17bd0*/  LDCU.64 UR34, c[0x0][0x3b8] ;  /* 0x00007700ff2277ac */ /* 0x000e660008000a00 */
[----:B------:R-:W-:-:S05]  /*17be0*/  LEA R2, R0, R2, 0x1 ;  /* 0x0000000200027211 */ /* 0x000fca00078e08ff */
        /* <DEDUP_REMOVED lines=25> */
.L_x_1123:
[----:B------:R-:W-:Y:S05]  /*17d80*/  BSYNC.RECONVERGENT B2 ;  /* 0x0000000000027941 */ /* 0x000fea0003800200 */
.L_x_1122:
        /* <DEDUP_REMOVED lines=28> */
[----:B------:R-:W-:-:S05]  /*17f50*/  LEA R2, R0, R2, 0x1 ;  /* 0x0000000200027211 */ /* 0x000fca00078e08ff */
[----:B------:R-:W-:-:S05]  /*17f60*/  IMAD.IADD R2, R2, 0x1, R0 ;  /* 0x0000000102027824 */ /* 0x000fca00078e0200 */
        /* <DEDUP_REMOVED lines=22> */
.L_x_1125:
[----:B------:R-:W-:Y:S05]  /*180d0*/  BSYNC.RECONVERGENT B2 ;  /* 0x0000000000027941 */ /* 0x000fea0003800200 */
.L_x_1124:
        /* <DEDUP_REMOVED lines=52> */
.L_x_1127:
[----:B------:R-:W-:Y:S05]  /*18420*/  BSYNC.RECONVERGENT B2 ;  /* 0x0000000000027941 */ /* 0x000fea0003800200 */
.L_x_1126:
        /* <DEDUP_REMOVED lines=53> */
.L_x_1129:
[----:B------:R-:W-:Y:S05]  /*18780*/  BSYNC.RECONVERGENT B2 ;  /* 0x0000000000027941 */ /* 0x000fea0003800200 */
.L_x_1128:
        /* <DEDUP_REMOVED lines=53> */
.L_x_1131:
[----:B------:R-:W-:Y:S05]  /*18ae0*/  BSYNC.RECONVERGENT B2 ;  /* 0x0000000000027941 */ /* 0x000fea0003800200 */
.L_x_1130:
        /* <DEDUP_REMOVED lines=54> */
.L_x_1133:
[----:B------:R-:W-:Y:S05]  /*18e50*/  BSYNC.RECONVERGENT B2 ;  /* 0x0000000000027941 */ /* 0x000fea0003800200 */
.L_x_1132:
        /* <DEDUP_REMOVED lines=54> */
.L_x_1135:
[----:B------:R-:W-:Y:S05]  /*191c0*/  BSYNC.RECONVERGENT B2 ;  /* 0x0000000000027941 */ /* 0x000fea0003800200 */
.L_x_1134:
        /* <DEDUP_REMOVED lines=55> */
.L_x_1137:
[----:B------:R-:W-:Y:S05]  /*19540*/  BSYNC.RECONVERGENT B2 ;  /* 0x0000000000027941 */ /* 0x000fea0003800200 */
.L_x_1136:
        /* <DEDUP_REMOVED lines=55> */
.L_x_1139:
[----:B------:R-:W-:Y:S05]  /*198c0*/  BSYNC.RECONVERGENT B2 ;  /* 0x0000000000027941 */ /* 0x000fea0003800200 */
.L_x_1138:
        /* <DEDUP_REMOVED lines=56> */
.L_x_1141:
[----:B------:R-:W-:Y:S05]  /*19c50*/  BSYNC.RECONVERGENT B2 ;  /* 0x0000000000027941 */ /* 0x000fea0003800200 */
.L_x_1140:
[----:B------:R-:W-:Y:S01]  /*19c60*/  IMAD.IADD R2, R3, 0x1, R0 ;  /* 0x0000000103027824 */ /* 0x000fe200078e0200 */
[----:B------:R-:W-:Y:S04]  /*19c70*/  BSSY.RECONVERGENT B2, `(.L_x_1142) ;  /* 0x0000057000027945 */ /* 0x000fe80003800200 */
        /* <DEDUP_REMOVED lines=13> */
[----:B------:R-:W-:Y:S01]  /*19d50*/  IMAD R246, R0, 0x2, R2 ;  /* 0x0000000200f67824 */ /* 0x000fe200078e0202 */
[----:B------:R-:W-:Y:S06]  /*19d60*/  @P1 BRA `(.L_x_1143) ;  /* 0x00000004001c1947 */ /* 0x000fec0003800000 */
[----:B------:R-:W0:Y:S01]  /*19d70*/  S2UR UR44, SR_CTAID.Y ;  /* 0x00000000002c79c3 */ /* 0x000e220000002600 */
[----:B------:R-:W2:Y:S01]  /*19d80*/  LDCU.64 UR34, c[0x0][0x3c8] ;  /* 0x00007900ff2277ac */ /* 0x000ea20008000a00 */
[----:B-----5:R1:W-:Y:S01]  /*19d90*/  STL [R1+0x7a0], R8 ;  /* 0x0007a00801007387 */ /* 0x0203e20000100800 */
[----:B------:R-:W-:-:S03]  /*19da0*/  IMAD.SHL.U32 R118, R246, 0x4, RZ ;  /* 0x00000004f6767824 */ /* 0x000fc600078e00ff */
[----:B-1----:R-:W3:Y:S04]  /*19db0*/  LDL R8, [R1+0x250] ;  /* 0x0002500001087983 */ /* 0x002ee80000100800 */
[----:B------:R1:W-:Y:S01]  /*19dc0*/  STL [R1+0x79c], R7 ;  /* 0x00079c0701007387 */ /* 0x0003e20000100800 */
[----:B0-----:R-:W-:-:S03]  /*19dd0*/  IMAD R112, R0, UR44, RZ ;  /* 0x0000002c00707c24 */ /* 0x001fc6000f8e02ff */
[----:B-1----:R-:W3:Y:S02]  /*19de0*/  LDL R7, [R1+0x254] ;  /* 0x0002540001077983 */ /* 0x002ee40000100800 */
[C---:B------:R-:W-:Y:S02]  /*19df0*/  IADD3 R2, P2, PT, R112.reuse, R3, RZ ;  /* 0x0000000370027210 */ /* 0x040fe40007f5e0ff */
[----:B------:R0:W-:Y:S02]  /*19e00*/  STL [R1+0x798], R6 ;  /* 0x0007980601007387 */ /* 0x0001e40000100800 */
[----:B------:R-:W-:Y:S02]  /*19e10*/  LEA.HI.X.SX32 R112, R112, RZ, 0x1, P2 ;  /* 0x000000ff70707211 */ /* 0x000fe400010f0eff */
[C---:B--2---:R-:W-:Y:S01]  /*19e20*/  LEA R116, P2, R2.reuse, UR34, 0x2 ;  /* 0x0000002202747c11 */ /* 0x044fe2000f8410ff */
[----:B------:R-:W1:Y:S03]  /*19e30*/  LDCU UR34, c[0x0][0x3f8] ;  /* 0x00007f00ff2277ac */ /* 0x000e660008000800 */
[----:B------:R-:W-:Y:S01]  /*19e40*/  LEA.HI.X R117, R2, UR35, R112, 0x2, P2 ;  /* 0x0000002302757c11 */ /* 0x000fe200090f1470 */
[----:B0-----:R-:W2:Y:S04]  /*19e50*/  LDL R6, [R1+0x258] ;  /* 0x0002580001067983 */ /* 0x001ea80000100800 */
[----:B------:R-:W2:Y:S01]  /*19e60*/  LDG.E R2, desc[UR36][R116.64] ;  /* 0x0000002474027981 */ /* 0x000ea2000c1e1900 */
[----:B------:R-:W0:Y:S03]  /*19e70*/  S2UR UR35, SR_CTAID.X ;  /* 0x00000000002379c3 */ /* 0x000e260000002500 */
[----:B------:R1:W-:Y:S01]  /*19e80*/  STL [R1+0x794], R5 ;  /* 0x0007940501007387 */ /* 0x0003e20000100800 */
[----:B---34-:R-:W-:-:S03]  /*19e90*/  IMAD R244, R0, UR33, RZ ;  /* 0x0000002100f47c24 */ /* 0x018fc6000f8e02ff */
[----:B------:R3:W-:Y:S01]  /*19ea0*/  STL [R1+0x790], R4 ;  /* 0x0007900401007387 */ /* 0x0007e20000100800 */
[----:B-1----:R-:W-:-:S05]  /*19eb0*/  IMAD R112, R0, UR34, RZ ;  /* 0x0000002200707c24 */ /* 0x002fca000f8e02ff */
[----:B------:R-:W-:Y:S01]  /*19ec0*/  SHF.L.U32 R5, R112, 0x8, RZ ;  /* 0x0000000870057819 */ /* 0x000fe200000006ff */
[----:B0-----:R-:W-:Y:S01]  /*19ed0*/  UIMAD UR44, UR44, UR34, UR35 ;  /* 0x000000222c2c72a4 */ /* 0x001fe2000f8e0223 */
[----:B------:R-:W-:Y:S01]  /*19ee0*/  SHF.R.S32.HI R245, RZ, 0x1f, R244 ;  /* 0x0000001ffff57819 */ /* 0x000fe200000114f4 */
[----:B------:R-:W0:Y:S01]  /*19ef0*/  LDCU.64 UR34, c[0x0][0x3b8] ;  /* 0x00007700ff2277ac */ /* 0x000e220008000a00 */
[----:B---3--:R-:W3:Y:S01]  /*19f00*/  LDL R4, [R1+0x240] ;  /* 0x0002400001047983 */ /* 0x008ee20000100800 */
[----:B--2---:R-:W-:-:S05]  /*19f10*/  IMAD R113, R2, R5, R118 ;  /* 0x0000000502717224 */ /* 0x004fca00078e0276 */
[----:B------:R-:W-:-:S04]  /*19f20*/  IADD3 R2, P2, PT, R244, R113, RZ ;  /* 0x00000071f4027210 */ /* 0x000fc80007f5e0ff */
[----:B------:R-:W-:Y:S02]  /*19f30*/  LEA.HI.X.SX32 R113, R113, R245, 0x1, P2 ;  /* 0x000000f571717211 */ /* 0x000fe400010f0eff */
[----:B0-----:R-:W-:-:S04]  /*19f40*/  LEA R112, P2, R2, UR34, 0x2 ;  /* 0x0000002202707c11 */ /* 0x001fc8000f8410ff */
[----:B------:R-:W-:Y:S01]  /*19f50*/  LEA.HI.X R113, R2, UR35, R113, 0x2, P2 ;  /* 0x0000002302717c11 */ /* 0x000fe200090f1471 */
[----:B------:R-:W-:-:S05]  /*19f60*/  IMAD R2, R0, UR44, RZ ;  /* 0x0000002c00027c24 */ /* 0x000fca000f8e02ff */
[----:B------:R-:W-:Y:S01]  /*19f70*/  SHF.L.U32 R247, R2, 0x8, RZ ;  /* 0x0000000802f77819 */ /* 0x000fe200000006ff */
[----:B------:R-:W2:Y:S03]  /*19f80*/  LDG.E.128 R112, desc[UR36][R112.64] ;  /* 0x0000002470707981 */ /* 0x000ea6000c1e1d00 */
[----:B------:R-:W-:Y:S02]  /*19f90*/  SHF.R.S32.HI R252, RZ, 0x1f, R247 ;  /* 0x0000001ffffc7819 */ /* 0x000fe400000114f7 */
[----:B------:R-:W-:-:S04]  /*19fa0*/  IADD3 R2, P2, PT, R247, R118, RZ ;  /* 0x00000076f7027210 */ /* 0x000fc80007f5e0ff */
[----:B------:R-:W-:Y:S02]  /*19fb0*/  LEA.HI.X.SX32 R119, R118, R252, 0x1, P2 ;  /* 0x000000fc76777211 */ /* 0x000fe400010f0eff */
[----:B------:R-:W-:-:S04]  /*19fc0*/  LEA R118, P2, R2, UR34, 0x2 ;  /* 0x0000002202767c11 */ /* 0x000fc8000f8410ff */
[----:B------:R-:W-:Y:S02]  /*19fd0*/  LEA.HI.X R119, R2, UR35, R119, 0x2, P2 ;  /* 0x0000002302777c11 */ /* 0x000fe400090f1477 */
[----:B------:R-:W4:Y:S01]  /*19fe0*/  LDL R2, [R1+0x25c] ;  /* 0x00025c0001027983 */ /* 0x000f220000100800 */
[----:B--2---:R-:W-:Y:S01]  /*19ff0*/  FADD.FTZ R112, R8, R112 ;  /* 0x0000007008707221 */ /* 0x004fe20000010000 */
[----:B------:R-:W-:Y:S01]  /*1a000*/  FADD.FTZ R113, R7, R113 ;  /* 0x0000007107717221 */ /* 0x000fe20000010000 */
[----:B------:R-:W-:Y:S01]  /*1a010*/  FADD.FTZ R114, R6, R114 ;  /* 0x0000007206727221 */ /* 0x000fe20000010000 */
[----:B------:R0:W5:Y:S04]  /*1a020*/  LDL.LU R8, [R1+0x7a0] ;  /* 0x0007a00001087983 */ /* 0x0001680000300800 */
[----:B------:R0:W5:Y:S04]  /*1a030*/  LDL.LU R7, [R1+0x79c] ;  /* 0x00079c0001077983 */ /* 0x0001680000300800 */
[----:B------:R0:W5:Y:S01]  /*1a040*/  LDL.LU R6, [R1+0x798] ;  /* 0x0007980001067983 */ /* 0x0001620000300800 */
[----:B----4-:R-:W-:-:S05]  /*1a050*/  FADD.FTZ R115, R2, R115 ;  /* 0x0000007302737221 */ /* 0x010fca0000010000 */
[----:B------:R1:W-:Y:S04]  /*1a060*/  STG.E.128 desc[UR36][R118.64], R112 ;  /* 0x0000007076007986 */ /* 0x0003e8000c101d24 */
[----:B------:R-:W2:Y:S01]  /*1a070*/  LDG.E R116, desc[UR36][R116.64] ;  /* 0x0000002474747981 */ /* 0x000ea2000c1e1900 */
[----:B------:R-:W-:-:S05]  /*1a080*/  IMAD R2, R0, 0x20, R3 ;  /* 0x0000002000027824 */ /* 0x000fca00078e0203 */
[----:B------:R-:W-:-:S05]  /*1a090*/  SHF.L.U32 R2, R2, 0x2, RZ ;  /* 0x0000000202027819 */ /* 0x000fca00000006ff */
[----:B--2---:R-:W-:Y:S02]  /*1a0a0*/  IMAD R116, R116, R5, R2 ;  /* 0x0000000574747224 */ /* 0x004fe400078e0202 */
[----:B------:R0:W5:Y:S03]  /*1a0b0*/  LDL.LU R5, [R1+0x794] ;  /* 0x0007940001057983 */ /* 0x0001660000300800 */
[----:B------:R-:W-:-:S04]  /*1a0c0*/  IADD3 R117, P2, PT, R244, R116, RZ ;  /* 0x00000074f4757210 */ /* 0x000fc80007f5e0ff */
[----:B-1----:R-:W-:Y:S02]  /*1a0d0*/  LEA.HI.X.SX32 R118, R116, R245, 0x1, P2 ;  /* 0x000000f574767211 */ /* 0x002fe400010f0eff */
[----:B------:R-:W-:-:S04]  /*1a0e0*/  LEA R116, P2, R117, UR34, 0x2 ;  /* 0x0000002275747c11 */ /* 0x000fc8000f8410ff */
[----:B------:R-:W-:-:S06]  /*1a0f0*/  LEA.HI.X R117, R117, UR35, R118, 0x2, P2 ;  /* 0x0000002375757c11 */ /* 0x000fcc00090f1476 */
[----:B------:R-:W3:Y:S01]  /*1a100*/  LDG.E.128 R116, desc[UR36][R116.64] ;  /* 0x0000002474747981 */ /* 0x000ee2000c1e1d00 */
[----:B------:R-:W-:-:S03]  /*1a110*/  IADD3 R245, P2, PT, R247, R2, RZ ;  /* 0x00000002f7f57210 */ /* 0x000fc60007f5e0ff */
[----:B------:R-:W2:Y:S01]  /*1a120*/  LDL R247, [R1+0x24c] ;  /* 0x00024c0001f77983 */ /* 0x000ea20000100800 */
[----:B------:R-:W-:Y:S02]  /*1a130*/  LEA.HI.X.SX32 R2, R2, R252, 0x1, P2 ;  /* 0x000000fc02027211 */ /* 0x000fe400010f0eff */
[C---:B------:R-:W-:Y:S01]  /*1a140*/  LEA R244, P2, R245.reuse, UR34, 0x2 ;  /* 0x00000022f5f47c11 */ /* 0x040fe2000f8410ff */
[----:B------:R-:W4:Y:S03]  /*1a150*/  LDL R252, [R1+0x248] ;  /* 0x0002480001fc7983 */ /* 0x000f260000100800 */
[----:B------:R-:W-:Y:S02]  /*1a160*/  LEA.HI.X R245, R245, UR35, R2, 0x2, P2 ;  /* 0x00000023f5f57c11 */ /* 0x000fe400090f1402 */
[----:B------:R-:W4:Y:S01]  /*1a170*/  LDL R2, [R1+0x244] ;  /* 0x0002440001027983 */ /* 0x000f220000100800 */
[----:B---3--:R-:W-:-:S03]  /*1a180*/  FADD.FTZ R116, R4, R116 ;  /* 0x0000007404747221 */ /* 0x008fc60000010000 */
[----:B------:R0:W5:Y:S01]  /*1a190*/  LDL.LU R4, [R1+0x790] ;  /* 0x0007900001047983 */ /* 0x0001620000300800 */
[----:B--2---:R-:W-:Y:S01]  /*1a1a0*/  FADD.FTZ R119, R247, R119 ;  /* 0x00000077f7777221 */ /* 0x004fe20000010000 */
[----:B----4-:R-:W-:Y:S01]  /*1a1b0*/  FADD.FTZ R118, R252, R118 ;  /* 0x00000076fc767221 */ /* 0x010fe20000010000 */
[----:B------:R-:W-:-:S05]  /*1a1c0*/  FADD.FTZ R117, R2, R117 ;  /* 0x0000007502757221 */ /* 0x000fca0000010000 */
[----:B------:R0:W-:Y:S02]  /*1a1d0*/  STG.E.128 desc[UR36][R244.64], R116 ;  /* 0x00000074f4007986 */ /* 0x0001e4000c101d24 */
.L_x_1143:
[----:B------:R-:W-:Y:S05]  /*1a1e0*/  BSYNC.RECONVERGENT B2 ;  /* 0x0000000000027941 */ /* 0x000fea0003800200 */
.L_x_1142:
[----:B------:R-:W-:Y:S01]  /*1a1f0*/  BSSY.RECONVERGENT B2, `(.L_x_1144) ;  /* 0x000002c000027945 */ /* 0x000fe20003800200 */
[----:B------:R-:W-:-:S03]  /*1a200*/  IMAD R2, R0, 0x2, R246 ;  /* 0x0000000200027824 */ /* 0x000fc600078e02f6 */
[----:B------:R-:W-:Y:S05]  /*1a210*/  @P1 BRA `(.L_x_1145) ;  /* 0x0000000000a41947 */ /* 0x000fea0003800000 */
[----:B------:R-:W0:Y:S01]  /*1a220*/  S2UR UR44, SR_CTAID.Y ;  /* 0x00000000002c79c3 */ /* 0x000e220000002600 */
[----:B------:R-:W0:Y:S01]  /*1a230*/  LDCU.64 UR34, c[0x0][0x3c8] ;  /* 0x00007900ff2277ac */ /* 0x000e220008000a00 */
[----:B-----5:R0:W-:Y:S02]  /*1a240*/  STL [R1+0x790], R4 ;  /* 0x0007900401007387 */ /* 0x0201e40000100800 */
[----:B01234-:R-:W-:Y:S02]  /*1a250*/  SHF.L.U32 R245, R2, 0x2, RZ ;  /* 0x0000000202f57819 */ /* 0x01ffe400000006ff */
[----:B------:R-:W2:Y:S04]  /*1a260*/  LDL R252, [R1+0x238] ;  /* 0x0002380001fc7983 */ /* 0x000ea80000100800 */
[----:B------:R-:W3:Y:S04]  /*1a270*/  LDL R247, [R1+0x23c] ;  /* 0x00023c0001f77983 */ /* 0x000ee80000100800 */
[----:B------:R-:W4:Y:S01]  /*1a280*/  LDL R4, [R1+0x230] ;  /* 0x0002300001047983 */ /* 0x000f220000100800 */
[----:B------:R-:W-:-:S05]  /*1a290*/  IMAD R122, R0, UR44, RZ ;  /* 0x0000002c007a7c24 */ /* 0x000fca000f8e02ff */
[----:B------:R-:W-:-:S04]  /*1a2a0*/  IADD3 R121, P2, PT, R122, R3, RZ ;  /* 0x000000037a797210 */ /* 0x000fc80007f5e0ff */
[----:B------:R-:W-:Y:S02]  /*1a2b0*/  LEA.HI.X.SX32 R122, R122, RZ, 0x1, P2 ;  /* 0x000000ff7a7a7211 */ /* 0x000fe400010f0eff */
[C---:B------:R-:W-:Y:S01]  /*1a2c0*/  LEA R120, P2, R121.reuse, UR34, 0x2 ;  /* 0x0000002279787c11 */ /* 0x040fe2000f8410ff */
[----:B------:R-:W0:Y:S03]  /*1a2d0*/  LDCU UR34, c[0x0][0x3f8] ;  /* 0x00007f00ff2277ac */ /* 0x000e260008000800 */
[----:B------:R-:W-:-:S05]  /*1a2e0*/  LEA.HI.X R121, R121, UR35, R122, 0x2, P2 ;  /* 0x0000002379797c11 */ /* 0x000fca00090f147a */
[----:B------:R0:W2:Y:S01]  /*1a2f0*/  LDG.E R120, desc[UR36][R120.64] ;  /* 0x0000002478787981 */ /* 0x0000a2000c1e1900 */
[----:B------:R-:W1:Y:S01]  /*1a300*/  S2UR UR35, SR_CTAID.X ;  /* 0x00000000002379c3 */ /* 0x000e620000002500 */
[C---:B0-----:R-:W-:Y:S02]  /*1a310*/  IMAD R121, R0.reuse, UR34, RZ ;  /* 0x0000002200797c24 */ /* 0x041fe4000f8e02ff */
[----:B------:R-:W-:Y:S01]  /*1a320*/  IMAD R122, R0, UR33, RZ ;  /* 0x00000021007a7c24 */ /* 0x000fe2000f8e02ff */
[----:B-1----:R-:W-:Y:S01]  /*1a330*/  UIMAD UR44, UR44, UR34, UR35 ;  /* 0x000000222c2c72a4 */ /* 0x002fe2000f8e0223 */
[----:B------:R-:W0:Y:S01]  /*1a340*/  LDCU.64 UR34, c[0x0][0x3b8] ;  /* 0x00007700ff2277ac */ /* 0x000e220008000a00 */
[----:B--2---:R-:W-:-:S04]  /*1a350*/  IMAD R121, R121, R120, RZ ;  /* 0x0000007879797224 */ /* 0x004fc800078e02ff */
[----:B------:R-:W-:-:S05]  /*1a360*/  IMAD R121, R121, 0x100, R245 ;  /* 0x0000010079797824 */ /* 0x000fca00078e02f5 */
[----:B------:R-:W-:Y:S02]  /*1a370*/  SHF.R.S32.HI R120, RZ, 0x1f, R121 ;  /* 0x0000001fff787819 */ /* 0x000fe40000011479 */
[----:B------:R-:W-:-:S04]  /*1a380*/  IADD3 R121, P2, PT, R122, R121, RZ ;  /* 0x000000797a797210 */ /* 0x000fc80007f5e0ff */
[----:B------:R-:W-:Y:S02]  /*1a390*/  LEA.HI.X.SX32 R122, R122, R120, 0x1, P2 ;  /* 0x000000787a7a7211 */ /* 0x000fe400010f0eff */
[----:B0-----:R-:W-:-:S04]  /*1a3a0*/  LEA R120, P2, R121, UR34, 0x2 ;  /* 0x0000002279787c11 */ /* 0x001fc8000f8410ff */
[----:B------:R-:W-:-:S06]  /*1a3b0*/  LEA.HI.X R121, R121, UR35, R122, 0x2, P2 ;  /* 0x0000002379797c11 */ /* 0x000fcc00090f147a */
[----:B------:R-:W4:Y:S01]  /*1a3c0*/  LDG.E.128 R120, desc[UR36][R120.64] ;  /* 0x0000002478787981 */ /* 0x000f22000c1e1d00 */
[----:B------:R-:W-:Y:S01]  /*1a3d0*/  IMAD R244, R0, UR44, RZ ;  /* 0x0000002c00f47c24 */ /* 0x000fe2000f8e02ff */
[----:B------:R-:W-:-:S04]  /*1a3e0*/  SHF.R.S32.HI R246, RZ, 0x1f, R245 ;  /* 0x0000001ffff67819 */ /* 0x000fc800000114f5 */
[----:B------:R-:W-:-:S04]  /*1a3f0*/  SHF.L.U32 R244, R244, 0x8, RZ ;  /* 0x00000008f4f47819 */ /* 0x000fc800000006ff */
[----:B------:R-:W-:-:S04]  /*1a400*/  IADD3 R245, P2, PT, R244, R245, RZ ;  /* 0x000000f5f4f57210 */ /* 0x000fc80007f5e0ff */
[----:B------:R-:W-:Y:S02]  /*1a410*/  LEA.HI.X.SX32 R246, R244, R246, 0x1, P2 ;  /* 0x000000f6f4f67211 */ /* 0x000fe400010f0eff */
[----:B------:R-:W-:-:S04]  /*1a420*/  LEA R244, P2, R245, UR34, 0x2 ;  /* 0x00000022f5f47c11 */ /* 0x000fc8000f8410ff */
[----:B------:R-:W-:Y:S02]  /*1a430*/  LEA.HI.X R245, R245, UR35, R246, 0x2, P2 ;  /* 0x00000023f5f57c11 */ /* 0x000fe400090f14f6 */
[----:B------:R-:W2:Y:S01]  /*1a440*/  LDL R246, [R1+0x234] ;  /* 0x0002340001f67983 */ /* 0x000ea20000100800 */
[----:B----4-:R-:W-:-:S03]  /*1a450*/  FADD.FTZ R120, R4, R120 ;  /* 0x0000007804787221 */ /* 0x010fc60000010000 */
[----:B------:R0:W5:Y:S01]  /*1a460*/  LDL.LU R4, [R1+0x790] ;  /* 0x0007900001047983 */ /* 0x0001620000300800 */
[----:B------:R-:W-:Y:S01]  /*1a470*/  FADD.FTZ R122, R252, R122 ;  /* 0x0000007afc7a7221 */ /* 0x000fe20000010000 */
[----:B---3--:R-:W-:Y:S01]  /*1a480*/  FADD.FTZ R123, R247, R123 ;  /* 0x0000007bf77b7221 */ /* 0x008fe20000010000 */
[----:B--2---:R-:W-:-:S05]  /*1a490*/  FADD.FTZ R121, R246, R121 ;  /* 0x00000079f6797221 */ /* 0x004fca0000010000 */
[----:B------:R0:W-:Y:S02]  /*1a4a0*/  STG.E.128 desc[UR36][R244.64], R120 ;  /* 0x00000078f4007986 */ /* 0x0001e4000c101d24 */
.L_x_1145:
[----:B------:R-:W-:Y:S05]  /*1a4b0*/  BSYNC.RECONVERGENT B2 ;  /* 0x0000000000027941 */ /* 0x000fea0003800200 */
.L_x_1144:
[----:B------:R-:W-:Y:S01]  /*1a4c0*/  BSSY.RECONVERGENT B2, `(.L_x_1146) ;  /* 0x000002c000027945 */ /* 0x000fe20003800200 */
[----:B------:R-:W-:-:S03]  /*1a4d0*/  IMAD.IADD R2, R2, 0x1, R0 ;  /* 0x0000000102027824 */ /* 0x000fc600078e0200 */
        /* <DEDUP_REMOVED lines=42> */
.L_x_1147:
[----:B------:R-:W-:Y:S05]  /*1a780*/  BSYNC.RECONVERGENT B2 ;  /* 0x0000000000027941 */ /* 0x000fea0003800200 */
.L_x_1146:
        /* <DEDUP_REMOVED lines=44> */
.L_x_1149:
[----:B------:R-:W-:Y:S05]  /*1aa50*/  BSYNC.RECONVERGENT B2 ;  /* 0x0000000000027941 */ /* 0x000fea0003800200 */
.L_x_1148:
        /* <DEDUP_REMOVED lines=44> */
.L_x_1151:
[----:B------:R-:W-:Y:S05]  /*1ad20*/  BSYNC.RECONVERGENT B2 ;  /* 0x0000000000027941 */ /* 0x000fea0003800200 */
.L_x_1150:
        /* <DEDUP_REMOVED lines=44> */
.L_x_1153:
[----:B------:R-:W-:Y:S05]  /*1aff0*/  BSYNC.RECONVERGENT B2 ;  /* 0x0000000000027941 */ /* 0x000fea0003800200 */
.L_x_1152:
        /* <DEDUP_REMOVED lines=44> */
.L_x_1155:
[----:B------:R-:W-:Y:S05]  /*1b2c0*/  BSYNC.RECONVERGENT B2 ;  /* 0x0000000000027941 */ /* 0x000fea0003800200 */
.L_x_1154:
        /* <DEDUP_REMOVED lines=44> */
.L_x_1157:
[----:B------:R-:W-:Y:S05]  /*1b590*/  BSYNC.RECONVERGENT B2 ;  /* 0x0000000000027941 */ /* 0x000fea0003800200 */
.L_x_1156:
        /* <DEDUP_REMOVED lines=44> */
.L_x_1159:
[----:B------:R-:W-:Y:S05]  /*1b860*/  BSYNC.RECONVERGENT B2 ;  /* 0x0000000000027941 */ /* 0x000fea0003800200 */
.L_x_1158:
        /* <DEDUP_REMOVED lines=44> */
.L_x_1161:
[----:B------:R-:W-:Y:S05]  /*1bb30*/  BSYNC.RECONVERGENT B2 ;  /* 0x0000000000027941 */ /* 0x000fea0003800200 */
.L_x_1160:
        /* <DEDUP_REMOVED lines=44> */
.L_x_1163:
[----:B------:R-:W-:Y:S05]  /*1be00*/  BSYNC.RECONVERGENT B2 ;  /* 0x0000000000027941 */ /* 0x000fea0003800200 */
.L_x_1162:
        /* <DEDUP_REMOVED lines=44> */
.L_x_1165:
[----:B------:R-:W-:Y:S05]  /*1c0d0*/  BSYNC.RECONVERGENT B2 ;  /* 0x0000000000027941 */ /* 0x000fea0003800200 */
.L_x_1164:
        /* <DEDUP_REMOVED lines=44> */
.L_x_1167:
[----:B------:R-:W-:Y:S05]  /*1c3a0*/  BSYNC.RECONVERGENT B2 ;  /* 0x0000000000027941 */ /* 0x000fea0003800200 */
.L_x_1166:
        /* <DEDUP_REMOVED lines=44> */
.L_x_1169:
[----:B------:R-:W-:Y:S05]  /*1c670*/  BSYNC.RECONVERGENT B2 ;  /* 0x0000000000027941 */ /* 0x000fea0003800200 */
.L_x_1168:
        /* <DEDUP_REMOVED lines=44> */
.L_x_1171:
[----:B------:R-:W-:Y:S05]  /*1c940*/  BSYNC.RECONVERGENT B2 ;  /* 0x0000000000027941 */ /* 0x000fea0003800200 */
.L_x_1170:
        /* <DEDUP_REMOVED lines=44> */
.L_x_1173:
[----:B------:R-:W-:Y:S05]  /*1cc10*/  BSYNC.RECONVERGENT B2 ;  /* 0x0000000000027941 */ /* 0x000fea0003800200 */
.L_x_1172:
        /* <DEDUP_REMOVED lines=44> */
.L_x_1175:
[----:B------:R-:W-:Y:S05]  /*1cee0*/  BSYNC.RECONVERGENT B2 ;  /* 0x0000000000027941 */ /* 0x000fea0003800200 */
.L_x_1174:
        /* <DEDUP_REMOVED lines=44> */
.L_x_1177:
[----:B------:R-:W-:Y:S05]  /*1d1b0*/  BSYNC.RECONVERGENT B2 ;  /* 0x0000000000027941 */ /* 0x000fea0003800200 */
.L_x_1176:
        /* <DEDUP_REMOVED lines=44> */
.L_x_1179:
[----:B------:R-:W-:Y:S05]  /*1d480*/  BSYNC.RECONVERGENT B2 ;  /* 0x0000000000027941 */ /* 0x000fea0003800200 */
.L_x_1178:
        /* <DEDUP_REMOVED lines=44> */
.L_x_1181:
[----:B------:R-:W-:Y:S05]  /*1d750*/  BSYNC.RECONVERGENT B2 ;  /* 0x0000000000027941 */ /* 0x000fea0003800200 */
.L_x_1180:
        /* <DEDUP_REMOVED lines=44> */
.L_x_1183:
[----:B------:R-:W-:Y:S05]  /*1da20*/  BSYNC.RECONVERGENT B2 ;  /* 0x0000000000027941 */ /* 0x000fea0003800200 */
.L_x_1182:
        /* <DEDUP_REMOVED lines=44> */
.L_x_1185:
[----:B------:R-:W-:Y:S05]  /*1dcf0*/  BSYNC.RECONVERGENT B2 ;  /* 0x0000000000027941 */ /* 0x000fea0003800200 */
.L_x_1184:
        /* <DEDUP_REMOVED lines=44> */
.L_x_1187:
[----:B------:R-:W-:Y:S05]  /*1dfc0*/  BSYNC.RECONVERGENT B2 ;  /* 0x0000000000027941 */ /* 0x000fea0003800200 */
.L_x_1186:
        /* <DEDUP_REMOVED lines=44> */
.L_x_1189:
[----:B------:R-:W-:Y:S05]  /*1e290*/  BSYNC.RECONVERGENT B2 ;  /* 0x0000000000027941 */ /* 0x000fea0003800200 */
.L_x_1188:
        /* <DEDUP_REMOVED lines=44> */
.L_x_1191:
[----:B------:R-:W-:Y:S05]  /*1e560*/  BSYNC.RECONVERGENT B2 ;  /* 0x0000000000027941 */ /* 0x000fea0003800200 */
.L_x_1190:
        /* <DEDUP_REMOVED lines=44> */
.L_x_1193:
[----:B------:R-:W-:Y:S05]  /*1e830*/  BSYNC.RECONVERGENT B2 ;  /* 0x0000000000027941 */ /* 0x000fea0003800200 */
.L_x_1192:
        /* <DEDUP_REMOVED lines=44> */
.L_x_1195:
[----:B------:R-:W-:Y:S05]  /*1eb00*/  BSYNC.RECONVERGENT B2 ;  /* 0x0000000000027941 */ /* 0x000fea0003800200 */
.L_x_1194:
        /* <DEDUP_REMOVED lines=44> */
.L_x_1197:
[----:B------:R-:W-:Y:S05]  /*1edd0*/  BSYNC.RECONVERGENT B2 ;  /* 0x0000000000027941 */ /* 0x000fea0003800200 */
.L_x_1196:
        /* <DEDUP_REMOVED lines=44> */
.L_x_1199:
[----:B------:R-:W-:Y:S05]  /*1f0a0*/  BSYNC.RECONVERGENT B2 ;  /* 0x0000000000027941 */ /* 0x000fea0003800200 */
.L_x_1198:
        /* <DEDUP_REMOVED lines=44> */
.L_x_1201:
[----:B------:R-:W-:Y:S05]  /*1f370*/  BSYNC.RECONVERGENT B2 ;  /* 0x0000000000027941 */ /* 0x000fea0003800200 */
.L_x_1200:
        /* <DEDUP_REMOVED lines=44> */
.L_x_1203:
[----:B------:R-:W-:Y:S05]  /*1f640*/  BSYNC.RECONVERGENT B2 ;  /* 0x0000000000027941 */ /* 0x000fea0003800200 */
.L_x_1202:
[----:B------:R-:W-:Y:S05]  /*1f650*/  @P1 BRA `(.L_x_1087) ;  /* 0x0000006c00741947 */ /* 0x000fea0003800000 */
[----:B------:R-:W0:Y:S01]  /*1f660*/  S2UR UR44, SR_CTAID.Y ;  /* 0x00000000002c79c3 */ /* 0x000e220000002600 */
[----:B------:R-:W0:Y:S01]  /*1f670*/  LDCU.64 UR34, c[0x0][0x3c8] ;  /* 0x00007900ff2277ac */ /* 0x000e220008000a00 */
[----:B------:R-:W2:Y:S04]  /*1f680*/  LDL R252, [R1+0x50] ;  /* 0x0000500001fc7983 */ /* 0x000ea80000100800 */
[----:B------:R-:W2:Y:S04]  /*1f690*/  LDL R247, [R1+0x54] ;  /* 0x0000540001f77983 */ /* 0x000ea80000100800 */
[----:B------:R-:W2:Y:S04]  /*1f6a0*/  LDL R246, [R1+0x58] ;  /* 0x0000580001f67983 */ /* 0x000ea80000100800 */
[----:B01234-:R-:W2:Y:S01]  /*1f6b0*/  LDL R245, [R1+0x5c] ;  /* 0x00005c0001f57983 */ /* 0x01fea20000100800 */
[----:B------:R-:W-:-:S05]  /*1f6c0*/  IMAD R241, R0, UR44, RZ ;  /* 0x0000002c00f17c24 */ /* 0x000fca000f8e02ff */
[----:B------:R-:W-:-:S04]  /*1f6d0*/  IADD3 R3, P2, PT, R241, R3, RZ ;  /* 0x00000003f1037210 */ /* 0x000fc80007f5e0ff */
[----:B------:R-:W-:Y:S02]  /*1f6e0*/  LEA.HI.X.SX32 R241, R241, RZ, 0x1, P2 ;  /* 0x000000fff1f17211 */ /* 0x000fe400010f0eff */
[C---:B------:R-:W-:Y:S01]  /*1f6f0*/  LEA R240, P2, R3.reuse, UR34, 0x2 ;  /* 0x0000002203f07c11 */ /* 0x040fe2000f8410ff */
[----:B------:R-:W0:Y:S03]  /*1f700*/  LDCU UR34, c[0x0][0x3f8] ;  /* 0x00007f00ff2277ac */ /* 0x000e260008000800 */
[----:B------:R-:W-:-:S05]  /*1f710*/  LEA.HI.X R241, R3, UR35, R241, 0x2, P2 ;  /* 0x0000002303f17c11 */ /* 0x000fca00090f14f1 */
[----:B------:R0:W3:Y:S01]  /*1f720*/  LDG.E R3, desc[UR36][R240.64] ;  /* 0x00000024f0037981 */ /* 0x0000e2000c1e1900 */
[----:B------:R-:W1:Y:S01]  /*1f730*/  S2UR UR35, SR_CTAID.X ;  /* 0x00000000002379c3 */ /* 0x000e620000002500 */
[----:B------:R-:W-:Y:S02]  /*1f740*/  IMAD.IADD R2, R2, 0x1, R0 ;  /* 0x0000000102027824 */ /* 0x000fe400078e0200 */
[C---:B0-----:R-:W-:Y:S02]  /*1f750*/  IMAD R240, R0.reuse, UR34, RZ ;  /* 0x0000002200f07c24 */ /* 0x041fe4000f8e02ff */
[----:B------:R-:W-:Y:S01]  /*1f760*/  IMAD R241, R0, UR33, RZ ;  /* 0x0000002100f17c24 */ /* 0x000fe2000f8e02ff */
[----:B-1----:R-:W-:Y:S01]  /*1f770*/  UIMAD UR44, UR44, UR34, UR35 ;  /* 0x000000222c2c72a4 */ /* 0x002fe2000f8e0223 */
[----:B------:R-:W0:Y:S01]  /*1f780*/  LDCU.64 UR34, c[0x0][0x3b8] ;  /* 0x00007700ff2277ac */ /* 0x000e220008000a00 */
[----:B---3--:R-:W-:Y:S01]  /*1f790*/  IMAD R240, R240, R3, RZ ;  /* 0x00000003f0f07224 */ /* 0x008fe200078e02ff */
[----:B------:R-:W-:-:S05]  /*1f7a0*/  SHF.L.U32 R3, R2, 0x2, RZ ;  /* 0x0000000202037819 */ /* 0x000fca00000006ff */
[----:B------:R-:W-:-:S05]  /*1f7b0*/  IMAD R2, R240, 0x100, R3 ;  /* 0x00000100f0027824 */ /* 0x000fca00078e0203 */
[----:B------:R-:W-:Y:S02]  /*1f7c0*/  SHF.R.S32.HI R240, RZ, 0x1f, R2 ;  /* 0x0000001ffff07819 */ /* 0x000fe40000011402 */
[----:B------:R-:W-:-:S04]  /*1f7d0*/  IADD3 R2, P2, PT, R241, R2, RZ ;  /* 0x00000002f1027210 */ /* 0x000fc80007f5e0ff */
[----:B------:R-:W-:Y:S02]  /*1f7e0*/  LEA.HI.X.SX32 R241, R241, R240, 0x1, P2 ;  /* 0x000000f0f1f17211 */ /* 0x000fe400010f0eff */
[----:B0-----:R-:W-:-:S04]  /*1f7f0*/  LEA R240, P2, R2, UR34, 0x2 ;  /* 0x0000002202f07c11 */ /* 0x001fc8000f8410ff */
[----:B------:R-:W-:-:S06]  /*1f800*/  LEA.HI.X R241, R2, UR35, R241, 0x2, P2 ;  /* 0x0000002302f17c11 */ /* 0x000fcc00090f14f1 */
[----:B------:R-:W3:Y:S01]  /*1f810*/  LDG.E.128 R240, desc[UR36][R240.64] ;  /* 0x00000024f0f07981 */ /* 0x000ee2000c1e1d00 */
[----:B------:R-:W-:Y:S01]  /*1f820*/  IMAD R2, R0, UR44, RZ ;  /* 0x0000002c00027c24 */ /* 0x000fe2000f8e02ff */
[----:B------:R-:W-:-:S04]  /*1f830*/  SHF.R.S32.HI R244, RZ, 0x1f, R3 ;  /* 0x0000001ffff47819 */ /* 0x000fc80000011403 */
[----:B------:R-:W-:-:S04]  /*1f840*/  SHF.L.U32 R2, R2, 0x8, RZ ;  /* 0x0000000802027819 */ /* 0x000fc800000006ff */
[----:B------:R-:W-:-:S04]  /*1f850*/  IADD3 R3, P2, PT, R2, R3, RZ ;  /* 0x0000000302037210 */ /* 0x000fc80007f5e0ff */
[----:B------:R-:W-:Y:S02]  /*1f860*/  LEA.HI.X.SX32 R244, R2, R244, 0x1, P2 ;  /* 0x000000f402f47211 */ /* 0x000fe400010f0eff */
[----:B------:R-:W-:-:S04]  /*1f870*/  LEA R2, P2, R3, UR34, 0x2 ;  /* 0x0000002203027c11 */ /* 0x000fc8000f8410ff */
[----:B------:R-:W-:Y:S01]  /*1f880*/  LEA.HI.X R3, R3, UR35, R244, 0x2, P2 ;  /* 0x0000002303037c11 */ /* 0x000fe200090f14f4 */
[----:B---3--:R-:W-:Y:S01]  /*1f890*/  FADD.FTZ R240, R252, R240 ;  /* 0x000000f0fcf07221 */ /* 0x008fe20000010000 */
[----:B------:R-:W-:Y:S01]  /*1f8a0*/  FADD.FTZ R241, R247, R241 ;  /* 0x000000f1f7f17221 */ /* 0x000fe20000010000 */
[----:B------:R-:W-:Y:S01]  /*1f8b0*/  FADD.FTZ R242, R246, R242 ;  /* 0x000000f2f6f27221 */ /* 0x000fe20000010000 */
[----:B--2---:R-:W-:-:S05]  /*1f8c0*/  FADD.FTZ R243, R245, R243 ;  /* 0x000000f3f5f37221 */ /* 0x004fca0000010000 */
[----:B------:R0:W-:Y:S01]  /*1f8d0*/  STG.E.128 desc[UR36][R2.64], R240 ;  /* 0x000000f002007986 */ /* 0x0001e2000c101d24 */
[----:B------:R-:W-:Y:S05]  /*1f8e0*/  BRA `(.L_x_1087) ;  /* 0x0000006800d07947 */ /* 0x000fea0003800000 */
.L_x_969:
[----:B------:R-:W2:Y:S01]  /*1f8f0*/  LDL R2, [R1+0x20] ;  /* 0x0000200001027983 */ /* 0x000ea20000100800 */
[----:B------:R-:W-:Y:S01]  /*1f900*/  BSSY.RECONVERGENT B2, `(.L_x_1204) ;  /* 0x0000018000027945 */ /* 0x000fe20003800200 */
[----:B--2---:R-:W-:-:S13]  /*1f910*/  ISETP.GE.AND P1, PT, R2, UR41, PT ;  /* 0x0000002902007c0c */ /* 0x004fda000bf26270 */
[----:B------:R-:W-:Y:S05]  /*1f920*/  @P1 BRA `(.L_x_1205) ;  /* 0x0000000000541947 */ /* 0x000fea0003800000 */
[----:B------:R-:W0:Y:S01]  /*1f930*/  S2UR UR44, SR_CTAID.Y ;  /* 0x00000000002c79c3 */ /* 0x000e220000002600 */
[----:B------:R-:W1:Y:S01]  /*1f940*/  LDCU.64 UR34, c[0x0][0x3c8] ;  /* 0x00007900ff2277ac */ /* 0x000e620008000a00 */
[----:B0-----:R-:W-:-:S05]  /*1f950*/  IMAD R245, R0, UR44, RZ ;  /* 0x0000002c00f57c24 */ /* 0x001fca000f8e02ff */
[----:B------:R-:W-:-:S04]  /*1f960*/  IADD3 R2, P2, PT, R245, R3, RZ ;  /* 0x00000003f5027210 */ /* 0x000fc80007f5e0ff */
[----:B------:R-:W-:Y:S02]  /*1f970*/  LEA.HI.X.SX32 R245, R245, RZ, 0x1, P2 ;  /* 0x000000fff5f57211 */ /* 0x000fe400010f0eff */
[C---:B-1----:R-:W-:Y:S01]  /*1f980*/  LEA R244, P2, R2.reuse, UR34, 0x2 ;  /* 0x0000002202f47c11 */ /* 0x042fe2000f8410ff */
[----:B------:R-:W0:Y:S03]  /*1f990*/  LDCU UR34, c[0x0][0x3f8] ;  /* 0x00007f00ff2277ac */ /* 0x000e260008000800 */
[----:B------:R-:W-:-:S05]  /*1f9a0*/  LEA.HI.X R245, R2, UR35, R245, 0x2, P2 ;  /* 0x0000002302f57c11 */ /* 0x000fca00090f14f5 */
[----:B------:R0:W2:Y:S02]  /*1f9b0*/  LDG.E R2, desc[UR36][R244.64] ;  /* 0x00000024f4027981 */ /* 0x0000a4000c1e1900 */
[C---:B0-----:R-:W-:Y:S01]  /*1f9c0*/  IMAD R244, R0.reuse, UR34, RZ ;  /* 0x0000002200f47c24 */ /* 0x041fe2000f8e02ff */
[----:B------:R-:W0:Y:S01]  /*1f9d0*/  LDCU.64 UR34, c[0x0][0x3b8] ;  /* 0x00007700ff2277ac */ /* 0x000e220008000a00 */
[----:B------:R-:W-:Y:S02]  /*1f9e0*/  IMAD R245, R0, UR33, RZ ;  /* 0x0000002100f57c24 */ /* 0x000fe4000f8e02ff */
[----:B--2---:R-:W-:-:S04]  /*1f9f0*/  IMAD R2, R244, R2, RZ ;  /* 0x00000002f4027224 */ /* 0x004fc800078e02ff */
[----:B------:R-:W-:-:S05]  /*1fa00*/  IMAD R2, R2, 0x40, R3 ;  /* 0x0000004002027824 */ /* 0x000fca00078e0203 */
[----:B------:R-:W-:-:S04]  /*1fa10*/  SHF.L.U32 R2, R2, 0x2, RZ ;  /* 0x0000000202027819 */ /* 0x000fc800000006ff */
[----:B------:R-:W-:Y:S02]  /*1fa20*/  SHF.R.S32.HI R244, RZ, 0x1f, R2 ;  /* 0x0000001ffff47819 */ /* 0x000fe40000011402 */
[----:B------:R-:W-:-:S04]  /*1fa30*/  IADD3 R2, P2, PT, R245, R2, RZ ;  /* 0x00000002f5027210 */ /* 0x000fc80007f5e0ff */
[----:B------:R-:W-:Y:S02]  /*1fa40*/  LEA.HI.X.SX32 R245, R245, R244, 0x1, P2 ;  /* 0x000000f4f5f57211 */ /* 0x000fe400010f0eff */
[----:B0-----:R-:W-:-:S04]  /*1fa50*/  LEA R244, P2, R2, UR34, 0x2 ;  /* 0x0000002202f47c11 */ /* 0x001fc8000f8410ff */
[----:B------:R-:W-:-:S05]  /*1fa60*/  LEA.HI.X R245, R2, UR35, R245, 0x2, P2 ;  /* 0x0000002302f57c11 */ /* 0x000fca00090f14f5 */
[----:B------:R0:W5:Y:S04]  /*1fa70*/  LDG.E.128 R248, desc[UR36][R244.64] ;  /* 0x00000024f4f87981 */ /* 0x000168000c1e1d00 */
.L_x_1205:
[----:B------:R-:W-:Y:S05]  /*1fa80*/  BSYNC.RECONVERGENT B2 ;  /* 0x0000000000027941 */ /* 0x000fea0003800200 */
.L_x_1204:
[----:B------:R-:W-:Y:S04]  /*1fa90*/  BSSY.RECONVERGENT B2, `(.L_x_1206) ;  /* 0x0000021000027945 */ /* 0x000fe80003800200 */
[----:B------:R-:W-:Y:S05]  /*1faa0*/  @P1 BRA `(.L_x_1207) ;  /* 0x00000000007c1947 */ /* 0x000fea0003800000 */
[----:B------:R-:W1:Y:S01]  /*1fab0*/  S2UR UR44, SR_CTAID.Y ;  /* 0x00000000002c79c3 */ /* 0x000e620000002600 */
[----:B------:R-:W2:Y:S01]  /*1fac0*/  LDCU.64 UR34, c[0x0][0x3c8] ;  /* 0x00007900ff2277ac */ /* 0x000ea20008000a00 */
        /* <DEDUP_REMOVED lines=8> */
[C---:B-1----:R-:W-:Y:S01]  /*1fb50*/  IMAD R4, R0.reuse, UR34, RZ ;  /* 0x0000002200047c24 */ /* 0x042fe2000f8e02ff */
[----:B------:R-:W1:Y:S01]  /*1fb60*/  LDCU.64 UR34, c[0x0][0x3b8] ;  /* 0x00007700ff2277ac */ /* 0x000e620008000a00 */
[----:B------:R-:W-:Y:S02]  /*1fb70*/  IMAD R5, R0, 0x2, R3 ;  /* 0x0000000200057824 */ /* 0x000fe400078e0203 */
[----:B--2---:R-:W-:-:S04]  /*1fb80*/  IMAD R2, R4, R2, RZ ;  /* 0x0000000204027224 */ /* 0x004fc800078e02ff */
[----:B------:R-:W-:-:S04]  /*1fb90*/  IMAD.SHL.U32 R2, R2, 0x100, RZ ;  /* 0x0000010002027824 */ /* 0x000fc800078e00ff */
[----:B------:R-:W-:Y:S01]  /*1fba0*/  IMAD.U32 R5, R5, 0x4, R2 ;  /* 0x0000000405057824 */ /* 0x000fe200078e0002 */
[----:B------:R-:W-:Y:S01]  /*1fbb0*/  LEA R7, R7, R2, 0x2 ;  /* 0x0000000207077211 */ /* 0x000fe200078e10ff */
[----:B------:R-:W-:-:S05]  /*1fbc0*/  IMAD R2, R0, UR33, RZ ;  /* 0x0000002100027c24 */ /* 0x000fca000f8e02ff */
[----:B------:R-:W-:Y:S02]  /*1fbd0*/  SHF.R.S32.HI R6, RZ, 0x1f, R2 ;  /* 0x0000001fff067819 */ /* 0x000fe40000011402 */
[C---:B------:R-:W-:Y:S02]  /*1fbe0*/  IADD3 R4, P2, PT, R2.reuse, R7, RZ ;  /* 0x0000000702047210 */ /* 0x040fe40007f5e0ff */
[----:B------:R-:W-:Y:S02]  /*1fbf0*/  IADD3 R2, P4, PT, R2, R5, RZ ;  /* 0x0000000502027210 */ /* 0x000fe40007f9e0ff */
[-C--:B------:R-:W-:Y:S02]  /*1fc00*/  LEA.HI.X.SX32 R7, R7, R6.reuse, 0x1, P2 ;  /* 0x0000000607077211 */ /* 0x080fe400010f0eff */
[----:B------:R-:W-:Y:S02]  /*1fc10*/  LEA.HI.X.SX32 R5, R5, R6, 0x1, P4 ;  /* 0x0000000605057211 */ /* 0x000fe400020f0eff */
[----:B-1----:R-:W-:-:S04]  /*1fc20*/  LEA R6, P2, R4, UR34, 0x2 ;  /* 0x0000002204067c11 */ /* 0x002fc8000f8410ff */
[----:B------:R-:W-:Y:S02]  /*1fc30*/  LEA.HI.X R7, R4, UR35, R7, 0x2, P2 ;  /* 0x0000002304077c11 */ /* 0x000fe400090f1407 */
[----:B------:R-:W-:-:S03]  /*1fc40*/  LEA R4, P2, R2, UR34, 0x2 ;  /* 0x0000002202047c11 */ /* 0x000fc6000f8410ff */
[----:B0-----:R-:W2:Y:S01]  /*1fc50*/  LDG.E.128 R244, desc[UR36][R6.64] ;  /* 0x0000002406f47981 */ /* 0x001ea2000c1e1d00 */
[----:B------:R-:W-:-:S06]  /*1fc60*/  LEA.HI.X R5, R2, UR35, R5, 0x2, P2 ;  /* 0x0000002302057c11 */ /* 0x000fcc00090f1405 */
[----:B------:R-:W5:Y:S04]  /*1fc70*/  LDG.E.128 R4, desc[UR36][R4.64] ;  /* 0x0000002404047981 */ /* 0x000f68000c1e1d00 */
[----:B--2---:R1:W-:Y:S04]  /*1fc80*/  STL.64 [R1+0x40], R244 ;  /* 0x000040f401007387 */ /* 0x0043e80000100a00 */
[----:B------:R1:W-:Y:S02]  /*1fc90*/  STL.64 [R1+0x48], R246 ;  /* 0x000048f601007387 */ /* 0x0003e40000100a00 */
.L_x_1207:
[----:B------:R-:W-:Y:S05]  /*1fca0*/  BSYNC.RECONVERGENT B2 ;  /* 0x0000000000027941 */ /* 0x000fea0003800200 */
.L_x_1206:
[----:B------:R-:W-:Y:S04]  /*1fcb0*/  BSSY.RECONVERGENT B2, `(.L_x_1208) ;  /* 0x0000023000027945 */ /* 0x000fe80003800200 */
[----:B------:R-:W-:Y:S05]  /*1fcc0*/  @P1 BRA `(.L_x_1209) ;  /* 0x0000000000841947 */ /* 0x000fea0003800000 */
[----:B------:R-:W2:Y:S01]  /*1fcd0*/  S2UR UR44, SR_CTAID.Y ;  /* 0x00000000002c79c3 */ /* 0x000ea20000002600 */
[----:B------:R-:W3:Y:S01]  /*1fce0*/  LDCU.64 UR34, c[0x0][0x3c8] ;  /* 0x00007900ff2277ac */ /* 0x000ee20008000a00 */
[----:B--2---:R-:W-:-:S05]  /*1fcf0*/  IMAD R9, R0, UR44, RZ ;  /* 0x0000002c00097c24 */ /* 0x004fca000f8e02ff */
[----:B------:R-:W-:-:S04]  /*1fd00*/  IADD3 R2, P2, PT, R9, R3, RZ ;  /* 0x0000000309027210 */ /* 0x000fc80007f5e0ff */
[----:B------:R-:W-:Y:S02]  /*1fd10*/  LEA.HI.X.SX32 R9, R9, RZ, 0x1, P2 ;  /* 0x000000ff09097211 */ /* 0x000fe400010f0eff */
[C---:B---3--:R-:W-:Y:S01]  /*1fd20*/  LEA R8, P2, R2.reuse, UR34, 0x2 ;  /* 0x0000002202087c11 */ /* 0x048fe2000f8410ff */
[----:B------:R-:W2:Y:S03]  /*1fd30*/  LDCU UR34, c[0x0][0x3f8] ;  /* 0x00007f00ff2277ac */ /* 0x000ea60008000800 */
[----:B------:R-:W-:-:S05]  /*1fd40*/  LEA.HI.X R9, R2, UR35, R9, 0x2, P2 ;  /* 0x0000002302097c11 */ /* 0x000fca00090f1409 */
[----:B------:R2:W3:Y:S01]  /*1fd50*/  LDG.E R2, desc[UR36][R8.64] ;  /* 0x0000002408027981 */ /* 0x0004e2000c1e1900 */
[----:B------:R-:W-:-:S05]  /*1fd60*/  IADD3 R11, PT, PT, R3, R0, RZ ;  /* 0x00000000030b7210 */ /* 0x000fca0007ffe0ff */
[C---:B------:R-:W-:Y:S02]  /*1fd70*/  IMAD R11, R0.reuse, 0x2, R11 ;  /* 0x00000002000b7824 */ /* 0x040fe400078e020b */
[C---:B--2---:R-:W-:Y:S01]  /*1fd80*/  IMAD R8, R0.reuse, UR34, RZ ;  /* 0x0000002200087c24 */ /* 0x044fe2000f8e02ff */
[----:B------:R-:W2:Y:S01]  /*1fd90*/  LDCU.64 UR34, c[0x0][0x3b8] ;  /* 0x00007700ff2277ac */ /* 0x000ea20008000a00 */
[----:B------:R-:W-:Y:S02]  /*1fda0*/  LEA R9, R0, R3, 0x2 ;  /* 0x0000000300097211 */ /* 0x000fe400078e10ff */
[----:B---3--:R-:W-:-:S04]  /*1fdb0*/  IMAD R2, R8, R2, RZ ;  /* 0x0000000208027224 */ /* 0x008fc800078e02ff */
[C---:B------:R-:W-:Y:S01]  /*1fdc0*/  IMAD R11, R2.reuse, 0x40, R11 ;  /* 0x00000040020b7824 */ /* 0x040fe200078e020b */
[----:B------:R-:W-:Y:S01]  /*1fdd0*/  LEA R9, R2, R9, 0x6 ;  /* 0x0000000902097211 */ /* 0x000fe200078e30ff */
[----:B------:R-:W-:Y:S02]  /*1fde0*/  IMAD R2, R0, UR33, RZ ;  /* 0x0000002100027c24 */ /* 0x000fe4000f8e02ff */
[----:B------:R-:W-:Y:S01]  /*1fdf0*/  IMAD.SHL.U32 R11, R11, 0x4, RZ ;  /* 0x000000040b0b7824 */ /* 0x000fe200078e00ff */
[----:B------:R-:W-:Y:S02]  /*1fe00*/  SHF.L.U32 R9, R9, 0x2, RZ ;  /* 0x0000000209097819 */ /* 0x000fe400000006ff */
[----:B------:R-:W-:Y:S02]  /*1fe10*/  SHF.R.S32.HI R10, RZ, 0x1f, R2 ;  /* 0x0000001fff0a7819 */ /* 0x000fe40000011402 */
[C---:B------:R-:W-:Y:S02]  /*1fe20*/  IADD3 R8, P2, PT, R2.reuse, R11, RZ ;  /* 0x0000000b02087210 */ /* 0x040fe40007f5e0ff */
[----:B------:R-:W-:-:S02]  /*1fe30*/  IADD3 R2, P4, PT, R2, R9, RZ ;  /* 0x0000000902027210 */ /* 0x000fc40007f9e0ff */
[-C--:B------:R-:W-:Y:S02]  /*1fe40*/  LEA.HI.X.SX32 R11, R11, R10.reuse, 0x1, P2 ;  /* 0x0000000a0b0b7211 */ /* 0x080fe400010f0eff */
[----:B------:R-:W-:Y:S02]  /*1fe50*/  LEA.HI.X.SX32 R9, R9, R10, 0x1, P4 ;  /* 0x0000000a09097211 */ /* 0x000fe400020f0eff */
[----:B--2---:R-:W-:-:S04]  /*1fe60*/  LEA R10, P2, R8, UR34, 0x2 ;  /* 0x00000022080a7c11 */ /* 0x004fc8000f8410ff */
[----:B------:R-:W-:Y:S02]  /*1fe70*/  LEA.HI.X R11, R8, UR35, R11, 0x2, P2 ;  /* 0x00000023080b7c11 */ /* 0x000fe400090f140b */
[----:B------:R-:W-:-:S03]  /*1fe80*/  LEA R8, P2, R2, UR34, 0x2 ;  /* 0x0000002202087c11 */ /* 0x000fc6000f8410ff */
[----:B01----:R-:W2:Y:S01]  /*1fe90*/  LDG.E.128 R244, desc[UR36][R10.64] ;  /* 0x000000240af47981 */ /* 0x003ea2000c1e1d00 */
[----:B------:R-:W-:-:S06]  /*1fea0*/  LEA.HI.X R9, R2, UR35, R9, 0x2, P2 ;  /* 0x0000002302097c11 */ /* 0x000fcc00090f1409 */
[----:B------:R-:W5:Y:S04]  /*1feb0*/  LDG.E.128 R8, desc[UR36][R8.64] ;  /* 0x0000002408087981 */ /* 0x000f68000c1e1d00 */
[----:B--2---:R2:W-:Y:S04]  /*1fec0*/  STL.64 [R1+0x30], R244 ;  /* 0x000030f401007387 */ /* 0x0045e80000100a00 */
[----:B------:R2:W-:Y:S02]  /*1fed0*/  STL.64 [R1+0x38], R246 ;  /* 0x000038f601007387 */ /* 0x0005e40000100a00 */
.L_x_1209:
[----:B------:R-:W-:Y:S05]  /*1fee0*/  BSYNC.RECONVERGENT B2 ;  /* 0x0000000000027941 */ /* 0x000fea0003800200 */
.L_x_1208:
[----:B------:R-:W-:Y:S04]  /*1fef0*/  BSSY.RECONVERGENT B2, `(.L_x_1210) ;  /* 0x0000019000027945 */ /* 0x000fe80003800200 */
[----:B------:R-:W-:Y:S05]  /*1ff00*/  @P1 BRA `(.L_x_1211) ;  /* 0x00000000005c1947 */ /* 0x000fea0003800000 */
[----:B------:R-:W3:Y:S01]  /*1ff10*/  S2UR UR44, SR_CTAID.Y ;  /* 0x00000000002c79c3 */ /* 0x000ee20000002600 */
[----:B------:R-:W4:Y:S01]  /*1ff20*/  LDCU.64 UR34, c[0x0][0x3c8] ;  /* 0x00007900ff2277ac */ /* 0x000f220008000a00 */
[----:B---3--:R-:W-:-:S05]  /*1ff30*/  IMAD R13, R0, UR44, RZ ;  /* 0x0000002c000d7c24 */ /* 0x008fca000f8e02ff */
[----:B------:R-:W-:-:S04]  /*1ff40*/  IADD3 R2, P2, PT, R13, R3, RZ ;  /* 0x000000030d027210 */ /* 0x000fc80007f5e0ff */
[----:B------:R-:W-:Y:S02]  /*1ff50*/  LEA.HI.X.SX32 R13, R13, RZ, 0x1, P2 ;  /* 0x000000ff0d0d7211 */ /* 0x000fe400010f0eff */
[C---:B----4-:R-:W-:Y:S01]  /*1ff60*/  LEA R12, P2, R2.reuse, UR34, 0x2 ;  /* 0x00000022020c7c11 */ /* 0x050fe2000f8410ff */
[----:B------:R-:W3:Y:S03]  /*1ff70*/  LDCU UR34, c[0x0][0x3f8] ;  /* 0x00007f00ff2277ac */ /* 0x000ee60008000800 */
[----:B------:R-:W-:-:S05]  /*1ff80*/  LEA.HI.X R13, R2, UR35, R13, 0x2, P2 ;  /* 0x00000023020d7c11 */ /* 0x000fca00090f140d */
[----:B------:R3:W4:Y:S02]  /*1ff90*/  LDG.E R2, desc[UR36][R12.64] ;  /* 0x000000240c027981 */ /* 0x000724000c1e1900 */
[C---:B---3--:R-:W-:Y:S01]  /*1ffa0*/  IMAD R12, R0.reuse, UR34, RZ ;  /* 0x00000022000c7c24 */ /* 0x048fe2000f8e02ff */
[----:B------:R-:W3:Y:S01]  /*1ffb0*/  LDCU.64 UR34, c[0x0][0x3b8] ;  /* 0x00007700ff2277ac */ /* 0x000ee20008000a00 */
[----:B------:R-:W-:Y:S02]  /*1ffc0*/  IMAD R13, R0, UR33, RZ ;  /* 0x00000021000d7c24 */ /* 0x000fe4000f8e02ff */
[----:B----4-:R-:W-:Y:S02]  /*1ffd0*/  IMAD R2, R12, R2, RZ ;  /* 0x000000020c027224 */ /* 0x010fe400078e02ff */
[----:B------:R-:W-:-:S05]  /*1ffe0*/  IMAD.IADD R12, R3, 0x1, R0 ;  /* 0x00000001030c7824 */ /* 0x000fca00078e0200 */
[----:B------:R-:W-:-:S05]  /*1fff0*/  LEA R12, R0, R12, 0x2 ;  /* 0x0000000c000c7211 */ /* 0x000fca00078e10ff */
[----:B------:R-:W-:-:S05]  /*20000*/  IMAD R2, R2, 0x40, R12 ;  /* 0x0000004002027824 */ /* 0x000fca00078e020c */
[----:B------:R-:W-:-:S04]  /*20010*/  SHF.L.U32 R2, R2, 0x2, RZ ;  /* 0x0000000202027819 */ /* 0x000fc800000006ff */
[----:B------:R-:W-:Y:S02]  /*20020*/  SHF.R.S32.HI R12, RZ, 0x1f, R2 ;  /* 0x0000001fff0c7819 */ /* 0x000fe40000011402 */
[----:B------:R-:W-:-:S04]  /*20030*/  IADD3 R2, P2, PT, R13, R2, RZ ;  /* 0x000000020d027210 */ /* 0x000fc80007f5e0ff */
[----:B------:R-:W-:Y:S02]  /*20040*/  LEA.HI.X.SX32 R13, R13, R12, 0x1, P2 ;  /* 0x0000000c0d0d7211 */ /* 0x000fe400010f0eff */
[----:B---3--:R-:W-:-:S04]  /*20050*/  LEA R12, P2, R2, UR34, 0x2 ;  /* 0x00000022020c7c11 */ /* 0x008fc8000f8410ff */
[----:B------:R-:W-:-:S06]  /*20060*/  LEA.HI.X R13, R2, UR35, R13, 0x2, P2 ;  /* 0x00000023020d7c11 */ /* 0x000fcc00090f140d */
[----:B------:R-:W5:Y:S03]  /*20070*/  LDG.E.128 R12, desc[UR36][R12.64] ;  /* 0x000000240c0c7981 */ /* 0x000f66000c1e1d00 */
.L_x_1211:
[----:B------:R-:W-:Y:S05]  /*20080*/  BSYNC.RECONVERGENT B2 ;  /* 0x0000000000027941 */ /* 0x000fea0003800200 */
.L_x_1210:
        /* <DEDUP_REMOVED lines=10> */
[----:B------:R4:W2:Y:S02]  /*20130*/  LDG.E R2, desc[UR36][R16.64] ;  /* 0x0000002410027981 */ /* 0x0008a4000c1e1900 */
[----:B----4-:R-:W-:Y:S02]  /*20140*/  IMAD.IADD R16, R3, 0x1, R0 ;  /* 0x0000000103107824 */ /* 0x010fe400078e0200 */
[C---:B---3--:R-:W-:Y:S01]  /*20150*/  IMAD R17, R0.reuse, UR34, RZ ;  /* 0x0000002200117c24 */ /* 0x048fe2000f8e02ff */
[----:B------:R-:W3:Y:S02]  /*20160*/  LDCU.64 UR34, c[0x0][0x3b8] ;  /* 0x00007700ff2277ac */ /* 0x000ee40008000a00 */
[----:B------:R-:W-:-:S05]  /*20170*/  LEA R16, R0, R16, 0x2 ;  /* 0x0000001000107211 */ /* 0x000fca00078e10ff */
[----:B------:R-:W-:Y:S02]  /*20180*/  IMAD.IADD R16, R16, 0x1, R0 ;  /* 0x0000000110107824 */ /* 0x000fe400078e0200 */
[----:B--2---:R-:W-:Y:S02]  /*20190*/  IMAD R2, R17, R2, RZ ;  /* 0x0000000211027224 */ /* 0x004fe400078e02ff */
[----:B------:R-:W-:-:S03]  /*201a0*/  IMAD R17, R0, UR33, RZ ;  /* 0x0000002100117c24 */ /* 0x000fc6000f8e02ff */
[----:B------:R-:W-:-:S05]  /*201b0*/  LEA R2, R2, R16, 0x6 ;  /* 0x0000001002027211 */ /* 0x000fca00078e30ff */
[----:B------:R-:W-:-:S05]  /*201c0*/  IMAD.SHL.U32 R2, R2, 0x4, RZ ;  /* 0x0000000402027824 */ /* 0x000fca00078e00ff */
[----:B------:R-:W-:Y:S02]  /*201d0*/  SHF.R.S32.HI R16, RZ, 0x1f, R2 ;  /* 0x0000001fff107819 */ /* 0x000fe40000011402 */
[----:B------:R-:W-:-:S04]  /*201e0*/  IADD3 R2, P2, PT, R17, R2, RZ ;  /* 0x0000000211027210 */ /* 0x000fc80007f5e0ff */
[----:B------:R-:W-:Y:S02]  /*201f0*/  LEA.HI.X.SX32 R17, R17, R16, 0x1, P2 ;  /* 0x0000001011117211 */ /* 0x000fe400010f0eff */
[----:B---3--:R-:W-:-:S04]  /*20200*/  LEA R16, P2, R2, UR34, 0x2 ;  /* 0x0000002202107c11 */ /* 0x008fc8000f8410ff */
[----:B------:R-:W-:-:S06]  /*20210*/  LEA.HI.X R17, R2, UR35, R17, 0x2, P2 ;  /* 0x0000002302117c11 */ /* 0x000fcc00090f1411 */
[----:B------:R-:W5:Y:S03]  /*20220*/  LDG.E.128 R16, desc[UR36][R16.64] ;  /* 0x0000002410107981 */ /* 0x000f66000c1e1d00 */
.L_x_1213:
[----:B------:R-:W-:Y:S05]  /*20230*/  BSYNC.RECONVERGENT B2 ;  /* 0x0000000000027941 */ /* 0x000fea0003800200 */
.L_x_1212:
        /* <DEDUP_REMOVED lines=13> */
[----:B------:R-:W-:Y:S02]  /*20310*/  LEA R21, R0, R3, 0x3 ;  /* 0x0000000300157211 */ /* 0x000fe400078e18ff */
[----:B----4-:R-:W-:Y:S01]  /*20320*/  IMAD R2, R20, R2, RZ ;  /* 0x0000000214027224 */ /* 0x010fe200078e02ff */
[----:B------:R-:W-:-:S03]  /*20330*/  IADD3 R20, PT, PT, R3, R0, RZ ;  /* 0x0000000003147210 */ /* 0x000fc60007ffe0ff */
[----:B------:R-:W-:Y:S02]  /*20340*/  IMAD.SHL.U32 R2, R2, 0x100, RZ ;  /* 0x0000010002027824 */ /* 0x000fe400078e00ff */
[----:B------:R-:W-:-:S03]  /*20350*/  IMAD R20, R0, 0x4, R20 ;  /* 0x0000000400147824 */ /* 0x000fc600078e0214 */
[----:B------:R-:W-:Y:S02]  /*20360*/  LEA R21, R21, R2, 0x2 ;  /* 0x0000000215157211 */ /* 0x000fe400078e10ff */
[----:B------:R-:W-:-:S05]  /*20370*/  LEA R23, R0, R20, 0x1 ;  /* 0x0000001400177211 */ /* 0x000fca00078e08ff */
[----:B------:R-:W-:Y:S02]  /*20380*/  IMAD R23, R23, 0x4, R2 ;  /* 0x0000000417177824 */ /* 0x000fe400078e0202 */
[----:B------:R-:W-:-:S05]  /*20390*/  IMAD R2, R0, UR33, RZ ;  /* 0x0000002100027c24 */ /* 0x000fca000f8e02ff */
[----:B------:R-:W-:Y:S02]  /*203a0*/  SHF.R.S32.HI R22, RZ, 0x1f, R2 ;  /* 0x0000001fff167819 */ /* 0x000fe40000011402 */
[C---:B------:R-:W-:Y:S02]  /*203b0*/  IADD3 R20, P2, PT, R2.reuse, R23, RZ ;  /* 0x0000001702147210 */ /* 0x040fe40007f5e0ff */
[----:B------:R-:W-:Y:S02]  /*203c0*/  IADD3 R2, P4, PT, R2, R21, RZ ;  /* 0x0000001502027210 */ /* 0x000fe40007f9e0ff */
[-C--:B------:R-:W-:Y:S02]  /*203d0*/  LEA.HI.X.SX32 R23, R23, R22.reuse, 0x1, P2 ;  /* 0x0000001617177211 */ /* 0x080fe400010f0eff */
[----:B------:R-:W-:Y:S02]  /*203e0*/  LEA.HI.X.SX32 R21, R21, R22, 0x1, P4 ;  /* 0x0000001615157211 */ /* 0x000fe400020f0eff */
[----:B---3--:R-:W-:-:S04]  /*203f0*/  LEA R22, P2, R20, UR34, 0x2 ;  /* 0x0000002214167c11 */ /* 0x008fc8000f8410ff */
[----:B------:R-:W-:Y:S02]  /*20400*/  LEA.HI.X R23, R20, UR35, R23, 0x2, P2 ;  /* 0x0000002314177c11 */ /* 0x000fe400090f1417 */
[----:B------:R-:W-:-:S03]  /*20410*/  LEA R20, P2, R2, UR34, 0x2 ;  /* 0x0000002202147c11 */ /* 0x000fc6000f8410ff */
[----:B012---:R-:W2:Y:S01]  /*20420*/  LDG.E.128 R244, desc[UR36][R22.64] ;  /* 0x0000002416f47981 */ /* 0x007ea2000c1e1d00 */
[----:B------:R-:W-:-:S06]  /*20430*/  LEA.HI.X R21, R2, UR35, R21, 0x2, P2 ;  /* 0x0000002302157c11 */ /* 0x000fcc00090f1415 */
[----:B------:R-:W5:Y:S04]  /*20440*/  LDG.E.128 R20, desc[UR36][R20.64] ;  /* 0x0000002414147981 */ /* 0x000f68000c1e1d00 */
[----:B--2---:R3:W-:Y:S04]  /*20450*/  STL.64 [R1], R244 ;  /* 0x000000f401007387 */ /* 0x0047e80000100a00 */
[----:B------:R3:W-:Y:S02]  /*20460*/  STL.64 [R1+0x8], R246 ;  /* 0x000008f601007387 */ /* 0x0007e40000100a00 */
.L_x_1215:
[----:B------:R-:W-:Y:S05]  /*20470*/  BSYNC.RECONVERGENT B2 ;  /* 0x0000000000027941 */ /* 0x000fea0003800200 */
.L_x_1214:
[----:B------:R-:W-:Y:S04]  /*20480*/  BSSY.RECONVERGENT B2, `(.L_x_1216) ;  /* 0x000001b000027945 */ /* 0x000fe80003800200 */
[----:B------:R-:W-:Y:S05]  /*20490*/  @P1 BRA `(.L_x_1217) ;  /* 0x0000000000641947 */ /* 0x000fea0003800000 */
[----:B------:R-:W4:Y:S01]  /*204a0*/  S2UR UR44, SR_CTAID.Y ;  /* 0x00000000002c79c3 */ /* 0x000f220000002600 */
[----:B------:R-:W0:Y:S01]  /*204b0*/  LDCU.64 UR34, c[0x0][0x3c8] ;  /* 0x00007900ff2277ac */ /* 0x000e220008000a00 */
[----:B----4-:R-:W-:-:S05]  /*204c0*/  IMAD R25, R0, UR44, RZ ;  /* 0x0000002c00197c24 */ /* 0x010fca000f8e02ff */
[----:B------:R-:W-:-:S04]  /*204d0*/  IADD3 R2, P2, PT, R25, R3, RZ ;  /* 0x0000000319027210 */ /* 0x000fc80007f5e0ff */
[----:B------:R-:W-:Y:S02]  /*204e0*/  LEA.HI.X.SX32 R25, R25, RZ, 0x1, P2 ;  /* 0x000000ff19197211 */ /* 0x000fe400010f0eff */
[C---:B0-----:R-:W-:Y:S01]  /*204f0*/  LEA R24, P2, R2.reuse, UR34, 0x2 ;  /* 0x0000002202187c11 */ /* 0x041fe2000f8410ff */
[----:B------:R-:W0:Y:S03]  /*20500*/  LDCU UR34, c[0x0][0x3f8] ;  /* 0x00007f00ff2277ac */ /* 0x000e260008000800 */
[----:B------:R-:W-:-:S05]  /*20510*/  LEA.HI.X R25, R2, UR35, R25, 0x2, P2 ;  /* 0x0000002302197c11 */ /* 0x000fca00090f1419 */
[----:B------:R4:W2:Y:S02]  /*20520*/  LDG.E R2, desc[UR36][R24.64] ;  /* 0x0000002418027981 */ /* 0x0008a4000c1e1900 */
[----:B----4-:R-:W-:Y:S02]  /*20530*/  IMAD.IADD R24, R3, 0x1, R0 ;  /* 0x0000000103187824 */ /* 0x010fe400078e0200 */
[C---:B0-----:R-:W-:Y:S01]  /*20540*/  IMAD R25, R0.reuse, UR34, RZ ;  /* 0x0000002200197c24 */ /* 0x041fe2000f8e02ff */
[----:B------:R-:W0:Y:S02]  /*20550*/  LDCU.64 UR34, c[0x0][0x3b8] ;  /* 0x00007700ff2277ac */ /* 0x000e240008000a00 */
[----:B------:R-:W-:-:S05]  /*20560*/  LEA R24, R0, R24, 0x2 ;  /* 0x0000001800187211 */ /* 0x000fca00078e10ff */
[----:B------:R-:W-:-:S05]  /*20570*/  IMAD R24, R0, 0x2, R24 ;  /* 0x0000000200187824 */ /* 0x000fca00078e0218 */
[C---:B------:R-:W-:Y:S01]  /*20580*/  LEA R24, R0.reuse, R24, 0x1 ;  /* 0x0000001800187211 */ /* 0x040fe200078e08ff */
[----:B--2---:R-:W-:Y:S02]  /*20590*/  IMAD R2, R25, R2, RZ ;  /* 0x0000000219027224 */ /* 0x004fe400078e02ff */
[----:B------:R-:W-:Y:S02]  /*205a0*/  IMAD R25, R0, UR33, RZ ;  /* 0x0000002100197c24 */ /* 0x000fe4000f8e02ff */
[----:B------:R-:W-:-:S05]  /*205b0*/  IMAD R2, R2, 0x40, R24 ;  /* 0x0000004002027824 */ /* 0x000fca00078e0218 */
[----:B------:R-:W-:-:S04]  /*205c0*/  SHF.L.U32 R2, R2, 0x2, RZ ;  /* 0x0000000202027819 */ /* 0x000fc800000006ff */
[----:B------:R-:W-:Y:S02]  /*205d0*/  SHF.R.S32.HI R24, RZ, 0x1f, R2 ;  /* 0x0000001fff187819 */ /* 0x000fe40000011402 */
[----:B------:R-:W-:-:S04]  /*205e0*/  IADD3 R2, P2, PT, R25, R2, RZ ;  /* 0x0000000219027210 */ /* 0x000fc80007f5e0ff */
[----:B------:R-:W-:Y:S02]  /*205f0*/  LEA.HI.X.SX32 R25, R25, R24, 0x1, P2 ;  /* 0x0000001819197211 */ /* 0x000fe400010f0eff */
[----:B0-----:R-:W-:-:S04]  /*20600*/  LEA R24, P2, R2, UR34, 0x2 ;  /* 0x0000002202187c11 */ /* 0x001fc8000f8410ff */
[----:B------:R-:W-:-:S06]  /*20610*/  LEA.HI.X R25, R2, UR35, R25, 0x2, P2 ;  /* 0x0000002302197c11 */ /* 0x000fcc00090f1419 */
[----:B------:R-:W5:Y:S03]  /*20620*/  LDG.E.128 R24, desc[UR36][R24.64] ;  /* 0x0000002418187981 */ /* 0x000f66000c1e1d00 */
.L_x_1217:
[----:B------:R-:W-:Y:S05]  /*20630*/  BSYNC.RECONVERGENT B2 ;  /* 0x0000000000027941 */ /* 0x000fea0003800200 */
.L_x_1216:
        /* <DEDUP_REMOVED lines=25> */
[----:B0-----:R-:W-:-:S04]  /*207d0*/  LEA R28, P2, R2, UR34, 0x2 ;  /* 0x00000022021c7c11 */ /* 0x001fc8000f8410ff */
[----:B------:R-:W-:-:S06]  /*207e0*/  LEA.HI.X R29, R2, UR35, R29, 0x2, P2 ;  /* 0x00000023021d7c11 */ /* 0x000fcc00090f141d */
[----:B------:R-:W5:Y:S03]  /*207f0*/  LDG.E.128 R28, desc[UR36][R28.64] ;  /* 0x000000241c1c7981 */ /* 0x000f66000c1e1d00 */
.L_x_1219:
[----:B------:R-:W-:Y:S05]  /*20800*/  BSYNC.RECONVERGENT B2 ;  /* 0x0000000000027941 */ /* 0x000fea0003800200 */
.L_x_1218:
        /* <DEDUP_REMOVED lines=11> */
[----:B----4-:R-:W-:Y:S01]  /*208c0*/  IADD3 R32, PT, PT, R3, R0, RZ ;  /* 0x0000000003207210 */ /* 0x010fe20007ffe0ff */
[C---:B0-----:R-:W-:Y:S01]  /*208d0*/  IMAD R33, R0.reuse, UR34, RZ ;  /* 0x0000002200217c24 */ /* 0x041fe2000f8e02ff */
[----:B------:R-:W0:Y:S03]  /*208e0*/  LDCU.64 UR34, c[0x0][0x3b8] ;  /* 0x00007700ff2277ac */ /* 0x000e260008000a00 */
[----:B------:R-:W-:-:S05]  /*208f0*/  IMAD R32, R0, 0x4, R32 ;  /* 0x0000000400207824 */ /* 0x000fca00078e0220 */
        /* <DEDUP_REMOVED lines=13> */
.L_x_1221:
[----:B------:R-:W-:Y:S05]  /*209d0*/  BSYNC.RECONVERGENT B2 ;  /* 0x0000000000027941 */ /* 0x000fea0003800200 */
.L_x_1220:
        /* <DEDUP_REMOVED lines=17> */
[----:B------:R-:W-:-:S05]  /*20af0*/  IMAD R36, R0, 0x2, R36 ;  /* 0x0000000200247824 */ /* 0x000fca00078e0224 */
[----:B------:R-:W-:Y:S01]  /*20b00*/  IADD3 R36, PT, PT, R36, R0, RZ ;  /* 0x0000000024247210 */ /* 0x000fe20007ffe0ff */
        /* <DEDUP_REMOVED lines=10> */
.L_x_1223:
[----:B------:R-:W-:Y:S05]  /*20bb0*/  BSYNC.RECONVERGENT B2 ;  /* 0x0000000000027941 */ /* 0x000fea0003800200 */
.L_x_1222:
        /* <DEDUP_REMOVED lines=29> */
.L_x_1225:
[----:B------:R-:W-:Y:S05]  /*20d90*/  BSYNC.RECONVERGENT B2 ;  /* 0x0000000000027941 */ /* 0x000fea0003800200 */
.L_x_1224:
        /* <DEDUP_REMOVED lines=30> */
.L_x_1227:
[----:B------:R-:W-:Y:S05]  /*20f80*/  BSYNC.RECONVERGENT B2 ;  /* 0x0000000000027941 */ /* 0x000fea0003800200 */
.L_x_1226:
        /* <DEDUP_REMOVED lines=10> */
[----:B------:R0:W4:Y:S01]  /*21030*/  LDG.E R48, desc[UR36][R48.64] ;  /* 0x0000002430307981 */ /* 0x000122000c1e1900 */
[----:B------:R-:W-:Y:S02]  /*21040*/  IADD3 R2, PT, PT, R3, R0, RZ ;  /* 0x0000000003027210 */ /* 0x000fe40007ffe0ff */
[----:B------:R-:W-:-:S03]  /*21050*/  LEA R50, R0, R3, 0x4 ;  /* 0x0000000300327211 */ /* 0x000fc600078e20ff */
[C---:B------:R-:W-:Y:S02]  /*21060*/  IMAD R2, R0.reuse, 0x4, R2 ;  /* 0x0000000400027824 */ /* 0x040fe400078e0202 */
[----:B0-----:R-:W-:-:S03]  /*21070*/  IMAD R49, R0, UR34, RZ ;  /* 0x0000002200317c24 */ /* 0x001fc6000f8e02ff */
[C---:B------:R-:W-:Y:S01]  /*21080*/  LEA R2, R0.reuse, R2, 0x1 ;  /* 0x0000000200027211 */ /* 0x040fe200078e08ff */
[----:B------:R-:W0:Y:S04]  /*21090*/  LDCU.64 UR34, c[0x0][0x3b8] ;  /* 0x00007700ff2277ac */ /* 0x000e280008000a00 */
[----:B------:R-:W-:-:S05]  /*210a0*/  IMAD R2, R0, 0x2, R2 ;  /* 0x0000000200027824 */ /* 0x000fca00078e0202 */
[----:B------:R-:W-:-:S05]  /*210b0*/  LEA R2, R0, R2, 0x1 ;  /* 0x0000000200027211 */ /* 0x000fca00078e08ff */
[----:B------:R-:W-:-:S05]  /*210c0*/  IMAD R2, R0, 0x2, R2 ;  /* 0x0000000200027824 */ /* 0x000fca00078e0202 */
[----:B------:R-:W-:Y:S01]  /*210d0*/  LEA R51, R0, R2, 0x1 ;  /* 0x0000000200337211 */ /* 0x000fe200078e08ff */
[----:B----4-:R-:W-:-:S04]  /*210e0*/  IMAD R48, R49, R48, RZ ;  /* 0x0000003031307224 */ /* 0x010fc800078e02ff */
[----:B------:R-:W-:-:S04]  /*210f0*/  IMAD.SHL.U32 R2, R48, 0x100, RZ ;  /* 0x0000010030027824 */ /* 0x000fc800078e00ff */
[----:B------:R-:W-:Y:S01]  /*21100*/  IMAD R51, R51, 0x4, R2 ;  /* 0x0000000433337824 */ /* 0x000fe200078e0202 */
[----:B------:R-:W-:Y:S01]  /*21110*/  LEA R50, R50, R2, 0x2 ;  /* 0x0000000232327211 */ /* 0x000fe200078e10ff */
[----:B------:R-:W-:-:S05]  /*21120*/  IMAD R2, R0, UR33, RZ ;  /* 0x0000002100027c24 */ /* 0x000fca000f8e02ff */
[----:B------:R-:W-:Y:S02]  /*21130*/  SHF.R.S32.HI R48, RZ, 0x1f, R2 ;  /* 0x0000001fff307819 */ /* 0x000fe40000011402 */
[C---:B------:R-:W-:Y:S02]  /*21140*/  IADD3 R49, P2, PT, R2.reuse, R51, RZ ;  /* 0x0000003302317210 */ /* 0x040fe40007f5e0ff */
[----:B------:R-:W-:Y:S02]  /*21150*/  IADD3 R2, P4, PT, R2, R50, RZ ;  /* 0x0000003202027210 */ /* 0x000fe40007f9e0ff */
[-C--:B------:R-:W-:Y:S02]  /*21160*/  LEA.HI.X.SX32 R51, R51, R48.reuse, 0x1, P2 ;  /* 0x0000003033337211 */ /* 0x080fe400010f0eff */
[----:B------:R-:W-:Y:S02]  /*21170*/  LEA.HI.X.SX32 R50, R50, R48, 0x1, P4 ;  /* 0x0000003032327211 */ /* 0x000fe400020f0eff */
[----:B0-----:R-:W-:-:S04]  /*21180*/  LEA R48, P2, R49, UR34, 0x2 ;  /* 0x0000002231307c11 */ /* 0x001fc8000f8410ff */
[----:B------:R-:W-:Y:S02]  /*21190*/  LEA.HI.X R49, R49, UR35, R51, 0x2, P2 ;  /* 0x0000002331317c11 */ /* 0x000fe400090f1433 */
[----:B------:R-:W-:-:S04]  /*211a0*/  LEA R52, P2, R2, UR34, 0x2 ;  /* 0x0000002202347c11 */ /* 0x000fc8000f8410ff */
[----:B------:R-:W-:Y:S02]  /*211b0*/  LEA.HI.X R53, R2, UR35, R50, 0x2, P2 ;  /* 0x0000002302357c11 */ /* 0x000fe400090f1432 */
[----:B------:R-:W5:Y:S04]  /*211c0*/  LDG.E.128 R48, desc[UR36][R48.64] ;  /* 0x0000002430307981 */ /* 0x000f68000c1e1d00 */
[----:B------:R-:W5:Y:S03]  /*211d0*/  LDG.E.128 R52, desc[UR36][R52.64] ;  /* 0x0000002434347981 */ /* 0x000f66000c1e1d00 */
.L_x_1229:
[----:B------:R-:W-:Y:S05]  /*211e0*/  BSYNC.RECONVERGENT B2 ;  /* 0x0000000000027941 */ /* 0x000fea0003800200 */
.L_x_1228:
        /* <DEDUP_REMOVED lines=31> */
.L_x_1231:
[----:B------:R-:W-:Y:S05]  /*213e0*/  BSYNC.RECONVERGENT B2 ;  /* 0x0000000000027941 */ /* 0x000fea0003800200 */
.L_x_1230:
        /* <DEDUP_REMOVED lines=32> */
.L_x_1233:
[----:B------:R-:W-:Y:S05]  /*215f0*/  BSYNC.RECONVERGENT B2 ;  /* 0x0000000000027941 */ /* 0x000fea0003800200 */
.L_x_1232:
        /* <DEDUP_REMOVED lines=32> */
.L_x_1235:
[----:B------:R-:W-:Y:S05]  /*21800*/  BSYNC.RECONVERGENT B2 ;  /* 0x0000000000027941 */ /* 0x000fea0003800200 */
.L_x_1234:
        /* <DEDUP_REMOVED lines=33> */
.L_x_1237:
[----:B------:R-:W-:Y:S05]  /*21a20*/  BSYNC.RECONVERGENT B2 ;  /* 0x0000000000027941 */ /* 0x000fea0003800200 */
.L_x_1236:
        /* <DEDUP_REMOVED lines=33> */
.L_x_1239:
[----:B------:R-:W-:Y:S05]  /*21c40*/  BSYNC.RECONVERGENT B2 ;  /* 0x0000000000027941 */ /* 0x000fea0003800200 */
.L_x_1238:
        /* <DEDUP_REMOVED lines=34> */
.L_x_1241:
[----:B------:R-:W-:Y:S05]  /*21e70*/  BSYNC.RECONVERGENT B2 ;  /* 0x0000000000027941 */ /* 0x000fea0003800200 */
.L_x_1240:
        /* <DEDUP_REMOVED lines=34> */
.L_x_1243:
[----:B------:R-:W-:Y:S05]  /*220a0*/  BSYNC.RECONVERGENT B2 ;  /* 0x0000000000027941 */ /* 0x000fea0003800200 */
.L_x_1242:
        /* <DEDUP_REMOVED lines=35> */
.L_x_1245:
[----:B------:R-:W-:Y:S05]  /*222e0*/  BSYNC.RECONVERGENT B2 ;  /* 0x0000000000027941 */ /* 0x000fea0003800200 */
.L_x_1244:
        /* <DEDUP_REMOVED lines=35> */
.L_x_1247:
[----:B------:R-:W-:Y:S05]  /*22520*/  BSYNC.RECONVERGENT B2 ;  /* 0x0000000000027941 */ /* 0x000fea0003800200 */
.L_x_1246:
        /* <DEDUP_REMOVED lines=36> */
.L_x_1249:
[----:B------:R-:W-:Y:S05]  /*22770*/  BSYNC.RECONVERGENT B2 ;  /* 0x0000000000027941 */ /* 0x000fea0003800200 */
.L_x_1248:
        /* <DEDUP_REMOVED lines=36> */
.L_x_1251:
[----:B------:R-:W-:Y:S05]  /*229c0*/  BSYNC.RECONVERGENT B2 ;  /* 0x0000000000027941 */ /* 0x000fea0003800200 */
.L_x_1250:
        /* <DEDUP_REMOVED lines=37> */
.L_x_1253:
[----:B------:R-:W-:Y:S05]  /*22c20*/  BSYNC.RECONVERGENT B2 ;  /* 0x0000000000027941 */ /* 0x000fea0003800200 */
.L_x_1252:
        /* <DEDUP_REMOVED lines=37> */
.L_x_1255:
[----:B------:R-:W-:Y:S05]  /*22e80*/  BSYNC.RECONVERGENT B2 ;  /* 0x0000000000027941 */ /* 0x000fea0003800200 */
.L_x_1254:
        /* <DEDUP_REMOVED lines=38> */
.L_x_1257:
[----:B------:R-:W-:Y:S05]  /*230f0*/  BSYNC.RECONVERGENT B2 ;  /* 0x0000000000027941 */ /* 0x000fea0003800200 */
.L_x_1256:
[----:B------:R-:W-:Y:S01]  /*23100*/  IADD3 R2, PT, PT, R3, R0, RZ ;  /* 0x0000000003027210 */ /* 0x000fe20007ffe0ff */
[----:B------:R-:W-:Y:S04]  /*23110*/  BSSY.RECONVERGENT B2, `(.L_x_1258) ;  /* 0x000002c000027945 */ /* 0x000fe80003800200 */
        /* <DEDUP_REMOVED lines=13> */
[----:B------:R-:W-:Y:S01]  /*231f0*/  LEA R2, R0, R2, 0x1 ;  /* 0x0000000200027211 */ /* 0x000fe200078e08ff */
[----:B------:R-:W-:Y:S06]  /*23200*/  @P1 BRA `(.L_x_1259) ;  /* 0x0000000000701947 */ /* 0x000fec0003800000 */
        /* <DEDUP_REMOVED lines=9> */
[C---:B------:R-:W-:Y:S01]  /*232a0*/  LEA R115, R0.reuse, R3, 0x5 ;  /* 0x0000000300737211 */ /* 0x040fe200078e28ff */
[C---:B------:R-:W-:Y:S02]  /*232b0*/  IMAD R114, R0.reuse, UR33, RZ ;  /* 0x0000002100727c24 */ /* 0x040fe4000f8e02ff */
[----:B0-----:R-:W-:Y:S01]  /*232c0*/  IMAD R113, R0, UR34, RZ ;  /* 0x0000002200717c24 */ /* 0x001fe2000f8e02ff */
[----:B------:R-:W0:Y:S03]  /*232d0*/  LDCU.64 UR34, c[0x0][0x3b8] ;  /* 0x00007700ff2277ac */ /* 0x000e260008000a00 */
[----:B----4-:R-:W-:-:S04]  /*232e0*/  IMAD R112, R113, R112, RZ ;  /* 0x0000007071707224 */ /* 0x010fc800078e02ff */
[----:B------:R-:W-:-:S04]  /*232f0*/  IMAD.SHL.U32 R112, R112, 0x100, RZ ;  /* 0x0000010070707824 */ /* 0x000fc800078e00ff */
[----:B------:R-:W-:Y:S01]  /*23300*/  IMAD.U32 R115, R115, 0x4, R112 ;  /* 0x0000000473737824 */ /* 0x000fe200078e0070 */
[----:B------:R-:W-:Y:S02]  /*23310*/  LEA R116, R2, R112, 0x2 ;  /* 0x0000007002747211 */ /* 0x000fe400078e10ff */
[----:B------:R-:W-:Y:S02]  /*23320*/  SHF.R.S32.HI R112, RZ, 0x1f, R114 ;  /* 0x0000001fff707819 */ /* 0x000fe40000011472 */
[C---:B------:R-:W-:Y:S02]  /*23330*/  IADD3 R113, P2, PT, R114.reuse, R116, RZ ;  /* 0x0000007472717210 */ /* 0x040fe40007f5e0ff */
[----:B------:R-:W-:Y:S02]  /*23340*/  IADD3 R114, P4, PT, R114, R115, RZ ;  /* 0x0000007372727210 */ /* 0x000fe40007f9e0ff */
[-C--:B------:R-:W-:Y:S02]  /*23350*/  LEA.HI.X.SX32 R116, R116, R112.reuse, 0x1, P2 ;  /* 0x0000007074747211 */ /* 0x080fe400010f0eff */
[----:B------:R-:W-:-:S02]  /*23360*/  LEA.HI.X.SX32 R115, R115, R112, 0x1, P4 ;  /* 0x0000007073737211 */ /* 0x000fc400020f0eff */
[----:B0-----:R-:W-:-:S04]  /*23370*/  LEA R112, P2, R113, UR34, 0x2 ;  /* 0x0000002271707c11 */ /* 0x001fc8000f8410ff */
[----:B------:R-:W-:Y:S02]  /*23380*/  LEA.HI.X R113, R113, UR35, R116, 0x2, P2 ;  /* 0x0000002371717c11 */ /* 0x000fe400090f1474 */
[----:B------:R-:W-:-:S04]  /*23390*/  LEA R116, P2, R114, UR34, 0x2 ;  /* 0x0000002272747c11 */ /* 0x000fc8000f8410ff */
[----:B------:R-:W-:Y:S02]  /*233a0*/  LEA.HI.X R117, R114, UR35, R115, 0x2, P2 ;  /* 0x0000002372757c11 */ /* 0x000fe400090f1473 */
[----:B------:R-:W5:Y:S04]  /*233b0*/  LDG.E.128 R112, desc[UR36][R112.64] ;  /* 0x0000002470707981 */ /* 0x000f68000c1e1d00 */
[----:B------:R-:W5:Y:S03]  /*233c0*/  LDG.E.128 R116, desc[UR36][R116.64] ;  /* 0x0000002474747981 */ /* 0x000f66000c1e1d00 */
.L_x_1259:
[----:B------:R-:W-:Y:S05]  /*233d0*/  BSYNC.RECONVERGENT B2 ;  /* 0x0000000000027941 */ /* 0x000fea0003800200 */
.L_x_1258:
[----:B------:R-:W-:Y:S01]  /*233e0*/  BSSY.RECONVERGENT B2, `(.L_x_1260) ;  /* 0x0000018000027945 */ /* 0x000fe20003800200 */
[----:B------:R-:W-:-:S03]  /*233f0*/  IMAD R2, R0, 0x2, R2 ;  /* 0x0000000200027824 */ /* 0x000fc600078e0202 */
        /* <DEDUP_REMOVED lines=10> */
[C---:B------:R-:W-:Y:S02]  /*234a0*/  IMAD R122, R0.reuse, UR33, RZ ;  /* 0x00000021007a7c24 */ /* 0x040fe4000f8e02ff */
[----:B0-----:R-:W-:Y:S01]  /*234b0*/  IMAD R121, R0, UR34, RZ ;  /* 0x0000002200797c24 */ /* 0x001fe2000f8e02ff */
[----:B------:R-:W0:Y:S03]  /*234c0*/  LDCU.64 UR34, c[0x0][0x3b8] ;  /* 0x00007700ff2277ac */ /* 0x000e260008000a00 */
[----:B----4-:R-:W-:-:S05]  /*234d0*/  IMAD R120, R121, R120, RZ ;  /* 0x0000007879787224 */ /* 0x010fca00078e02ff */
        /* <DEDUP_REMOVED lines=8> */
.L_x_1261:
[----:B------:R-:W-:Y:S05]  /*23560*/  BSYNC.RECONVERGENT B2 ;  /* 0x0000000000027941 */ /* 0x000fea0003800200 */
.L_x_1260:
[----:B------:R-:W-:Y:S01]  /*23570*/  BSSY.RECONVERGENT B2, `(.L_x_1262) ;  /* 0x0000018000027945 */ /* 0x000fe20003800200 */
[----:B------:R-:W-:-:S03]  /*23580*/  IADD3 R2, PT, PT, R2, R0, RZ ;  /* 0x0000000002027210 */ /* 0x000fc60007ffe0ff */
        /* <DEDUP_REMOVED lines=13> */
[----:B----4-:R-:W-:-:S04]  /*23660*/  IMAD R124, R125, R124, RZ ;  /* 0x0000007c7d7c7224 */ /* 0x010fc800078e02ff */
        /* <DEDUP_REMOVED lines=8> */
.L_x_1263:
[----:B------:R-:W-:Y:S05]  /*236f0*/  BSYNC.RECONVERGENT B2 ;  /* 0x0000000000027941 */ /* 0x000fea0003800200 */
.L_x_1262:
[----:B------:R-:W-:Y:S01]  /*23700*/  BSSY.RECONVERGENT B2, `(.L_x_1264) ;  /* 0x0000018000027945 */ /* 0x000fe20003800200 */
[----:B------:R-:W-:-:S03]  /*23710*/  IMAD.IADD R2, R2, 0x1, R0 ;  /* 0x0000000102027824 */ /* 0x000fc600078e0200 */
        /* <DEDUP_REMOVED lines=22> */
.L_x_1265:
[----:B------:R-:W-:Y:S05]  /*23880*/  BSYNC.RECONVERGENT B2 ;  /* 0x0000000000027941 */ /* 0x000fea0003800200 */
.L_x_1264:
        /* <DEDUP_REMOVED lines=24> */
.L_x_1267:
[----:B------:R-:W-:Y:S05]  /*23a10*/  BSYNC.RECONVERGENT B2 ;  /* 0x0000000000027941 */ /* 0x000fea0003800200 */
.L_x_1266:
        /* <DEDUP_REMOVED lines=24> */
.L_x_1269:
[----:B------:R-:W-:Y:S05]  /*23ba0*/  BSYNC.RECONVERGENT B2 ;  /* 0x0000000000027941 */ /* 0x000fea0003800200 */
.L_x_1268:
        /* <DEDUP_REMOVED lines=24> */
.L_x_1271:
[----:B------:R-:W-:Y:S05]  /*23d30*/  BSYNC.RECONVERGENT B2 ;  /* 0x0000000000027941 */ /* 0x000fea0003800200 */
.L_x_1270:
        /* <DEDUP_REMOVED lines=24> */
.L_x_1273:
[----:B------:R-:W-:Y:S05]  /*23ec0*/  BSYNC.RECONVERGENT B2 ;  /* 0x0000000000027941 */ /* 0x000fea0003800200 */
.L_x_1272:
        /* <DEDUP_REMOVED lines=24> */
.L_x_1275:
[----:B------:R-:W-:Y:S05]  /*24050*/  BSYNC.RECONVERGENT B2 ;  /* 0x0000000000027941 */ /* 0x000fea0003800200 */
.L_x_1274:
        /* <DEDUP_REMOVED lines=24> */
.L_x_1277:
[----:B------:R-:W-:Y:S05]  /*241e0*/  BSYNC.RECONVERGENT B2 ;  /* 0x0000000000027941 */ /* 0x000fea0003800200 */
.L_x_1276:
        /* <DEDUP_REMOVED lines=24> */
.L_x_1279:
[----:B------:R-:W-:Y:S05]  /*24370*/  BSYNC.RECONVERGENT B2 ;  /* 0x0000000000027941 */ /* 0x000fea0003800200 */
.L_x_1278:
        /* <DEDUP_REMOVED lines=24> */
.L_x_1281:
[----:B------:R-:W-:Y:S05]  /*24500*/  BSYNC.RECONVERGENT B2 ;  /* 0x0000000000027941 */ /* 0x000fea0003800200 */
.L_x_1280:
        /* <DEDUP_REMOVED lines=24> */
.L_x_1283:
[----:B------:R-:W-:Y:S05]  /*24690*/  BSYNC.RECONVERGENT B2 ;  /* 0x0000000000027941 */ /* 0x000fea0003800200 */
.L_x_1282:
        /* <DEDUP_REMOVED lines=24> */
.L_x_1285:
[----:B------:R-:W-:Y:S05]  /*24820*/  BSYNC.RECONVERGENT B2 ;  /* 0x0000000000027941 */ /* 0x000fea0003800200 */
.L_x_1284:
        /* <DEDUP_REMOVED lines=24> */
.L_x_1287:
[----:B------:R-:W-:Y:S05]  /*249b0*/  BSYNC.RECONVERGENT B2 ;  /* 0x0000000000027941 */ /* 0x000fea0003800200 */
.L_x_1286:
        /* <DEDUP_REMOVED lines=24> */
.L_x_1289:
[----:B------:R-:W-:Y:S05]  /*24b40*/  BSYNC.RECONVERGENT B2 ;  /* 0x0000000000027941 */ /* 0x000fea0003800200 */
.L_x_1288:
        /* <DEDUP_REMOVED lines=24> */
.L_x_1291:
[----:B------:R-:W-:Y:S05]  /*24cd0*/  BSYNC.RECONVERGENT B2 ;  /* 0x0000000000027941 */ /* 0x000fea0003800200 */
.L_x_1290:
        /* <DEDUP_REMOVED lines=24> */
.L_x_1293:
[----:B------:R-:W-:Y:S05]  /*24e60*/  BSYNC.RECONVERGENT B2 ;  /* 0x0000000000027941 */ /* 0x000fea0003800200 */
.L_x_1292:
        /* <DEDUP_REMOVED lines=24> */
.L_x_1295:
[----:B------:R-:W-:Y:S05]  /*24ff0*/  BSYNC.RECONVERGENT B2 ;  /* 0x0000000000027941 */ /* 0x000fea0003800200 */
.L_x_1294:
        /* <DEDUP_REMOVED lines=24> */
.L_x_1297:
[----:B------:R-:W-:Y:S05]  /*25180*/  BSYNC.RECONVERGENT B2 ;  /* 0x0000000000027941 */ /* 0x000fea0003800200 */
.L_x_1296:
        /* <DEDUP_REMOVED lines=24> */
.L_x_1299:
[----:B------:R-:W-:Y:S05]  /*25310*/  BSYNC.RECONVERGENT B2 ;  /* 0x0000000000027941 */ /* 0x000fea0003800200 */
.L_x_1298:
        /* <DEDUP_REMOVED lines=24> */
.L_x_1301:
[----:B------:R-:W-:Y:S05]  /*254a0*/  BSYNC.RECONVERGENT B2 ;  /* 0x0000000000027941 */ /* 0x000fea0003800200 */
.L_x_1300:
        /* <DEDUP_REMOVED lines=24> */
.L_x_1303:
[----:B------:R-:W-:Y:S05]  /*25630*/  BSYNC.RECONVERGENT B2 ;  /* 0x0000000000027941 */ /* 0x000fea0003800200 */
.L_x_1302:
        /* <DEDUP_REMOVED lines=24> */
.L_x_1305:
[----:B------:R-:W-:Y:S05]  /*257c0*/  BSYNC.RECONVERGENT B2 ;  /* 0x0000000000027941 */ /* 0x000fea0003800200 */
.L_x_1304:
        /* <DEDUP_REMOVED lines=24> */
.L_x_1307:
[----:B------:R-:W-:Y:S05]  /*25950*/  BSYNC.RECONVERGENT B2 ;  /* 0x0000000000027941 */ /* 0x000fea0003800200 */
.L_x_1306:
        /* <DEDUP_REMOVED lines=24> */
.L_x_1309:
[----:B------:R-:W-:Y:S05]  /*25ae0*/  BSYNC.RECONVERGENT B2 ;  /* 0x0000000000027941 */ /* 0x000fea0003800200 */
.L_x_1308:
        /* <DEDUP_REMOVED lines=24> */
.L_x_1311:
[----:B------:R-:W-:Y:S05]  /*25c70*/  BSYNC.RECONVERGENT B2 ;  /* 0x0000000000027941 */ /* 0x000fea0003800200 */
.L_x_1310:
        /* <DEDUP_REMOVED lines=24> */
.L_x_1313:
[----:B------:R-:W-:Y:S05]  /*25e00*/  BSYNC.RECONVERGENT B2 ;  /* 0x0000000000027941 */ /* 0x000fea0003800200 */
.L_x_1312:
        /* <DEDUP_REMOVED lines=24> */
.L_x_1315:
[----:B------:R-:W-:Y:S05]  /*25f90*/  BSYNC.RECONVERGENT B2 ;  /* 0x0000000000027941 */ /* 0x000fea0003800200 */
.L_x_1314:
        /* <DEDUP_REMOVED lines=24> */
.L_x_1317:
[----:B------:R-:W-:Y:S05]  /*26120*/  BSYNC.RECONVERGENT B2 ;  /* 0x0000000000027941 */ /* 0x000fea0003800200 */
.L_x_1316:
        /* <DEDUP_REMOVED lines=24> */
.L_x_1319:
[----:B------:R-:W-:Y:S05]  /*262b0*/  BSYNC.RECONVERGENT B2 ;  /* 0x0000000000027941 */ /* 0x000fea0003800200 */
.L_x_1318:
        /* <DEDUP_REMOVED lines=10> */
[----:B------:R-:W-:Y:S02]  /*26360*/  IMAD.IADD R2, R2, 0x1, R0 ;  /* 0x0000000102027824 */ /* 0x000fe400078e0200 */
[----:B0-----:R-:W-:Y:S01]  /*26370*/  IMAD R240, R0, UR34, RZ ;  /* 0x0000002200f07c24 */ /* 0x001fe2000f8e02ff */
[----:B------:R-:W0:Y:S03]  /*26380*/  LDCU.64 UR34, c[0x0][0x3b8] ;  /* 0x00007700ff2277ac */ /* 0x000e260008000a00 */
[----:B----4-:R-:W-:-:S05]  /*26390*/  IMAD R3, R240, R3, RZ ;  /* 0x00000003f0037224 */ /* 0x010fca00078e02ff */
[----:B------:R-:W-:Y:S01]  /*263a0*/  LEA R2, R3, R2, 0x6 ;  /* 0x0000000203027211 */ /* 0x000fe200078e30ff */
[----:B------:R-:W-:-:S04]  /*263b0*/  IMAD R3, R0, UR33, RZ ;  /* 0x0000002100037c24 */ /* 0x000fc8000f8e02ff */
[----:B------:R-:W-:-:S05]  /*263c0*/  IMAD.SHL.U32 R2, R2, 0x4, RZ ;  /* 0x0000000402027824 */ /* 0x000fca00078e00ff */
[----:B------:R-:W-:Y:S02]  /*263d0*/  SHF.R.S32.HI R240, RZ, 0x1f, R2 ;  /* 0x0000001ffff07819 */ /* 0x000fe40000011402 */
[----:B------:R-:W-:-:S04]  /*263e0*/  IADD3 R2, P2, PT, R3, R2, RZ ;  /* 0x0000000203027210 */ /* 0x000fc80007f5e0ff */
[----:B------:R-:W-:Y:S02]  /*263f0*/  LEA.HI.X.SX32 R3, R3, R240, 0x1, P2 ;  /* 0x000000f003037211 */ /* 0x000fe400010f0eff */
[----:B0-----:R-:W-:-:S04]  /*26400*/  LEA R240, P2, R2, UR34, 0x2 ;  /* 0x0000002202f07c11 */ /* 0x001fc8000f8410ff */
[----:B------:R-:W-:-:S06]  /*26410*/  LEA.HI.X R241, R2, UR35, R3, 0x2, P2 ;  /* 0x0000002302f17c11 */ /* 0x000fcc00090f1403 */
[----:B------:R-:W5:Y:S03]  /*26420*/  LDG.E.128 R240, desc[UR36][R240.64] ;  /* 0x00000024f0f07981 */ /* 0x000f66000c1e1d00 */
.L_x_1087:
[----:B------:R-:W-:Y:S05]  /*26430*/  BSYNC.RECONVERGENT B0 ;  /* 0x0000000000007941 */ /* 0x000fea0003800200 */
.L_x_968:
[----:B------:R-:W-:Y:S04]  /*26440*/  BSSY.RECONVERGENT B0, `(.L_x_1320) ;  /* 0x0000233000007945 */ /* 0x000fe80003800200 */
[----:B------:R-:W-:Y:S05]  /*26450*/  @P1 BRA `(.L_x_1321) ;  /* 0x0000002000c41947 */ /* 0x000fea0003800000 */
[----:B0-----:R-:W4:Y:S01]  /*26460*/  LDL R3, [R1+0x44] ;  /* 0x0000440001037983 */ /* 0x001f220000100800 */
[----:B------:R-:W0:Y:S03]  /*26470*/  LDCU.64 UR34, c[0x0][0x448] ;  /* 0x00008900ff2277ac */ /* 0x000e260008000a00 */
[----:B------:R-:W4:Y:S01]  /*26480*/  LDL R2, [R1+0x40] ;  /* 0x0000400001027983 */ /* 0x000f220000100800 */
[----:B------:R-:W0:Y:S03]  /*26490*/  LDCU.64 UR44, c[0x0][0x438] ;  /* 0x00008700ff2c77ac */ /* 0x000e260008000a00 */
[----:B-123--:R-:W2:Y:S04]  /*264a0*/  LDL R247, [R1] ;  /* 0x0000000001f77983 */ /* 0x00eea80000100800 */
[----:B------:R-:W3:Y:S04]  /*264b0*/  LDL R252, [R1+0x744] ;  /* 0x0007440001fc7983 */ /* 0x000ee80000100800 */
[----:B-----5:R1:W-:Y:S04]  /*264c0*/  STL [R1+0x800], R187 ;  /* 0x000800bb01007387 */ /* 0x0203e80000100800 */
[----:B-1----:R-:W2:Y:S04]  /*264d0*/  LDL R187, [R1+0x734] ;  /* 0x0007340001bb7983 */ /* 0x002ea80000100800 */
[----:B------:R1:W-:Y:S04]  /*264e0*/  STL [R1+0x7fc], R194 ;  /* 0x0007fcc201007387 */ /* 0x0003e80000100800 */
        /* <DEDUP_REMOVED lines=13> */
[----:B------:R-:W-:Y:S04]  /*265c0*/  STL [R1+0x7e0], R203 ;  /* 0x0007e0cb01007387 */ /* 0x000fe80000100800 */
[----:B------:R1:W-:Y:S04]  /*265d0*/  STL [R1+0x7dc], R210 ;  /* 0x0007dcd201007387 */ /* 0x0003e80000100800 */
[----:B-1----:R-:W2:Y:S04]  /*265e0*/  LDL R210, [R1+0x750] ;  /* 0x0007500001d27983 */ /* 0x002ea80000100800 */
[----:B------:R-:W-:Y:S04]  /*265f0*/  STL [R1+0x7d8], R207 ;  /* 0x0007d8cf01007387 */ /* 0x000fe80000100800 */
[----:B------:R1:W-:Y:S04]  /*26600*/  STL [R1+0x7d4], R214 ;  /* 0x0007d4d601007387 */ /* 0x0003e80000100800 */
[----:B-1----:R-:W2:Y:S01]  /*26610*/  LDL R214, [R1+0x454] ;  /* 0x0004540001d67983 */ /* 0x002ea20000100800 */
[----:B0-----:R-:W-:Y:S01]  /*26620*/  ISETP.NE.U32.AND P1, PT, RZ, UR34, PT ;  /* 0x00000022ff007c0c */ /* 0x001fe2000bf25070 */
[----:B------:R-:W0:Y:S01]  /*26630*/  LDCU UR34, c[0x0][0x408] ;  /* 0x00008100ff2277ac */ /* 0x000e220008000800 */
[----:B------:R-:W-:Y:S01]  /*26640*/  ISETP.NE.U32.AND P2, PT, RZ, UR44, PT ;  /* 0x0000002cff007c0c */ /* 0x000fe2000bf45070 */
[----:B------:R-:W-:Y:S01]  /*26650*/  STL [R1+0x7d0], R211 ;  /* 0x0007d0d301007387 */ /* 0x000fe20000100800 */
[----:B------:R-:W-:-:S03]  /*26660*/  ISETP.NE.AND.EX P1, PT, RZ, UR35, PT, P1 ;  /* 0x00000023ff007c0c */ /* 0x000fc6000bf25310 */
[----:B------:R-:W-:Y:S01]  /*26670*/  STL [R1+0x7cc], R218 ;  /* 0x0007ccda01007387 */ /* 0x000fe20000100800 */
[----:B------:R-:W-:-:S03]  /*26680*/  ISETP.NE.AND.EX P2, PT, RZ, UR45, PT, P2 ;  /* 0x0000002dff007c0c */ /* 0x000fc6000bf45320 */
[----:B------:R-:W-:Y:S04]  /*26690*/  STL [R1+0x7c8], R215 ;  /* 0x0007c8d701007387 */ /* 0x000fe80000100800 */
[----:B------:R-:W-:Y:S04]  /*266a0*/  STL [R1+0x7c4], R222 ;  /* 0x0007c4de01007387 */ /* 0x000fe80000100800 */
[----:B------:R-:W-:Y:S02]  /*266b0*/  STL [R1+0x7c0], R219 ;  /* 0x0007c0db01007387 */ /* 0x000fe40000100800 */
[----:B----4-:R-:W1:Y:S02]  /*266c0*/  @P2 LDC.64 R244, c[0x0][0x438] ;  /* 0x00010e00fff42b82 */ /* 0x010e640000000a00 */
[----:B------:R-:W-:Y:S04]  /*266d0*/  STL [R1+0x7bc], R226 ;  /* 0x0007bce201007387 */ /* 0x000fe80000100800 */
[----:B------:R-:W-:Y:S04]  /*266e0*/  STL [R1+0x7b8], R223 ;  /* 0x0007b8df01007387 */ /* 0x000fe80000100800 */
[----:B------:R-:W-:Y:S04]  /*266f0*/  STL [R1+0x7b4], R230 ;  /* 0x0007b4e601007387 */ /* 0x000fe80000100800 */
[----:B------:R-:W-:Y:S04]  /*26700*/  STL [R1+0x7b0], R227 ;  /* 0x0007b0e301007387 */ /* 0x000fe80000100800 */
[----:B------:R-:W-:Y:S04]  /*26710*/  STL [R1+0x7ac], R234 ;  /* 0x0007acea01007387 */ /* 0x000fe80000100800 */
[----:B------:R-:W-:Y:S04]  /*26720*/  STL [R1+0x7a8], R231 ;  /* 0x0007a8e701007387 */ /* 0x000fe80000100800 */
[----:B------:R-:W-:Y:S04]  /*26730*/  STL [R1+0x7a4], R238 ;  /* 0x0007a4ee01007387 */ /* 0x000fe80000100800 */
[----:B------:R-:W-:Y:S04]  /*26740*/  STL [R1+0x7a0], R235 ;  /* 0x0007a0eb01007387 */ /* 0x000fe80000100800 */
[----:B------:R4:W-:Y:S01]  /*26750*/  STL [R1+0x79c], R242 ;  /* 0x00079cf201007387 */ /* 0x0009e20000100800 */
[----:B------:R-:W0:Y:S03]  /*26760*/  @P1 S2R R246, SR_CTAID.X ;  /* 0x0000000000f61919 */ /* 0x000e260000002500 */
[----:B------:R1:W-:Y:S04]  /*26770*/  STL [R1+0x798], R239 ;  /* 0x000798ef01007387 */ /* 0x0003e80000100800 */
[----:B------:R-:W-:Y:S04]  /*26780*/  STL [R1+0x794], R243 ;  /* 0x000794f301007387 */ /* 0x000fe80000100800 */
[----:B------:R0:W-:Y:S04]  /*26790*/  STL [R1+0x790], R0 ;  /* 0x0007900001007387 */ /* 0x0001e80000100800 */
[----:B----4-:R-:W4:Y:S04]  /*267a0*/  LDL R242, [R1+0x720] ;  /* 0x0007200001f27983 */ /* 0x010f280000100800 */
[----:B------:R-:W4:Y:S04]  /*267b0*/  LDL R238, [R1+0x710] ;  /* 0x0007100001ee7983 */ /* 0x000f280000100800 */
[----:B------:R-:W4:Y:S04]  /*267c0*/  LDL R234, [R1+0x700] ;  /* 0x0007000001ea7983 */ /* 0x000f280000100800 */
[----:B------:R-:W4:Y:S04]  /*267d0*/  LDL R230, [R1+0x6f0] ;  /* 0x0006f00001e67983 */ /* 0x000f280000100800 */
[----:B------:R-:W4:Y:S04]  /*267e0*/  LDL R226, [R1+0x6e0] ;  /* 0x0006e00001e27983 */ /* 0x000f280000100800 */
[----:B------:R-:W4:Y:S04]  /*267f0*/  LDL R222, [R1+0x6d0] ;  /* 0x0006d00001de7983 */ /* 0x000f280000100800 */
[----:B------:R-:W4:Y:S04]  /*26800*/  LDL R218, [R1+0x6c0] ;  /* 0x0006c00001da7983 */ /* 0x000f280000100800 */
[----:B-1----:R-:W4:Y:S04]  /*26810*/  LDL R239, [R1+0x724] ;  /* 0x0007240001ef7983 */ /* 0x002f280000100800 */
[----:B------:R-:W4:Y:S04]  /*26820*/  LDL R235, [R1+0x714] ;  /* 0x0007140001eb7983 */ /* 0x000f280000100800 */
[----:B------:R-:W4:Y:S04]  /*26830*/  LDL R231, [R1+0x704] ;  /* 0x0007040001e77983 */ /* 0x000f280000100800 */
[----:B------:R-:W4:Y:S04]  /*26840*/  LDL R227, [R1+0x6f4] ;  /* 0x0006f40001e37983 */ /* 0x000f280000100800 */
[----:B------:R-:W4:Y:S04]  /*26850*/  LDL R223, [R1+0x6e4] ;  /* 0x0006e40001df7983 */ /* 0x000f280000100800 */
[----:B------:R-:W4:Y:S04]  /*26860*/  LDL R219, [R1+0x6d4] ;  /* 0x0006d40001db7983 */ /* 0x000f280000100800 */
[----:B------:R-:W4:Y:S04]  /*26870*/  LDL R215, [R1+0x6c4] ;  /* 0x0006c40001d77983 */ /* 0x000f280000100800 */
[----:B------:R-:W4:Y:S04]  /*26880*/  LDL R211, [R1+0x6b4] ;  /* 0x0006b40001d37983 */ /* 0x000f280000100800 */
[----:B0-----:R-:W4:Y:S01]  /*26890*/  LDL R0, [R1+0x654] ;  /* 0x0006540001007983 */ /* 0x001f220000100800 */
[----:B------:R-:W-:-:S03]  /*268a0*/  MOV R203, R3 ;  /* 0x0000000300cb7202 */ /* 0x000fc60000000f00 */
[----:B------:R-:W4:Y:S01]  /*268b0*/  LDL R243, [R1+0x620] ;  /* 0x0006200001f37983 */ /* 0x000f220000100800 */
[----:B------:R-:W-:Y:S02]  /*268c0*/  IMAD.MOV.U32 R207, RZ, RZ, R2 ;  /* 0x000000ffffcf7224 */ /* 0x000fe400078e0002 */
[----:B------:R-:W0:Y:S02]  /*268d0*/  @P1 LDC.64 R2, c[0x0][0x448] ;  /* 0x00011200ff021b82 */ /* 0x000e240000000a00 */
[----:B0-----:R-:W-:Y:S02]  /*268e0*/  @P1 IMAD.WIDE.U32 R2, R246, 0x4, R2 ;  /* 0x00000004f6021825 */ /* 0x001fe400078e0002 */
[----:B------:R-:W4:Y:S04]  /*268f0*/  LDL R246, [R1+0x634] ;  /* 0x0006340001f67983 */ /* 0x000f280000100800 */
[----:B------:R3:W4:Y:S02]  /*26900*/  @P1 LDG.E R2, desc[UR36][R2.64] ;  /* 0x0000002402021981 */ /* 0x000724000c1e1900 */
[----:B---3--:R-:W-:-:S02]  /*26910*/  FMUL.FTZ R3, R206, R203 ;  /* 0x000000cbce037220 */ /* 0x008fc40000410000 */
[----:B------:R-:W3:Y:S02]  /*26920*/  LDL R206, [R1+0x690] ;  /* 0x0006900001ce7983 */ /* 0x000ee40000100800 */
[----:B------:R-:W-:Y:S02]  /*26930*/  FFMA.FTZ R3, R202, R249, R3 ;  /* 0x000000f9ca037223 */ /* 0x000fe40000010003 */
[----:B------:R-:W3:Y:S02]  /*26940*/  LDL R202, [R1+0x680] ;  /* 0x0006800001ca7983 */ /* 0x000ee40000100800 */
[----:B------:R-:W-:Y:S02]  /*26950*/  FFMA.FTZ R3, R252, R5, R3 ;  /* 0x00000005fc037223 */ /* 0x000fe40000010003 */
[----:B------:R-:W3:Y:S02]  /*26960*/  LDL R203, [R1+0x694] ;  /* 0x0006940001cb7983 */ /* 0x000ee40000100800 */
[----:B--2---:R-:W-:-:S02]  /*26970*/  FFMA.FTZ R3, R187, R194, R3 ;  /* 0x000000c2bb037223 */ /* 0x004fc40000010003 */
[----:B------:R-:W2:Y:S01]  /*26980*/  LDL R194, [R1+0x660] ;  /* 0x0006600001c27983 */ /* 0x000ea20000100800 */
[----:B------:R-:W-:-:S03]  /*26990*/  @P2 IMAD.WIDE R244, R214, 0x4, R244 ;  /* 0x00000004d6f42825 */ /* 0x000fc600078e02f4 */
[----:B------:R-:W2:Y:S04]  /*269a0*/  LDL R187, [R1+0x650] ;  /* 0x0006500001bb7983 */ /* 0x000ea80000100800 */
[----:B------:R-:W3:Y:S04]  /*269b0*/  LDL R214, [R1+0x6b0] ;  /* 0x0006b00001d67983 */ /* 0x000ee80000100800 */
[----:B------:R0:W2:Y:S02]  /*269c0*/  @P2 LDG.E R245, desc[UR36][R244.64] ;  /* 0x00000024f4f52981 */ /* 0x0000a4000c1e1900 */
[----:B0-----:R-:W-:-:S02]  /*269d0*/  FMUL.FTZ R244, R210, R207 ;  /* 0x000000cfd2f47220 */ /* 0x001fc40000410000 */
[----:B------:R-:W2:Y:S02]  /*269e0*/  LDL R210, [R1+0x6a0] ;  /* 0x0006a00001d27983 */ /* 0x000ea40000100800 */
[----:B------:R-:W-:Y:S01]  /*269f0*/  FFMA.FTZ R244, R199, R248, R244 ;  /* 0x000000f8c7f47223 */ /* 0x000fe200000100f4 */
[----:B------:R-:W-:Y:S01]  /*26a00*/  MOV R252, R247 ;  /* 0x000000f700fc7202 */ /* 0x000fe20000000f00 */
[----:B------:R-:W2:Y:S02]  /*26a10*/  LDL R207, [R1+0x6a4] ;  /* 0x0006a40001cf7983 */ /* 0x000ea40000100800 */
[----:B------:R-:W-:Y:S02]  /*26a20*/  FFMA.FTZ R244, R195, R4, R244 ;  /* 0x00000004c3f47223 */ /* 0x000fe400000100f4 */
[----:B------:R-:W2:Y:S02]  /*26a30*/  LDL R247, [R1+0x4] ;  /* 0x0000040001f77983 */ /* 0x000ea40000100800 */
[----:B------:R-:W-:-:S02]  /*26a40*/  FFMA.FTZ R244, R191, R198, R244 ;  /* 0x000000c6bff47223 */ /* 0x000fc400000100f4 */
[----:B------:R-:W2:Y:S04]  /*26a50*/  LDL R198, [R1+0x670] ;  /* 0x0006700001c67983 */ /* 0x000ea80000100800 */
[----:B------:R-:W2:Y:S04]  /*26a60*/  LDL R199, [R1+0x684] ;  /* 0x0006840001c77983 */ /* 0x000ea80000100800 */
[----:B------:R-:W2:Y:S04]  /*26a70*/  LDL R195, [R1+0x674] ;  /* 0x0006740001c37983 */ /* 0x000ea80000100800 */
[----:B------:R-:W2:Y:S01]  /*26a80*/  LDL R191, [R1+0x664] ;  /* 0x0006640001bf7983 */ /* 0x000ea20000100800 */
[----:B----4-:R-:W-:-:S03]  /*26a90*/  FFMA.FTZ R244, R242, R8, R244 ;  /* 0x00000008f2f47223 */ /* 0x010fc600000100f4 */
[----:B------:R-:W4:Y:S01]  /*26aa0*/  LDL R242, [R1+0x624] ;  /* 0x0006240001f27983 */ /* 0x000f220000100800 */
[----:B------:R-:W-:-:S03]  /*26ab0*/  FFMA.FTZ R244, R238, R12, R244 ;  /* 0x0000000ceef47223 */ /* 0x000fc600000100f4 */
        /* <DEDUP_REMOVED lines=16> */
[----:B------:R-:W4:Y:S04]  /*26bc0*/  LDL R231, [R1+0x5f0] ;  /* 0x0005f00001e77983 */ /* 0x000f280000100800 */
[----:B------:R-:W4:Y:S01]  /*26bd0*/  LDL R218, [R1+0x5c4] ;  /* 0x0005c40001da7983 */ /* 0x000f220000100800 */
[----:B---3--:R-:W-:-:S03]  /*26be0*/  FFMA.FTZ R244, R214, R32, R244 ;  /* 0x00000020d6f47223 */ /* 0x008fc600000100f4 */
[----:B------:R-:W3:Y:S01]  /*26bf0*/  LDL R214, [R1+0x5b4] ;  /* 0x0005b40001d67983 */ /* 0x000ee20000100800 */
[----:B--2---:R-:W-:-:S03]  /*26c00*/  FFMA.FTZ R244, R210, R36, R244 ;  /* 0x00000024d2f47223 */ /* 0x004fc600000100f4 */
[----:B------:R-:W2:Y:S01]  /*26c10*/  LDL R210, [R1+0x5a4] ;  /* 0x0005a40001d27983 */ /* 0x000ea20000100800 */
[----:B------:R-:W-:-:S03]  /*26c20*/  FFMA.FTZ R244, R206, R40, R244 ;  /* 0x00000028cef47223 */ /* 0x000fc600000100f4 */
[----:B------:R-:W2:Y:S01]  /*26c30*/  LDL R206, [R1+0x594] ;  /* 0x0005940001ce7983 */ /* 0x000ea20000100800 */
[----:B------:R-:W-:Y:S01]  /*26c40*/  FFMA.FTZ R244, R202, R44, R244 ;  /* 0x0000002ccaf47223 */ /* 0x000fe200000100f4 */
[----:B------:R-:W-:Y:S02]  /*26c50*/  FFMA.FTZ R3, R227, R247, R3 ;  /* 0x000000f7e3037223 */ /* 0x000fe40000010003 */
[----:B------:R-:W2:Y:S01]  /*26c60*/  LDL R202, [R1+0x584] ;  /* 0x0005840001ca7983 */ /* 0x000ea20000100800 */
[----:B------:R-:W-:-:S03]  /*26c70*/  FFMA.FTZ R244, R198, R48, R244 ;  /* 0x00000030c6f47223 */ /* 0x000fc600000100f4 */
[----:B------:R-:W2:Y:S01]  /*26c80*/  LDL R247, [R1+0x630] ;  /* 0x0006300001f77983 */ /* 0x000ea20000100800 */
[----:B------:R-:W-:-:S03]  /*26c90*/  FFMA.FTZ R244, R194, R52, R244 ;  /* 0x00000034c2f47223 */ /* 0x000fc600000100f4 */
[----:B------:R-:W2:Y:S01]  /*26ca0*/  LDL R227, [R1+0x5e0] ;  /* 0x0005e00001e37983 */ /* 0x000ea20000100800 */
[----:B------:R-:W-:-:S03]  /*26cb0*/  FFMA.FTZ R244, R187, R56, R244 ;  /* 0x00000038bbf47223 */ /* 0x000fc600000100f4 */
[----:B------:R-:W3:Y:S01]  /*26cc0*/  LDL R187, [R1+0x640] ;  /* 0x0006400001bb7983 */ /* 0x000ee20000100800 */
[----:B------:R-:W-:-:S03]  /*26cd0*/  FFMA.FTZ R3, R223, R21, R3 ;  /* 0x00000015df037223 */ /* 0x000fc60000010003 */
[----:B------:R-:W2:Y:S01]  /*26ce0*/  LDL R223, [R1+0x5d0] ;  /* 0x0005d00001df7983 */ /* 0x000ea20000100800 */
        /* <DEDUP_REMOVED lines=15> */
[----:B------:R-:W2:Y:S04]  /*26de0*/  LDL R195, [R1+0x560] ;  /* 0x0005600001c37983 */ /* 0x000ea80000100800 */
[----:B------:R-:W2:Y:S04]  /*26df0*/  LDL R194, [R1+0x564] ;  /* 0x0005640001c27983 */ /* 0x000ea80000100800 */
[----:B------:R-:W2:Y:S01]  /*26e00*/  LDL R191, [R1+0x550] ;  /* 0x0005500001bf7983 */ /* 0x000ea20000100800 */
[----:B------:R-:W-:-:S03]  /*26e10*/  FFMA.FTZ R3, R0, R57, R3 ;  /* 0x0000003900037223 */ /* 0x000fc60000010003 */
[----:B------:R-:W2:Y:S01]  /*26e20*/  LDL R0, [R1+0x554] ;  /* 0x0005540001007983 */ /* 0x000ea20000100800 */
[----:B----4-:R-:W-:-:S04]  /*26e30*/  FFMA.FTZ R3, R252, R61, R3 ;  /* 0x0000003dfc037223 */ /* 0x010fc80000010003 */
[----:B------:R-:W-:-:S04]  /*26e40*/  FFMA.FTZ R3, R246, R65, R3 ;  /* 0x00000041f6037223 */ /* 0x000fc80000010003 */
[----:B------:R-:W-:-:S04]  /*26e50*/  FFMA.FTZ R3, R242, R69, R3 ;  /* 0x00000045f2037223 */ /* 0x000fc80000010003 */
[----:B------:R-:W-:-:S04]  /*26e60*/  FFMA.FTZ R3, R238, R73, R3 ;  /* 0x00000049ee037223 */ /* 0x000fc80000010003 */
[----:B------:R-:W-:-:S04]  /*26e70*/  FFMA.FTZ R3, R234, R77, R3 ;  /* 0x0000004dea037223 */ /* 0x000fc80000010003 */
[----:B------:R-:W-:-:S04]  /*26e80*/  FFMA.FTZ R3, R230, R81, R3 ;  /* 0x00000051e6037223 */ /* 0x000fc80000010003 */
[----:B------:R-:W-:-:S04]  /*26e90*/  FFMA.FTZ R3, R226, R85, R3 ;  /* 0x00000055e2037223 */ /* 0x000fc80000010003 */
[----:B------:R-:W-:-:S04]  /*26ea0*/  FFMA.FTZ R3, R222, R89, R3 ;  /* 0x00000059de037223 */ /* 0x000fc80000010003 */
[----:B------:R-:W-:Y:S01]  /*26eb0*/  FFMA.FTZ R3, R218, R93, R3 ;  /* 0x0000005dda037223 */ /* 0x000fe20000010003 */
[----:B---3--:R-:W-:-:S03]  /*26ec0*/  FFMA.FTZ R244, R187, R60, R244 ;  /* 0x0000003cbbf47223 */ /* 0x008fc600000100f4 */
[----:B------:R-:W-:Y:S01]  /*26ed0*/  FFMA.FTZ R3, R214, R97, R3 ;  /* 0x00000061d6037223 */ /* 0x000fe20000010003 */
[----:B------:R-:W3:Y:S01]  /*26ee0*/  LDL.LU R187, [R1+0x800] ;  /* 0x0008000001bb7983 */ /* 0x000ee20000300800 */
[----:B--2---:R-:W-:Y:S02]  /*26ef0*/  FFMA.FTZ R244, R247, R64, R244 ;  /* 0x00000040f7f47223 */ /* 0x004fe400000100f4 */
[----:B------:R-:W-:Y:S01]  /*26f00*/  FFMA.FTZ R3, R210, R101, R3 ;  /* 0x00000065d2037223 */ /* 0x000fe20000010003 */
[----:B------:R-:W2:Y:S01]  /*26f10*/  LDL R252, [R1+0x520] ;  /* 0x0005200001fc7983 */ /* 0x000ea20000100800 */
[----:B------:R-:W-:Y:S02]  /*26f20*/  FFMA.FTZ R244, R243, R68, R244 ;  /* 0x00000044f3f47223 */ /* 0x000fe400000100f4 */
[----:B------:R-:W-:Y:S01]  /*26f30*/  FFMA.FTZ R3, R206, R105, R3 ;  /* 0x00000069ce037223 */ /* 0x000fe20000010003 */
[----:B------:R-:W4:Y:S01]  /*26f40*/  LDL R247, [R1+0x524] ;  /* 0x0005240001f77983 */ /* 0x000f220000100800 */
[----:B------:R-:W-:-:S02]  /*26f50*/  FFMA.FTZ R244, R239, R72, R244 ;  /* 0x00000048eff47223 */ /* 0x000fc400000100f4 */
[----:B------:R-:W-:Y:S01]  /*26f60*/  FFMA.FTZ R3, R202, R109, R3 ;  /* 0x0000006dca037223 */ /* 0x000fe20000010003 */
[----:B------:R-:W3:Y:S01]  /*26f70*/  LDL R246, [R1+0x510] ;  /* 0x0005100001f67983 */ /* 0x000ee20000100800 */
        /* <DEDUP_REMOVED lines=8> */
[----:B------:R-:W-:Y:S01]  /*27000*/  FFMA.FTZ R244, R219, R92, R244 ;  /* 0x0000005cdbf47223 */ /* 0x000fe200000100f4 */
[----:B------:R-:W-:Y:S02]  /*27010*/  FFMA.FTZ R3, R198, R113, R3 ;  /* 0x00000071c6037223 */ /* 0x000fe40000010003 */
[----:B------:R-:W4:Y:S01]  /*27020*/  LDL R235, [R1+0x4f4] ;  /* 0x0004f40001eb7983 */ /* 0x000f220000100800 */
[----:B------:R-:W-:-:S03]  /*27030*/  FFMA.FTZ R244, R215, R96, R244 ;  /* 0x00000060d7f47223 */ /* 0x000fc600000100f4 */
[----:B------:R-:W2:Y:S01]  /*27040*/  LDL R198, [R1+0x530] ;  /* 0x0005300001c67983 */ /* 0x000ea20000100800 */
[----:B------:R-:W-:Y:S01]  /*27050*/  FFMA.FTZ R244, R211, R100, R244 ;  /* 0x00000064d3f47223 */ /* 0x000fe200000100f4 */
[----:B------:R-:W-:Y:S02]  /*27060*/  FFMA.FTZ R3, R194, R117, R3 ;  /* 0x00000075c2037223 */ /* 0x000fe40000010003 */
[----:B------:R-:W4:Y:S01]  /*27070*/  LDL R234, [R1+0x4e0] ;  /* 0x0004e00001ea7983 */ /* 0x000f220000100800 */
[----:B------:R-:W-:-:S03]  /*27080*/  FFMA.FTZ R244, R207, R104, R244 ;  /* 0x00000068cff47223 */ /* 0x000fc600000100f4 */
        /* <DEDUP_REMOVED lines=22> */
[----:B------:R-:W-:-:S03]  /*271f0*/  FFMA.FTZ R3, R0, R121, R3 ;  /* 0x0000007900037223 */ /* 0x000fc60000010003 */
[----:B------:R-:W4:Y:S04]  /*27200*/  LDL R202, [R1+0x460] ;  /* 0x0004600001ca7983 */ /* 0x000f280000100800 */
[----:B------:R-:W4:Y:S04]  /*27210*/  LDL R199, [R1+0x464] ;  /* 0x0004640001c77983 */ /* 0x000f280000100800 */
[----:B------:R-:W4:Y:S01]  /*27220*/  LDL R0, [R1+0x780] ;  /* 0x0007800001007983 */ /* 0x000f220000100800 */
[----:B---3--:R-:W-:-:S03]  /*27230*/  FFMA.FTZ R244, R194, R124, R244 ;  /* 0x0000007cc2f47223 */ /* 0x008fc600000100f4 */
[----:B------:R-:W3:Y:S01]  /*27240*/  LDL.LU R194, [R1+0x7fc] ;  /* 0x0007fc0001c27983 */ /* 0x000ee20000300800 */
[----:B--2---:R-:W-:-:S04]  /*27250*/  FFMA.FTZ R244, R198, R128, R244 ;  /* 0x00000080c6f47223 */ /* 0x004fc800000100f4 */
[----:B------:R-:W-:Y:S01]  /*27260*/  FFMA.FTZ R244, R252, R132, R244 ;  /* 0x00000084fcf47223 */ /* 0x000fe200000100f4 */
[----:B----4-:R-:W-:-:S03]  /*27270*/  FFMA.FTZ R3, R191, R125, R3 ;  /* 0x0000007dbf037223 */ /* 0x010fc60000010003 */
[----:B------:R-:W-:Y:S01]  /*27280*/  FFMA.FTZ R244, R246, R136, R244 ;  /* 0x00000088f6f47223 */ /* 0x000fe200000100f4 */
[----:B------:R-:W2:Y:S01]  /*27290*/  LDL.LU R191, [R1+0x7f8] ;  /* 0x0007f80001bf7983 */ /* 0x000ea20000300800 */
[----:B------:R-:W-:Y:S02]  /*272a0*/  FFMA.FTZ R3, R195, R129, R3 ;  /* 0x00000081c3037223 */ /* 0x000fe40000010003 */
[----:B------:R-:W-:Y:S01]  /*272b0*/  FFMA.FTZ R244, R242, R140, R244 ;  /* 0x0000008cf2f47223 */ /* 0x000fe200000100f4 */
[----:B------:R-:W4:Y:S01]  /*272c0*/  LDL.LU R198, [R1+0x7f4] ;  /* 0x0007f40001c67983 */ /* 0x000f220000300800 */
[----:B------:R-:W-:Y:S02]  /*272d0*/  FFMA.FTZ R3, R247, R133, R3 ;  /* 0x00000085f7037223 */ /* 0x000fe40000010003 */
[----:B------:R-:W-:Y:S01]  /*272e0*/  FFMA.FTZ R244, R238, R144, R244 ;  /* 0x00000090eef47223 */ /* 0x000fe200000100f4 */
[----:B------:R-:W2:Y:S01]  /*272f0*/  LDL.LU R195, [R1+0x7f0] ;  /* 0x0007f00001c37983 */ /* 0x000ea20000300800 */
[----:B------:R-:W-:-:S04]  /*27300*/  FFMA.FTZ R3, R243, R137, R3 ;  /* 0x00000089f3037223 */ /* 0x000fc80000010003 */
[----:B------:R-:W-:Y:S01]  /*27310*/  FFMA.FTZ R3, R239, R141, R3 ;  /* 0x0000008def037223 */ /* 0x000fe20000010003 */
[----:B------:R-:W-:-:S03]  /*27320*/  FFMA.FTZ R244, R234, R148, R244 ;  /* 0x00000094eaf47223 */ /* 0x000fc600000100f4 */
        /* <DEDUP_REMOVED lines=12> */
[----:B------:R-:W-:Y:S02]  /*273f0*/  FFMA.FTZ R3, R211, R169, R3 ;  /* 0x000000a9d3037223 */ /* 0x000fe40000010003 */
[----:B------:R-:W0:Y:S02]  /*27400*/  LDC R211, c[0x0][0x430] ;  /* 0x00010c00ffd37b82 */ /* 0x000e240000000800 */
[----:B------:R-:W-:Y:S01]  /*27410*/  FFMA.FTZ R3, R207, R173, R3 ;  /* 0x000000adcf037223 */ /* 0x000fe20000010003 */
[----:B------:R-:W-:Y:S01]  /*27420*/  FFMA.FTZ R244, R206, R176, R244 ;  /* 0x000000b0cef47223 */ /* 0x000fe200000100f4 */
[----:B------:R-:W3:Y:S04]  /*27430*/  LDL.LU R207, [R1+0x20] ;  /* 0x0000200001cf7983 */ /* 0x000ee80000300800 */
[----:B------:R-:W4:Y:S04]  /*27440*/  LDL R210, [R1+0x48] ;  /* 0x0000480001d27983 */ /* 0x000f280000100800 */
[----:B------:R-:W4:Y:S01]  /*27450*/  LDL R206, [R1+0x758] ;  /* 0x0007580001ce7983 */ /* 0x000f220000100800 */
[----:B------:R-:W-:Y:S01]  /*27460*/  FFMA.FTZ R3, R203, R177, R3 ;  /* 0x000000b1cb037223 */ /* 0x000fe20000010003 */
[----:B------:R-:W-:-:S02]  /*27470*/  FFMA.FTZ R244, R202, R180, R244 ;  /* 0x000000b4caf47223 */ /* 0x000fc400000100f4 */
[----:B------:R-:W2:Y:S01]  /*27480*/  LDL R203, [R1+0x768] ;  /* 0x0007680001cb7983 */ /* 0x000ea20000100800 */
[----:B------:R-:W-:Y:S01]  /*27490*/  FFMA.FTZ R3, R199, R181, R3 ;  /* 0x000000b5c7037223 */ /* 0x000fe20000010003 */
[----:B------:R-:W-:Y:S02]  /*274a0*/  FFMA.FTZ R244, R0, R184, R244 ;  /* 0x000000b800f47223 */ /* 0x000fe400000100f4 */
[----:B------:R-:W3:Y:S01]  /*274b0*/  LDL R199, [R1+0x4c] ;  /* 0x00004c0001c77983 */ /* 0x000ee20000100800 */
[----:B------:R-:W-:Y:S01]  /*274c0*/  FFMA.FTZ R3, R185, UR74, R3 ;  /* 0x0000004ab9037c23 */ /* 0x000fe20008010003 */
[----:B------:R-:W-:Y:S02]  /*274d0*/  FFMA.FTZ R244, R188, UR71, R244 ;  /* 0x00000047bcf47c23 */ /* 0x000fe400080100f4 */
[----:B------:R-:W3:Y:S01]  /*274e0*/  LDL R0, [R1+0x75c] ;  /* 0x00075c0001007983 */ /* 0x000ee20000100800 */
[----:B------:R-:W-:Y:S01]  /*274f0*/  FFMA.FTZ R3, R189, UR70, R3 ;  /* 0x00000046bd037c23 */ /* 0x000fe20008010003 */
[----:B------:R-:W-:-:S02]  /*27500*/  FFMA.FTZ R244, R192, UR67, R244 ;  /* 0x00000043c0f47c23 */ /* 0x000fc400080100f4 */
[----:B------:R-:W3:Y:S01]  /*27510*/  LDL R235, [R1+0x76c] ;  /* 0x00076c0001eb7983 */ /* 0x000ee20000100800 */
[----:B------:R-:W-:Y:S01]  /*27520*/  FFMA.FTZ R3, R193, UR66, R3 ;  /* 0x00000042c1037c23 */ /* 0x000fe20008010003 */
[----:B------:R-:W-:Y:S02]  /*27530*/  FFMA.FTZ R244, R196, UR63, R244 ;  /* 0x0000003fc4f47c23 */ /* 0x000fe400080100f4 */
        /* <DEDUP_REMOVED lines=34> */
[----:B------:R-:W-:-:S03]  /*27760*/  FFMA.FTZ R3, R241, UR31, R3 ;  /* 0x0000001ff1037c23 */ /* 0x000fc60008010003 */
[----:B------:R-:W3:Y:S01]  /*27770*/  LDL R218, [R1+0x6fc] ;  /* 0x0006fc0001da7983 */ /* 0x000ee20000100800 */
[----:B------:R-:W-:Y:S01]  /*27780*/  FADD.FTZ R246, R244, R3 ;  /* 0x00000003f4f67221 */ /* 0x000fe20000010000 */
[----:B0-----:R-:W-:Y:S01]  /*27790*/  VIADD R211, R211, UR34 ;  /* 0x00000022d3d37c36 */ /* 0x001fe20008000000 */
[----:B------:R-:W0:Y:S01]  /*277a0*/  LDCU UR34, c[0x0][0x410] ;  /* 0x00008200ff2277ac */ /* 0x000e220008000800 */
[----:B------:R-:W3:Y:S04]  /*277b0*/  LDL R219, [R1+0x6e8] ;  /* 0x0006e80001db7983 */ /* 0x000ee80000100800 */
[----:B------:R-:W3:Y:S04]  /*277c0*/  LDL R214, [R1+0x6ec] ;  /* 0x0006ec0001d67983 */ /* 0x000ee80000100800 */
[----:B------:R-:W3:Y:S04]  /*277d0*/  LDL R215, [R1+0x6d8] ;  /* 0x0006d80001d77983 */ /* 0x000ee80000100800 */
[----:B------:R-:W3:Y:S04]  /*277e0*/  LDL R243, [R1+0x648] ;  /* 0x0006480001f37983 */ /* 0x000ee80000100800 */
[----:B------:R-:W3:Y:S01]  /*277f0*/  LDL R242, [R1+0x65c] ;  /* 0x00065c0001f27983 */ /* 0x000ee20000100800 */
[----:B----4-:R-:W-:-:S03]  /*27800*/  FMUL.FTZ R3, R206, R210 ;  /* 0x000000d2ce037220 */ /* 0x010fc60000410000 */
[----:B------:R-:W4:Y:S01]  /*27810*/  LDL R206, [R1+0x74c] ;  /* 0x00074c0001ce7983 */ /* 0x000f220000100800 */
[----:B--2---:R-:W-:-:S03]  /*27820*/  FFMA.FTZ R244, R203, R250, R3 ;  /* 0x000000facbf47223 */ /* 0x004fc60000010003 */
[----:B------:R-:W2:Y:S01]  /*27830*/  LDL R210, [R1+0x6dc] ;  /* 0x0006dc0001d27983 */ /* 0x000ea20000100800 */
[----:B---3--:R-:W-:-:S03]  /*27840*/  @P1 ISETP.GE.AND P4, PT, R207, R211, PT ;  /* 0x000000d3cf00120c */ /* 0x008fc60003f86270 */
[----:B------:R-:W3:Y:S01]  /*27850*/  LDL R211, [R1+0x6c8] ;  /* 0x0006c80001d37983 */ /* 0x000ee20000100800 */
[----:B------:R-:W-:-:S03]  /*27860*/  FMUL.FTZ R3, R0, R199 ;  /* 0x000000c700037220 */ /* 0x000fc60000410000 */
[----:B------:R-:W2:Y:S04]  /*27870*/  LDL R0, [R1+0x73c] ;  /* 0x00073c0001007983 */ /* 0x000ea80000100800 */
[----:B------:R-:W3:Y:S01]  /*27880*/  LDL R199, [R1+0x728] ;  /* 0x0007280001c77983 */ /* 0x000ee20000100800 */
[----:B------:R-:W-:-:S03]  /*27890*/  FFMA.FTZ R3, R235, R251, R3 ;  /* 0x000000fbeb037223 */ /* 0x000fc60000010003 */
[----:B------:R-:W3:Y:S04]  /*278a0*/  LDL R207, [R1+0x6b8] ;  /* 0x0006b80001cf7983 */ /* 0x000ee80000100800 */
[----:B------:R-:W3:Y:S01]  /*278b0*/  LDL R203, [R1+0x6a8] ;  /* 0x0006a80001cb7983 */ /* 0x000ee20000100800 */
[----:B------:R-:W-:-:S03]  /*278c0*/  FFMA.FTZ R244, R239, R6, R244 ;  /* 0x00000006eff47223 */ /* 0x000fc600000100f4 */
[----:B------:R-:W3:Y:S01]  /*278d0*/  LDL R239, [R1+0x638] ;  /* 0x0006380001ef7983 */ /* 0x000ee20000100800 */
[----:B------:R-:W-:-:S03]  /*278e0*/  FFMA.FTZ R244, R234, R238, R244 ;  /* 0x000000eeeaf47223 */ /* 0x000fc600000100f4 */
[----:B------:R-:W3:Y:S04]  /*278f0*/  LDL R235, [R1+0x628] ;  /* 0x0006280001eb7983 */ /* 0x000ee80000100800 */
[----:B------:R-:W3:Y:S04]  /*27900*/  LDL R238, [R1+0x64c] ;  /* 0x00064c0001ee7983 */ /* 0x000ee80000100800 */
[----:B------:R-:W3:Y:S01]  /*27910*/  LDL R234, [R1+0x63c] ;  /* 0x00063c0001ea7983 */ /* 0x000ee20000100800 */
[----:B----4-:R-:W-:-:S03]  /*27920*/  FFMA.FTZ R3, R206, R7, R3 ;  /* 0x00000007ce037223 */ /* 0x010fc60000010003 */
[----:B------:R-:W4:Y:S01]  /*27930*/  LDL R206, [R1+0x6cc] ;  /* 0x0006cc0001ce7983 */ /* 0x000f220000100800 */
[----:B--2---:R-:W-:-:S03]  /*27940*/  FFMA.FTZ R3, R0, R202, R3 ;  /* 0x000000ca00037223 */ /* 0x004fc60000010003 */
[----:B------:R-:W2:Y:S04]  /*27950*/  LDL R202, [R1+0x698] ;  /* 0x0006980001ca7983 */ /* 0x000ea80000100800 */
[----:B------:R-:W2:Y:S01]  /*27960*/  LDL R0, [R1+0x6bc] ;  /* 0x0006bc0001007983 */ /* 0x000ea20000100800 */
[----:B---3--:R-:W-:-:S03]  /*27970*/  FFMA.FTZ R244, R199, R10, R244 ;  /* 0x0000000ac7f47223 */ /* 0x008fc600000100f4 */
[----:B------:R-:W3:Y:S01]  /*27980*/  LDL R199, [R1+0x6ac] ;  /* 0x0006ac0001c77983 */ /* 0x000ee20000100800 */
[----:B------:R-:W-:Y:S01]  /*27990*/  FFMA.FTZ R3, R230, R11, R3 ;  /* 0x0000000be6037223 */ /* 0x000fe20000010003 */
[----:B------:R-:W-:Y:S02]  /*279a0*/  FFMA.FTZ R244, R231, R14, R244 ;  /* 0x0000000ee7f47223 */ /* 0x000fe400000100f4 */
[----:B------:R-:W3:Y:S01]  /*279b0*/  LDL R231, [R1+0x618] ;  /* 0x0006180001e77983 */ /* 0x000ee20000100800 */
[----:B------:R-:W-:Y:S01]  /*279c0*/  FFMA.FTZ R3, R226, R15, R3 ;  /* 0x0000000fe2037223 */ /* 0x000fe20000010003 */
[----:B------:R-:W-:Y:S02]  /*279d0*/  FFMA.FTZ R244, R227, R18, R244 ;  /* 0x00000012e3f47223 */ /* 0x000fe400000100f4 */
[----:B------:R-:W3:Y:S01]  /*279e0*/  LDL R227, [R1+0x608] ;  /* 0x0006080001e37983 */ /* 0x000ee20000100800 */
[----:B------:R-:W-:Y:S01]  /*279f0*/  FFMA.FTZ R3, R222, R19, R3 ;  /* 0x00000013de037223 */ /* 0x000fe20000010003 */
[----:B------:R-:W-:-:S02]  /*27a00*/  FFMA.FTZ R244, R223, R252, R244 ;  /* 0x000000fcdff47223 */ /* 0x000fc400000100f4 */
[----:B------:R-:W3:Y:S01]  /*27a10*/  LDL R252, [R1+0x658] ;  /* 0x0006580001fc7983 */ /* 0x000ee20000100800 */
[----:B------:R-:W-:Y:S01]  /*27a20*/  FFMA.FTZ R3, R218, R247, R3 ;  /* 0x000000f7da037223 */ /* 0x000fe20000010003 */
[----:B------:R-:W-:Y:S02]  /*27a30*/  FFMA.FTZ R244, R219, R22, R244 ;  /* 0x00000016dbf47223 */ /* 0x000fe400000100f4 */
[----:B------:R-:W3:Y:S01]  /*27a40*/  LDL R247, [R1+0x66c] ;  /* 0x00066c0001f77983 */ /* 0x000ee20000100800 */
[----:B------:R-:W-:Y:S01]  /*27a50*/  FFMA.FTZ R3, R214, R23, R3 ;  /* 0x00000017d6037223 */ /* 0x000fe20000010003 */
[----:B------:R-:W-:Y:S02]  /*27a60*/  FFMA.FTZ R244, R215, R26, R244 ;  /* 0x0000001ad7f47223 */ /* 0x000fe400000100f4 */
[----:B------:R-:W3:Y:S01]  /*27a70*/  LDL R223, [R1+0x5f8] ;  /* 0x0005f80001df7983 */ /* 0x000ee20000100800 */
[----:B------:R-:W-:-:S03]  /*27a80*/  FFMA.FTZ R3, R210, R27, R3 ;  /* 0x0000001bd2037223 */ /* 0x000fc60000010003 */
[----:B------:R-:W3:Y:S01]  /*27a90*/  LDL R210, [R1+0x688] ;  /* 0x0006880001d27983 */ /* 0x000ee20000100800 */
[----:B------:R-:W-:-:S03]  /*27aa0*/  FFMA.FTZ R244, R211, R30, R244 ;  /* 0x0000001ed3f47223 */ /* 0x000fc600000100f4 */
[----:B------:R-:W3:Y:S01]  /*27ab0*/  LDL R230, [R1+0x62c] ;  /* 0x00062c0001e67983 */ /* 0x000ee20000100800 */
[----:B------:R-:W-:-:S03]  /*27ac0*/  FFMA.FTZ R244, R207, R34, R244 ;  /* 0x00000022cff47223 */ /* 0x000fc600000100f4 */
[----:B------:R-:W3:Y:S01]  /*27ad0*/  LDL R207, [R1+0x69c] ;  /* 0x00069c0001cf7983 */ /* 0x000ee20000100800 */
[----:B------:R-:W-:-:S03]  /*27ae0*/  FFMA.FTZ R244, R203, R38, R244 ;  /* 0x00000026cbf47223 */ /* 0x000fc600000100f4 */
[----:B------:R-:W3:Y:S04]  /*27af0*/  LDL R203, [R1+0x68c] ;  /* 0x00068c0001cb7983 */ /* 0x000ee80000100800 */
[----:B------:R-:W3:Y:S04]  /*27b00*/  LDL R226, [R1+0x61c] ;  /* 0x00061c0001e27983 */ /* 0x000ee80000100800 */
[----:B------:R-:W3:Y:S04]  /*27b10*/  LDL R219, [R1+0x5e8] ;  /* 0x0005e80001db7983 */ /* 0x000ee80000100800 */
[----:B------:R-:W3:Y:S04]  /*27b20*/  LDL R222, [R1+0x60c] ;  /* 0x00060c0001de7983 */ /* 0x000ee80000100800 */
[----:B------:R-:W3:Y:S04]  /*27b30*/  LDL R215, [R1+0x5d8] ;  /* 0x0005d80001d77983 */ /* 0x000ee80000100800 */
[----:B------:R-:W3:Y:S04]  /*27b40*/  LDL R218, [R1+0x5fc] ;  /* 0x0005fc0001da7983 */ /* 0x000ee80000100800 */
[----:B------:R-:W3:Y:S04]  /*27b50*/  LDL R214, [R1+0x5c8] ;  /* 0x0005c80001d67983 */ /* 0x000ee80000100800 */
[----:B------:R-:W3:Y:S01]  /*27b60*/  LDL R211, [R1+0x5dc] ;  /* 0x0005dc0001d37983 */ /* 0x000ee20000100800 */
[----:B----4-:R-:W-:-:S03]  /*27b70*/  FFMA.FTZ R3, R206, R31, R3 ;  /* 0x0000001fce037223 */ /* 0x010fc60000010003 */
[----:B------:R-:W4:Y:S01]  /*27b80*/  LDL R206, [R1+0x678] ;  /* 0x0006780001ce7983 */ /* 0x000f220000100800 */
[----:B--2---:R-:W-:-:S03]  /*27b90*/  FFMA.FTZ R244, R202, R42, R244 ;  /* 0x0000002acaf47223 */ /* 0x004fc600000100f4 */
[----:B------:R-:W2:Y:S01]  /*27ba0*/  LDL R202, [R1+0x668] ;  /* 0x0006680001ca7983 */ /* 0x000ea20000100800 */
[----:B------:R-:W-:-:S03]  /*27bb0*/  FFMA.FTZ R3, R0, R35, R3 ;  /* 0x0000002300037223 */ /* 0x000fc60000010003 */
[----:B------:R-:W2:Y:S01]  /*27bc0*/  LDL R0, [R1+0x5ec] ;  /* 0x0005ec0001007983 */ /* 0x000ea20000100800 */
[----:B---3--:R-:W-:-:S03]  /*27bd0*/  FFMA.FTZ R3, R199, R39, R3 ;  /* 0x00000027c7037223 */ /* 0x008fc60000010003 */
[----:B------:R-:W3:Y:S01]  /*27be0*/  LDL R199, [R1+0x67c] ;  /* 0x00067c0001c77983 */ /* 0x000ee20000100800 */
[----:B------:R-:W-:-:S03]  /*27bf0*/  FFMA.FTZ R244, R210, R46, R244 ;  /* 0x0000002ed2f47223 */ /* 0x000fc600000100f4 */
[----:B------:R-:W3:Y:S01]  /*27c00*/  LDL R210, [R1+0x5b8] ;  /* 0x0005b80001d27983 */ /* 0x000ee20000100800 */
[----:B------:R-:W-:-:S03]  /*27c10*/  FFMA.FTZ R3, R207, R43, R3 ;  /* 0x0000002bcf037223 */ /* 0x000fc60000010003 */
[----:B------:R-:W3:Y:S01]  /*27c20*/  LDL R207, [R1+0x5cc] ;  /* 0x0005cc0001cf7983 */ /* 0x000ee20000100800 */
[----:B------:R-:W-:-:S03]  /*27c30*/  FFMA.FTZ R3, R203, R47, R3 ;  /* 0x0000002fcb037223 */ /* 0x000fc60000010003 */
[----:B------:R-:W3:Y:S01]  /*27c40*/  LDL R203, [R1+0x5bc] ;  /* 0x0005bc0001cb7983 */ /* 0x000ee20000100800 */
[----:B----4-:R-:W-:-:S03]  /*27c50*/  FFMA.FTZ R244, R206, R50, R244 ;  /* 0x00000032cef47223 */ /* 0x010fc600000100f4 */
[----:B------:R-:W4:Y:S01]  /*27c60*/  LDL R206, [R1+0x5a8] ;  /* 0x0005a80001ce7983 */ /* 0x000f220000100800 */
[----:B--2---:R-:W-:-:S03]  /*27c70*/  FFMA.FTZ R244, R202, R54, R244 ;  /* 0x00000036caf47223 */ /* 0x004fc600000100f4 */
[----:B------:R-:W2:Y:S01]  /*27c80*/  LDL.LU R202, [R1+0x7ec] ;  /* 0x0007ec0001ca7983 */ /* 0x000ea20000300800 */
[----:B------:R-:W-:Y:S01]  /*27c90*/  FFMA.FTZ R244, R252, R58, R244 ;  /* 0x0000003afcf47223 */ /* 0x000fe200000100f4 */
[----:B---3--:R-:W-:-:S03]  /*27ca0*/  FFMA.FTZ R3, R199, R51, R3 ;  /* 0x00000033c7037223 */ /* 0x008fc60000010003 */
[----:B------:R-:W-:Y:S01]  /*27cb0*/  FFMA.FTZ R244, R243, R62, R244 ;  /* 0x0000003ef3f47223 */ /* 0x000fe200000100f4 */
[----:B------:R-:W3:Y:S01]  /*27cc0*/  LDL.LU R199, [R1+0x7e8] ;  /* 0x0007e80001c77983 */ /* 0x000ee20000300800 */
[----:B------:R-:W-:Y:S02]  /*27cd0*/  FFMA.FTZ R3, R247, R55, R3 ;  /* 0x00000037f7037223 */ /* 0x000fe40000010003 */
[----:B------:R-:W-:Y:S01]  /*27ce0*/  FFMA.FTZ R244, R239, R66, R244 ;  /* 0x00000042eff47223 */ /* 0x000fe200000100f4 */
[----:B------:R-:W2:Y:S01]  /*27cf0*/  LDL R247, [R1+0x558] ;  /* 0x0005580001f77983 */ /* 0x000ea20000100800 */
[----:B------:R-:W-:Y:S02]  /*27d00*/  FFMA.FTZ R3, R242, R59, R3 ;  /* 0x0000003bf2037223 */ /* 0x000fe40000010003 */
[----:B------:R-:W-:Y:S01]  /*27d10*/  FFMA.FTZ R244, R235, R70, R244 ;  /* 0x00000046ebf47223 */ /* 0x000fe200000100f4 */
[----:B------:R-:W3:Y:S01]  /*27d20*/  LDL R252, [R1+0x57c] ;  /* 0x00057c0001fc7983 */ /* 0x000ee20000100800 */
[----:B------:R-:W-:-:S02]  /*27d30*/  FFMA.FTZ R3, R238, R63, R3 ;  /* 0x0000003fee037223 */ /* 0x000fc40000010003 */
[----:B------:R-:W-:Y:S01]  /*27d40*/  FFMA.FTZ R244, R231, R74, R244 ;  /* 0x0000004ae7f47223 */ /* 0x000fe200000100f4 */
[----:B------:R-:W2:Y:S01]  /*27d50*/  LDL R242, [R1+0x548] ;  /* 0x0005480001f27983 */ /* 0x000ea20000100800 */
[----:B------:R-:W-:Y:S02]  /*27d60*/  FFMA.FTZ R3, R234, R67, R3 ;  /* 0x00000043ea037223 */ /* 0x000fe40000010003 */
[----:B------:R-:W-:Y:S01]  /*27d70*/  FFMA.FTZ R244, R227, R78, R244 ;  /* 0x0000004ee3f47223 */ /* 0x000fe200000100f4 */
[----:B------:R-:W2:Y:S01]  /*27d80*/  LDL R243, [R1+0x56c] ;  /* 0x00056c0001f37983 */ /* 0x000ea20000100800 */
[----:B------:R-:W-:Y:S02]  /*27d90*/  FFMA.FTZ R3, R230, R71, R3 ;  /* 0x00000047e6037223 */ /* 0x000fe40000010003 */
[----:B------:R-:W-:Y:S01]  /*27da0*/  FFMA.FTZ R244, R223, R82, R244 ;  /* 0x00000052dff47223 */ /* 0x000fe200000100f4 */
[----:B------:R-:W2:Y:S01]  /*27db0*/  LDL R238, [R1+0x538] ;  /* 0x0005380001ee7983 */ /* 0x000ea20000100800 */
        /* <DEDUP_REMOVED lines=12> */
[----:B------:R-:W-:-:S03]  /*27e80*/  FFMA.FTZ R3, R211, R91, R3 ;  /* 0x0000005bd3037223 */ /* 0x000fc60000010003 */
[----:B------:R-:W2:Y:S01]  /*27e90*/  LDL R210, [R1+0x588] ;  /* 0x0005880001d27983 */ /* 0x000ea20000100800 */
[----:B------:R-:W-:-:S03]  /*27ea0*/  FFMA.FTZ R3, R207, R95, R3 ;  /* 0x0000005fcf037223 */ /* 0x000fc60000010003 */
[----:B------:R-:W3:Y:S01]  /*27eb0*/  LDL R207, [R1+0x59c] ;  /* 0x00059c0001cf7983 */ /* 0x000ee20000100800 */
[----:B------:R-:W-:-:S03]  /*27ec0*/  FFMA.FTZ R3, R203, R99, R3 ;  /* 0x00000063cb037223 */ /* 0x000fc60000010003 */
[----:B------:R-:W2:Y:S04]  /*27ed0*/  LDL R203, [R1+0x5ac] ;  /* 0x0005ac0001cb7983 */ /* 0x000ea80000100800 */
[----:B------:R-:W3:Y:S04]  /*27ee0*/  LDL R211, [R1+0x58c] ;  /* 0x00058c0001d37983 */ /* 0x000ee80000100800 */
        /* <DEDUP_REMOVED lines=12> */
[----:B--2---:R-:W-:-:S04]  /*27fb0*/  FFMA.FTZ R3, R203, R103, R3 ;  /* 0x00000067cb037223 */ /* 0x004fc80000010003 */
[----:B---3--:R-:W-:-:S04]  /*27fc0*/  FFMA.FTZ R3, R207, R107, R3 ;  /* 0x0000006bcf037223 */ /* 0x008fc80000010003 */
[----:B------:R-:W-:-:S04]  /*27fd0*/  FFMA.FTZ R3, R211, R111, R3 ;  /* 0x0000006fd3037223 */ /* 0x000fc80000010003 */
        /* <DEDUP_REMOVED lines=8> */
[----:B----4-:R-:W-:Y:S02]  /*28060*/  FFMA.FTZ R244, R206, R106, R244 ;  /* 0x0000006acef47223 */ /* 0x010fe400000100f4 */
[----:B------:R-:W2:Y:S02]  /*28070*/  LDL.LU R206, [R1+0x7e4] ;  /* 0x0007e40001ce7983 */ /* 0x000ea40000300800 */
[----:B------:R-:W-:Y:S02]  /*28080*/  FFMA.FTZ R244, R210, R110, R244 ;  /* 0x0000006ed2f47223 */ /* 0x000fe400000100f4 */
[----:B------:R-:W3:Y:S02]  /*28090*/  LDL.LU R203, [R1+0x7e0] ;  /* 0x0007e00001cb7983 */ /* 0x000ee40000300800 */
[----:B------:R-:W-:Y:S02]  /*280a0*/  FFMA.FTZ R244, R214, R114, R244 ;  /* 0x00000072d6f47223 */ /* 0x000fe400000100f4 */
[----:B------:R-:W4:Y:S02]  /*280b0*/  LDL.LU R210, [R1+0x7dc] ;  /* 0x0007dc0001d27983 */ /* 0x000f240000300800 */
[----:B------:R-:W-:-:S02]  /*280c0*/  FFMA.FTZ R244, R218, R118, R244 ;  /* 0x00000076daf47223 */ /* 0x000fc400000100f4 */
[----:B------:R-:W3:Y:S02]  /*280d0*/  LDL.LU R207, [R1+0x7d8] ;  /* 0x0007d80001cf7983 */ /* 0x000ee40000300800 */
[----:B------:R-:W-:Y:S02]  /*280e0*/  FFMA.FTZ R244, R247, R122, R244 ;  /* 0x0000007af7f47223 */ /* 0x000fe400000100f4 */
[----:B------:R-:W3:Y:S02]  /*280f0*/  LDL.LU R214, [R1+0x7d4] ;  /* 0x0007d40001d67983 */ /* 0x000ee40000300800 */
[----:B------:R-:W-:Y:S02]  /*28100*/  FFMA.FTZ R244, R242, R126, R244 ;  /* 0x0000007ef2f47223 */ /* 0x000fe400000100f4 */
[----:B------:R-:W3:Y:S02]  /*28110*/  LDL.LU R211, [R1+0x7d0] ;  /* 0x0007d00001d37983 */ /* 0x000ee40000300800 */
[----:B------:R-:W-:-:S02]  /*28120*/  FFMA.FTZ R244, R238, R130, R244 ;  /* 0x00000082eef47223 */ /* 0x000fc400000100f4 */
[----:B------:R-:W3:Y:S02]  /*28130*/  LDL.LU R218, [R1+0x7cc] ;  /* 0x0007cc0001da7983 */ /* 0x000ee40000300800 */
[----:B------:R-:W-:Y:S02]  /*28140*/  FFMA.FTZ R244, R234, R134, R244 ;  /* 0x00000086eaf47223 */ /* 0x000fe400000100f4 */
[----:B------:R-:W2:Y:S02]  /*28150*/  LDL R219, [R1+0x4c8] ;  /* 0x0004c80001db7983 */ /* 0x000ea40000100800 */
[----:B------:R-:W-:Y:S02]  /*28160*/  FFMA.FTZ R244, R230, R138, R244 ;  /* 0x0000008ae6f47223 */ /* 0x000fe400000100f4 */
[----:B------:R-:W4:Y:S02]  /*28170*/  LDL R223, [R1+0x4b8] ;  /* 0x0004b80001df7983 */ /* 0x000f240000100800 */
[----:B------:R-:W-:-:S02]  /*28180*/  FFMA.FTZ R244, R226, R142, R244 ;  /* 0x0000008ee2f47223 */ /* 0x000fc400000100f4 */
[----:B------:R-:W3:Y:S02]  /*28190*/  LDL R226, [R1+0x4dc] ;  /* 0x0004dc0001e27983 */ /* 0x000ee40000100800 */
[----:B------:R-:W-:Y:S02]  /*281a0*/  FFMA.FTZ R244, R222, R146, R244 ;  /* 0x00000092def47223 */ /* 0x000fe400000100f4 */
[----:B------:R-:W2:Y:S02]  /*281b0*/  LDL R222, [R1+0x4ec] ;  /* 0x0004ec0001de7983 */ /* 0x000ea40000100800 */
[----:B------:R-:W-:Y:S02]  /*281c0*/  FFMA.FTZ R244, R215, R150, R244 ;  /* 0x00000096d7f47223 */ /* 0x000fe400000100f4 */
[----:B------:R-:W4:Y:S04]  /*281d0*/  LDL R215, [R1+0x4d8] ;  /* 0x0004d80001d77983 */ /* 0x000f280000100800 */
[----:B------:R-:W3:Y:S04]  /*281e0*/  LDL R230, [R1+0x4cc] ;  /* 0x0004cc0001e67983 */ /* 0x000ee80000100800 */
[----:B------:R-:W3:Y:S04]  /*281f0*/  LDL R227, [R1+0x4a8] ;  /* 0x0004a80001e37983 */ /* 0x000ee80000100800 */
[----:B------:R-:W3:Y:S04]  /*28200*/  LDL R234, [R1+0x4bc] ;  /* 0x0004bc0001ea7983 */ /* 0x000ee80000100800 */
[----:B------:R-:W3:Y:S04]  /*28210*/  LDL R231, [R1+0x498] ;  /* 0x0004980001e77983 */ /* 0x000ee80000100800 */
[----:B------:R-:W3:Y:S04]  /*28220*/  LDL R238, [R1+0x4ac] ;  /* 0x0004ac0001ee7983 */ /* 0x000ee80000100800 */
[----:B------:R-:W3:Y:S04]  /*28230*/  LDL R235, [R1+0x488] ;  /* 0x0004880001eb7983 */ /* 0x000ee80000100800 */
[----:B------:R-:W3:Y:S01]  /*28240*/  LDL R242, [R1+0x49c] ;  /* 0x00049c0001f27983 */ /* 0x000ee20000100800 */
[----:B------:R-:W-:-:S03]  /*28250*/  FFMA.FTZ R3, R0, R147, R3 ;  /* 0x0000009300037223 */ /* 0x000fc60000010003 */
[----:B------:R-:W3:Y:S04]  /*28260*/  LDL R239, [R1+0x478] ;  /* 0x0004780001ef7983 */ /* 0x000ee80000100800 */
[----:B------:R-:W3:Y:S04]  /*28270*/  LDL R0, [R1+0x468] ;  /* 0x0004680001007983 */ /* 0x000ee80000100800 */
[----:B------:R-:W3:Y:S04]  /*28280*/  LDL R243, [R1+0x48c] ;  /* 0x00048c0001f37983 */ /* 0x000ee80000100800 */
[----:B------:R-:W3:Y:S04]  /*28290*/  LDL R252, [R1+0x47c] ;  /* 0x00047c0001fc7983 */ /* 0x000ee80000100800 */
[----:B------:R-:W3:Y:S01]  /*282a0*/  LDL R247, [R1+0x46c] ;  /* 0x00046c0001f77983 */ /* 0x000ee20000100800 */
[----:B--2---:R-:W-:Y:S01]  /*282b0*/  FFMA.FTZ R3, R222, R151, R3 ;  /* 0x00000097de037223 */ /* 0x004fe20000010003 */
[----:B----4-:R-:W-:-:S02]  /*282c0*/  FFMA.FTZ R244, R215, R154, R244 ;  /* 0x0000009ad7f47223 */ /* 0x010fc400000100f4 */
[----:B------:R-:W2:Y:S01]  /*282d0*/  LDL.LU R215, [R1+0x7c8] ;  /* 0x0007c80001d77983 */ /* 0x000ea20000300800 */
[----:B---3--:R-:W-:Y:S01]  /*282e0*/  FFMA.FTZ R3, R226, R155, R3 ;  /* 0x0000009be2037223 */ /* 0x008fe20000010003 */
[----:B------:R-:W-:Y:S02]  /*282f0*/  FFMA.FTZ R244, R219, R158, R244 ;  /* 0x0000009edbf47223 */ /* 0x000fe400000100f4 */
[----:B------:R-:W3:Y:S04]  /*28300*/  LDL.LU R222, [R1+0x7c4] ;  /* 0x0007c40001de7983 */ /* 0x000ee80000300800 */
[----:B------:R-:W4:Y:S01]  /*28310*/  LDL.LU R219, [R1+0x7c0] ;  /* 0x0007c00001db7983 */ /* 0x000f220000300800 */
[----:B------:R-:W-:-:S03]  /*28320*/  FFMA.FTZ R244, R223, R162, R244 ;  /* 0x000000a2dff47223 */ /* 0x000fc600000100f4 */
[----:B------:R-:W2:Y:S01]  /*28330*/  LDL.LU R226, [R1+0x7bc] ;  /* 0x0007bc0001e27983 */ /* 0x000ea20000300800 */
[----:B------:R-:W-:-:S03]  /*28340*/  FFMA.FTZ R3, R230, R159, R3 ;  /* 0x0000009fe6037223 */ /* 0x000fc60000010003 */
[----:B------:R-:W4:Y:S01]  /*28350*/  LDL.LU R223, [R1+0x7b8] ;  /* 0x0007b80001df7983 */ /* 0x000f220000300800 */
        /* <DEDUP_REMOVED lines=11> */
[----:B------:R-:W4:Y:S04]  /*28410*/  LDL.LU R235, [R1+0x7a0] ;  /* 0x0007a00001eb7983 */ /* 0x000f280000300800 */
[----:B------:R-:W4:Y:S01]  /*28420*/  LDL.LU R242, [R1+0x79c] ;  /* 0x00079c0001f27983 */ /* 0x000f220000300800 */
[----:B------:R-:W-:-:S03]  /*28430*/  FFMA.FTZ R244, R239, R178, R244 ;  /* 0x000000b2eff47223 */ /* 0x000fc600000100f4 */
[----:B------:R-:W4:Y:S01]  /*28440*/  LDL.LU R239, [R1+0x798] ;  /* 0x0007980001ef7983 */ /* 0x000f220000300800 */
[----:B------:R-:W-:-:S04]  /*28450*/  FFMA.FTZ R244, R0, R182, R244 ;  /* 0x000000b600f47223 */ /* 0x000fc800000100f4 */
[----:B------:R-:W-:-:S04]  /*28460*/  FFMA.FTZ R244, R186, UR73, R244 ;  /* 0x00000049baf47c23 */ /* 0x000fc800080100f4 */
[----:B------:R-:W-:-:S04]  /*28470*/  FFMA.FTZ R244, R190, UR69, R244 ;  /* 0x00000045bef47c23 */ /* 0x000fc800080100f4 */
[----:B------:R-:W-:-:S04]  /*28480*/  FFMA.FTZ R244, R194, UR65, R244 ;  /* 0x00000041c2f47c23 */ /* 0x000fc800080100f4 */
[----:B------:R-:W-:-:S04]  /*28490*/  FFMA.FTZ R244, R198, UR61, R244 ;  /* 0x0000003dc6f47c23 */ /* 0x000fc800080100f4 */
[----:B------:R-:W-:-:S04]  /*284a0*/  FFMA.FTZ R244, R202, UR57, R244 ;  /* 0x00000039caf47c23 */ /* 0x000fc800080100f4 */
[----:B------:R-:W-:-:S04]  /*284b0*/  FFMA.FTZ R244, R206, UR53, R244 ;  /* 0x00000035cef47c23 */ /* 0x000fc800080100f4 */
[----:B------:R-:W-:-:S04]  /*284c0*/  FFMA.FTZ R244, R210, UR49, R244 ;  /* 0x00000031d2f47c23 */ /* 0x000fc800080100f4 */
[----:B------:R-:W-:-:S04]  /*284d0*/  FFMA.FTZ R244, R214, UR43, R244 ;  /* 0x0000002bd6f47c23 */ /* 0x000fc800080100f4 */
[----:B------:R-:W-:Y:S01]  /*284e0*/  FFMA.FTZ R244, R218, UR6, R244 ;  /* 0x00000006daf47c23 */ /* 0x000fe200080100f4 */
[----:B------:R-:W-:Y:S02]  /*284f0*/  FFMA.FTZ R3, R243, R175, R3 ;  /* 0x000000aff3037223 */ /* 0x000fe40000010003 */
[----:B------:R-:W4:Y:S04]  /*28500*/  LDL.LU R243, [R1+0x794] ;  /* 0x0007940001f37983 */ /* 0x000f280000300800 */
[----:B------:R1:W5:Y:S01]  /*28510*/  LDL.LU R0, [R1+0x790] ;  /* 0x0007900001007983 */ /* 0x0003620000300800 */
[----:B------:R-:W-:-:S03]  /*28520*/  FFMA.FTZ R3, R252, R179, R3 ;  /* 0x000000b3fc037223 */ /* 0x000fc60000010003 */
[----:B------:R-:W4:Y:S01]  /*28530*/  LDL R252, [R1+0x458] ;  /* 0x0004580001fc7983 */ /* 0x000f220000100800 */
[----:B------:R-:W-:-:S03]  /*28540*/  FFMA.FTZ R3, R247, R183, R3 ;  /* 0x000000b7f7037223 */ /* 0x000fc60000010003 */
[----:B------:R-:W4:Y:S01]  /*28550*/  LDL R247, [R1+0x45c] ;  /* 0x00045c0001f77983 */ /* 0x000f220000100800 */
[----:B---3--:R-:W-:-:S04]  /*28560*/  FFMA.FTZ R244, R222, UR10, R244 ;  /* 0x0000000adef47c23 */ /* 0x008fc800080100f4 */
[----:B--2---:R-:W-:-:S04]  /*28570*/  FFMA.FTZ R244, R226, UR14, R244 ;  /* 0x0000000ee2f47c23 */ /* 0x004fc800080100f4 */
[----:B----4-:R-:W-:-:S04]  /*28580*/  FFMA.FTZ R244, R230, UR18, R244 ;  /* 0x00000012e6f47c23 */ /* 0x010fc800080100f4 */
[----:B------:R-:W-:-:S04]  /*28590*/  FFMA.FTZ R244, R234, UR22, R244 ;  /* 0x00000016eaf47c23 */ /* 0x000fc800080100f4 */
[----:B------:R-:W-:-:S04]  /*285a0*/  FFMA.FTZ R244, R238, UR26, R244 ;  /* 0x0000001aeef47c23 */ /* 0x000fc800080100f4 */
[----:B------:R-:W-:-:S04]  /*285b0*/  FFMA.FTZ R244, R242, UR30, R244 ;  /* 0x0000001ef2f47c23 */ /* 0x000fc800080100f4 */
[----:B------:R-:W-:Y:S02]  /*285c0*/  FADD.FTZ R244, R244, R246 ;  /* 0x000000f6f4f47221 */ /* 0x000fe40000010000 */
[----:B------:R-:W2:Y:S01]  /*285d0*/  LDL R246, [R1+0x24] ;  /* 0x0000240001f67983 */ /* 0x000ea20000100800 */
        /* <DEDUP_REMOVED lines=15> */
[----:B------:R-:W-:Y:S01]  /*286d0*/  FADD.FTZ R244, R3, R244 ;  /* 0x000000f403f47221 */ /* 0x000fe20000010000 */
[----:B------:R-:W-:-:S03]  /*286e0*/  @P1 SEL R3, RZ, UR38, P4 ;  /* 0x00000026ff031c07 */ /* 0x000fc6000a000000 */
[----:B0-----:R-:W-:-:S04]  /*286f0*/  FMUL.FTZ R244, R244, UR34 ;  /* 0x00000022f4f47c20 */ /* 0x001fc80008410000 */
[----:B------:R-:W-:Y:S01]  /*28700*/  @P2 FADD.FTZ R244, R244, R245 ;  /* 0x000000f5f4f42221 */ /* 0x000fe20000010000 */
[----:B--2---:R-:W-:-:S04]  /*28710*/  @P1 IADD3 R3, PT, PT, R246, -UR42, R3 ;  /* 0x8000002af6031c10 */ /* 0x004fc8000fffe003 */
[----:B------:R-:W-:-:S05]  /*28720*/  @P1 I2FP.F32.S32 R3, R3 ;  /* 0x0000000300031245 */ /* 0x000fca0000201400 */
[----:B------:R-:W-:-:S05]  /*28730*/  @P1 FFMA.FTZ R244, R3, R2, R244 ;  /* 0x0000000203f41223 */ /* 0x000fca00000100f4 */
[----:B------:R-:W-:Y:S01]  /*28740*/  @!P3 FMNMX.FTZ R247, R247, R244, !PT ;  /* 0x000000f4f7f7b209 */ /* 0x000fe20007810000 */
[----:B------:R1:W-:Y:S04]  /*28750*/  STS [R252], R244 ;  /* 0x000000f4fc007388 */ /* 0x0003e80000000800 */
[----:B------:R1:W-:Y:S02]  /*28760*/  @!P3 STL [R1+0x45c], R247 ;  /* 0x00045cf70100b387 */ /* 0x0003e40000100800 */
.L_x_1321:
[----:B------:R-:W-:Y:S05]  /*28770*/  BSYNC.RECONVERGENT B0 ;  /* 0x0000000000007941 */ /* 0x000fea0003800200 */
.L_x_1320:
[----:B0-----:R-:W4:Y:S04]  /*28780*/  LDL.LU R2, [R1+0x458] ;  /* 0x0004580001027983 */ /* 0x001f280000300800 */
[----:B-1----:R-:W4:Y:S04]  /*28790*/  LDL R252, [R1+0x774] ;  /* 0x0007740001fc7983 */ /* 0x002f280000100800 */
[----:B--23--:R-:W2:Y:S04]  /*287a0*/  LDL.LU R247, [R1+0x450] ;  /* 0x0004500001f77983 */ /* 0x00cea80000300800 */
[----:B------:R-:W3:Y:S04]  /*287b0*/  LDL.LU R246, [R1+0x24] ;  /* 0x0000240001f67983 */ /* 0x000ee80000300800 */
[----:B----4-:R-:W4:Y:S04]  /*287c0*/  LDL.LU R244, [R1+0x454] ;  /* 0x0004540001f47983 */ /* 0x010f280000300800 */
[----:B------:R-:W4:Y:S01]  /*287d0*/  LDL.LU R3, [R1+0x28] ;  /* 0x0000280001037983 */ /* 0x000f220000300800 */
[----:B------:R-:W-:-:S05]  /*287e0*/  MOV R245, R2 ;  /* 0x0000000200f57202 */ /* 0x000fca0000000f00 */
[----:B------:R-:W-:Y:S01]  /*287f0*/  VIADD R245, R245, 0x400 ;  /* 0x00000400f5f57836 */ /* 0x000fe20000000000 */
[----:B--2---:R-:W-:Y:S01]  /*28800*/  IADD3 R247, P2, PT, R247, 0x100, RZ ;  /* 0x00000100f7f77810 */ /* 0x004fe20007f5e0ff */
[----:B---3--:R-:W-:-:S04]  /*28810*/  VIADD R2, R246, 0xff ;  /* 0x000000fff6027836 */ /* 0x008fc80000000000 */
[----:B------:R1:W-:Y:S01]  /*28820*/  STL [R1+0x450], R247 ;  /* 0x000450f701007387 */ /* 0x0003e20000100800 */
[----:B------:R-:W-:Y:S02]  /*28830*/  ISETP.GE.AND P1, PT, R2, R252, PT ;  /* 0x000000fc0200720c */ /* 0x000fe40003f26270 */
[----:B------:R-:W-:Y:S01]  /*28840*/  IADD3 R2, PT, PT, R246, 0x100, RZ ;  /* 0x00000100f6027810 */ /* 0x000fe20007ffe0ff */
[----:B----4-:R-:W-:Y:S01]  /*28850*/  IMAD.X R3, RZ, RZ, R3, P2 ;  /* 0x000000ffff037224 */ /* 0x010fe200010e0603 */
[----:B------:R-:W-:Y:S01]  /*28860*/  IADD3 R244, PT, PT, R244, 0x100, RZ ;  /* 0x00000100f4f47810 */ /* 0x000fe20007ffe0ff */
[----:B------:R1:W-:Y:S04]  /*28870*/  STL [R1+0x458], R245 ;  /* 0x000458f501007387 */ /* 0x0003e80000100800 */
[----:B------:R1:W-:Y:S04]  /*28880*/  STL [R1+0x24], R2 ;  /* 0x0000240201007387 */ /* 0x0003e80000100800 */
[----:B------:R1:W-:Y:S04]  /*28890*/  STL [R1+0x454], R244 ;  /* 0x000454f401007387 */ /* 0x0003e80000100800 */
[----:B------:R1:W-:Y:S01]  /*288a0*/  STL [R1+0x28], R3 ;  /* 0x0000280301007387 */ /* 0x0003e20000100800 */
[----:B------:R-:W-:Y:S05]  /*288b0*/  @!P1 BRA `(.L_x_1322) ;  /* 0xfffffdb800009947 */ /* 0x000fea000383ffff */
.L_x_967:
[----:B------:R-:W-:Y:S05]  /*288c0*/  BSYNC.RECONVERGENT B1 ;  /* 0x0000000000017941 */ /* 0x000fea0003800200 */
.L_x_966:
[----:B-1----:R-:W2:Y:S01]  /*288d0*/  LDL.LU R3, [R1+0x45c] ;  /* 0x00045c0001037983 */ /* 0x002ea20000300800 */
[----:B------:R-:W0:Y:S01]  /*288e0*/  S2UR UR8, SR_CgaCtaId ;  /* 0x00000000000879c3 */ /* 0x000e220000008800 */
[----:B------:R-:W-:Y:S01]  /*288f0*/  UMOV UR7, 0x400 ;  /* 0x0000040000077882 */ /* 0x000fe20000000000 */
[----:B------:R-:W-:Y:S06]  /*28900*/  BSSY.RECONVERGENT B0, `(.L_x_1323) ;  /* 0x000016d000007945 */ /* 0x000fec0003800200 */
[----:B------:R-:W1:Y:S01]  /*28910*/  S2UR UR6, SR_CTAID.Y ;  /* 0x00000000000679c3 */ /* 0x000e620000002600 */
[----:B0-----:R-:W-:Y:S01]  /*28920*/  ULEA UR9, UR8, UR7, 0x18 ;  /* 0x0000000708097291 */ /* 0x001fe2000f8ec0ff */
[----:B--2---:R-:W0:Y:S02]  /*28930*/  SHFL.BFLY PT, R2, R3, 0x10, 0x1f ;  /* 0x0e001f0003027f89 */ /* 0x004e2400000e0000 */
[----:B0-----:R-:W-:-:S05]  /*28940*/  FMNMX.FTZ R3, R2, R3, !PT ;  /* 0x0000000302037209 */ /* 0x001fca0007810000 */
[----:B------:R-:W0:Y:S02]  /*28950*/  SHFL.BFLY PT, R2, R3, 0x8, 0x1f ;  /* 0x0d001f0003027f89 */ /* 0x000e2400000e0000 */
[----:B0----5:R-:W-:Y:S02]  /*28960*/  FMNMX.FTZ R4, R3, R2, !PT ;  /* 0x0000000203047209 */ /* 0x021fe40007810000 */
[----:B------:R-:W0:Y:S03]  /*28970*/  S2R R2, SR_TID.X ;  /* 0x0000000000027919 */ /* 0x000e260000002100 */
[----:B------:R-:W2:Y:S02]  /*28980*/  SHFL.BFLY PT, R5, R4, 0x4, 0x1f ;  /* 0x0c801f0004057f89 */ /* 0x000ea400000e0000 */
[----:B--2---:R-:W-:Y:S02]  /*28990*/  FMNMX.FTZ R5, R4, R5, !PT ;  /* 0x0000000504057209 */ /* 0x004fe40007810000 */
[----:B0-----:R-:W-:-:S03]  /*289a0*/  LOP3.LUT P1, R33, R2, 0x1f, RZ, 0xc0, !PT ;  /* 0x0000001f02217812 */ /* 0x001fc6000782c0ff */
[----:B------:R-:W0:Y:S01]  /*289b0*/  SHFL.BFLY PT, R6, R5, 0x2, 0x1f ;  /* 0x0c401f0005067f89 */ /* 0x000e2200000e0000 */
[C---:B------:R-:W-:Y:S02]  /*289c0*/  ISETP.GT.U32.AND P0, PT, R33.reuse, 0x7, PT ;  /* 0x000000072100780c */ /* 0x040fe40003f04070 */
[----:B------:R-:W-:-:S07]  /*289d0*/  LEA R35, R33, UR9, 0x2 ;  /* 0x0000000921237c11 */ /* 0x000fce000f8e10ff */
[----:B------:R-:W-:Y:S02]  /*289e0*/  @!P1 LEA.HI R3, R2, UR9, RZ, 0x1d ;  /* 0x0000000902039c11 */ /* 0x000fe4000f8fe8ff */
[----:B0-----:R-:W-:Y:S02]  /*289f0*/  FMNMX.FTZ R6, R5, R6, !PT ;  /* 0x0000000605067209 */ /* 0x001fe40007810000 */
[----:B------:R-:W-:-:S03]  /*28a00*/  MOV R5, 0xff7fffff ;  /* 0xff7fffff00057802 */ /* 0x000fc60000000f00 */
[----:B------:R-:W0:Y:S02]  /*28a10*/  SHFL.BFLY PT, R7, R6, 0x1, 0x1f ;  /* 0x0c201f0006077f89 */ /* 0x000e2400000e0000 */
[----:B0-----:R-:W-:-:S05]  /*28a20*/  FMNMX.FTZ R8, R6, R7, !PT ;  /* 0x0000000706087209 */ /* 0x001fca0007810000 */
[----:B------:R1:W-:Y:S01]  /*28a30*/  @!P1 STS [R3], R8 ;  /* 0x0000000803009388 */ /* 0x0003e20000000800 */
[----:B------:R-:W-:Y:S01]  /*28a40*/  BAR.SYNC.DEFER_BLOCKING 0x0 ;  /* 0x0000000000007b1d */ /* 0x000fe20000010000 */
[----:B-1----:R-:W-:Y:S02]  /*28a50*/  IMAD R3, R0, UR6, RZ ;  /* 0x0000000600037c24 */ /* 0x002fe4000f8e02ff */
[----:B------:R-:W-:-:S03]  /*28a60*/  IMAD.SHL.U32 R0, R2, 0x4, RZ ;  /* 0x0000000402007824 */ /* 0x000fc600078e00ff */
[----:B------:R-:W-:Y:S01]  /*28a70*/  SHF.R.S32.HI R8, RZ, 0x1f, R3 ;  /* 0x0000001fff087819 */ /* 0x000fe20000011403 */
[----:B------:R-:W0:Y:S04]  /*28a80*/  @!P0 LDS R5, [R35] ;  /* 0x0000000023058984 */ /* 0x000e280000000800 */
[----:B0-----:R-:W0:Y:S02]  /*28a90*/  SHFL.BFLY PT, R4, R5, 0x4, 0x1f ;  /* 0x0c801f0005047f89 */ /* 0x001e2400000e0000 */
[----:B0-----:R-:W-:Y:S01]  /*28aa0*/  FMNMX.FTZ R6, R4, R5, !PT ;  /* 0x0000000504067209 */ /* 0x001fe20007810000 */
[----:B------:R-:W-:-:S04]  /*28ab0*/  HFMA2 R5, -RZ, RZ, 0, 0 ;  /* 0x00000000ff057431 */ /* 0x000fc800000001ff */
[----:B------:R-:W0:Y:S02]  /*28ac0*/  SHFL.BFLY PT, R7, R6, 0x2, 0x1f ;  /* 0x0c401f0006077f89 */ /* 0x000e2400000e0000 */
[----:B0-----:R-:W-:-:S05]  /*28ad0*/  FMNMX.FTZ R7, R6, R7, !PT ;  /* 0x0000000706077209 */ /* 0x001fca0007810000 */
[----:B------:R-:W0:Y:S02]  /*28ae0*/  SHFL.BFLY PT, R4, R7, 0x1, 0x1f ;  /* 0x0c201f0007047f89 */ /* 0x000e2400000e0000 */
[----:B0-----:R-:W-:Y:S01]  /*28af0*/  FMNMX.FTZ R9, R7, R4, !PT ;  /* 0x0000000407097209 */ /* 0x001fe20007810000 */
[----:B------:R-:W-:-:S04]  /*28b00*/  VIADD R4, R2, UR75 ;  /* 0x0000004b02047c36 */ /* 0x000fc80008000000 */
[----:B------:R0:W1:Y:S01]  /*28b10*/  SHFL.IDX PT, R42, R9, RZ, 0x1f ;  /* 0x00001fff092a7589 */ /* 0x00006200000e0000 */
[----:B------:R-:W-:-:S13]  /*28b20*/  ISETP.GE.AND P0, PT, R4, UR42, PT ;  /* 0x0000002a04007c0c */ /* 0x000fda000bf06270 */
[----:B0-----:R-:W-:Y:S05]  /*28b30*/  @P0 BRA `(.L_x_1324) ;  /* 0x0000001400240947 */ /* 0x001fea0003800000 */
[----:B------:R-:W0:Y:S02]  /*28b40*/  LDC.64 R6, c[0x0][0x420] ;  /* 0x00010800ff067b82 */ /* 0x000e240000000a00 */
[----:B0-----:R-:W-:-:S04]  /*28b50*/  ISETP.NE.U32.AND P0, PT, R6, RZ, PT ;  /* 0x000000ff0600720c */ /* 0x001fc80003f05070 */
[----:B------:R-:W-:-:S13]  /*28b60*/  ISETP.NE.AND.EX P0, PT, R7, RZ, PT, P0 ;  /* 0x000000ff0700720c */ /* 0x000fda0003f05300 */
[----:B------:R-:W-:Y:S05]  /*28b70*/  @P0 BRA `(.L_x_1325) ;  /* 0x0000000c00980947 */ /* 0x000fea0003800000 */
[----:B------:R-:W-:Y:S01]  /*28b80*/  MOV R5, 0x100 ;  /* 0x0000010000057802 */ /* 0x000fe20000000f00 */
[----:B------:R-:W-:Y:S01]  /*28b90*/  BSSY.RECONVERGENT B1, `(.L_x_1326) ;  /* 0x000001d000017945 */ /* 0x000fe20003800200 */
[----:B------:R-:W-:Y:S02]  /*28ba0*/  LOP3.LUT R6, RZ, R2, RZ, 0x33, !PT ;  /* 0x00000002ff067212 */ /* 0x000fe400078e33ff */
[----:B------:R-:W-:-:S04]  /*28bb0*/  VIADDMNMX R5, R4, R5, UR42, !PT ;  /* 0x0000002a04057e46 */ /* 0x000fc8000f800105 */
[----:B------:R-:W-:Y:S02]  /*28bc0*/  IADD3 R7, PT, PT, R5, -UR75, R6 ;  /* 0x8000004b05077c10 */ /* 0x000fe4000fffe006 */
[----:B------:R-:W-:Y:S02]  /*28bd0*/  MOV R6, R4 ;  /* 0x0000000400067202 */ /* 0x000fe40000000f00 */
[C---:B------:R-:W-:Y:S02]  /*28be0*/  LOP3.LUT R5, R7.reuse, 0x300, RZ, 0xc0, !PT ;  /* 0x0000030007057812 */ /* 0x040fe400078ec0ff */
[----:B------:R-:W-:Y:S02]  /*28bf0*/  ISETP.GE.U32.AND P1, PT, R7, 0x300, PT ;  /* 0x000003000700780c */ /* 0x000fe40003f26070 */
[----:B------:R-:W-:Y:S01]  /*28c00*/  ISETP.NE.AND P0, PT, R5, 0x300, PT ;  /* 0x000003000500780c */ /* 0x000fe20003f05270 */
[----:B------:R-:W-:-:S12]  /*28c10*/  IMAD.MOV.U32 R5, RZ, RZ, RZ ;  /* 0x000000ffff057224 */ /* 0x000fd800078e00ff */
[----:B------:R-:W-:Y:S05]  /*28c20*/  @!P0 BRA `(.L_x_1327) ;  /* 0x00000000004c8947 */ /* 0x000fea0003800000 */
[----:B------:R-:W-:Y:S01]  /*28c30*/  UIADD3 UR4, UPT, UPT, UR7, 0x840, URZ ;  /* 0x0000084007047890 */ /* 0x000fe2000fffe0ff */
[----:B------:R-:W-:Y:S02]  /*28c40*/  LEA.HI R5, R7, 0x1, RZ, 0x18 ;  /* 0x0000000107057811 */ /* 0x000fe400078fc0ff */
[----:B------:R-:W-:Y:S01]  /*28c50*/  MOV R6, R4 ;  /* 0x0000000400067202 */ /* 0x000fe20000000f00 */
[----:B------:R-:W-:Y:S01]  /*28c60*/  ULEA UR4, UR8, UR4, 0x18 ;  /* 0x0000000408047291 */ /* 0x000fe2000f8ec0ff */
[----:B------:R-:W-:Y:S01]  /*28c70*/  LOP3.LUT R7, R5, 0x3, RZ, 0xc0, !PT ;  /* 0x0000000305077812 */ /* 0x000fe200078ec0ff */
[----:B------:R-:W-:-:S04]  /*28c80*/  IMAD.MOV.U32 R5, RZ, RZ, RZ ;  /* 0x000000ffff057224 */ /* 0x000fc800078e00ff */
[----:B------:R-:W-:Y:S01]  /*28c90*/  IMAD.MOV R9, RZ, RZ, -R7 ;  /* 0x000000ffff097224 */ /* 0x000fe200078e0a07 */
[----:B------:R-:W-:-:S07]  /*28ca0*/  IADD3 R7, PT, PT, R0, UR4, RZ ;  /* 0x0000000400077c10 */ /* 0x000fce000fffe0ff */
.L_x_1328:
[----:B------:R-:W1:Y:S01]  /*28cb0*/  LDS R10, [R7] ;  /* 0x00000000070a7984 */ /* 0x000e620000000800 */
[----:B------:R-:W-:Y:S01]  /*28cc0*/  VIADD R9, R9, 0x1 ;  /* 0x0000000109097836 */ /* 0x000fe20000000000 */
[----:B------:R-:W-:-:S04]  /*28cd0*/  IADD3 R6, PT, PT, R6, 0x100, RZ ;  /* 0x0000010006067810 */ /* 0x000fc80007ffe0ff */
[----:B------:R-:W-:Y:S01]  /*28ce0*/  ISETP.NE.AND P0, PT, R9, RZ, PT ;  /* 0x000000ff0900720c */ /* 0x000fe20003f05270 */
[----:B-1----:R-:W-:-:S04]  /*28cf0*/  FADD.FTZ R10, -R42, R10 ;  /* 0x0000000a2a0a7221 */ /* 0x002fc80000010100 */
[----:B------:R-:W-:-:S06]  /*28d00*/  FMUL.FTZ R10, R10, 1.4426950216293334961 ;  /* 0x3fb8aa3b0a0a7820 */ /* 0x000fcc0000410000 */
[----:B------:R-:W0:Y:S02]  /*28d10*/  MUFU.EX2 R10, R10 ;  /* 0x0000000a000a7308 */ /* 0x000e240000000800 */
[----:B0-----:R0:W-:Y:S01]  /*28d20*/  STS [R7], R10 ;  /* 0x0000000a07007388 */ /* 0x0011e20000000800 */
[----:B------:R-:W-:Y:S01]  /*28d30*/  FADD.FTZ R5, R10, R5 ;  /* 0x000000050a057221 */ /* 0x000fe20000010000 */
[----:B0-----:R-:W-:Y:S01]  /*28d40*/  VIADD R7, R7, 0x400 ;  /* 0x0000040007077836 */ /* 0x001fe20000000000 */
[----:B------:R-:W-:Y:S06]  /*28d50*/  @P0 BRA `(.L_x_1328) ;  /* 0xfffffffc00d40947 */ /* 0x000fec000383ffff */
.L_x_1327:
[----:B------:R-:W-:Y:S05]  /*28d60*/  BSYNC.RECONVERGENT B1 ;  /* 0x0000000000017941 */ /* 0x000fea0003800200 */
.L_x_1326:
[----:B------:R-:W-:Y:S05]  /*28d70*/  @!P1 BRA `(.L_x_1324) ;  /* 0x0000001000949947 */ /* 0x000fea0003800000 */
[----:B------:R-:W-:Y:S01]  /*28d80*/  IADD3 R7, PT, PT, -R6, UR42, RZ ;  /* 0x0000002a06077c10 */ /* 0x000fe2000fffe1ff */
[----:B------:R-:W-:Y:S01]  /*28d90*/  UIADD3 UR4, UPT, UPT, UR7, 0x840, URZ ;  /* 0x0000084007047890 */ /* 0x000fe2000fffe0ff */
[----:B------:R-:W-:Y:S01]  /*28da0*/  BSSY.RECONVERGENT B1, `(.L_x_1329) ;  /* 0x0000070000017945 */ /* 0x000fe20003800200 */
[----:B------:R-:W-:Y:S01]  /*28db0*/  USHF.L.U32 UR5, UR75, 0x2, URZ ;  /* 0x000000024b057899 */ /* 0x000fe200080006ff */
[----:B------:R-:W-:Y:S01]  /*28dc0*/  ISETP.GT.AND P1, PT, R7, 0xc00, PT ;  /* 0x00000c000700780c */ /* 0x000fe20003f24270 */
[----:B------:R-:W-:Y:S01]  /*28dd0*/  ULEA UR4, UR8, UR4, 0x18 ;  /* 0x0000000408047291 */ /* 0x000fe2000f8ec0ff */
[----:B------:R-:W-:-:S03]  /*28de0*/  PLOP3.LUT P0, PT, PT, PT, PT, 0x80, 0x8 ;  /* 0x000000000008781c */ /* 0x000fc60003f0f070 */
[----:B------:R-:W-:Y:S02]  /*28df0*/  LEA R7, R6, -UR5, 0x2 ;  /* 0x8000000506077c11 */ /* 0x000fe4000f8e10ff */
[----:B------:R-:W-:-:S04]  /*28e00*/  MOV R10, UR4 ;  /* 0x00000004000a7c02 */ /* 0x000fc80008000f00 */
[----:B------:R-:W-:Y:S02]  /*28e10*/  IADD3 R7, PT, PT, R7, 0x800, R10 ;  /* 0x0000080007077810 */ /* 0x000fe40007ffe00a */
[----:B------:R-:W-:Y:S05]  /*28e20*/  @!P1 BRA `(.L_x_1330) ;  /* 0x00000004009c9947 */ /* 0x000fea0003800000 */
[----:B------:R-:W-:Y:S01]  /*28e30*/  IMAD.U32 R31, RZ, RZ, UR42 ;  /* 0x0000002aff1f7e24 */ /* 0x000fe2000f8e00ff */
[----:B------:R-:W-:-:S04]  /*28e40*/  PLOP3.LUT P0, PT, PT, PT, PT, 0x8, 0x80 ;  /* 0x000000000080781c */ /* 0x000fc80003f0e170 */
[----:B------:R-:W-:-:S09]  /*28e50*/  IADD3 R31, PT, PT, R31, -0xc00, RZ ;  /* 0xfffff4001f1f7810 */ /* 0x000fd20007ffe0ff */
.L_x_1331:
[----:B------:R-:W1:Y:S01]  /*28e60*/  LDS R10, [R7+-0x400] ;  /* 0xfffc0000070a7984 */ /* 0x000e620000000800 */
[----:B------:R-:W-:-:S03]  /*28e70*/  VIADD R6, R6, 0x1000 ;  /* 0x0000100006067836 */ /* 0x000fc60000000000 */
[----:B------:R-:W0:Y:S02]  /*28e80*/  LDS R9, [R7+-0x800] ;  /* 0xfff8000007097984 */ /* 0x000e240000000800 */
[----:B------:R-:W-:Y:S02]  /*28e90*/  ISETP.GE.AND P1, PT, R6, R31, PT ;  /* 0x0000001f0600720c */ /* 0x000fe40003f26270 */
[----:B------:R-:W2:Y:S04]  /*28ea0*/  LDS R12, [R7] ;  /* 0x00000000070c7984 */ /* 0x000ea80000000800 */
[----:B------:R-:W3:Y:S04]  /*28eb0*/  LDS R14, [R7+0x400] ;  /* 0x00040000070e7984 */ /* 0x000ee80000000800 */
[----:B------:R-:W-:Y:S04]  /*28ec0*/  LDS R16, [R7+0x800] ;  /* 0x0008000007107984 */ /* 0x000fe80000000800 */
[----:B------:R-:W4:Y:S04]  /*28ed0*/  LDS R17, [R7+0xc00] ;  /* 0x000c000007117984 */ /* 0x000f280000000800 */
[----:B------:R-:W5:Y:S04]  /*28ee0*/  LDS R19, [R7+0x1000] ;  /* 0x0010000007137984 */ /* 0x000f680000000800 */
[----:B------:R-:W5:Y:S04]  /*28ef0*/  LDS R21, [R7+0x1400] ;  /* 0x0014000007157984 */ /* 0x000f680000000800 */
[----:B------:R-:W5:Y:S04]  /*28f00*/  LDS R23, [R7+0x1800] ;  /* 0x0018000007177984 */ /* 0x000f680000000800 */
[----:B------:R-:W5:Y:S01]  /*28f10*/  LDS R25, [R7+0x1c00] ;  /* 0x001c000007197984 */ /* 0x000f620000000800 */
[----:B-1----:R-:W-:-:S03]  /*28f20*/  FADD.FTZ R11, -R42, R10 ;  /* 0x0000000a2a0b7221 */ /* 0x002fc60000010100 */
[----:B------:R-:W1:Y:S01]  /*28f30*/  LDS R27, [R7+0x2000] ;  /* 0x00200000071b7984 */ /* 0x000e620000000800 */
[C---:B0-----:R-:W-:Y:S01]  /*28f40*/  FADD.FTZ R9, -R42.reuse, R9 ;  /* 0x000000092a097221 */ /* 0x041fe20000010100 */
[----:B------:R-:W-:Y:S02]  /*28f50*/  FMUL.FTZ R11, R11, 1.4426950216293334961 ;  /* 0x3fb8aa3b0b0b7820 */ /* 0x000fe40000410000 */
[----:B------:R-:W0:Y:S01]  /*28f60*/  LDS R29, [R7+0x2400] ;  /* 0x00240000071d7984 */ /* 0x000e220000000800 */
[C---:B--2---:R-:W-:Y:S01]  /*28f70*/  FADD.FTZ R13, -R42.reuse, R12 ;  /* 0x0000000c2a0d7221 */ /* 0x044fe20000010100 */
[----:B------:R-:W-:Y:S01]  /*28f80*/  FMUL.FTZ R9, R9, 1.4426950216293334961 ;  /* 0x3fb8aa3b09097820 */ /* 0x000fe20000410000 */
[----:B------:R2:W5:Y:S02]  /*28f90*/  MUFU.EX2 R12, R11 ;  /* 0x0000000b000c7308 */ /* 0x0005640000000800 */
[----:B------:R-:W-:Y:S01]  /*28fa0*/  FMUL.FTZ R13, R13, 1.4426950216293334961 ;  /* 0x3fb8aa3b0d0d7820 */ /* 0x000fe20000410000 */
[----:B---3--:R-:W-:-:S04]  /*28fb0*/  FADD.FTZ R15, -R42, R14 ;  /* 0x0000000e2a0f7221 */ /* 0x008fc80000010100 */
[----:B------:R-:W-:Y:S01]  /*28fc0*/  FMUL.FTZ R15, R15, 1.4426950216293334961 ;  /* 0x3fb8aa3b0f0f7820 */ /* 0x000fe20000410000 */
[----:B------:R3:W1:Y:S01]  /*28fd0*/  MUFU.EX2 R10, R9 ;  /* 0x00000009000a7308 */ /* 0x0006620000000800 */
[----:B--2---:R-:W2:Y:S01]  /*28fe0*/  LDS R11, [R7+0x2800] ;  /* 0x00280000070b7984 */ /* 0x004ea20000000800 */
[----:B----4-:R-:W-:-:S04]  /*28ff0*/  FADD.FTZ R17, -R42, R17 ;  /* 0x000000112a117221 */ /* 0x010fc80000010100 */
[----:B------:R-:W-:Y:S01]  /*29000*/  FMUL.FTZ R17, R17, 1.4426950216293334961 ;  /* 0x3fb8aa3b11117820 */ /* 0x000fe20000410000 */
[C---:B-----5:R-:W-:Y:S01]  /*29010*/  FADD.FTZ R19, -R42.reuse, R19 ;  /* 0x000000132a137221 */ /* 0x060fe20000010100 */
[----:B------:R4:W5:Y:S01]  /*29020*/  MUFU.EX2 R14, R13 ;  /* 0x0000000d000e7308 */ /* 0x0009620000000800 */
[C---:B---3--:R-:W-:Y:S01]  /*29030*/  FADD.FTZ R9, -R42.reuse, R16 ;  /* 0x000000102a097221 */ /* 0x048fe20000010100 */
[C---:B------:R-:W-:Y:S01]  /*29040*/  FADD.FTZ R21, -R42.reuse, R21 ;  /* 0x000000152a157221 */ /* 0x040fe20000010100 */
[----:B------:R-:W-:Y:S01]  /*29050*/  FMUL.FTZ R19, R19, 1.4426950216293334961 ;  /* 0x3fb8aa3b13137820 */ /* 0x000fe20000410000 */
[----:B------:R-:W-:Y:S01]  /*29060*/  STS [R7+-0x400], R12 ;  /* 0xfffc000c07007388 */ /* 0x000fe20000000800 */
[----:B------:R-:W-:Y:S01]  /*29070*/  FMUL.FTZ R9, R9, 1.4426950216293334961 ;  /* 0x3fb8aa3b09097820 */ /* 0x000fe20000410000 */
[----:B------:R-:W-:Y:S01]  /*29080*/  FMUL.FTZ R21, R21, 1.4426950216293334961 ;  /* 0x3fb8aa3b15157820 */ /* 0x000fe20000410000 */
[----:B------:R-:W-:Y:S01]  /*29090*/  FADD.FTZ R23, -R42, R23 ;  /* 0x000000172a177221 */ /* 0x000fe20000010100 */
[----:B------:R3:W0:Y:S01]  /*290a0*/  MUFU.EX2 R16, R15 ;  /* 0x0000000f00107308 */ /* 0x0006220000000800 */
[----:B----4-:R-:W4:Y:S01]  /*290b0*/  LDS R13, [R7+0x2c00] ;  /* 0x002c0000070d7984 */ /* 0x010f220000000800 */
[----:B-1----:R-:W-:Y:S01]  /*290c0*/  FADD.FTZ R5, R10, R5 ;  /* 0x000000050a057221 */ /* 0x002fe20000010000 */
[----:B------:R-:W-:Y:S01]  /*290d0*/  FMUL.FTZ R23, R23, 1.4426950216293334961 ;  /* 0x3fb8aa3b17177820 */ /* 0x000fe20000410000 */
[C---:B------:R-:W-:Y:S01]  /*290e0*/  FADD.FTZ R25, -R42.reuse, R25 ;  /* 0x000000192a197221 */ /* 0x040fe20000010100 */
[----:B------:R-:W-:Y:S01]  /*290f0*/  STS [R7+-0x800], R10 ;  /* 0xfff8000a07007388 */ /* 0x000fe20000000800 */
[----:B------:R-:W-:Y:S01]  /*29100*/  FADD.FTZ R5, R5, R12 ;  /* 0x0000000c05057221 */ /* 0x000fe20000010000 */
[C---:B------:R-:W-:Y:S01]  /*29110*/  FADD.FTZ R27, -R42.reuse, R27 ;  /* 0x0000001b2a1b7221 */ /* 0x040fe20000010100 */
[----:B------:R1:W2:Y:S01]  /*29120*/  MUFU.EX2 R18, R9 ;  /* 0x0000000900127308 */ /* 0x0002a20000000800 */
[----:B---3--:R-:W3:Y:S01]  /*29130*/  LDS R15, [R7+0x3000] ;  /* 0x00300000070f7984 */ /* 0x008ee20000000800 */
[----:B-----5:R-:W-:Y:S01]  /*29140*/  FADD.FTZ R5, R5, R14 ;  /* 0x0000000e05057221 */ /* 0x020fe20000010000 */
[----:B------:R-:W-:Y:S01]  /*29150*/  FMUL.FTZ R25, R25, 1.4426950216293334961 ;  /* 0x3fb8aa3b19197820 */ /* 0x000fe20000410000 */
[----:B------:R-:W-:Y:S01]  /*29160*/  FMUL.FTZ R27, R27, 1.4426950216293334961 ;  /* 0x3fb8aa3b1b1b7820 */ /* 0x000fe20000410000 */
[----:B0-----:R-:W-:Y:S01]  /*29170*/  FADD.FTZ R29, -R42, R29 ;  /* 0x0000001d2a1d7221 */ /* 0x001fe20000010100 */
[----:B------:R-:W-:Y:S02]  /*29180*/  STS [R7], R14 ;  /* 0x0000000e07007388 */ /* 0x000fe40000000800 */
[----:B------:R-:W0:Y:S01]  /*29190*/  MUFU.EX2 R20, R17 ;  /* 0x0000001100147308 */ /* 0x000e220000000800 */
[----:B------:R-:W-:Y:S01]  /*291a0*/  FADD.FTZ R5, R5, R16 ;  /* 0x0000001005057221 */ /* 0x000fe20000010000 */
[----:B-1----:R-:W1:Y:S01]  /*291b0*/  LDS R9, [R7+0x3400] ;  /* 0x0034000007097984 */ /* 0x002e620000000800 */
[----:B------:R-:W-:-:S03]  /*291c0*/  FMUL.FTZ R29, R29, 1.4426950216293334961 ;  /* 0x3fb8aa3b1d1d7820 */ /* 0x000fc60000410000 */
[----:B------:R-:W-:Y:S02]  /*291d0*/  STS [R7+0x400], R16 ;  /* 0x0004001007007388 */ /* 0x000fe40000000800 */
[----:B------:R-:W5:Y:S01]  /*291e0*/  MUFU.EX2 R22, R19 ;  /* 0x0000001300167308 */ /* 0x000f620000000800 */
[----:B--2---:R-:W-:Y:S01]  /*291f0*/  FADD.FTZ R5, R5, R18 ;  /* 0x0000001205057221 */ /* 0x004fe20000010000 */
[C---:B------:R-:W-:Y:S01]  /*29200*/  FADD.FTZ R11, -R42.reuse, R11 ;  /* 0x0000000b2a0b7221 */ /* 0x040fe20000010100 */
[----:B------:R-:W-:Y:S03]  /*29210*/  STS [R7+0x800], R18 ;  /* 0x0008001207007388 */ /* 0x000fe60000000800 */
[----:B------:R-:W-:Y:S02]  /*29220*/  FMUL.FTZ R11, R11, 1.4426950216293334961 ;  /* 0x3fb8aa3b0b0b7820 */ /* 0x000fe40000410000 */
[----:B------:R-:W2:Y:S01]  /*29230*/  MUFU.EX2 R24, R21 ;  /* 0x0000001500187308 */ /* 0x000ea20000000800 */
[----:B0-----:R-:W-:Y:S01]  /*29240*/  FADD.FTZ R5, R5, R20 ;  /* 0x0000001405057221 */ /* 0x001fe20000010000 */
[----:B------:R-:W-:Y:S06]  /*29250*/  STS [R7+0xc00], R20 ;  /* 0x000c001407007388 */ /* 0x000fec0000000800 */
[----:B------:R-:W0:Y:S01]  /*29260*/  MUFU.EX2 R26, R23 ;  /* 0x00000017001a7308 */ /* 0x000e220000000800 */
[----:B-----5:R-:W-:Y:S01]  /*29270*/  FADD.FTZ R5, R5, R22 ;  /* 0x0000001605057221 */ /* 0x020fe20000010000 */
[----:B----4-:R-:W-:Y:S01]  /*29280*/  FADD.FTZ R13, -R42, R13 ;  /* 0x0000000d2a0d7221 */ /* 0x010fe20000010100 */
[----:B------:R-:W-:Y:S03]  /*29290*/  STS [R7+0x1000], R22 ;  /* 0x0010001607007388 */ /* 0x000fe60000000800 */
[----:B------:R-:W-:-:S02]  /*292a0*/  FMUL.FTZ R13, R13, 1.4426950216293334961 ;  /* 0x3fb8aa3b0d0d7820 */ /* 0x000fc40000410000 */
[----:B------:R-:W4:Y:S01]  /*292b0*/  MUFU.EX2 R28, R25 ;  /* 0x00000019001c7308 */ /* 0x000f220000000800 */
[----:B--2---:R-:W-:Y:S01]  /*292c0*/  FADD.FTZ R5, R5, R24 ;  /* 0x0000001805057221 */ /* 0x004fe20000010000 */
[C---:B---3--:R-:W-:Y:S01]  /*292d0*/  FADD.FTZ R15, -R42.reuse, R15 ;  /* 0x0000000f2a0f7221 */ /* 0x048fe20000010100 */
[----:B------:R-:W-:Y:S03]  /*292e0*/  STS [R7+0x1400], R24 ;  /* 0x0014001807007388 */ /* 0x000fe60000000800 */
[----:B------:R-:W-:Y:S02]  /*292f0*/  FMUL.FTZ R15, R15, 1.4426950216293334961 ;  /* 0x3fb8aa3b0f0f7820 */ /* 0x000fe40000410000 */
[----:B------:R-:W2:Y:S01]  /*29300*/  MUFU.EX2 R30, R27 ;  /* 0x0000001b001e7308 */ /* 0x000ea20000000800 */
[----:B0-----:R-:W-:Y:S01]  /*29310*/  FADD.FTZ R5, R5, R26 ;  /* 0x0000001a05057221 */ /* 0x001fe20000010000 */
[----:B-1----:R-:W-:Y:S01]  /*29320*/  FADD.FTZ R9, -R42, R9 ;  /* 0x000000092a097221 */ /* 0x002fe20000010100 */
[----:B------:R-:W-:Y:S03]  /*29330*/  STS [R7+0x1800], R26 ;  /* 0x0018001a07007388 */ /* 0x000fe60000000800 */
[----:B------:R-:W-:-:S02]  /*29340*/  FMUL.FTZ R9, R9, 1.4426950216293334961 ;  /* 0x3fb8aa3b09097820 */ /* 0x000fc40000410000 */
[----:B------:R-:W0:Y:S01]  /*29350*/  MUFU.EX2 R32, R29 ;  /* 0x0000001d00207308 */ /* 0x000e220000000800 */
[----:B----4-:R-:W-:Y:S01]  /*29360*/  FADD.FTZ R5, R5, R28 ;  /* 0x0000001c05057221 */ /* 0x010fe20000010000 */
        /* <DEDUP_REMOVED lines=17> */
[----:B0-----:R-:W-:Y:S01]  /*29480*/  IADD3 R7, PT, PT, R7, 0x4000, RZ ;  /* 0x0000400007077810 */ /* 0x001fe20007ffe0ff */
[----:B------:R-:W-:Y:S06]  /*29490*/  @!P1 BRA `(.L_x_1331) ;  /* 0xfffffff800709947 */ /* 0x000fec000383ffff */
.L_x_1330:
[----:B------:R-:W-:Y:S05]  /*294a0*/  BSYNC.RECONVERGENT B1 ;  /* 0x0000000000017941 */ /* 0x000fea0003800200 */
.L_x_1329:
[----:B------:R-:W-:Y:S01]  /*294b0*/  IADD3 R9, PT, PT, -R6, UR42, RZ ;  /* 0x0000002a06097c10 */ /* 0x000fe2000fffe1ff */
[----:B------:R-:W-:Y:S03]  /*294c0*/  BSSY.RECONVERGENT B1, `(.L_x_1332) ;  /* 0x0000036000017945 */ /* 0x000fe60003800200 */
[----:B------:R-:W-:-:S13]  /*294d0*/  ISETP.GT.AND P1, PT, R9, 0x400, PT ;  /* 0x000004000900780c */ /* 0x000fda0003f24270 */
[----:B------:R-:W-:Y:S05]  /*294e0*/  @!P1 BRA `(.L_x_1333) ;  /* 0x0000000000cc9947 */ /* 0x000fea0003800000 */
[----:B------:R-:W1:Y:S01]  /*294f0*/  LDS R9, [R7+-0x800] ;  /* 0xfff8000007097984 */ /* 0x000e620000000800 */
[----:B------:R-:W-:Y:S01]  /*29500*/  PLOP3.LUT P0, PT, PT, PT, PT, 0x8, 0x80 ;  /* 0x000000000080781c */ /* 0x000fe20003f0e170 */
[----:B------:R-:W-:Y:S02]  /*29510*/  VIADD R6, R6, 0x800 ;  /* 0x0000080006067836 */ /* 0x000fe40000000000 */
[----:B------:R-:W0:Y:S04]  /*29520*/  LDS R10, [R7+-0x400] ;  /* 0xfffc0000070a7984 */ /* 0x000e280000000800 */
[----:B------:R-:W2:Y:S04]  /*29530*/  LDS R12, [R7] ;  /* 0x00000000070c7984 */ /* 0x000ea80000000800 */
[----:B------:R-:W3:Y:S04]  /*29540*/  LDS R14, [R7+0x400] ;  /* 0x00040000070e7984 */ /* 0x000ee80000000800 */
[----:B------:R-:W4:Y:S04]  /*29550*/  LDS R16, [R7+0x800] ;  /* 0x0008000007107984 */ /* 0x000f280000000800 */
[----:B------:R-:W5:Y:S04]  /*29560*/  LDS R18, [R7+0xc00] ;  /* 0x000c000007127984 */ /* 0x000f680000000800 */
[----:B------:R-:W5:Y:S04]  /*29570*/  LDS R19, [R7+0x1000] ;  /* 0x0010000007137984 */ /* 0x000f680000000800 */
[----:B------:R-:W5:Y:S01]  /*29580*/  LDS R21, [R7+0x1400] ;  /* 0x0014000007157984 */ /* 0x000f620000000800 */
[----:B-1----:R-:W-:-:S04]  /*29590*/  FADD.FTZ R9, -R42, R9 ;  /* 0x000000092a097221 */ /* 0x002fc80000010100 */
[----:B------:R-:W-:Y:S01]  /*295a0*/  FMUL.FTZ R9, R9, 1.4426950216293334961 ;  /* 0x3fb8aa3b09097820 */ /* 0x000fe20000410000 */
[----:B0-----:R-:W-:-:S03]  /*295b0*/  FADD.FTZ R11, -R42, R10 ;  /* 0x0000000a2a0b7221 */ /* 0x001fc60000010100 */
[----:B------:R5:W0:Y:S01]  /*295c0*/  MUFU.EX2 R10, R9 ;  /* 0x00000009000a7308 */ /* 0x000a220000000800 */
[----:B------:R-:W-:Y:S01]  /*295d0*/  FMUL.FTZ R11, R11, 1.4426950216293334961 ;  /* 0x3fb8aa3b0b0b7820 */ /* 0x000fe20000410000 */
[C---:B--2---:R-:W-:Y:S01]  /*295e0*/  FADD.FTZ R13, -R42.reuse, R12 ;  /* 0x0000000c2a0d7221 */ /* 0x044fe20000010100 */
[----:B---3--:R-:W-:-:S03]  /*295f0*/  FADD.FTZ R15, -R42, R14 ;  /* 0x0000000e2a0f7221 */ /* 0x008fc60000010100 */
[----:B------:R-:W-:Y:S02]  /*29600*/  FMUL.FTZ R13, R13, 1.4426950216293334961 ;  /* 0x3fb8aa3b0d0d7820 */ /* 0x000fe40000410000 */
[----:B------:R-:W1:Y:S01]  /*29610*/  MUFU.EX2 R12, R11 ;  /* 0x0000000b000c7308 */ /* 0x000e620000000800 */
[----:B------:R-:W-:Y:S01]  /*29620*/  FMUL.FTZ R15, R15, 1.4426950216293334961 ;  /* 0x3fb8aa3b0f0f7820 */ /* 0x000fe20000410000 */
[C---:B----4-:R-:W-:Y:S01]  /*29630*/  FADD.FTZ R17, -R42.reuse, R16 ;  /* 0x000000102a117221 */ /* 0x050fe20000010100 */
[----:B-----5:R-:W-:-:S03]  /*29640*/  FADD.FTZ R9, -R42, R18 ;  /* 0x000000122a097221 */ /* 0x020fc60000010100 */
        /* <DEDUP_REMOVED lines=29> */
.L_x_1333:
[----:B------:R-:W-:Y:S05]  /*29820*/  BSYNC.RECONVERGENT B1 ;  /* 0x0000000000017941 */ /* 0x000fea0003800200 */
.L_x_1332:
        /* <DEDUP_REMOVED lines=19> */
[----:B------:R-:W3:Y:S01]  /*29960*/  MUFU.EX2 R14, R13 ;  /* 0x0000000d000e7308 */ /* 0x000ee20000000800 */
[----:B-1----:R0:W-:Y:S01]  /*29970*/  STS [R7+-0x400], R10 ;  /* 0xfffc000a07007388 */ /* 0x0021e20000000800 */
[----:B------:R-:W-:-:S03]  /*29980*/  FADD.FTZ R5, R5, R10 ;  /* 0x0000000a05057221 */ /* 0x000fc60000010000 */
[----:B--2---:R0:W-:Y:S01]  /*29990*/  STS [R7], R12 ;  /* 0x0000000c07007388 */ /* 0x0041e20000000800 */
[----:B------:R-:W-:-:S03]  /*299a0*/  FADD.FTZ R5, R5, R12 ;  /* 0x0000000c05057221 */ /* 0x000fc60000010000 */
[----:B---3--:R0:W-:Y:S01]  /*299b0*/  STS [R7+0x400], R14 ;  /* 0x0004000e07007388 */ /* 0x0081e20000000800 */
[----:B------:R-:W-:Y:S01]  /*299c0*/  FADD.FTZ R5, R5, R14 ;  /* 0x0000000e05057221 */ /* 0x000fe20000010000 */
[----:B------:R-:W-:Y:S06]  /*299d0*/  BRA `(.L_x_1324) ;  /* 0x00000004007c7947 */ /* 0x000fec0003800000 */
.L_x_1325:
[----:B------:R-:W-:Y:S01]  /*299e0*/  IMAD.MOV.U32 R5, RZ, RZ, 0x100 ;  /* 0x00000100ff057424 */ /* 0x000fe200078e00ff */
[----:B------:R-:W-:Y:S01]  /*299f0*/  LOP3.LUT R10, RZ, R2, RZ, 0x33, !PT ;  /* 0x00000002ff0a7212 */ /* 0x000fe200078e33ff */
[----:B------:R-:W-:Y:S03]  /*29a00*/  BSSY.RECONVERGENT B1, `(.L_x_1334) ;  /* 0x0000024000017945 */ /* 0x000fe60003800200 */
[----:B------:R-:W-:-:S04]  /*29a10*/  VIADDMNMX R5, R4, R5, UR42, !PT ;  /* 0x0000002a04057e46 */ /* 0x000fc8000f800105 */
[----:B------:R-:W-:Y:S01]  /*29a20*/  IADD3 R9, PT, PT, R5, -UR75, R10 ;  /* 0x8000004b05097c10 */ /* 0x000fe2000fffe00a */
[----:B------:R-:W-:-:S03]  /*29a30*/  IMAD.MOV.U32 R10, RZ, RZ, R4 ;  /* 0x000000ffff0a7224 */ /* 0x000fc600078e0004 */
[C---:B------:R-:W-:Y:S02]  /*29a40*/  LOP3.LUT R5, R9.reuse, 0x300, RZ, 0xc0, !PT ;  /* 0x0000030009057812 */ /* 0x040fe400078ec0ff */
[----:B------:R-:W-:Y:S02]  /*29a50*/  ISETP.GE.U32.AND P0, PT, R9, 0x300, PT ;  /* 0x000003000900780c */ /* 0x000fe40003f06070 */
[----:B------:R-:W-:Y:S01]  /*29a60*/  ISETP.NE.AND P1, PT, R5, 0x300, PT ;  /* 0x000003000500780c */ /* 0x000fe20003f25270 */
[----:B------:R-:W-:-:S12]  /*29a70*/  HFMA2 R5, -RZ, RZ, 0, 0 ;  /* 0x00000000ff057431 */ /* 0x000fd800000001ff */
[----:B------:R-:W-:Y:S05]  /*29a80*/  @!P1 BRA `(.L_x_1335) ;  /* 0x00000000006c9947 */ /* 0x000fea0003800000 */
[----:B------:R-:W-:Y:S01]  /*29a90*/  UIADD3 UR4, UPT, UPT, UR7, 0x840, URZ ;  /* 0x0000084007047890 */ /* 0x000fe2000fffe0ff */
[----:B------:R-:W-:Y:S01]  /*29aa0*/  LEA.HI R5, R9, 0x1, RZ, 0x18 ;  /* 0x0000000109057811 */ /* 0x000fe200078fc0ff */
[--C-:B------:R-:W-:Y:S01]  /*29ab0*/  IMAD.MOV.U32 R10, RZ, RZ, R4.reuse ;  /* 0x000000ffff0a7224 */ /* 0x100fe200078e0004 */
[----:B------:R-:W-:Y:S01]  /*29ac0*/  IADD3 R14, P1, P2, R3, R6, R4 ;  /* 0x00000006030e7210 */ /* 0x000fe20007a3e004 */
[----:B------:R-:W-:Y:S01]  /*29ad0*/  ULEA UR4, UR8, UR4, 0x18 ;  /* 0x0000000408047291 */ /* 0x000fe2000f8ec0ff */
[----:B------:R-:W-:Y:S02]  /*29ae0*/  LOP3.LUT R6, R5, 0x3, RZ, 0xc0, !PT ;  /* 0x0000000305067812 */ /* 0x000fe400078ec0ff */
[----:B------:R-:W-:Y:S02]  /*29af0*/  IADD3.X R7, PT, PT, R8, R7, RZ, P1, P2 ;  /* 0x0000000708077210 */ /* 0x000fe40000fe44ff */
[----:B------:R-:W-:Y:S01]  /*29b00*/  MOV R5, RZ ;  /* 0x000000ff00057202 */ /* 0x000fe20000000f00 */
[----:B------:R-:W-:Y:S01]  /*29b10*/  VIADD R9, R0, UR4 ;  /* 0x0000000400097c36 */ /* 0x000fe20008000000 */
[----:B------:R-:W-:-:S07]  /*29b20*/  IADD3 R11, PT, PT, -R6, RZ, RZ ;  /* 0x000000ff060b7210 */ /* 0x000fce0007ffe1ff */
.L_x_1336:
[----:B------:R-:W-:-:S06]  /*29b30*/  MOV R6, R14 ;  /* 0x0000000e00067202 */ /* 0x000fcc0000000f00 */
[----:B------:R0:W2:Y:S01]  /*29b40*/  LDG.E.U8 R6, desc[UR36][R6.64] ;  /* 0x0000002406067981 */ /* 0x0000a2000c1e1100 */
[----:B------:R-:W-:Y:S01]  /*29b50*/  IADD3 R11, PT, PT, R11, 0x1, RZ ;  /* 0x000000010b0b7810 */ /* 0x000fe20007ffe0ff */
[----:B------:R-:W-:Y:S01]  /*29b60*/  VIADD R10, R10, 0x100 ;  /* 0x000001000a0a7836 */ /* 0x000fe20000000000 */
[----:B------:R-:W-:-:S04]  /*29b70*/  IADD3 R14, P2, PT, R14, 0x100, RZ ;  /* 0x000001000e0e7810 */ /* 0x000fc80007f5e0ff */
[----:B0-----:R-:W-:Y:S02]  /*29b80*/  IADD3.X R7, PT, PT, RZ, R7, RZ, P2, !PT ;  /* 0x00000007ff077210 */ /* 0x001fe400017fe4ff */
        /* <DEDUP_REMOVED lines=11> */
.L_x_1335:
[----:B------:R-:W-:Y:S05]  /*29c40*/  BSYNC.RECONVERGENT B1 ;  /* 0x0000000000017941 */ /* 0x000fea0003800200 */
.L_x_1334:
[----:B------:R-:W-:Y:S05]  /*29c50*/  @!P0 BRA `(.L_x_1324) ;  /* 0x0000000000dc8947 */ /* 0x000fea0003800000 */
[----:B------:R-:W0:Y:S01]  /*29c60*/  S2R R12, SR_CgaCtaId ;  /* 0x00000000000c7919 */ /* 0x000e220000008800 */
[----:B------:R-:W2:Y:S01]  /*29c70*/  LDCU.64 UR10, c[0x0][0x420] ;  /* 0x00008400ff0a77ac */ /* 0x000ea20008000a00 */
[----:B------:R-:W-:Y:S01]  /*29c80*/  MOV R6, 0x400 ;  /* 0x0000040000067802 */ /* 0x000fe20000000f00 */
[----:B------:R-:W-:-:S03]  /*29c90*/  USHF.L.U32 UR4, UR75, 0x2, URZ ;  /* 0x000000024b047899 */ /* 0x000fc600080006ff */
[----:B------:R-:W-:-:S03]  /*29ca0*/  IADD3 R7, PT, PT, R6, 0x840, RZ ;  /* 0x0000084006077810 */ /* 0x000fc60007ffe0ff */
[----:B------:R-:W-:Y:S02]  /*29cb0*/  LEA R6, R10, -UR4, 0x2 ;  /* 0x800000040a067c11 */ /* 0x000fe4000f8e10ff */
[----:B--2---:R-:W-:-:S04]  /*29cc0*/  IADD3 R11, P0, P1, R3, UR10, R10 ;  /* 0x0000000a030b7c10 */ /* 0x004fc8000f91e00a */
[----:B------:R-:W-:Y:S02]  /*29cd0*/  IADD3 R11, P2, PT, R11, 0x200, RZ ;  /* 0x000002000b0b7810 */ /* 0x000fe40007f5e0ff */
[----:B0-----:R-:W-:Y:S02]  /*29ce0*/  LEA R9, R12, R7, 0x18 ;  /* 0x000000070c097211 */ /* 0x001fe400078ec0ff */
[----:B------:R-:W-:Y:S02]  /*29cf0*/  IADD3.X R7, PT, PT, R8, UR11, RZ, P0, P1 ;  /* 0x0000000b08077c10 */ /* 0x000fe400087e24ff */
[----:B------:R-:W-:-:S03]  /*29d00*/  IADD3 R9, PT, PT, R6, 0x800, R9 ;  /* 0x0000080006097810 */ /* 0x000fc60007ffe009 */
[----:B------:R-:W-:-:S07]  /*29d10*/  IMAD.X R7, RZ, RZ, R7, P2 ;  /* 0x000000ffff077224 */ /* 0x000fce00010e0607 */
.L_x_1337:
[----:B------:R-:W-:-:S05]  /*29d20*/  MOV R6, R11 ;  /* 0x0000000b00067202 */ /* 0x000fca0000000f00 */
[----:B------:R-:W2:Y:S04]  /*29d30*/  LDG.E.U8 R13, desc[UR36][R6.64+-0x200] ;  /* 0xfffe0024060d7981 */ /* 0x000ea8000c1e1100 */
[----:B------:R-:W3:Y:S04]  /*29d40*/  LDG.E.U8 R11, desc[UR36][R6.64+-0x100] ;  /* 0xffff0024060b7981 */ /* 0x000ee8000c1e1100 */
[----:B------:R-:W4:Y:S04]  /*29d50*/  LDG.E.U8 R12, desc[UR36][R6.64] ;  /* 0x00000024060c7981 */ /* 0x000f28000c1e1100 */
[----:B------:R-:W5:Y:S01]  /*29d60*/  LDG.E.U8 R14, desc[UR36][R6.64+0x100] ;  /* 0x00010024060e7981 */ /* 0x000f62000c1e1100 */
[----:B------:R-:W-:Y:S01]  /*29d70*/  IMAD.MOV.U32 R16, RZ, RZ, RZ ;  /* 0x000000ffff107224 */ /* 0x000fe200078e00ff */
[----:B------:R-:W-:Y:S01]  /*29d80*/  MOV R18, RZ ;  /* 0x000000ff00127202 */ /* 0x000fe20000000f00 */
[----:B------:R-:W-:Y:S01]  /*29d90*/  VIADD R10, R10, 0x400 ;  /* 0x000004000a0a7836 */ /* 0x000fe20000000000 */
[----:B--2---:R-:W-:-:S02]  /*29da0*/  ISETP.NE.AND P0, PT, R13, RZ, PT ;  /* 0x000000ff0d00720c */ /* 0x004fc40003f05270 */
[----:B---3--:R-:W-:Y:S02]  /*29db0*/  ISETP.NE.AND P1, PT, R11, RZ, PT ;  /* 0x000000ff0b00720c */ /* 0x008fe40003f25270 */
[----:B----4-:R-:W-:Y:S01]  /*29dc0*/  ISETP.NE.AND P2, PT, R12, RZ, PT ;  /* 0x000000ff0c00720c */ /* 0x010fe20003f45270 */
[----:B------:R-:W-:Y:S01]  /*29dd0*/  IMAD.MOV.U32 R12, RZ, RZ, RZ ;  /* 0x000000ffff0c7224 */ /* 0x000fe200078e00ff */
[----:B-----5:R-:W-:-:S07]  /*29de0*/  ISETP.NE.AND P3, PT, R14, RZ, PT ;  /* 0x000000ff0e00720c */ /* 0x020fce0003f65270 */
[----:B------:R-:W1:Y:S01]  /*29df0*/  @!P0 LDS R11, [R9+-0x800] ;  /* 0xfff80000090b8984 */ /* 0x000e620000000800 */
[----:B------:R-:W-:-:S03]  /*29e00*/  HFMA2 R14, -RZ, RZ, 0, 0 ;  /* 0x00000000ff0e7431 */ /* 0x000fc600000001ff */
[----:B------:R-:W0:Y:S04]  /*29e10*/  @!P1 LDS R13, [R9+-0x400] ;  /* 0xfffc0000090d9984 */ /* 0x000e280000000800 */
[----:B------:R-:W2:Y:S04]  /*29e20*/  @!P2 LDS R15, [R9] ;  /* 0x00000000090fa984 */ /* 0x000ea80000000800 */
[----:B------:R-:W3:Y:S01]  /*29e30*/  @!P3 LDS R17, [R9+0x400] ;  /* 0x000400000911b984 */ /* 0x000ee20000000800 */
[----:B-1----:R-:W-:-:S04]  /*29e40*/  @!P0 FADD.FTZ R11, -R42, R11 ;  /* 0x0000000b2a0b8221 */ /* 0x002fc80000010100 */
        /* <DEDUP_REMOVED lines=8> */
[----:B------:R-:W2:Y:S01]  /*29ed0*/  @!P1 MUFU.EX2 R14, R13 ;  /* 0x0000000d000e9308 */ /* 0x000ea20000000800 */
        /* <DEDUP_REMOVED lines=15> */
.L_x_1324:
[----:B------:R-:W-:Y:S05]  /*29fd0*/  BSYNC.RECONVERGENT B0 ;  /* 0x0000000000007941 */ /* 0x000fea0003800200 */
.L_x_1323:
[----:B0-----:R-:W0:Y:S01]  /*29fe0*/  SHFL.BFLY PT, R6, R5, 0x10, 0x1f ;  /* 0x0e001f0005067f89 */ /* 0x001e2200000e0000 */
[C---:B------:R-:W-:Y:S01]  /*29ff0*/  ISETP.NE.AND P0, PT, R33.reuse, RZ, PT ;  /* 0x000000ff2100720c */ /* 0x040fe20003f05270 */
[----:B------:R-:W2:Y:S01]  /*2a000*/  LDCU.U8 UR10, c[0x0][0x48c] ;  /* 0x00009180ff0a77ac */ /* 0x000ea20008000000 */
[----:B------:R-:W-:Y:S01]  /*2a010*/  ISETP.GT.U32.AND P1, PT, R33, 0x7, PT ;  /* 0x000000072100780c */ /* 0x000fe20003f24070 */
[----:B------:R-:W-:Y:S01]  /*2a020*/  UMOV UR4, URZ ;  /* 0x000000ff00047c82 */ /* 0x000fe20008000000 */
[----:B------:R-:W-:Y:S01]  /*2a030*/  UMOV UR5, URZ ;  /* 0x000000ff00057c82 */ /* 0x000fe20008000000 */
[----:B--2---:R-:W-:Y:S01]  /*2a040*/  UISETP.NE.AND UP0, UPT, UR10, URZ, UPT ;  /* 0x000000ff0a00728c */ /* 0x004fe2000bf05270 */
[----:B0-----:R-:W-:-:S07]  /*2a050*/  FADD.FTZ R6, R6, R5 ;  /* 0x0000000506067221 */ /* 0x001fce0000010000 */
[----:B------:R-:W-:Y:S01]  /*2a060*/  @!P0 SHF.R.U32.HI R5, RZ, 0x3, R2 ;  /* 0x00000003ff058819 */ /* 0x000fe20000011602 */
[----:B------:R-:W0:Y:S03]  /*2a070*/  SHFL.BFLY PT, R7, R6, 0x8, 0x1f ;  /* 0x0d001f0006077f89 */ /* 0x000e2600000e0000 */
[----:B------:R-:W-:Y:S01]  /*2a080*/  @!P0 LOP3.LUT R11, R5, 0x7c, RZ, 0xc0, !PT ;  /* 0x0000007c050b8812 */ /* 0x000fe200078ec0ff */
[----:B0-----:R-:W-:-:S05]  /*2a090*/  FADD.FTZ R7, R6, R7 ;  /* 0x0000000706077221 */ /* 0x001fca0000010000 */
[----:B------:R-:W0:Y:S02]  /*2a0a0*/  SHFL.BFLY PT, R10, R7, 0x4, 0x1f ;  /* 0x0c801f00070a7f89 */ /* 0x000e2400000e0000 */
[----:B0-----:R-:W-:-:S05]  /*2a0b0*/  FADD.FTZ R10, R7, R10 ;  /* 0x0000000a070a7221 */ /* 0x001fca0000010000 */
[----:B------:R-:W0:Y:S02]  /*2a0c0*/  SHFL.BFLY PT, R9, R10, 0x2, 0x1f ;  /* 0x0c401f000a097f89 */ /* 0x000e2400000e0000 */
[----:B0-----:R-:W-:-:S05]  /*2a0d0*/  FADD.FTZ R9, R10, R9 ;  /* 0x000000090a097221 */ /* 0x001fca0000010000 */
[----:B------:R-:W0:Y:S02]  /*2a0e0*/  SHFL.BFLY PT, R12, R9, 0x1, 0x1f ;  /* 0x0c201f00090c7f89 */ /* 0x000e2400000e0000 */
[----:B0-----:R-:W-:-:S05]  /*2a0f0*/  FADD.FTZ R12, R9, R12 ;  /* 0x0000000c090c7221 */ /* 0x001fca0000010000 */
[----:B------:R-:W-:Y:S01]  /*2a100*/  @!P0 STS [R11+UR9+0x20], R12 ;  /* 0x0000200c0b008988 */ /* 0x000fe20008000809 */
[----:B------:R-:W0:Y:S08]  /*2a110*/  S2UR UR9, SR_CTAID.X ;  /* 0x00000000000979c3 */ /* 0x000e300000002500 */
[----:B------:R-:W-:Y:S01]  /*2a120*/  BAR.SYNC.DEFER_BLOCKING 0x0 ;  /* 0x0000000000007b1d */ /* 0x000fe20000010000 */
[----:B------:R-:W-:-:S05]  /*2a130*/  ISETP.GE.AND P0, PT, R4, UR42, PT ;  /* 0x0000002a04007c0c */ /* 0x000fca000bf06270 */
[----:B------:R-:W2:Y:S04]  /*2a140*/  @!P1 LDS R12, [R35+0x20] ;  /* 0x00002000230c9984 */ /* 0x000ea80000000800 */
[----:B--2---:R-:W2:Y:S02]  /*2a150*/  SHFL.BFLY PT, R5, R12, 0x4, 0x1f ;  /* 0x0c801f000c057f89 */ /* 0x004ea400000e0000 */
[----:B--2---:R-:W-:-:S05]  /*2a160*/  FADD.FTZ R5, R5, R12 ;  /* 0x0000000c05057221 */ /* 0x004fca0000010000 */
[----:B------:R-:W2:Y:S02]  /*2a170*/  SHFL.BFLY PT, R6, R5, 0x2, 0x1f ;  /* 0x0c401f0005067f89 */ /* 0x000ea400000e0000 */
[----:B--2---:R-:W-:-:S05]  /*2a180*/  FADD.FTZ R6, R5, R6 ;  /* 0x0000000605067221 */ /* 0x004fca0000010000 */
[----:B------:R-:W2:Y:S02]  /*2a190*/  SHFL.BFLY PT, R7, R6, 0x1, 0x1f ;  /* 0x0c201f0006077f89 */ /* 0x000ea400000e0000 */
[----:B--2---:R-:W-:-:S06]  /*2a1a0*/  FADD.FTZ R7, R6, R7 ;  /* 0x0000000706077221 */ /* 0x004fcc0000010000 */
[----:B------:R-:W2:Y:S02]  /*2a1b0*/  SHFL.IDX PT, R7, R7, RZ, 0x1f ;  /* 0x00001fff07077589 */ /* 0x000ea400000e0000 */
[----:B--2---:R-:W-:-:S04]  /*2a1c0*/  FADD.FTZ R9, R7, 9.9999999747524270788e-07 ;  /* 0x358637bd07097421 */ /* 0x004fc80000010000 */
[----:B------:R2:W3:Y:S01]  /*2a1d0*/  MUFU.RCP R32, R9 ;  /* 0x0000000900207308 */ /* 0x0004e20000001000 */
[----:B0-----:R-:W-:Y:S05]  /*2a1e0*/  BRA.U !UP0, `(.L_x_1338) ;  /* 0x0000000108207547 */ /* 0x001fea000b800000 */
        /* <DEDUP_REMOVED lines=8> */
.L_x_1338:
[----:B------:R-:W-:Y:S04]  /*2a270*/  BSSY.RECONVERGENT B0, `(.L_x_1339) ;  /* 0x0000158000007945 */ /* 0x000fe80003800200 */
[----:B------:R-:W-:Y:S05]  /*2a280*/  @P0 BRA `(.L_x_1340) ;  /* 0x0000001400580947 */ /* 0x000fea0003800000 */
[----:B------:R-:W-:-:S09]  /*2a290*/  UISETP.NE.AND UP0, UPT, UR10, URZ, UPT ;  /* 0x000000ff0a00728c */ /* 0x000fd2000bf05270 */
[----:B------:R-:W-:Y:S05]  /*2a2a0*/  BRA.U UP0, `(.L_x_1341) ;  /* 0x0000000900407547 */ /* 0x000fea000b800000 */
[----:B------:R-:W-:Y:S01]  /*2a2b0*/  HFMA2 R5, -RZ, RZ, 0, 1.52587890625e-05 ;  /* 0x00000100ff057431 */ /* 0x000fe200000001ff */
        /* <DEDUP_REMOVED lines=9> */
[----:B------:R-:W-:Y:S01]  /*2a350*/  LEA.HI R5, R5, 0x1, RZ, 0x18 ;  /* 0x0000000105057811 */ /* 0x000fe200078fc0ff */
[----:B------:R-:W-:Y:S02]  /*2a360*/  UMOV UR7, 0x400 ;  /* 0x0000040000077882 */ /* 0x000fe40000000000 */
[----:B------:R-:W-:Y:S02]  /*2a370*/  UIADD3 UR7, UPT, UPT, UR7, 0x840, URZ ;  /* 0x0000084007077890 */ /* 0x000fe4000fffe0ff */
[C---:B------:R-:W-:Y:S01]  /*2a380*/  IMAD.SHL.U32 R6, R5.reuse, 0x100, RZ ;  /* 0x0000010005067824 */ /* 0x040fe200078e00ff */
[----:B------:R-:W-:-:S04]  /*2a390*/  LOP3.LUT R5, R5, 0x3, RZ, 0xc0, !PT ;  /* 0x0000000305057812 */ /* 0x000fc800078ec0ff */
[----:B------:R-:W-:Y:S02]  /*2a3a0*/  LOP3.LUT R7, R6, 0x300, RZ, 0xc0, !PT ;  /* 0x0000030006077812 */ /* 0x000fe400078ec0ff */
[----:B------:R-:W-:-:S03]  /*2a3b0*/  IADD3 R6, PT, PT, -R5, RZ, RZ ;  /* 0x000000ff05067210 */ /* 0x000fc60007ffe1ff */
[----:B------:R-:W-:Y:S01]  /*2a3c0*/  IMAD.IADD R4, R4, 0x1, R7 ;  /* 0x0000000104047824 */ /* 0x000fe200078e0207 */
[----:B0-----:R-:W-:-:S06]  /*2a3d0*/  ULEA UR7, UR8, UR7, 0x18 ;  /* 0x0000000708077291 */ /* 0x001fcc000f8ec0ff */
[----:B------:R-:W-:-:S07]  /*2a3e0*/  IADD3 R5, PT, PT, R0, UR7, RZ ;  /* 0x0000000700057c10 */ /* 0x000fce000fffe0ff */
.L_x_1344:
[----:B------:R-:W3:Y:S01]  /*2a3f0*/  LDS R7, [R5] ;  /* 0x0000000005077984 */ /* 0x000ee20000000800 */
[----:B------:R-:W-:-:S05]  /*2a400*/  VIADD R6, R6, 0x1 ;  /* 0x0000000106067836 */ /* 0x000fca0000000000 */
[----:B------:R-:W-:Y:S01]  /*2a410*/  ISETP.NE.AND P0, PT, R6, RZ, PT ;  /* 0x000000ff0600720c */ /* 0x000fe20003f05270 */
[----:B---3--:R-:W-:-:S05]  /*2a420*/  FMUL.FTZ R10, R7, R32 ;  /* 0x00000020070a7220 */ /* 0x008fca0000410000 */
[----:B------:R0:W-:Y:S02]  /*2a430*/  STS [R5], R10 ;  /* 0x0000000a05007388 */ /* 0x0001e40000000800 */
[----:B0-----:R-:W-:-:S05]  /*2a440*/  IADD3 R5, PT, PT, R5, 0x400, RZ ;  /* 0x0000040005057810 */ /* 0x001fca0007ffe0ff */
[----:B------:R-:W-:Y:S05]  /*2a450*/  @P0 BRA `(.L_x_1344) ;  /* 0xfffffffc00e40947 */ /* 0x000fea000383ffff */
.L_x_1343:
[----:B------:R-:W-:Y:S05]  /*2a460*/  BSYNC.RECONVERGENT B1 ;  /* 0x0000000000017941 */ /* 0x000fea0003800200 */
.L_x_1342:
[----:B------:R-:W-:Y:S05]  /*2a470*/  @!P1 BRA `(.L_x_1340) ;  /* 0x0000001000dc9947 */ /* 0x000fea0003800000 */
[----:B------:R-:W0:Y:S01]  /*2a480*/  S2R R7, SR_CgaCtaId ;  /* 0x0000000000077919 */ /* 0x000e220000008800 */
[----:B------:R-:W-:Y:S01]  /*2a490*/  IADD3 R6, PT, PT, -R4, UR42, RZ ;  /* 0x0000002a04067c10 */ /* 0x000fe2000fffe1ff */
[----:B------:R-:W-:Y:S01]  /*2a4a0*/  USHF.L.U32 UR7, UR75, 0x2, URZ ;  /* 0x000000024b077899 */ /* 0x000fe200080006ff */
[----:B------:R-:W-:Y:S01]  /*2a4b0*/  MOV R5, 0x400 ;  /* 0x0000040000057802 */ /* 0x000fe20000000f00 */
[----:B------:R-:W-:Y:S01]  /*2a4c0*/  BSSY.RECONVERGENT B1, `(.L_x_1345) ;  /* 0x000003f000017945 */ /* 0x000fe20003800200 */
[----:B------:R-:W-:Y:S02]  /*2a4d0*/  ISETP.GT.AND P1, PT, R6, 0xc00, PT ;  /* 0x00000c000600780c */ /* 0x000fe40003f24270 */
[----:B------:R-:W-:Y:S01]  /*2a4e0*/  PLOP3.LUT P0, PT, PT, PT, PT, 0x80, 0x8 ;  /* 0x000000000008781c */ /* 0x000fe20003f0f070 */
[----:B------:R-:W-:Y:S01]  /*2a4f0*/  VIADD R6, R5, 0x840 ;  /* 0x0000084005067836 */ /* 0x000fe20000000000 */
[----:B------:R-:W-:-:S04]  /*2a500*/  LEA R5, R4, -UR7, 0x2 ;  /* 0x8000000704057c11 */ /* 0x000fc8000f8e10ff */
[----:B0-----:R-:W-:-:S04]  /*2a510*/  LEA R6, R7, R6, 0x18 ;  /* 0x0000000607067211 */ /* 0x001fc800078ec0ff */
[----:B------:R-:W-:Y:S01]  /*2a520*/  IADD3 R5, PT, PT, R5, 0x800, R6 ;  /* 0x0000080005057810 */ /* 0x000fe20007ffe006 */
[----:B------:R-:W-:Y:S06]  /*2a530*/  @!P1 BRA `(.L_x_1346) ;  /* 0x0000000000dc9947 */ /* 0x000fec0003800000 */
[----:B------:R-:W-:Y:S02]  /*2a540*/  MOV R33, UR42 ;  /* 0x0000002a00217c02 */ /* 0x000fe40008000f00 */
[----:B------:R-:W-:-:S03]  /*2a550*/  PLOP3.LUT P0, PT, PT, PT, PT, 0x8, 0x80 ;  /* 0x000000000080781c */ /* 0x000fc60003f0e170 */
[----:B------:R-:W-:-:S10]  /*2a560*/  VIADD R33, R33, 0xfffff400 ;  /* 0xfffff40021217836 */ /* 0x000fd40000000000 */
.L_x_1347:
[----:B------:R-:W3:Y:S01]  /*2a570*/  LDS R6, [R5+-0x800] ;  /* 0xfff8000005067984 */ /* 0x000ee20000000800 */
[----:B------:R-:W-:-:S03]  /*2a580*/  IADD3 R4, PT, PT, R4, 0x1000, RZ ;  /* 0x0000100004047810 */ /* 0x000fc60007ffe0ff */
[----:B------:R-:W0:Y:S01]  /*2a590*/  LDS R7, [R5+-0x400] ;  /* 0xfffc000005077984 */ /* 0x000e220000000800 */
[----:B------:R-:W-:-:S03]  /*2a5a0*/  ISETP.GE.AND P1, PT, R4, R33, PT ;  /* 0x000000210400720c */ /* 0x000fc60003f26270 */
[----:B--2---:R-:W2:Y:S04]  /*2a5b0*/  LDS R9, [R5] ;  /* 0x0000000005097984 */ /* 0x004ea80000000800 */
[----:B------:R-:W4:Y:S04]  /*2a5c0*/  LDS R11, [R5+0x400] ;  /* 0x00040000050b7984 */ /* 0x000f280000000800 */
[----:B------:R-:W5:Y:S04]  /*2a5d0*/  LDS R13, [R5+0x800] ;  /* 0x00080000050d7984 */ /* 0x000f680000000800 */
[----:B------:R-:W1:Y:S04]  /*2a5e0*/  LDS R15, [R5+0xc00] ;  /* 0x000c0000050f7984 */ /* 0x000e680000000800 */
[----:B------:R-:W-:Y:S04]  /*2a5f0*/  LDS R17, [R5+0x1000] ;  /* 0x0010000005117984 */ /* 0x000fe80000000800 */
[----:B------:R-:W1:Y:S04]  /*2a600*/  LDS R19, [R5+0x1400] ;  /* 0x0014000005137984 */ /* 0x000e680000000800 */
[----:B------:R-:W1:Y:S04]  /*2a610*/  LDS R21, [R5+0x1800] ;  /* 0x0018000005157984 */ /* 0x000e680000000800 */
[----:B------:R-:W1:Y:S04]  /*2a620*/  LDS R23, [R5+0x1c00] ;  /* 0x001c000005177984 */ /* 0x000e680000000800 */
[----:B------:R-:W1:Y:S01]  /*2a630*/  LDS R25, [R5+0x2000] ;  /* 0x0020000005197984 */ /* 0x000e620000000800 */
[----:B---3--:R-:W-:-:S03]  /*2a640*/  FMUL.FTZ R6, R32, R6 ;  /* 0x0000000620067220 */ /* 0x008fc60000410000 */
[----:B------:R-:W3:Y:S01]  /*2a650*/  LDS R27, [R5+0x2400] ;  /* 0x00240000051b7984 */ /* 0x000ee20000000800 */
[----:B0-----:R-:W-:-:S03]  /*2a660*/  FMUL.FTZ R10, R32, R7 ;  /* 0x00000007200a7220 */ /* 0x001fc60000410000 */
[----:B------:R-:W0:Y:S01]  /*2a670*/  LDS R28, [R5+0x2800] ;  /* 0x00280000051c7984 */ /* 0x000e220000000800 */
[----:B--2---:R-:W-:-:S03]  /*2a680*/  FMUL.FTZ R12, R32, R9 ;  /* 0x00000009200c7220 */ /* 0x004fc60000410000 */
[----:B------:R-:W2:Y:S01]  /*2a690*/  LDS R29, [R5+0x2c00] ;  /* 0x002c0000051d7984 */ /* 0x000ea20000000800 */
[----:B----4-:R-:W-:-:S03]  /*2a6a0*/  FMUL.FTZ R14, R32, R11 ;  /* 0x0000000b200e7220 */ /* 0x010fc60000410000 */
[----:B------:R-:W4:Y:S01]  /*2a6b0*/  LDS R30, [R5+0x3000] ;  /* 0x00300000051e7984 */ /* 0x000f220000000800 */
[----:B-----5:R-:W-:-:S03]  /*2a6c0*/  FMUL.FTZ R16, R32, R13 ;  /* 0x0000000d20107220 */ /* 0x020fc60000410000 */
[----:B------:R-:W5:Y:S01]  /*2a6d0*/  LDS R31, [R5+0x3400] ;  /* 0x00340000051f7984 */ /* 0x000f620000000800 */
[----:B-1----:R-:W-:-:S03]  /*2a6e0*/  FMUL.FTZ R18, R32, R15 ;  /* 0x0000000f20127220 */ /* 0x002fc60000410000 */
[----:B------:R1:W-:Y:S04]  /*2a6f0*/  STS [R5+-0x800], R6 ;  /* 0xfff8000605007388 */ /* 0x0003e80000000800 */
[----:B------:R3:W-:Y:S01]  /*2a700*/  STS [R5+-0x400], R10 ;  /* 0xfffc000a05007388 */ /* 0x0007e20000000800 */
[----:B------:R-:W-:-:S03]  /*2a710*/  FMUL.FTZ R20, R32, R19 ;  /* 0x0000001320147220 */ /* 0x000fc60000410000 */
[----:B------:R2:W-:Y:S01]  /*2a720*/  STS [R5], R12 ;  /* 0x0000000c05007388 */ /* 0x0005e20000000800 */
[C---:B------:R-:W-:Y:S01]  /*2a730*/  FMUL.FTZ R22, R32.reuse, R21 ;  /* 0x0000001520167220 */ /* 0x040fe20000410000 */
[C---:B-1----:R-:W-:Y:S02]  /*2a740*/  FMUL.FTZ R6, R32.reuse, R17 ;  /* 0x0000001120067220 */ /* 0x042fe40000410000 */
[----:B------:R5:W-:Y:S01]  /*2a750*/  STS [R5+0x400], R14 ;  /* 0x0004000e05007388 */ /* 0x000be20000000800 */
[C---:B------:R-:W-:Y:S01]  /*2a760*/  FMUL.FTZ R24, R32.reuse, R23 ;  /* 0x0000001720187220 */ /* 0x040fe20000410000 */
[C---:B------:R-:W-:Y:S02]  /*2a770*/  FMUL.FTZ R26, R32.reuse, R25 ;  /* 0x00000019201a7220 */ /* 0x040fe40000410000 */
[----:B------:R-:W-:Y:S01]  /*2a780*/  STS [R5+0x800], R16 ;  /* 0x0008001005007388 */ /* 0x000fe20000000800 */
[----:B---3--:R-:W-:-:S03]  /*2a790*/  FMUL.FTZ R10, R32, R27 ;  /* 0x0000001b200a7220 */ /* 0x008fc60000410000 */
[----:B------:R-:W-:Y:S01]  /*2a7a0*/  STS [R5+0xc00], R18 ;  /* 0x000c001205007388 */ /* 0x000fe20000000800 */
[----:B0-----:R-:W-:-:S03]  /*2a7b0*/  FMUL.FTZ R28, R32, R28 ;  /* 0x0000001c201c7220 */ /* 0x001fc60000410000 */
[----:B------:R-:W-:Y:S01]  /*2a7c0*/  STS [R5+0x1000], R6 ;  /* 0x0010000605007388 */ /* 0x000fe20000000800 */
[----:B--2---:R-:W-:-:S03]  /*2a7d0*/  FMUL.FTZ R12, R32, R29 ;  /* 0x0000001d200c7220 */ /* 0x004fc60000410000 */
[----:B------:R-:W-:Y:S01]  /*2a7e0*/  STS [R5+0x1400], R20 ;  /* 0x0014001405007388 */ /* 0x000fe20000000800 */
[----:B----4-:R-:W-:-:S03]  /*2a7f0*/  FMUL.FTZ R30, R32, R30 ;  /* 0x0000001e201e7220 */ /* 0x010fc60000410000 */
[----:B------:R-:W-:Y:S01]  /*2a800*/  STS [R5+0x1800], R22 ;  /* 0x0018001605007388 */ /* 0x000fe20000000800 */
[----:B-----5:R-:W-:-:S03]  /*2a810*/  FMUL.FTZ R14, R32, R31 ;  /* 0x0000001f200e7220 */ /* 0x020fc60000410000 */
[----:B------:R-:W-:Y:S04]  /*2a820*/  STS [R5+0x1c00], R24 ;  /* 0x001c001805007388 */ /* 0x000fe80000000800 */
[----:B------:R-:W-:Y:S04]  /*2a830*/  STS [R5+0x2000], R26 ;  /* 0x0020001a05007388 */ /* 0x000fe80000000800 */
[----:B------:R-:W-:Y:S04]  /*2a840*/  STS [R5+0x2400], R10 ;  /* 0x0024000a05007388 */ /* 0x000fe80000000800 */
[----:B------:R-:W-:Y:S04]  /*2a850*/  STS [R5+0x2800], R28 ;  /* 0x0028001c05007388 */ /* 0x000fe80000000800 */
[----:B------:R-:W-:Y:S04]  /*2a860*/  STS [R5+0x2c00], R12 ;  /* 0x002c000c05007388 */ /* 0x000fe80000000800 */
[----:B------:R-:W-:Y:S04]  /*2a870*/  STS [R5+0x3000], R30 ;  /* 0x0030001e05007388 */ /* 0x000fe80000000800 */
[----:B------:R0:W-:Y:S02]  /*2a880*/  STS [R5+0x3400], R14 ;  /* 0x0034000e05007388 */ /* 0x0001e40000000800 */
[----:B0-----:R-:W-:Y:S01]  /*2a890*/  VIADD R5, R5, 0x4000 ;  /* 0x0000400005057836 */ /* 0x001fe20000000000 */
[----:B------:R-:W-:Y:S06]  /*2a8a0*/  @!P1 BRA `(.L_x_1347) ;  /* 0xfffffffc00309947 */ /* 0x000fec000383ffff */
.L_x_1346:
[----:B------:R-:W-:Y:S05]  /*2a8b0*/  BSYNC.RECONVERGENT B1 ;  /* 0x0000000000017941 */ /* 0x000fea0003800200 */
.L_x_1345:
[----:B------:R-:W-:Y:S01]  /*2a8c0*/  IADD3 R6, PT, PT, -R4, UR42, RZ ;  /* 0x0000002a04067c10 */ /* 0x000fe2000fffe1ff */
[----:B------:R-:W-:Y:S03]  /*2a8d0*/  BSSY.RECONVERGENT B1, `(.L_x_1348) ;  /* 0x000001e000017945 */ /* 0x000fe60003800200 */
[----:B------:R-:W-:-:S13]  /*2a8e0*/  ISETP.GT.AND P1, PT, R6, 0x400, PT ;  /* 0x000004000600780c */ /* 0x000fda0003f24270 */
[----:B------:R-:W-:Y:S05]  /*2a8f0*/  @!P1 BRA `(.L_x_1349) ;  /* 0x00000000006c9947 */ /* 0x000fea0003800000 */
[----:B------:R-:W3:Y:S01]  /*2a900*/  LDS R6, [R5+-0x800] ;  /* 0xfff8000005067984 */ /* 0x000ee20000000800 */
[----:B------:R-:W-:Y:S02]  /*2a910*/  PLOP3.LUT P0, PT, PT, PT, PT, 0x8, 0x80 ;  /* 0x000000000080781c */ /* 0x000fe40003f0e170 */
[----:B------:R-:W-:Y:S01]  /*2a920*/  IADD3 R4, PT, PT, R4, 0x800, RZ ;  /* 0x0000080004047810 */ /* 0x000fe20007ffe0ff */
[----:B------:R-:W0:Y:S04]  /*2a930*/  LDS R7, [R5+-0x400] ;  /* 0xfffc000005077984 */ /* 0x000e280000000800 */
[----:B--2---:R-:W2:Y:S04]  /*2a940*/  LDS R9, [R5] ;  /* 0x0000000005097984 */ /* 0x004ea80000000800 */
[----:B------:R-:W4:Y:S04]  /*2a950*/  LDS R11, [R5+0x400] ;  /* 0x00040000050b7984 */ /* 0x000f280000000800 */
[----:B------:R-:W5:Y:S04]  /*2a960*/  LDS R13, [R5+0x800] ;  /* 0x00080000050d7984 */ /* 0x000f680000000800 */
[----:B------:R-:W1:Y:S04]  /*2a970*/  LDS R15, [R5+0xc00] ;  /* 0x000c0000050f7984 */ /* 0x000e680000000800 */
[----:B------:R-:W1:Y:S04]  /*2a980*/  LDS R17, [R5+0x1000] ;  /* 0x0010000005117984 */ /* 0x000e680000000800 */
[----:B------:R-:W1:Y:S01]  /*2a990*/  LDS R19, [R5+0x1400] ;  /* 0x0014000005137984 */ /* 0x000e620000000800 */
[C---:B---3--:R-:W-:Y:S01]  /*2a9a0*/  FMUL.FTZ R6, R32.reuse, R6 ;  /* 0x0000000620067220 */ /* 0x048fe20000410000 */
[----:B0-----:R-:W-:-:S04]  /*2a9b0*/  FMUL.FTZ R10, R32, R7 ;  /* 0x00000007200a7220 */ /* 0x001fc80000410000 */
[----:B------:R-:W-:Y:S01]  /*2a9c0*/  STS [R5+-0x800], R6 ;  /* 0xfff8000605007388 */ /* 0x000fe20000000800 */
[----:B--2---:R-:W-:-:S03]  /*2a9d0*/  FMUL.FTZ R12, R32, R9 ;  /* 0x00000009200c7220 */ /* 0x004fc60000410000 */
[----:B------:R-:W-:Y:S01]  /*2a9e0*/  STS [R5+-0x400], R10 ;  /* 0xfffc000a05007388 */ /* 0x000fe20000000800 */
[----:B----4-:R-:W-:-:S03]  /*2a9f0*/  FMUL.FTZ R14, R32, R11 ;  /* 0x0000000b200e7220 */ /* 0x010fc60000410000 */
[----:B------:R-:W-:Y:S01]  /*2aa00*/  STS [R5], R12 ;  /* 0x0000000c05007388 */ /* 0x000fe20000000800 */
[----:B-----5:R-:W-:-:S03]  /*2aa10*/  FMUL.FTZ R16, R32, R13 ;  /* 0x0000000d20107220 */ /* 0x020fc60000410000 */
[----:B------:R-:W-:Y:S01]  /*2aa20*/  STS [R5+0x400], R14 ;  /* 0x0004000e05007388 */ /* 0x000fe20000000800 */
[----:B-1----:R-:W-:-:S03]  /*2aa30*/  FMUL.FTZ R18, R32, R15 ;  /* 0x0000000f20127220 */ /* 0x002fc60000410000 */
[----:B------:R-:W-:Y:S01]  /*2aa40*/  STS [R5+0x800], R16 ;  /* 0x0008001005007388 */ /* 0x000fe20000000800 */
[----:B------:R-:W-:-:S03]  /*2aa50*/  FMUL.FTZ R20, R32, R17 ;  /* 0x0000001120147220 */ /* 0x000fc60000410000 */
[----:B------:R-:W-:Y:S01]  /*2aa60*/  STS [R5+0xc00], R18 ;  /* 0x000c001205007388 */ /* 0x000fe20000000800 */
[----:B------:R-:W-:-:S03]  /*2aa70*/  FMUL.FTZ R22, R32, R19 ;  /* 0x0000001320167220 */ /* 0x000fc60000410000 */
[----:B------:R-:W-:Y:S04]  /*2aa80*/  STS [R5+0x1000], R20 ;  /* 0x0010001405007388 */ /* 0x000fe80000000800 */
[----:B------:R0:W-:Y:S02]  /*2aa90*/  STS [R5+0x1400], R22 ;  /* 0x0014001605007388 */ /* 0x0001e40000000800 */
[----:B0-----:R-:W-:-:S07]  /*2aaa0*/  VIADD R5, R5, 0x2000 ;  /* 0x0000200005057836 */ /* 0x001fce0000000000 */
.L_x_1349:
[----:B------:R-:W-:Y:S05]  /*2aab0*/  BSYNC.RECONVERGENT B1 ;  /* 0x0000000000017941 */ /* 0x000fea0003800200 */
.L_x_1348:
[----:B------:R-:W-:-:S13]  /*2aac0*/  ISETP.LT.OR P0, PT, R4, UR42, P0 ;  /* 0x0000002a04007c0c */ /* 0x000fda0008701670 */
[----:B------:R-:W-:Y:S05]  /*2aad0*/  @!P0 BRA `(.L_x_1340) ;  /* 0x0000000c00448947 */ /* 0x000fea0003800000 */
[----:B------:R-:W3:Y:S04]  /*2aae0*/  LDS R4, [R5+-0x800] ;  /* 0xfff8000005047984 */ /* 0x000ee80000000800 */
[----:B------:R-:W0:Y:S04]  /*2aaf0*/  LDS R6, [R5+-0x400] ;  /* 0xfffc000005067984 */ /* 0x000e280000000800 */
[----:B------:R-:W4:Y:S04]  /*2ab00*/  LDS R7, [R5] ;  /* 0x0000000005077984 */ /* 0x000f280000000800 */
[----:B--2---:R-:W2:Y:S01]  /*2ab10*/  LDS R9, [R5+0x400] ;  /* 0x0004000005097984 */ /* 0x004ea20000000800 */
[-C--:B---3--:R-:W-:Y:S01]  /*2ab20*/  FMUL.FTZ R4, R4, R32.reuse ;  /* 0x0000002004047220 */ /* 0x088fe20000410000 */
[----:B0-----:R-:W-:-:S04]  /*2ab30*/  FMUL.FTZ R6, R6, R32 ;  /* 0x0000002006067220 */ /* 0x001fc80000410000 */
[----:B------:R0:W-:Y:S01]  /*2ab40*/  STS [R5+-0x800], R4 ;  /* 0xfff8000405007388 */ /* 0x0001e20000000800 */
[----:B----4-:R-:W-:-:S03]  /*2ab50*/  FMUL.FTZ R10, R7, R32 ;  /* 0x00000020070a7220 */ /* 0x010fc60000410000 */
[----:B------:R0:W-:Y:S01]  /*2ab60*/  STS [R5+-0x400], R6 ;  /* 0xfffc000605007388 */ /* 0x0001e20000000800 */
[----:B--2---:R-:W-:-:S03]  /*2ab70*/  FMUL.FTZ R12, R9, R32 ;  /* 0x00000020090c7220 */ /* 0x004fc60000410000 */
[----:B------:R0:W-:Y:S04]  /*2ab80*/  STS [R5], R10 ;  /* 0x0000000a05007388 */ /* 0x0001e80000000800 */
[----:B------:R0:W-:Y:S01]  /*2ab90*/  STS [R5+0x400], R12 ;  /* 0x0004000c05007388 */ /* 0x0001e20000000800 */
[----:B------:R-:W-:Y:S05]  /*2aba0*/  BRA `(.L_x_1340) ;  /* 0x0000000c00107947 */ /* 0x000fea0003800000 */
.L_x_1341:
        /* <DEDUP_REMOVED lines=10> */
[----:B------:R-:W4:Y:S01]  /*2ac50*/  LDCU.64 UR12, c[0x0][0x480] ;  /* 0x00009000ff0c77ac */ /* 0x000f220008000a00 */
[----:B------:R-:W-:Y:S02]  /*2ac60*/  LEA.HI R5, R5, 0x1, RZ, 0x18 ;  /* 0x0000000105057811 */ /* 0x000fe400078fc0ff */
[----:B------:R-:W-:Y:S01]  /*2ac70*/  IADD3 R12, P0, PT, R4, UR4, RZ ;  /* 0x00000004040c7c10 */ /* 0x000fe2000ff1e0ff */
[----:B------:R-:W-:Y:S02]  /*2ac80*/  UMOV UR7, 0x400 ;  /* 0x0000040000077882 */ /* 0x000fe40000000000 */
[----:B------:R-:W-:Y:S01]  /*2ac90*/  UIADD3 UR7, UPT, UPT, UR7, 0x840, URZ ;  /* 0x0000084007077890 */ /* 0x000fe2000fffe0ff */
[C---:B------:R-:W-:Y:S01]  /*2aca0*/  IMAD.SHL.U32 R6, R5.reuse, 0x100, RZ ;  /* 0x0000010005067824 */ /* 0x040fe200078e00ff */
[----:B--2---:R-:W-:Y:S02]  /*2acb0*/  IADD3.X R9, PT, PT, RZ, UR5, RZ, P0, !PT ;  /* 0x00000005ff097c10 */ /* 0x004fe400087fe4ff */
[----:B------:R-:W-:-:S02]  /*2acc0*/  LOP3.LUT R5, R5, 0x3, RZ, 0xc0, !PT ;  /* 0x0000000305057812 */ /* 0x000fc400078ec0ff */
[----:B------:R-:W-:-:S05]  /*2acd0*/  LOP3.LUT R7, R6, 0x300, RZ, 0xc0, !PT ;  /* 0x0000030006077812 */ /* 0x000fca00078ec0ff */
[----:B------:R-:W-:Y:S01]  /*2ace0*/  IMAD.IADD R4, R4, 0x1, R7 ;  /* 0x0000000104047824 */ /* 0x000fe200078e0207 */
[----:B----4-:R-:W-:-:S04]  /*2acf0*/  LEA R11, P0, R12, UR12, 0x2 ;  /* 0x0000000c0c0b7c11 */ /* 0x010fc8000f8010ff */
[----:B------:R-:W-:Y:S01]  /*2ad00*/  LEA.HI.X R12, R12, UR13, R9, 0x2, P0 ;  /* 0x0000000d0c0c7c11 */ /* 0x000fe200080f1409 */
[----:B0-----:R-:W-:Y:S01]  /*2ad10*/  ULEA UR7, UR8, UR7, 0x18 ;  /* 0x0000000708077291 */ /* 0x001fe2000f8ec0ff */
[----:B------:R-:W-:-:S05]  /*2ad20*/  IADD3 R9, PT, PT, -R5, RZ, RZ ;  /* 0x000000ff05097210 */ /* 0x000fca0007ffe1ff */
[----:B------:R-:W-:-:S07]  /*2ad30*/  VIADD R5, R0, UR7 ;  /* 0x0000000700057c36 */ /* 0x000fce0008000000 */
.L_x_1352:
[----:B----4-:R-:W3:Y:S01]  /*2ad40*/  LDS R6, [R5] ;  /* 0x0000000005067984 */ /* 0x010ee20000000800 */
[----:B------:R-:W-:Y:S01]  /*2ad50*/  IMAD.MOV.U32 R7, RZ, RZ, R12 ;  /* 0x000000ffff077224 */ /* 0x000fe200078e000c */
[----:B------:R-:W-:-:S04]  /*2ad60*/  IADD3 R9, PT, PT, R9, 0x1, RZ ;  /* 0x0000000109097810 */ /* 0x000fc80007ffe0ff */
[----:B------:R-:W-:Y:S01]  /*2ad70*/  ISETP.NE.AND P0, PT, R9, RZ, PT ;  /* 0x000000ff0900720c */ /* 0x000fe20003f05270 */
[----:B---3--:R-:W-:Y:S01]  /*2ad80*/  FMUL.FTZ R10, R6, R32 ;  /* 0x00000020060a7220 */ /* 0x008fe20000410000 */
[----:B------:R-:W-:Y:S02]  /*2ad90*/  MOV R6, R11 ;  /* 0x0000000b00067202 */ /* 0x000fe40000000f00 */
[----:B------:R-:W-:Y:S02]  /*2ada0*/  IADD3 R11, P2, PT, R11, 0x400, RZ ;  /* 0x000004000b0b7810 */ /* 0x000fe40007f5e0ff */
[----:B------:R0:W-:Y:S03]  /*2adb0*/  STS [R5], R10 ;  /* 0x0000000a05007388 */ /* 0x0001e60000000800 */
[----:B------:R-:W-:Y:S01]  /*2adc0*/  IMAD.X R12, RZ, RZ, R12, P2 ;  /* 0x000000ffff0c7224 */ /* 0x000fe200010e060c */
[----:B------:R4:W-:Y:S01]  /*2add0*/  STG.E desc[UR36][R6.64], R10 ;  /* 0x0000000a06007986 */ /* 0x0009e2000c101924 */
[----:B0-----:R-:W-:-:S02]  /*2ade0*/  IADD3 R5, PT, PT, R5, 0x400, RZ ;  /* 0x0000040005057810 */ /* 0x001fc40007ffe0ff */
[----:B------:R-:W-:Y:S05]  /*2adf0*/  @P0 BRA `(.L_x_1352) ;  /* 0xfffffffc00d00947 */ /* 0x000fea000383ffff */
.L_x_1351:
[----:B------:R-:W-:Y:S05]  /*2ae00*/  BSYNC.RECONVERGENT B1 ;  /* 0x0000000000017941 */ /* 0x000fea0003800200 */
.L_x_1350:
[----:B------:R-:W-:Y:S05]  /*2ae10*/  @!P1 BRA `(.L_x_1340) ;  /* 0x0000000800749947 */ /* 0x000fea0003800000 */
[----:B----4-:R-:W0:Y:S01]  /*2ae20*/  S2R R10, SR_CgaCtaId ;  /* 0x00000000000a7919 */ /* 0x010e220000008800 */
[----:B------:R-:W2:Y:S01]  /*2ae30*/  LDCU.64 UR12, c[0x0][0x480] ;  /* 0x00009000ff0c77ac */ /* 0x000ea20008000a00 */
[C---:B------:R-:W-:Y:S01]  /*2ae40*/  IADD3 R11, PT, PT, -R4.reuse, UR42, RZ ;  /* 0x0000002a040b7c10 */ /* 0x040fe2000fffe1ff */
[----:B------:R-:W-:Y:S01]  /*2ae50*/  BSSY.RECONVERGENT B1, `(.L_x_1353) ;  /* 0x000005b000017945 */ /* 0x000fe20003800200 */
[----:B------:R-:W-:Y:S01]  /*2ae60*/  IADD3 R6, P0, PT, R4, UR4, RZ ;  /* 0x0000000404067c10 */ /* 0x000fe2000ff1e0ff */
[----:B------:R-:W-:Y:S01]  /*2ae70*/  USHF.L.U32 UR7, UR75, 0x2, URZ ;  /* 0x000000024b077899 */ /* 0x000fe200080006ff */
[----:B------:R-:W-:Y:S02]  /*2ae80*/  ISETP.GT.AND P1, PT, R11, 0xc00, PT ;  /* 0x00000c000b00780c */ /* 0x000fe40003f24270 */
[----:B------:R-:W-:Y:S01]  /*2ae90*/  MOV R5, 0x400 ;  /* 0x0000040000057802 */ /* 0x000fe20000000f00 */
[----:B------:R-:W-:-:S03]  /*2aea0*/  IMAD.X R7, RZ, RZ, UR5, P0 ;  /* 0x00000005ff077e24 */ /* 0x000fc600080e06ff */
[----:B------:R-:W-:Y:S02]  /*2aeb0*/  IADD3 R5, PT, PT, R5, 0x840, RZ ;  /* 0x0000084005057810 */ /* 0x000fe40007ffe0ff */
[----:B--2---:R-:W-:-:S04]  /*2aec0*/  LEA R9, P0, R6, UR12, 0x2 ;  /* 0x0000000c06097c11 */ /* 0x004fc8000f8010ff */
[----:B------:R-:W-:Y:S02]  /*2aed0*/  LEA.HI.X R7, R6, UR13, R7, 0x2, P0 ;  /* 0x0000000d06077c11 */ /* 0x000fe400080f1407 */
[----:B------:R-:W-:-:S05]  /*2aee0*/  IADD3 R6, P0, PT, R9, 0x800, RZ ;  /* 0x0000080009067810 */ /* 0x000fca0007f1e0ff */
[----:B------:R-:W-:Y:S01]  /*2aef0*/  IMAD.X R7, RZ, RZ, R7, P0 ;  /* 0x000000ffff077224 */ /* 0x000fe200000e0607 */
[----:B------:R-:W-:Y:S02]  /*2af00*/  PLOP3.LUT P0, PT, PT, PT, PT, 0x80, 0x8 ;  /* 0x000000000008781c */ /* 0x000fe40003f0f070 */
[----:B0-----:R-:W-:Y:S02]  /*2af10*/  LEA R10, R10, R5, 0x18 ;  /* 0x000000050a0a7211 */ /* 0x001fe400078ec0ff */
[----:B------:R-:W-:-:S04]  /*2af20*/  LEA R5, R4, -UR7, 0x2 ;  /* 0x8000000704057c11 */ /* 0x000fc8000f8e10ff */
[----:B------:R-:W-:Y:S01]  /*2af30*/  IADD3 R5, PT, PT, R5, 0x800, R10 ;  /* 0x0000080005057810 */ /* 0x000fe20007ffe00a */
[----:B------:R-:W-:Y:S06]  /*2af40*/  @!P1 BRA `(.L_x_1354) ;  /* 0x00000004002c9947 */ /* 0x000fec0003800000 */
[----:B------:R-:W-:Y:S02]  /*2af50*/  MOV R25, UR42 ;  /* 0x0000002a00197c02 */ /* 0x000fe40008000f00 */
[----:B------:R-:W-:-:S03]  /*2af60*/  PLOP3.LUT P0, PT, PT, PT, PT, 0x8, 0x80 ;  /* 0x000000000080781c */ /* 0x000fc60003f0e170 */
[----:B------:R-:W-:-:S10]  /*2af70*/  VIADD R25, R25, 0xfffff400 ;  /* 0xfffff40019197836 */ /* 0x000fd40000000000 */
.L_x_1355:
[----:B------:R-:W3:Y:S01]  /*2af80*/  LDS R9, [R5+-0x800] ;  /* 0xfff8000005097984 */ /* 0x000ee20000000800 */
[----:B------:R-:W-:-:S03]  /*2af90*/  IADD3 R4, PT, PT, R4, 0x1000, RZ ;  /* 0x0000100004047810 */ /* 0x000fc60007ffe0ff */
[----:B------:R-:W0:Y:S01]  /*2afa0*/  LDS R10, [R5+-0x400] ;  /* 0xfffc0000050a7984 */ /* 0x000e220000000800 */
[----:B------:R-:W-:-:S03]  /*2afb0*/  ISETP.GE.AND P2, PT, R4, R25, PT ;  /* 0x000000190400720c */ /* 0x000fc60003f46270 */
[----:B------:R-:W2:Y:S04]  /*2afc0*/  LDS R11, [R5] ;  /* 0x00000000050b7984 */ /* 0x000ea80000000800 */
[----:B------:R-:W4:Y:S04]  /*2afd0*/  LDS R12, [R5+0x400] ;  /* 0x00040000050c7984 */ /* 0x000f280000000800 */
[----:B------:R-:W5:Y:S04]  /*2afe0*/  LDS R13, [R5+0x800] ;  /* 0x00080000050d7984 */ /* 0x000f680000000800 */
[----:B------:R-:W1:Y:S04]  /*2aff0*/  LDS R14, [R5+0xc00] ;  /* 0x000c0000050e7984 */ /* 0x000e680000000800 */
[----:B------:R-:W1:Y:S04]  /*2b000*/  LDS R15, [R5+0x1000] ;  /* 0x00100000050f7984 */ /* 0x000e680000000800 */
        /* <DEDUP_REMOVED lines=15> */
[----:B------:R-:W-:Y:S01]  /*2b100*/  STG.E desc[UR36][R6.64+-0x800], R9 ;  /* 0xfff8000906007986 */ /* 0x000fe2000c101924 */
[----:B------:R-:W-:-:S03]  /*2b110*/  FMUL.FTZ R15, R32, R15 ;  /* 0x0000000f200f7220 */ /* 0x000fc60000410000 */
[----:B------:R1:W-:Y:S01]  /*2b120*/  STS [R5+-0x800], R9 ;  /* 0xfff8000905007388 */ /* 0x0003e20000000800 */
[----:B------:R-:W-:-:S03]  /*2b130*/  FMUL.FTZ R16, R32, R16 ;  /* 0x0000001020107220 */ /* 0x000fc60000410000 */
[----:B------:R-:W-:Y:S01]  /*2b140*/  STG.E desc[UR36][R6.64+-0x400], R10 ;  /* 0xfffc000a06007986 */ /* 0x000fe2000c101924 */
[----:B------:R-:W-:-:S03]  /*2b150*/  FMUL.FTZ R17, R32, R17 ;  /* 0x0000001120117220 */ /* 0x000fc60000410000 */
[----:B------:R0:W-:Y:S01]  /*2b160*/  STS [R5+-0x400], R10 ;  /* 0xfffc000a05007388 */ /* 0x0001e20000000800 */
[----:B------:R-:W-:Y:S01]  /*2b170*/  FMUL.FTZ R18, R32, R18 ;  /* 0x0000001220127220 */ /* 0x000fe20000410000 */
[----:B-1----:R-:W-:Y:S01]  /*2b180*/  IADD3 R9, P1, PT, R6, 0x4000, RZ ;  /* 0x0000400006097810 */ /* 0x002fe20007f3e0ff */
[C---:B------:R-:W-:Y:S01]  /*2b190*/  FMUL.FTZ R19, R32.reuse, R19 ;  /* 0x0000001320137220 */ /* 0x040fe20000410000 */
[----:B------:R-:W-:Y:S01]  /*2b1a0*/  STG.E desc[UR36][R6.64], R11 ;  /* 0x0000000b06007986 */ /* 0x000fe2000c101924 */
[----:B---3--:R-:W-:-:S03]  /*2b1b0*/  FMUL.FTZ R20, R32, R20 ;  /* 0x0000001420147220 */ /* 0x008fc60000410000 */
[----:B------:R-:W-:Y:S01]  /*2b1c0*/  STS [R5], R11 ;  /* 0x0000000b05007388 */ /* 0x000fe20000000800 */
[----:B0-----:R-:W-:Y:S02]  /*2b1d0*/  IMAD.X R10, RZ, RZ, R7, P1 ;  /* 0x000000ffff0a7224 */ /* 0x001fe400008e0607 */
[C---:B------:R-:W-:Y:S01]  /*2b1e0*/  FMUL.FTZ R21, R32.reuse, R21 ;  /* 0x0000001520157220 */ /* 0x040fe20000410000 */
[----:B------:R-:W-:Y:S01]  /*2b1f0*/  STG.E desc[UR36][R6.64+0x400], R12 ;  /* 0x0004000c06007986 */ /* 0x000fe2000c101924 */
[----:B--2---:R-:W-:-:S03]  /*2b200*/  FMUL.FTZ R22, R32, R22 ;  /* 0x0000001620167220 */ /* 0x004fc60000410000 */
[----:B------:R-:W-:Y:S01]  /*2b210*/  STS [R5+0x400], R12 ;  /* 0x0004000c05007388 */ /* 0x000fe20000000800 */
[----:B----4-:R-:W-:-:S03]  /*2b220*/  FMUL.FTZ R23, R32, R23 ;  /* 0x0000001720177220 */ /* 0x010fc60000410000 */
[----:B------:R-:W-:Y:S01]  /*2b230*/  STG.E desc[UR36][R6.64+0x800], R13 ;  /* 0x0008000d06007986 */ /* 0x000fe2000c101924 */
[----:B-----5:R-:W-:-:S03]  /*2b240*/  FMUL.FTZ R24, R32, R24 ;  /* 0x0000001820187220 */ /* 0x020fc60000410000 */
[----:B------:R-:W-:Y:S04]  /*2b250*/  STS [R5+0x800], R13 ;  /* 0x0008000d05007388 */ /* 0x000fe80000000800 */
[----:B------:R-:W-:Y:S04]  /*2b260*/  STG.E desc[UR36][R6.64+0xc00], R14 ;  /* 0x000c000e06007986 */ /* 0x000fe8000c101924 */
        /* <DEDUP_REMOVED lines=19> */
[----:B------:R0:W-:Y:S04]  /*2b3a0*/  STG.E desc[UR36][R6.64+0x3400], R24 ;  /* 0x0034001806007986 */ /* 0x0001e8000c101924 */
[----:B------:R1:W-:Y:S01]  /*2b3b0*/  STS [R5+0x3400], R24 ;  /* 0x0034001805007388 */ /* 0x0003e20000000800 */
[----:B0-----:R-:W-:Y:S01]  /*2b3c0*/  IMAD.MOV.U32 R6, RZ, RZ, R9 ;  /* 0x000000ffff067224 */ /* 0x001fe200078e0009 */
[----:B------:R-:W-:-:S02]  /*2b3d0*/  MOV R7, R10 ;  /* 0x0000000a00077202 */ /* 0x000fc40000000f00 */
[----:B-1----:R-:W-:Y:S01]  /*2b3e0*/  IADD3 R5, PT, PT, R5, 0x4000, RZ ;  /* 0x0000400005057810 */ /* 0x002fe20007ffe0ff */
[----:B------:R-:W-:Y:S06]  /*2b3f0*/  @!P2 BRA `(.L_x_1355) ;  /* 0xfffffff800e0a947 */ /* 0x000fec000383ffff */
.L_x_1354:
[----:B------:R-:W-:Y:S05]  /*2b400*/  BSYNC.RECONVERGENT B1 ;  /* 0x0000000000017941 */ /* 0x000fea0003800200 */
.L_x_1353:
        /* <DEDUP_REMOVED lines=8> */
[----:B------:R-:W2:Y:S04]  /*2b490*/  LDS R11, [R5] ;  /* 0x00000000050b7984 */ /* 0x000ea80000000800 */
[----:B------:R-:W4:Y:S04]  /*2b4a0*/  LDS R12, [R5+0x400] ;  /* 0x00040000050c7984 */ /* 0x000f280000000800 */
[----:B------:R-:W5:Y:S04]  /*2b4b0*/  LDS R13, [R5+0x800] ;  /* 0x00080000050d7984 */ /* 0x000f680000000800 */
[----:B------:R-:W1:Y:S04]  /*2b4c0*/  LDS R14, [R5+0xc00] ;  /* 0x000c0000050e7984 */ /* 0x000e680000000800 */
[----:B------:R-:W1:Y:S04]  /*2b4d0*/  LDS R15, [R5+0x1000] ;  /* 0x00100000050f7984 */ /* 0x000e680000000800 */
[----:B------:R-:W1:Y:S01]  /*2b4e0*/  LDS R16, [R5+0x1400] ;  /* 0x0014000005107984 */ /* 0x000e620000000800 */
[C---:B---3--:R-:W-:Y:S01]  /*2b4f0*/  FMUL.FTZ R9, R32.reuse, R9 ;  /* 0x0000000920097220 */ /* 0x048fe20000410000 */
[----:B0-----:R-:W-:-:S04]  /*2b500*/  FMUL.FTZ R10, R32, R10 ;  /* 0x0000000a200a7220 */ /* 0x001fc80000410000 */
[----:B------:R-:W-:Y:S01]  /*2b510*/  STG.E desc[UR36][R6.64+-0x800], R9 ;  /* 0xfff8000906007986 */ /* 0x000fe2000c101924 */
[----:B--2---:R-:W-:-:S03]  /*2b520*/  FMUL.FTZ R11, R32, R11 ;  /* 0x0000000b200b7220 */ /* 0x004fc60000410000 */
[----:B------:R0:W-:Y:S01]  /*2b530*/  STS [R5+-0x800], R9 ;  /* 0xfff8000905007388 */ /* 0x0001e20000000800 */
[----:B----4-:R-:W-:-:S03]  /*2b540*/  FMUL.FTZ R12, R32, R12 ;  /* 0x0000000c200c7220 */ /* 0x010fc60000410000 */
[----:B------:R-:W-:Y:S01]  /*2b550*/  STG.E desc[UR36][R6.64+-0x400], R10 ;  /* 0xfffc000a06007986 */ /* 0x000fe2000c101924 */
[----:B-----5:R-:W-:-:S03]  /*2b560*/  FMUL.FTZ R13, R32, R13 ;  /* 0x0000000d200d7220 */ /* 0x020fc60000410000 */
[----:B------:R2:W-:Y:S01]  /*2b570*/  STS [R5+-0x400], R10 ;  /* 0xfffc000a05007388 */ /* 0x0005e20000000800 */
[----:B0-----:R-:W-:Y:S01]  /*2b580*/  IADD3 R9, P1, PT, R6, 0x2000, RZ ;  /* 0x0000200006097810 */ /* 0x001fe20007f3e0ff */
[C---:B-1----:R-:W-:Y:S02]  /*2b590*/  FMUL.FTZ R14, R32.reuse, R14 ;  /* 0x0000000e200e7220 */ /* 0x042fe40000410000 */
[----:B------:R-:W-:Y:S01]  /*2b5a0*/  STG.E desc[UR36][R6.64], R11 ;  /* 0x0000000b06007986 */ /* 0x000fe2000c101924 */
[----:B------:R-:W-:-:S03]  /*2b5b0*/  FMUL.FTZ R15, R32, R15 ;  /* 0x0000000f200f7220 */ /* 0x000fc60000410000 */
[----:B------:R-:W-:Y:S01]  /*2b5c0*/  STS [R5], R11 ;  /* 0x0000000b05007388 */ /* 0x000fe20000000800 */
[----:B--2---:R-:W-:Y:S02]  /*2b5d0*/  IMAD.X R10, RZ, RZ, R7, P1 ;  /* 0x000000ffff0a7224 */ /* 0x004fe400008e0607 */
[----:B------:R-:W-:Y:S01]  /*2b5e0*/  FMUL.FTZ R16, R32, R16 ;  /* 0x0000001020107220 */ /* 0x000fe20000410000 */
        /* <DEDUP_REMOVED lines=10> */
[----:B0-----:R-:W-:Y:S01]  /*2b690*/  MOV R6, R9 ;  /* 0x0000000900067202 */ /* 0x001fe20000000f00 */
[----:B------:R-:W-:-:S02]  /*2b6a0*/  IMAD.MOV.U32 R7, RZ, RZ, R10 ;  /* 0x000000ffff077224 */ /* 0x000fc400078e000a */
[----:B-1----:R-:W-:-:S07]  /*2b6b0*/  VIADD R5, R5, 0x2000 ;  /* 0x0000200005057836 */ /* 0x002fce0000000000 */
.L_x_1357:
[----:B------:R-:W-:Y:S05]  /*2b6c0*/  BSYNC.RECONVERGENT B1 ;  /* 0x0000000000017941 */ /* 0x000fea0003800200 */
.L_x_1356:
[----:B------:R-:W-:-:S13]  /*2b6d0*/  ISETP.LT.OR P0, PT, R4, UR42, P0 ;  /* 0x0000002a04007c0c */ /* 0x000fda0008701670 */
[----:B------:R-:W-:Y:S05]  /*2b6e0*/  @!P0 BRA `(.L_x_1340) ;  /* 0x0000000000408947 */ /* 0x000fea0003800000 */
[----:B------:R-:W3:Y:S04]  /*2b6f0*/  LDS R4, [R5+-0x800] ;  /* 0xfff8000005047984 */ /* 0x000ee80000000800 */
[----:B------:R-:W0:Y:S04]  /*2b700*/  LDS R9, [R5+-0x400] ;  /* 0xfffc000005097984 */ /* 0x000e280000000800 */
[----:B------:R-:W2:Y:S04]  /*2b710*/  LDS R10, [R5] ;  /* 0x00000000050a7984 */ /* 0x000ea80000000800 */
[----:B------:R-:W4:Y:S01]  /*2b720*/  LDS R11, [R5+0x400] ;  /* 0x00040000050b7984 */ /* 0x000f220000000800 */
[-C--:B---3--:R-:W-:Y:S01]  /*2b730*/  FMUL.FTZ R4, R4, R32.reuse ;  /* 0x0000002004047220 */ /* 0x088fe20000410000 */
[----:B0-----:R-:W-:-:S04]  /*2b740*/  FMUL.FTZ R9, R9, R32 ;  /* 0x0000002009097220 */ /* 0x001fc80000410000 */
[----:B------:R0:W-:Y:S01]  /*2b750*/  STG.E desc[UR36][R6.64+-0x800], R4 ;  /* 0xfff8000406007986 */ /* 0x0001e2000c101924 */
[----:B--2---:R-:W-:-:S03]  /*2b760*/  FMUL.FTZ R10, R10, R32 ;  /* 0x000000200a0a7220 */ /* 0x004fc60000410000 */
[----:B------:R0:W-:Y:S01]  /*2b770*/  STS [R5+-0x800], R4 ;  /* 0xfff8000405007388 */ /* 0x0001e20000000800 */
[----:B----4-:R-:W-:-:S03]  /*2b780*/  FMUL.FTZ R11, R11, R32 ;  /* 0x000000200b0b7220 */ /* 0x010fc60000410000 */
[----:B------:R0:W-:Y:S04]  /*2b790*/  STG.E desc[UR36][R6.64+-0x400], R9 ;  /* 0xfffc000906007986 */ /* 0x0001e8000c101924 */
[----:B------:R0:W-:Y:S04]  /*2b7a0*/  STS [R5+-0x400], R9 ;  /* 0xfffc000905007388 */ /* 0x0001e80000000800 */
[----:B------:R0:W-:Y:S04]  /*2b7b0*/  STG.E desc[UR36][R6.64], R10 ;  /* 0x0000000a06007986 */ /* 0x0001e8000c101924 */
[----:B------:R0:W-:Y:S04]  /*2b7c0*/  STS [R5], R10 ;  /* 0x0000000a05007388 */ /* 0x0001e80000000800 */
[----:B------:R0:W-:Y:S04]  /*2b7d0*/  STG.E desc[UR36][R6.64+0x400], R11 ;  /* 0x0004000b06007986 */ /* 0x0001e8000c101924 */
[----:B------:R0:W-:Y:S02]  /*2b7e0*/  STS [R5+0x400], R11 ;  /* 0x0004000b05007388 */ /* 0x0001e40000000800 */
.L_x_1340:
[----:B------:R-:W-:Y:S05]  /*2b7f0*/  BSYNC.RECONVERGENT B0 ;  /* 0x0000000000007941 */ /* 0x000fea0003800200 */
.L_x_1339:
[----:B------:R-:W5:Y:S01]  /*2b800*/  LDCU UR7, c[0x0][0x40c] ;  /* 0x00008180ff0777ac */ /* 0x000f620008000800 */
[----:B------:R-:W1:Y:S01]  /*2b810*/  S2UR UR8, SR_CgaCtaId ;  /* 0x00000000000879c3 */ /* 0x000e620000008800 */
[----:B------:R-:W-:Y:S01]  /*2b820*/  SHF.R.U32.HI R18, RZ, 0x6, R2 ;  /* 0x00000006ff127819 */ /* 0x000fe20000011602 */
[----:B------:R-:W-:Y:S01]  /*2b830*/  IMAD.SHL.U32 R19, R2, 0x10, RZ ;  /* 0x0000001002137824 */ /* 0x000fe200078e00ff */
[----:B------:R-:W-:Y:S01]  /*2b840*/  USHF.R.S32.HI UR4, URZ, 0x1f, UR41 ;  /* 0x0000001fff047899 */ /* 0x000fe20008011429 */
[----:B------:R-:W-:Y:S01]  /*2b850*/  BSSY.RECONVERGENT B0, `(.L_x_1358) ;  /* 0x000001a000007945 */ /* 0x000fe20003800200 */
[----:B------:R-:W-:Y:S01]  /*2b860*/  UMOV UR5, 0x400 ;  /* 0x0000040000057882 */ /* 0x000fe20000000000 */
[----:B0-2---:R-:W-:Y:S01]  /*2b870*/  LOP3.LUT R9, R0, 0xfc, RZ, 0xc0, !PT ;  /* 0x000000fc00097812 */ /* 0x005fe200078ec0ff */
[----:B------:R-:W-:Y:S01]  /*2b880*/  ULEA.HI UR4, UR4, UR41, URZ, 0x2 ;  /* 0x0000002904047291 */ /* 0x000fe2000f8f10ff */
[----:B----4-:R-:W-:Y:S02]  /*2b890*/  CS2R R6, SRZ ;  /* 0x0000000000067805 */ /* 0x010fe4000001ff00 */
[----:B------:R-:W-:-:S02]  /*2b8a0*/  CS2R R4, SRZ ;  /* 0x0000000000047805 */ /* 0x000fc4000001ff00 */
[----:B------:R-:W-:Y:S01]  /*2b8b0*/  LOP3.LUT R19, R19, 0x3f0, RZ, 0xc0, !PT ;  /* 0x000003f013137812 */ /* 0x000fe200078ec0ff */
[----:B------:R-:W-:-:S04]  /*2b8c0*/  ULOP3.LUT UR4, UR4, 0xfffffffc, URZ, 0xc0, !UPT ;  /* 0xfffffffc04047892 */ /* 0x000fc8000f8ec0ff */
[----:B------:R-:W-:Y:S01]  /*2b8d0*/  UIADD3 UR4, UPT, UPT, UR41, -UR4, URZ ;  /* 0x8000000429047290 */ /* 0x000fe2000fffe0ff */
[----:B-----5:R-:W-:Y:S01]  /*2b8e0*/  MOV R41, UR7 ;  /* 0x0000000700297c02 */ /* 0x020fe20008000f00 */
[----:B------:R-:W-:-:S04]  /*2b8f0*/  UIADD3 UR7, UPT, UPT, UR5, 0x440, URZ ;  /* 0x0000044005077890 */ /* 0x000fc8000fffe0ff */
[----:B------:R-:W-:Y:S01]  /*2b900*/  ISETP.NE.AND P0, PT, R18, UR4, PT ;  /* 0x0000000412007c0c */ /* 0x000fe2000bf05270 */
[----:B-1----:R-:W-:-:S03]  /*2b910*/  ULEA UR7, UR8, UR7, 0x18 ;  /* 0x0000000708077291 */ /* 0x002fc6000f8ec0ff */
[----:B------:R-:W-:-:S13]  /*2b920*/  ISETP.NE.OR P0, PT, R41, RZ, P0 ;  /* 0x000000ff2900720c */ /* 0x000fda0000705670 */
        /* <DEDUP_REMOVED lines=8> */
[----:B0-----:R-:W-:-:S04]  /*2b9b0*/  IMAD R7, R0, 0x100, R9 ;  /* 0x0000010000077824 */ /* 0x001fc800078e0209 */
[----:B-1----:R-:W-:-:S06]  /*2b9c0*/  IMAD.WIDE.U32 R4, R7, 0x4, R4 ;  /* 0x0000000407047825 */ /* 0x002fcc00078e0004 */
[----:B------:R-:W5:Y:S02]  /*2b9d0*/  LDG.E.128 R4, desc[UR36][R4.64] ;  /* 0x0000002404047981 */ /* 0x000f64000c1e1d00 */
.L_x_1360:
[----:B-----5:R0:W-:Y:S02]  /*2b9e0*/  STS.128 [R19+UR7], R4 ;  /* 0x0000000413007988 */ /* 0x0201e40008000c07 */
.L_x_1359:
[----:B------:R-:W-:Y:S05]  /*2b9f0*/  BSYNC.RECONVERGENT B0 ;  /* 0x0000000000007941 */ /* 0x000fea0003800200 */
.L_x_1358:
[----:B------:R-:W1:Y:S01]  /*2ba00*/  LDCU UR12, c[0x0][0x3f4] ;  /* 0x00007e80ff0c77ac */ /* 0x000e620008000800 */
[----:B------:R-:W2:Y:S01]  /*2ba10*/  LDC.64 R10, c[0x0][0x3c0] ;  /* 0x0000f000ff0a7b82 */ /* 0x000ea20000000a00 */
[----:B------:R-:W-:Y:S01]  /*2ba20*/  VIADD R26, R18, UR75 ;  /* 0x0000004b121a7c36 */ /* 0x000fe20008000000 */
[----:B------:R-:W-:Y:S01]  /*2ba30*/  BSSY.RECONVERGENT B0, `(.L_x_1361) ;  /* 0x000009c000007945 */ /* 0x000fe20003800200 */
[----:B------:R-:W4:Y:S01]  /*2ba40*/  LDCU UR11, c[0x0][0x3f8] ;  /* 0x00007f00ff0b77ac */ /* 0x000f220008000800 */
[----:B------:R-:W-:Y:S01]  /*2ba50*/  CS2R R14, SRZ ;  /* 0x00000000000e7805 */ /* 0x000fe2000001ff00 */
[----:B------:R-:W-:Y:S01]  /*2ba60*/  UIADD3 UR5, UPT, UPT, UR5, 0x840, URZ ;  /* 0x0000084005057890 */ /* 0x000fe2000fffe0ff */
[----:B------:R-:W0:Y:S03]  /*2ba70*/  LDCU UR18, c[0x0][0x40c] ;  /* 0x00008180ff1277ac */ /* 0x000e260008000800 */
[----:B------:R-:W-:Y:S01]  /*2ba80*/  ULEA UR5, UR8, UR5, 0x18 ;  /* 0x0000000508057291 */ /* 0x000fe2000f8ec0ff */
[----:B------:R-:W0:Y:S01]  /*2ba90*/  LDCU.64 UR16, c[0x0][0x3c8] ;  /* 0x00007900ff1077ac */ /* 0x000e220008000a00 */
[----:B-1----:R-:W-:Y:S01]  /*2baa0*/  MOV R0, UR12 ;  /* 0x0000000c00007c02 */ /* 0x002fe20008000f00 */
[----:B------:R-:W-:-:S03]  /*2bab0*/  UISETP.LT.AND UP0, UPT, UR41, UR12, UPT ;  /* 0x0000000c2900728c */ /* 0x000fc6000bf01270 */
[----:B------:R-:W-:Y:S01]  /*2bac0*/  LEA R27, R18, UR5, 0x2 ;  /* 0x00000005121b7c11 */ /* 0x000fe2000f8e10ff */
[----:B----4-:R-:W-:Y:S01]  /*2bad0*/  UIMAD UR6, UR6, UR11, UR9 ;  /* 0x0000000b060672a4 */ /* 0x010fe2000f8e0209 */
[----:B------:R-:W-:Y:S01]  /*2bae0*/  IMAD R17, R0, UR33, R9 ;  /* 0x0000002100117c24 */ /* 0x000fe2000f8e0209 */
[----:B------:R-:W-:Y:S02]  /*2baf0*/  USEL UR10, UR41, UR12, UP0 ;  /* 0x0000000c290a7287 */ /* 0x000fe40008000000 */
[----:B------:R-:W-:Y:S01]  /*2bb00*/  USHF.L.U32 UR6, UR6, 0x8, URZ ;  /* 0x0000000806067899 */ /* 0x000fe200080006ff */
[----:B--2---:R-:W-:Y:S01]  /*2bb10*/  IMAD.WIDE R16, R17, 0x4, R10 ;  /* 0x0000000411107825 */ /* 0x004fe200078e020a */
[----:B------:R-:W-:Y:S02]  /*2bb20*/  BAR.SYNC.DEFER_BLOCKING 0x0 ;  /* 0x0000000000007b1d */ /* 0x000fe40000010000 */
[----:B------:R-:W-:Y:S02]  /*2bb30*/  ISETP.GE.AND P0, PT, R26, UR10, PT ;  /* 0x0000000a1a007c0c */ /* 0x000fe4000bf06270 */
[----:B------:R-:W-:-:S04]  /*2bb40*/  IMAD R13, R0, UR6, R9 ;  /* 0x00000006000d7c24 */ /* 0x000fc8000f8e0209 */
[----:B------:R-:W-:Y:S01]  /*2bb50*/  IMAD.WIDE R10, R13, 0x4, R10 ;  /* 0x000000040d0a7825 */ /* 0x000fe200078e020a */
[----:B------:R-:W-:-:S06]  /*2bb60*/  CS2R R12, SRZ ;  /* 0x00000000000c7805 */ /* 0x000fcc000001ff00 */
[----:B0-----:R-:W-:Y:S05]  /*2bb70*/  @P0 BRA `(.L_x_1362) ;  /* 0x00000008001c0947 */ /* 0x001fea0003800000 */
[----:B------:R-:W-:Y:S01]  /*2bb80*/  IADD3 R20, PT, PT, R26, 0x4, RZ ;  /* 0x000000041a147810 */ /* 0x000fe20007ffe0ff */
[----:B------:R-:W0:Y:S01]  /*2bb90*/  LDC.64 R12, c[0x0][0x458] ;  /* 0x00011600ff0c7b82 */ /* 0x000e220000000a00 */
[----:B------:R-:W-:Y:S01]  /*2bba0*/  ULOP3.LUT UR8, URZ, UR75, URZ, 0x33, !UPT ;  /* 0x0000004bff087292 */ /* 0x000fe2000f8e33ff */
[----:B------:R-:W-:Y:S01]  /*2bbb0*/  BSSY.RECONVERGENT B1, `(.L_x_1363) ;  /* 0x0000032000017945 */ /* 0x000fe20003800200 */
[----:B------:R-:W-:Y:S01]  /*2bbc0*/  VIMNMX R15, PT, PT, R20, UR10, !PT ;  /* 0x0000000a140f7c48 */ /* 0x000fe2000ffe0100 */
[----:B------:R-:W-:Y:S02]  /*2bbd0*/  UIMAD UR13, UR39, UR11, UR9 ;  /* 0x0000000b270d72a4 */ /* 0x000fe4000f8e0209 */
[----:B------:R-:W-:Y:S01]  /*2bbe0*/  IMAD R45, R0, UR11, RZ ;  /* 0x0000000b002d7c24 */ /* 0x000fe2000f8e02ff */
[----:B------:R-:W-:Y:S01]  /*2bbf0*/  IADD3 R21, PT, PT, -R18, UR8, R15 ;  /* 0x0000000812157c10 */ /* 0x000fe2000fffe10f */
[----:B------:R-:W-:Y:S02]  /*2bc00*/  IMAD.MOV.U32 R0, RZ, RZ, R26 ;  /* 0x000000ffff007224 */ /* 0x000fe400078e001a */
[----:B------:R-:W-:Y:S01]  /*2bc10*/  IMAD.U32 R14, RZ, RZ, UR13 ;  /* 0x0000000dff0e7e24 */ /* 0x000fe2000f8e00ff */
[----:B------:R-:W-:-:S04]  /*2bc20*/  LOP3.LUT P0, RZ, R21, 0x4, RZ, 0xc0, !PT ;  /* 0x0000000415ff7812 */ /* 0x000fc8000780c0ff */
[----:B------:R-:W-:Y:S02]  /*2bc30*/  LEA R23, R14, R9, 0x8 ;  /* 0x000000090e177211 */ /* 0x000fe400078e40ff */
[----:B------:R-:W-:-:S03]  /*2bc40*/  CS2R R14, SRZ ;  /* 0x00000000000e7805 */ /* 0x000fc6000001ff00 */
[----:B0-----:R-:W-:Y:S01]  /*2bc50*/  IMAD.WIDE R22, R23, 0x4, R12 ;  /* 0x0000000417167825 */ /* 0x001fe200078e020c */
[----:B------:R-:W-:-:S03]  /*2bc60*/  CS2R R12, SRZ ;  /* 0x00000000000c7805 */ /* 0x000fc6000001ff00 */
        /* <DEDUP_REMOVED lines=11> */
[----:B------:R0:W1:Y:S03]  /*2bd20*/  LDS R0, [R27] ;  /* 0x000000001b007984 */ /* 0x0000660000000800 */
[----:B------:R-:W-:-:S05]  /*2bd30*/  IMAD.WIDE R12, R13, 0x4, R16 ;  /* 0x000000040d0c7825 */ /* 0x000fca00078e0210 */
[----:B------:R0:W5:Y:S01]  /*2bd40*/  LDG.E.128 R28, desc[UR36][R12.64] ;  /* 0x000000240c1c7981 */ /* 0x000162000c1e1d00 */
[----:B------:R-:W-:Y:S05]  /*2bd50*/  @P0 BRA `(.L_x_1365) ;  /* 0x0000000000480947 */ /* 0x000fea0003800000 */
[----:B------:R-:W-:Y:S01]  /*2bd60*/  UISETP.NE.AND UP0, UPT, UR40, URZ, UPT ;  /* 0x000000ff2800728c */ /* 0x000fe2000bf05270 */
[----:B0-----:R-:W0:Y:S05]  /*2bd70*/  LDS.128 R12, [R19+UR7] ;  /* 0x00000007130c7984 */ /* 0x001e2a0008000c00 */
[----:B------:R-:W-:-:S13]  /*2bd80*/  PLOP3.LUT P0, PT, PT, PT, UP0, 0x80, 0x8 ;  /* 0x000000000008781c */ /* 0x000fda0003f0f008 */
[----:B---3--:R-:W2:Y:S01]  /*2bd90*/  @P0 LDG.E.128 R32, desc[UR36][R22.64] ;  /* 0x0000002416200981 */ /* 0x008ea2000c1e1d00 */
[----:B------:R-:W-:Y:S02]  /*2bda0*/  PLOP3.LUT P0, PT, PT, PT, UP0, 0x80, 0x8 ;  /* 0x000000000008781c */ /* 0x000fe40003f0f008 */
[----:B------:R-:W-:Y:S02]  /*2bdb0*/  PLOP3.LUT P1, PT, PT, PT, UP0, 0x80, 0x8 ;  /* 0x000000000008781c */ /* 0x000fe40003f2f008 */
[----:B------:R-:W-:Y:S02]  /*2bdc0*/  PLOP3.LUT P2, PT, PT, PT, UP0, 0x80, 0x8 ;  /* 0x000000000008781c */ /* 0x000fe40003f4f008 */
[----:B------:R-:W-:Y:S01]  /*2bdd0*/  PLOP3.LUT P3, PT, PT, PT, UP0, 0x80, 0x8 ;  /* 0x000000000008781c */ /* 0x000fe20003f6f008 */
[----:B0----5:R-:W-:Y:S01]  /*2bde0*/  FADD.FTZ R28, R28, R12 ;  /* 0x0000000c1c1c7221 */ /* 0x021fe20000010000 */
[----:B------:R-:W-:Y:S01]  /*2bdf0*/  FADD.FTZ R29, R29, R13 ;  /* 0x0000000d1d1d7221 */ /* 0x000fe20000010000 */
[----:B------:R-:W-:Y:S01]  /*2be00*/  FADD.FTZ R30, R30, R14 ;  /* 0x0000000e1e1e7221 */ /* 0x000fe20000010000 */
[----:B------:R-:W-:Y:S01]  /*2be10*/  FADD.FTZ R31, R31, R15 ;  /* 0x0000000f1f1f7221 */ /* 0x000fe20000010000 */
[----:B------:R-:W-:-:S04]  /*2be20*/  IMAD.WIDE.U32 R12, R25, 0x4, R10 ;  /* 0x00000004190c7825 */ /* 0x000fc800078e000a */
[----:B--2---:R-:W-:Y:S01]  /*2be30*/  @P0 FMUL.FTZ R28, R28, R32 ;  /* 0x000000201c1c0220 */ /* 0x004fe20000410000 */
[----:B------:R-:W-:Y:S01]  /*2be40*/  @P1 FMUL.FTZ R29, R29, R33 ;  /* 0x000000211d1d1220 */ /* 0x000fe20000410000 */
[----:B------:R-:W-:Y:S02]  /*2be50*/  @P2 FMUL.FTZ R30, R30, R34 ;  /* 0x000000221e1e2220 */ /* 0x000fe40000410000 */
[----:B------:R-:W-:-:S05]  /*2be60*/  @P3 FMUL.FTZ R31, R31, R35 ;  /* 0x000000231f1f3220 */ /* 0x000fca0000410000 */
[----:B------:R2:W-:Y:S02]  /*2be70*/  STG.E.128 desc[UR36][R12.64], R28 ;  /* 0x0000001c0c007986 */ /* 0x0005e4000c101d24 */
.L_x_1365:
[C---:B012--5:R-:W-:Y:S01]  /*2be80*/  FFMA.FTZ R12, R0.reuse, R28, RZ ;  /* 0x0000001c000c7223 */ /* 0x067fe200000100ff */
[C---:B------:R-:W-:Y:S01]  /*2be90*/  FFMA.FTZ R13, R0.reuse, R29, RZ ;  /* 0x0000001d000d7223 */ /* 0x040fe200000100ff */
[C---:B------:R-:W-:Y:S01]  /*2bea0*/  FFMA.FTZ R14, R0.reuse, R30, RZ ;  /* 0x0000001e000e7223 */ /* 0x040fe200000100ff */
[----:B------:R-:W-:Y:S01]  /*2beb0*/  FFMA.FTZ R15, R0, R31, RZ ;  /* 0x0000001f000f7223 */ /* 0x000fe200000100ff */
[----:B------:R-:W-:-:S07]  /*2bec0*/  IMAD.MOV.U32 R0, RZ, RZ, R20 ;  /* 0x000000ffff007224 */ /* 0x000fce00078e0014 */
.L_x_1364:
[----:B------:R-:W-:Y:S05]  /*2bed0*/  BSYNC.RECONVERGENT B1 ;  /* 0x0000000000017941 */ /* 0x000fea0003800200 */
.L_x_1363:
[----:B------:R-:W-:-:S13]  /*2bee0*/  ISETP.GE.U32.AND P0, PT, R21, 0x4, PT ;  /* 0x000000041500780c */ /* 0x000fda0003f06070 */
[----:B------:R-:W-:Y:S05]  /*2bef0*/  @!P0 BRA `(.L_x_1362) ;  /* 0x00000004003c8947 */ /* 0x000fea0003800000 */
[----:B------:R-:W-:Y:S01]  /*2bf00*/  USHF.L.U32 UR8, UR75, 0x2, URZ ;  /* 0x000000024b087899 */ /* 0x000fe200080006ff */
[----:B------:R-:W-:Y:S01]  /*2bf10*/  MOV R21, UR5 ;  /* 0x0000000500157c02 */ /* 0x000fe20008000f00 */
[C---:B------:R-:W-:Y:S01]  /*2bf20*/  IMAD.SHL.U32 R29, R0.reuse, 0x100, RZ ;  /* 0x00000100001d7824 */ /* 0x040fe200078e00ff */
[----:B------:R-:W-:Y:S02]  /*2bf30*/  ISETP.NE.AND P0, PT, R41, RZ, PT ;  /* 0x000000ff2900720c */ /* 0x000fe40003f05270 */
[----:B------:R-:W-:Y:S02]  /*2bf40*/  SHF.L.U32 R30, R45, 0x8, RZ ;  /* 0x000000082d1e7819 */ /* 0x000fe400000006ff */
[----:B------:R-:W-:-:S04]  /*2bf50*/  LEA R20, R0, -UR8, 0x2 ;  /* 0x8000000800147c11 */ /* 0x000fc8000f8e10ff */
[----:B------:R-:W-:-:S07]  /*2bf60*/  IADD3 R28, PT, PT, R20, 0x10, R21 ;  /* 0x00000010141c7810 */ /* 0x000fce0007ffe015 */
.L_x_1369:
[----:B------:R-:W-:-:S05]  /*2bf70*/  IADD3 R20, P1, PT, R3, R0, RZ ;  /* 0x0000000003147210 */ /* 0x000fca0007f3e0ff */
[----:B------:R-:W-:Y:S01]  /*2bf80*/  IMAD.X R21, RZ, RZ, R8, P1 ;  /* 0x000000ffff157224 */ /* 0x000fe200008e0608 */
[----:B------:R-:W-:-:S04]  /*2bf90*/  LEA R24, P1, R20, UR16, 0x2 ;  /* 0x0000001014187c11 */ /* 0x000fc8000f8210ff */
[----:B------:R-:W-:-:S05]  /*2bfa0*/  LEA.HI.X R25, R20, UR17, R21, 0x2, P1 ;  /* 0x0000001114197c11 */ /* 0x000fca00088f1415 */
[----:B------:R-:W2:Y:S02]  /*2bfb0*/  LDG.E R20, desc[UR36][R24.64] ;  /* 0x0000002418147981 */ /* 0x000ea4000c1e1900 */
[----:B--2---:R-:W-:-:S04]  /*2bfc0*/  IMAD R21, R20, R30, R29 ;  /* 0x0000001e14157224 */ /* 0x004fc800078e021d */
[----:B------:R-:W-:-:S05]  /*2bfd0*/  IMAD.WIDE R20, R21, 0x4, R16 ;  /* 0x0000000415147825 */ /* 0x000fca00078e0210 */
[----:B---3--:R0:W5:Y:S01]  /*2bfe0*/  LDG.E.128 R32, desc[UR36][R20.64] ;  /* 0x0000002414207981 */ /* 0x008162000c1e1d00 */
[----:B------:R-:W-:Y:S04]  /*2bff0*/  BSSY.RECONVERGENT B1, `(.L_x_1366) ;  /* 0x0000014000017945 */ /* 0x000fe80003800200 */
[----:B------:R-:W-:Y:S05]  /*2c000*/  @P0 BRA `(.L_x_1367) ;  /* 0x0000000000480947 */ /* 0x000fea0003800000 */
[----:B------:R-:W-:Y:S01]  /*2c010*/  UISETP.NE.AND UP0, UPT, UR40, URZ, UPT ;  /* 0x000000ff2800728c */ /* 0x000fe2000bf05270 */
[----:B------:R-:W1:Y:S05]  /*2c020*/  LDS.128 R36, [R19+UR7] ;  /* 0x0000000713247984 */ /* 0x000e6a0008000c00 */
[----:B------:R-:W-:-:S13]  /*2c030*/  PLOP3.LUT P0, PT, PT, PT, UP0, 0x80, 0x8 ;  /* 0x000000000008781c */ /* 0x000fda0003f0f008 */
[----:B------:R-:W2:Y:S01]  /*2c040*/  @P0 LDG.E.128 R40, desc[UR36][R22.64] ;  /* 0x0000002416280981 */ /* 0x000ea2000c1e1d00 */
[----:B------:R-:W-:Y:S01]  /*2c050*/  PLOP3.LUT P0, PT, PT, PT, UP0, 0x80, 0x8 ;  /* 0x000000000008781c */ /* 0x000fe20003f0f008 */
[----:B0-----:R-:W-:Y:S01]  /*2c060*/  IMAD.WIDE.U32 R20, R29, 0x4, R10 ;  /* 0x000000041d147825 */ /* 0x001fe200078e000a */
[----:B------:R-:W-:Y:S02]  /*2c070*/  PLOP3.LUT P1, PT, PT, PT, UP0, 0x80, 0x8 ;  /* 0x000000000008781c */ /* 0x000fe40003f2f008 */
[----:B------:R-:W-:Y:S02]  /*2c080*/  PLOP3.LUT P2, PT, PT, PT, UP0, 0x80, 0x8 ;  /* 0x000000000008781c */ /* 0x000fe40003f4f008 */
[----:B------:R-:W-:Y:S01]  /*2c090*/  PLOP3.LUT P3, PT, PT, PT, UP0, 0x80, 0x8 ;  /* 0x000000000008781c */ /* 0x000fe20003f6f008 */
[----:B-1---5:R-:W-:Y:S01]  /*2c0a0*/  FADD.FTZ R32, R32, R36 ;  /* 0x0000002420207221 */ /* 0x022fe20000010000 */
[----:B------:R-:W-:Y:S01]  /*2c0b0*/  FADD.FTZ R33, R33, R37 ;  /* 0x0000002521217221 */ /* 0x000fe20000010000 */
[----:B------:R-:W-:Y:S01]  /*2c0c0*/  FADD.FTZ R34, R34, R38 ;  /* 0x0000002622227221 */ /* 0x000fe20000010000 */
[----:B------:R-:W-:-:S03]  /*2c0d0*/  FADD.FTZ R35, R35, R39 ;  /* 0x0000002723237221 */ /* 0x000fc60000010000 */
[----:B--2---:R-:W-:Y:S02]  /*2c0e0*/  @P0 FMUL.FTZ R32, R32, R40 ;  /* 0x0000002820200220 */ /* 0x004fe40000410000 */
[----:B------:R-:W-:Y:S02]  /*2c0f0*/  @P1 FMUL.FTZ R33, R33, R41 ;  /* 0x0000002921211220 */ /* 0x000fe40000410000 */
[----:B------:R-:W-:Y:S02]  /*2c100*/  @P2 FMUL.FTZ R34, R34, R42 ;  /* 0x0000002a22222220 */ /* 0x000fe40000410000 */
[----:B------:R-:W-:-:S05]  /*2c110*/  @P3 FMUL.FTZ R35, R35, R43 ;  /* 0x0000002b23233220 */ /* 0x000fca0000410000 */
[----:B------:R1:W-:Y:S02]  /*2c120*/  STG.E.128 desc[UR36][R20.64], R32 ;  /* 0x0000002014007986 */ /* 0x0003e4000c101d24 */
.L_x_1367:
[----:B------:R-:W-:Y:S05]  /*2c130*/  BSYNC.RECONVERGENT B1 ;  /* 0x0000000000017941 */ /* 0x000fea0003800200 */
.L_x_1366:
[----:B------:R-:W0:Y:S04]  /*2c140*/  LDG.E R24, desc[UR36][R24.64+0x10] ;  /* 0x0000102418187981 */ /* 0x000e28000c1e1900 */
[----:B------:R-:W2:Y:S01]  /*2c150*/  LDS R31, [R28+-0x10] ;  /* 0xfffff0001c1f7984 */ /* 0x000ea20000000800 */
[----:B01----:R-:W-:-:S05]  /*2c160*/  IMAD R20, R45, R24, RZ ;  /* 0x000000182d147224 */ /* 0x003fca00078e02ff */
[----:B------:R-:W-:-:S05]  /*2c170*/  LEA R20, R20, R29, 0x8 ;  /* 0x0000001d14147211 */ /* 0x000fca00078e40ff */
[----:B------:R-:W-:-:S04]  /*2c180*/  VIADD R21, R20, 0x400 ;  /* 0x0000040014157836 */ /* 0x000fc80000000000 */
[----:B------:R-:W-:-:S05]  /*2c190*/  IMAD.WIDE R20, R21, 0x4, R16 ;  /* 0x0000000415147825 */ /* 0x000fca00078e0210 */
[----:B------:R0:W5:Y:S01]  /*2c1a0*/  LDG.E.128 R36, desc[UR36][R20.64] ;  /* 0x0000002414247981 */ /* 0x000162000c1e1d00 */
[----:B------:R-:W-:Y:S01]  /*2c1b0*/  MOV R41, UR18 ;  /* 0x0000001200297c02 */ /* 0x000fe20008000f00 */
[C---:B--2--5:R-:W-:Y:S01]  /*2c1c0*/  FFMA.FTZ R32, R31.reuse, R32, R12 ;  /* 0x000000201f207223 */ /* 0x064fe2000001000c */
[C---:B------:R-:W-:Y:S01]  /*2c1d0*/  FFMA.FTZ R40, R31.reuse, R33, R13 ;  /* 0x000000211f287223 */ /* 0x040fe2000001000d */
[----:B------:R-:W-:Y:S01]  /*2c1e0*/  FFMA.FTZ R25, R31, R34, R14 ;  /* 0x000000221f197223 */ /* 0x000fe2000001000e */
[----:B------:R-:W-:Y:S01]  /*2c1f0*/  ISETP.NE.AND P0, PT, R41, RZ, PT ;  /* 0x000000ff2900720c */ /* 0x000fe20003f05270 */
[----:B------:R-:W-:-:S12]  /*2c200*/  FFMA.FTZ R24, R31, R35, R15 ;  /* 0x000000231f187223 */ /* 0x000fd8000001000f */
[----:B0-----:R-:W-:Y:S05]  /*2c210*/  @P0 BRA `(.L_x_1368) ;  /* 0x00000000004c0947 */ /* 0x001fea0003800000 */
[----:B------:R-:W-:Y:S01]  /*2c220*/  UISETP.NE.AND UP0, UPT, UR40, URZ, UPT ;  /* 0x000000ff2800728c */ /* 0x000fe2000bf05270 */
[----:B------:R-:W0:Y:S05]  /*2c230*/  LDS.128 R48, [R19+UR7] ;  /* 0x0000000713307984 */ /* 0x000e2a0008000c00 */
[----:B------:R-:W-:-:S13]  /*2c240*/  PLOP3.LUT P1, PT, PT, PT, UP0, 0x80, 0x8 ;  /* 0x000000000008781c */ /* 0x000fda0003f2f008 */
[----:B------:R-:W2:Y:S01]  /*2c250*/  @P1 LDG.E.128 R12, desc[UR36][R22.64] ;  /* 0x00000024160c1981 */ /* 0x000ea2000c1e1d00 */
[----:B------:R-:W-:Y:S01]  /*2c260*/  PLOP3.LUT P1, PT, PT, PT, UP0, 0x80, 0x8 ;  /* 0x000000000008781c */ /* 0x000fe20003f2f008 */
[----:B------:R-:W-:Y:S01]  /*2c270*/  VIADD R21, R29, 0x400 ;  /* 0x000004001d157836 */ /* 0x000fe20000000000 */
[----:B------:R-:W-:Y:S02]  /*2c280*/  PLOP3.LUT P2, PT, PT, PT, UP0, 0x80, 0x8 ;  /* 0x000000000008781c */ /* 0x000fe40003f4f008 */
[----:B------:R-:W-:Y:S02]  /*2c290*/  PLOP3.LUT P3, PT, PT, PT, UP0, 0x80, 0x8 ;  /* 0x000000000008781c */ /* 0x000fe40003f6f008 */
[----:B------:R-:W-:Y:S01]  /*2c2a0*/  PLOP3.LUT P4, PT, PT, PT, UP0, 0x80, 0x8 ;  /* 0x000000000008781c */ /* 0x000fe20003f8f008 */
[----:B0-----:R-:W-:Y:S01]  /*2c2b0*/  FADD.FTZ R36, R48, R36 ;  /* 0x0000002430247221 */ /* 0x001fe20000010000 */
[----:B------:R-:W-:Y:S01]  /*2c2c0*/  FADD.FTZ R37, R49, R37 ;  /* 0x0000002531257221 */ /* 0x000fe20000010000 */
[----:B------:R-:W-:Y:S01]  /*2c2d0*/  FADD.FTZ R38, R50, R38 ;  /* 0x0000002632267221 */ /* 0x000fe20000010000 */
[----:B------:R-:W-:-:S03]  /*2c2e0*/  FADD.FTZ R39, R51, R39 ;  /* 0x0000002733277221 */ /* 0x000fc60000010000 */
[----:B--2---:R-:W-:Y:S02]  /*2c2f0*/  @P1 FMUL.FTZ R36, R36, R12 ;  /* 0x0000000c24241220 */ /* 0x004fe40000410000 */
[----:B------:R-:W-:Y:S02]  /*2c300*/  @P2 FMUL.FTZ R37, R37, R13 ;  /* 0x0000000d25252220 */ /* 0x000fe40000410000 */
[----:B------:R-:W-:Y:S02]  /*2c310*/  @P3 FMUL.FTZ R38, R38, R14 ;  /* 0x0000000e26263220 */ /* 0x000fe40000410000 */
[----:B------:R-:W-:Y:S01]  /*2c320*/  @P4 FMUL.FTZ R39, R39, R15 ;  /* 0x0000000f27274220 */ /* 0x000fe20000410000 */
[----:B------:R-:W-:-:S05]  /*2c330*/  IMAD.WIDE.U32 R12, R21, 0x4, R10 ;  /* 0x00000004150c7825 */ /* 0x000fca00078e000a */
[----:B------:R0:W-:Y:S02]  /*2c340*/  STG.E.128 desc[UR36][R12.64], R36 ;  /* 0x000000240c007986 */ /* 0x0001e4000c101d24 */
.L_x_1368:
[----:B------:R1:W0:Y:S01]  /*2c350*/  LDS R15, [R28] ;  /* 0x000000001c0f7984 */ /* 0x0002220000000800 */
[----:B------:R-:W-:Y:S01]  /*2c360*/  IADD3 R0, PT, PT, R0, 0x8, RZ ;  /* 0x0000000800007810 */ /* 0x000fe20007ffe0ff */
[----:B------:R-:W-:-:S03]  /*2c370*/  VIADD R29, R29, 0x800 ;  /* 0x000008001d1d7836 */ /* 0x000fc60000000000 */
[----:B------:R-:W-:Y:S02]  /*2c380*/  ISETP.GE.AND P1, PT, R0, UR10, PT ;  /* 0x0000000a00007c0c */ /* 0x000fe4000bf26270 */
[----:B-1----:R-:W-:Y:S01]  /*2c390*/  IADD3 R28, PT, PT, R28, 0x20, RZ ;  /* 0x000000201c1c7810 */ /* 0x002fe20007ffe0ff */
[C---:B0-----:R-:W-:Y:S01]  /*2c3a0*/  FFMA.FTZ R12, R15.reuse, R36, R32 ;  /* 0x000000240f0c7223 */ /* 0x041fe20000010020 */
[C---:B------:R-:W-:Y:S01]  /*2c3b0*/  FFMA.FTZ R13, R15.reuse, R37, R40 ;  /* 0x000000250f0d7223 */ /* 0x040fe20000010028 */
[C---:B------:R-:W-:Y:S01]  /*2c3c0*/  FFMA.FTZ R14, R15.reuse, R38, R25 ;  /* 0x000000260f0e7223 */ /* 0x040fe20000010019 */
[----:B------:R-:W-:-:S07]  /*2c3d0*/  FFMA.FTZ R15, R15, R39, R24 ;  /* 0x000000270f0f7223 */ /* 0x000fce0000010018 */
[----:B------:R-:W-:Y:S05]  /*2c3e0*/  @!P1 BRA `(.L_x_1369) ;  /* 0xfffffff800e09947 */ /* 0x000fea000383ffff */
.L_x_1362:
[----:B------:R-:W-:Y:S05]  /*2c3f0*/  BSYNC.RECONVERGENT B0 ;  /* 0x0000000000007941 */ /* 0x000fea0003800200 */
.L_x_1361:
[----:B------:R-:W-:Y:S01]  /*2c400*/  ISETP.GE.AND P0, PT, R26, UR41, PT ;  /* 0x000000291a007c0c */ /* 0x000fe2000bf06270 */
[----:B------:R-:W0:Y:S01]  /*2c410*/  LDCU UR12, c[0x0][0x40c] ;  /* 0x00008180ff0c77ac */ /* 0x000e220008000800 */
[----:B------:R-:W-:Y:S01]  /*2c420*/  BSSY.RECONVERGENT B0, `(.L_x_1370) ;  /* 0x00000dd000007945 */ /* 0x000fe20003800200 */
[----:B------:R-:W1:Y:S10]  /*2c430*/  LDCU.64 UR14, c[0x0][0x3c8] ;  /* 0x00007900ff0e77ac */ /* 0x000e740008000a00 */
[----:B------:R-:W-:Y:S05]  /*2c440*/  @P0 BRA `(.L_x_1371) ;  /* 0x0000000c00680947 */ /* 0x000fea0003800000 */
[----:B------:R-:W2:Y:S01]  /*2c450*/  LDCU UR8, c[0x0][0x3f8] ;  /* 0x00007f00ff0877ac */ /* 0x000ea20008000800 */
[----:B------:R-:W-:Y:S01]  /*2c460*/  VIADD R36, R26, 0x4 ;  /* 0x000000041a247836 */ /* 0x000fe20000000000 */
[----:B------:R-:W4:Y:S01]  /*2c470*/  LDC R25, c[0x0][0x3f4] ;  /* 0x0000fd00ff197b82 */ /* 0x000f220000000800 */
[----:B------:R-:W-:Y:S01]  /*2c480*/  BSSY.RECONVERGENT B1, `(.L_x_1372) ;  /* 0x000004d000017945 */ /* 0x000fe20003800200 */
[----:B------:R-:W-:Y:S02]  /*2c490*/  ULOP3.LUT UR11, URZ, UR75, URZ, 0x33, !UPT ;  /* 0x0000004bff0b7292 */ /* 0x000fe4000f8e33ff */
[----:B------:R-:W-:-:S04]  /*2c4a0*/  VIMNMX R23, PT, PT, R36, UR41, !PT ;  /* 0x0000002924177c48 */ /* 0x000fc8000ffe0100 */
[----:B------:R-:W5:Y:S01]  /*2c4b0*/  LDC.64 R20, c[0x0][0x458] ;  /* 0x00011600ff147b82 */ /* 0x000f620000000a00 */
[----:B------:R-:W-:-:S04]  /*2c4c0*/  IADD3 R0, PT, PT, -R18, UR11, R23 ;  /* 0x0000000b12007c10 */ /* 0x000fc8000fffe117 */
[----:B------:R-:W-:Y:S01]  /*2c4d0*/  LOP3.LUT P0, RZ, R0, 0x4, RZ, 0xc0, !PT ;  /* 0x0000000400ff7812 */ /* 0x000fe2000780c0ff */
[----:B--2---:R-:W-:-:S06]  /*2c4e0*/  UIMAD UR10, UR39, UR8, UR9 ;  /* 0x00000008270a72a4 */ /* 0x004fcc000f8e0209 */
[----:B------:R-:W-:Y:S01]  /*2c4f0*/  MOV R22, UR10 ;  /* 0x0000000a00167c02 */ /* 0x000fe20008000f00 */
[----:B----4-:R-:W-:-:S04]  /*2c500*/  IMAD R40, R25, UR8, RZ ;  /* 0x0000000819287c24 */ /* 0x010fc8000f8e02ff */
[----:B------:R-:W-:Y:S01]  /*2c510*/  IMAD R23, R22, 0x100, R9 ;  /* 0x0000010016177824 */ /* 0x000fe200078e0209 */
[----:B------:R-:W-:-:S03]  /*2c520*/  MOV R22, R26 ;  /* 0x0000001a00167202 */ /* 0x000fc60000000f00 */
[----:B-----5:R-:W-:Y:S01]  /*2c530*/  IMAD.WIDE R20, R23, 0x4, R20 ;  /* 0x0000000417147825 */ /* 0x020fe200078e0214 */
[----:B------:R-:W-:Y:S06]  /*2c540*/  @P0 BRA `(.L_x_1373) ;  /* 0x0000000400000947 */ /* 0x000fec0003800000 */
[----:B------:R-:W-:Y:S01]  /*2c550*/  ISETP.GE.AND P0, PT, R26, R25, PT ;  /* 0x000000191a00720c */ /* 0x000fe20003f06270 */
[----:B------:R-:W-:-:S12]  /*2c560*/  IMAD.MOV.U32 R22, RZ, RZ, R36 ;  /* 0x000000ffff167224 */ /* 0x000fd800078e0024 */
[----:B------:R-:W-:Y:S05]  /*2c570*/  @!P0 BRA `(.L_x_1373) ;  /* 0x0000000000f48947 */ /* 0x000fea0003800000 */
[----:B------:R-:W-:Y:S01]  /*2c580*/  IABS R29, R25 ;  /* 0x00000019001d7213 */ /* 0x000fe20000000000 */
[----:B------:R-:W2:Y:S01]  /*2c590*/  LDCU.64 UR10, c[0x0][0x3c8] ;  /* 0x00007900ff0a77ac */ /* 0x000ea20008000a00 */
[----:B------:R-:W-:Y:S01]  /*2c5a0*/  IABS R30, R26 ;  /* 0x0000001a001e7213 */ /* 0x000fe20000000000 */
[----:B------:R-:W4:Y:S01]  /*2c5b0*/  LDS R27, [R27] ;  /* 0x000000001b1b7984 */ /* 0x000f220000000800 */
[----:B------:R-:W0:Y:S01]  /*2c5c0*/  I2F.RP R24, R29 ;  /* 0x0000001d00187306 */ /* 0x000e220000209400 */
[----:B------:R-:W-:Y:S02]  /*2c5d0*/  ISETP.GE.AND P1, PT, R26, RZ, PT ;  /* 0x000000ff1a00720c */ /* 0x000fe40003f26270 */
[----:B------:R-:W-:-:S05]  /*2c5e0*/  ISETP.NE.AND P2, PT, R25, RZ, PT ;  /* 0x000000ff1900720c */ /* 0x000fca0003f45270 */
[----:B0-----:R-:W0:Y:S02]  /*2c5f0*/  MUFU.RCP R24, R24 ;  /* 0x0000001800187308 */ /* 0x001e240000001000 */
[----:B0-----:R-:W-:-:S06]  /*2c600*/  IADD3 R28, PT, PT, R24, 0xffffffe, RZ ;  /* 0x0ffffffe181c7810 */ /* 0x001fcc0007ffe0ff */
[----:B------:R-:W0:Y:S02]  /*2c610*/  F2I.FTZ.U32.TRUNC.NTZ R23, R28 ;  /* 0x0000001c00177305 */ /* 0x000e24000021f000 */
[----:B0-----:R-:W-:-:S04]  /*2c620*/  IMAD.MOV R22, RZ, RZ, -R23 ;  /* 0x000000ffff167224 */ /* 0x001fc800078e0a17 */
        /* <DEDUP_REMOVED lines=13> */
[----:B------:R-:W-:-:S04]  /*2c700*/  IADD3 R23, P0, PT, R3, R22, RZ ;  /* 0x0000001603177210 */ /* 0x000fc80007f1e0ff */
[----:B------:R-:W-:Y:S02]  /*2c710*/  IADD3.X R28, PT, PT, RZ, R8, RZ, P0, !PT ;  /* 0x00000008ff1c7210 */ /* 0x000fe400007fe4ff */
[----:B--2---:R-:W-:-:S04]  /*2c720*/  LEA R24, P0, R23, UR10, 0x2 ;  /* 0x0000000a17187c11 */ /* 0x004fc8000f8010ff */
[----:B------:R-:W-:-:S06]  /*2c730*/  LEA.HI.X R25, R23, UR11, R28, 0x2, P0 ;  /* 0x0000000b17197c11 */ /* 0x000fcc00080f141c */
[----:B------:R-:W2:Y:S01]  /*2c740*/  LDG.E R25, desc[UR36][R24.64] ;  /* 0x0000002418197981 */ /* 0x000ea2000c1e1900 */
[----:B------:R-:W-:Y:S01]  /*2c750*/  ISETP.NE.AND P0, PT, R41, RZ, PT ;  /* 0x000000ff2900720c */ /* 0x000fe20003f05270 */
[----:B--2---:R-:W-:-:S04]  /*2c760*/  IMAD R23, R40, R25, R22 ;  /* 0x0000001928177224 */ /* 0x004fc800078e0216 */
[----:B------:R-:W-:-:S04]  /*2c770*/  IMAD.SHL.U32 R23, R23, 0x100, RZ ;  /* 0x0000010017177824 */ /* 0x000fc800078e00ff */
[----:B------:R-:W-:-:S05]  /*2c780*/  IMAD.WIDE R22, R23, 0x4, R16 ;  /* 0x0000000417167825 */ /* 0x000fca00078e0210 */
[----:B------:R0:W5:Y:S01]  /*2c790*/  LDG.E.128 R28, desc[UR36][R22.64] ;  /* 0x00000024161c7981 */ /* 0x000162000c1e1d00 */
[----:B------:R-:W-:Y:S04]  /*2c7a0*/  BSSY.RECONVERGENT B2, `(.L_x_1374) ;  /* 0x0000015000027945 */ /* 0x000fe80003800200 */
[----:B----4-:R-:W-:Y:S05]  /*2c7b0*/  @P0 BRA `(.L_x_1375) ;  /* 0x00000000004c0947 */ /* 0x010fea0003800000 */
[----:B------:R-:W-:Y:S01]  /*2c7c0*/  UISETP.NE.AND UP0, UPT, UR40, URZ, UPT ;  /* 0x000000ff2800728c */ /* 0x000fe2000bf05270 */
[----:B------:R-:W2:Y:S05]  /*2c7d0*/  LDS.128 R44, [R19+UR7] ;  /* 0x00000007132c7984 */ /* 0x000eaa0008000c00 */
[----:B------:R-:W-:-:S13]  /*2c7e0*/  PLOP3.LUT P0, PT, PT, PT, UP0, 0x80, 0x8 ;  /* 0x000000000008781c */ /* 0x000fda0003f0f008 */
[----:B---3--:R-:W3:Y:S01]  /*2c7f0*/  @P0 LDG.E.128 R32, desc[UR36][R20.64] ;  /* 0x0000002414200981 */ /* 0x008ee2000c1e1d00 */
[----:B------:R-:W-:Y:S02]  /*2c800*/  PLOP3.LUT P0, PT, PT, PT, UP0, 0x80, 0x8 ;  /* 0x000000000008781c */ /* 0x000fe40003f0f008 */
[----:B------:R-:W-:Y:S02]  /*2c810*/  PLOP3.LUT P1, PT, PT, PT, UP0, 0x80, 0x8 ;  /* 0x000000000008781c */ /* 0x000fe40003f2f008 */
[----:B------:R-:W-:Y:S02]  /*2c820*/  PLOP3.LUT P2, PT, PT, PT, UP0, 0x80, 0x8 ;  /* 0x000000000008781c */ /* 0x000fe40003f4f008 */
[----:B------:R-:W-:Y:S02]  /*2c830*/  PLOP3.LUT P3, PT, PT, PT, UP0, 0x80, 0x8 ;  /* 0x000000000008781c */ /* 0x000fe40003f6f008 */
[----:B0-----:R-:W-:-:S05]  /*2c840*/  SHF.L.U32 R23, R26, 0x8, RZ ;  /* 0x000000081a177819 */ /* 0x001fca00000006ff */
[----:B------:R-:W-:-:S04]  /*2c850*/  IMAD.WIDE.U32 R22, R23, 0x4, R10 ;  /* 0x0000000417167825 */ /* 0x000fc800078e000a */
[----:B--2--5:R-:W-:Y:S01]  /*2c860*/  FADD.FTZ R28, R44, R28 ;  /* 0x0000001c2c1c7221 */ /* 0x024fe20000010000 */
[----:B------:R-:W-:Y:S01]  /*2c870*/  FADD.FTZ R29, R45, R29 ;  /* 0x0000001d2d1d7221 */ /* 0x000fe20000010000 */
[----:B------:R-:W-:Y:S01]  /*2c880*/  FADD.FTZ R30, R46, R30 ;  /* 0x0000001e2e1e7221 */ /* 0x000fe20000010000 */
[----:B------:R-:W-:Y:S01]  /*2c890*/  FADD.FTZ R31, R47, R31 ;  /* 0x0000001f2f1f7221 */ /* 0x000fe20000010000 */
[----:B---3--:R-:W-:Y:S01]  /*2c8a0*/  @P0 FMUL.FTZ R28, R28, R32 ;  /* 0x000000201c1c0220 */ /* 0x008fe20000410000 */
[----:B------:R-:W-:Y:S01]  /*2c8b0*/  @P1 FMUL.FTZ R29, R29, R33 ;  /* 0x000000211d1d1220 */ /* 0x000fe20000410000 */
[----:B------:R-:W-:Y:S01]  /*2c8c0*/  @P2 FMUL.FTZ R30, R30, R34 ;  /* 0x000000221e1e2220 */ /* 0x000fe20000410000 */
[----:B------:R-:W-:-:S05]  /*2c8d0*/  @P3 FMUL.FTZ R31, R31, R35 ;  /* 0x000000231f1f3220 */ /* 0x000fca0000410000 */
[----:B------:R2:W-:Y:S02]  /*2c8e0*/  STG.E.128 desc[UR36][R22.64], R28 ;  /* 0x0000001c16007986 */ /* 0x0005e4000c101d24 */
.L_x_1375:
[----:B-1----:R-:W-:Y:S05]  /*2c8f0*/  BSYNC.RECONVERGENT B2 ;  /* 0x0000000000027941 */ /* 0x002fea0003800200 */
.L_x_1374:
[C---:B-----5:R-:W-:Y:S01]  /*2c900*/  FFMA.FTZ R12, R27.reuse, R28, R12 ;  /* 0x0000001c1b0c7223 */ /* 0x060fe2000001000c */
[C---:B------:R-:W-:Y:S01]  /*2c910*/  FFMA.FTZ R13, R27.reuse, R29, R13 ;  /* 0x0000001d1b0d7223 */ /* 0x040fe2000001000d */
[C---:B------:R-:W-:Y:S01]  /*2c920*/  FFMA.FTZ R14, R27.reuse, R30, R14 ;  /* 0x0000001e1b0e7223 */ /* 0x040fe2000001000e */
[----:B------:R-:W-:Y:S01]  /*2c930*/  FFMA.FTZ R15, R27, R31, R15 ;  /* 0x0000001f1b0f7223 */ /* 0x000fe2000001000f */
[----:B0-2---:R-:W-:-:S07]  /*2c940*/  IMAD.MOV.U32 R22, RZ, RZ, R36 ;  /* 0x000000ffff167224 */ /* 0x005fce00078e0024 */
.L_x_1373:
[----:B01----:R-:W-:Y:S05]  /*2c950*/  BSYNC.RECONVERGENT B1 ;  /* 0x0000000000017941 */ /* 0x003fea0003800200 */
.L_x_1372:
[----:B------:R-:W-:-:S13]  /*2c960*/  ISETP.GE.U32.AND P0, PT, R0, 0x4, PT ;  /* 0x000000040000780c */ /* 0x000fda0003f06070 */
[----:B------:R-:W-:Y:S05]  /*2c970*/  @!P0 BRA `(.L_x_1371) ;  /* 0x00000008001c8947 */ /* 0x000fea0003800000 */
[----:B------:R-:W-:Y:S01]  /*2c980*/  USHF.L.U32 UR8, UR75, 0x2, URZ ;  /* 0x000000024b087899 */ /* 0x000fe200080006ff */
[----:B------:R-:W-:Y:S01]  /*2c990*/  MOV R23, UR5 ;  /* 0x0000000500177c02 */ /* 0x000fe20008000f00 */
[C---:B------:R-:W-:Y:S01]  /*2c9a0*/  VIADD R26, R22.reuse, 0x4 ;  /* 0x00000004161a7836 */ /* 0x040fe20000000000 */
[----:B------:R-:W-:-:S03]  /*2c9b0*/  SHF.L.U32 R27, R22, 0x8, RZ ;  /* 0x00000008161b7819 */ /* 0x000fc600000006ff */
[----:B------:R-:W-:-:S04]  /*2c9c0*/  LEA R0, R22, -UR8, 0x2 ;  /* 0x8000000816007c11 */ /* 0x000fc8000f8e10ff */
[----:B------:R-:W-:-:S07]  /*2c9d0*/  IADD3 R0, PT, PT, R0, 0x10, R23 ;  /* 0x0000001000007810 */ /* 0x000fce0007ffe017 */
.L_x_1382:
[----:B------:R-:W0:Y:S01]  /*2c9e0*/  LDC R43, c[0x0][0x3f4] ;  /* 0x0000fd00ff2b7b82 */ /* 0x000e220000000800 */
[----:B------:R-:W-:Y:S01]  /*2c9f0*/  VIADD R24, R26, 0xfffffffc ;  /* 0xfffffffc1a187836 */ /* 0x000fe20000000000 */
[----:B------:R-:W-:Y:S04]  /*2ca00*/  BSSY.RECONVERGENT B1, `(.L_x_1376) ;  /* 0x000003b000017945 */ /* 0x000fe80003800200 */
[----:B0-----:R-:W-:-:S13]  /*2ca10*/  ISETP.GE.AND P0, PT, R24, R43, PT ;  /* 0x0000002b1800720c */ /* 0x001fda0003f06270 */
[----:B------:R-:W-:Y:S05]  /*2ca20*/  @!P0 BRA `(.L_x_1377) ;  /* 0x0000000000e08947 */ /* 0x000fea0003800000 */
[----:B------:R-:W-:Y:S01]  /*2ca30*/  IABS R25, R43 ;  /* 0x0000002b00197213 */ /* 0x000fe20000000000 */
[----:B------:R0:W1:Y:S01]  /*2ca40*/  LDS R41, [R0+-0x10] ;  /* 0xfffff00000297984 */ /* 0x0000620000000800 */
[----:B------:R-:W-:Y:S02]  /*2ca50*/  IABS R30, R24 ;  /* 0x00000018001e7213 */ /* 0x000fe40000000000 */
[----:B------:R-:W2:Y:S01]  /*2ca60*/  I2F.RP R28, R25 ;  /* 0x00000019001c7306 */ /* 0x000ea20000209400 */
[----:B------:R-:W-:Y:S02]  /*2ca70*/  ISETP.GE.AND P1, PT, R24, RZ, PT ;  /* 0x000000ff1800720c */ /* 0x000fe40003f26270 */
[----:B------:R-:W-:-:S05]  /*2ca80*/  ISETP.NE.AND P2, PT, R43, RZ, PT ;  /* 0x000000ff2b00720c */ /* 0x000fca0003f45270 */
[----:B--2---:R-:W2:Y:S02]  /*2ca90*/  MUFU.RCP R28, R28 ;  /* 0x0000001c001c7308 */ /* 0x004ea40000001000 */
[----:B--2---:R-:W-:-:S06]  /*2caa0*/  IADD3 R29, PT, PT, R28, 0xffffffe, RZ ;  /* 0x0ffffffe1c1d7810 */ /* 0x004fcc0007ffe0ff */
[----:B------:R-:W2:Y:S02]  /*2cab0*/  F2I.FTZ.U32.TRUNC.NTZ R23, R29 ;  /* 0x0000001d00177305 */ /* 0x000ea4000021f000 */
[----:B--2---:R-:W-:-:S04]  /*2cac0*/  IMAD.MOV R22, RZ, RZ, -R23 ;  /* 0x000000ffff167224 */ /* 0x004fc800078e0a17 */
        /* <DEDUP_REMOVED lines=15> */
[----:B------:R-:W-:-:S04]  /*2cbc0*/  LEA R24, P0, R23, UR14, 0x2 ;  /* 0x0000000e17187c11 */ /* 0x000fc8000f8010ff */
[----:B------:R-:W-:-:S06]  /*2cbd0*/  LEA.HI.X R25, R23, UR15, R28, 0x2, P0 ;  /* 0x0000000f17197c11 */ /* 0x000fcc00080f141c */
[----:B------:R-:W2:Y:S01]  /*2cbe0*/  LDG.E R25, desc[UR36][R24.64] ;  /* 0x0000002418197981 */ /* 0x000ea2000c1e1900 */
[----:B------:R-:W-:Y:S01]  /*2cbf0*/  UISETP.NE.AND UP0, UPT, UR12, URZ, UPT ;  /* 0x000000ff0c00728c */ /* 0x000fe2000bf05270 */
[----:B--2---:R-:W-:-:S04]  /*2cc00*/  IMAD R23, R40, R25, R22 ;  /* 0x0000001928177224 */ /* 0x004fc800078e0216 */
[----:B------:R-:W-:-:S04]  /*2cc10*/  IMAD.SHL.U32 R23, R23, 0x100, RZ ;  /* 0x0000010017177824 */ /* 0x000fc800078e00ff */
[----:B------:R-:W-:-:S05]  /*2cc20*/  IMAD.WIDE R22, R23, 0x4, R16 ;  /* 0x0000000417167825 */ /* 0x000fca00078e0210 */
[----:B------:R0:W5:Y:S01]  /*2cc30*/  LDG.E.128 R28, desc[UR36][R22.64] ;  /* 0x00000024161c7981 */ /* 0x000162000c1e1d00 */
[----:B-1----:R-:W-:Y:S05]  /*2cc40*/  BRA.U UP0, `(.L_x_1378) ;  /* 0x0000000100487547 */ /* 0x002fea000b800000 */
[----:B------:R-:W-:Y:S01]  /*2cc50*/  UISETP.NE.AND UP0, UPT, UR40, URZ, UPT ;  /* 0x000000ff2800728c */ /* 0x000fe2000bf05270 */
[----:B---3--:R-:W1:Y:S05]  /*2cc60*/  LDS.128 R32, [R19+UR7] ;  /* 0x0000000713207984 */ /* 0x008e6a0008000c00 */
        /* <DEDUP_REMOVED lines=16> */
.L_x_1378:
[C---:B-----5:R-:W-:Y:S01]  /*2cd70*/  FFMA.FTZ R12, R41.reuse, R28, R12 ;  /* 0x0000001c290c7223 */ /* 0x060fe2000001000c */
[C---:B------:R-:W-:Y:S01]  /*2cd80*/  FFMA.FTZ R13, R41.reuse, R29, R13 ;  /* 0x0000001d290d7223 */ /* 0x040fe2000001000d */
[C---:B------:R-:W-:Y:S01]  /*2cd90*/  FFMA.FTZ R14, R41.reuse, R30, R14 ;  /* 0x0000001e290e7223 */ /* 0x040fe2000001000e */
[----:B------:R-:W-:-:S07]  /*2cda0*/  FFMA.FTZ R15, R41, R31, R15 ;  /* 0x0000001f290f7223 */ /* 0x000fce000001000f */
.L_x_1377:
[----:B------:R-:W-:Y:S05]  /*2cdb0*/  BSYNC.RECONVERGENT B1 ;  /* 0x0000000000017941 */ /* 0x000fea0003800200 */
.L_x_1376:
[----:B------:R-:W-:Y:S01]  /*2cdc0*/  ISETP.GE.AND P0, PT, R26, R43, PT ;  /* 0x0000002b1a00720c */ /* 0x000fe20003f06270 */
[----:B------:R-:W-:-:S12]  /*2cdd0*/  BSSY.RECONVERGENT B1, `(.L_x_1379) ;  /* 0x000003b000017945 */ /* 0x000fd80003800200 */
[----:B------:R-:W-:Y:S05]  /*2cde0*/  @!P0 BRA `(.L_x_1380) ;  /* 0x0000000000e48947 */ /* 0x000fea0003800000 */
[----:B------:R-:W-:Y:S01]  /*2cdf0*/  IABS R25, R43 ;  /* 0x0000002b00197213 */ /* 0x000fe20000000000 */
[----:B------:R2:W4:Y:S01]  /*2ce00*/  LDS R37, [R0] ;  /* 0x0000000000257984 */ /* 0x0005220000000800 */
[----:B-1----:R-:W-:Y:S02]  /*2ce10*/  IABS R30, R26 ;  /* 0x0000001a001e7213 */ /* 0x002fe40000000000 */
[----:B------:R-:W1:Y:S01]  /*2ce20*/  I2F.RP R24, R25 ;  /* 0x0000001900187306 */ /* 0x000e620000209400 */
[----:B------:R-:W-:Y:S02]  /*2ce30*/  ISETP.GE.AND P1, PT, R26, RZ, PT ;  /* 0x000000ff1a00720c */ /* 0x000fe40003f26270 */
[----:B------:R-:W-:-:S05]  /*2ce40*/  ISETP.NE.AND P2, PT, R43, RZ, PT ;  /* 0x000000ff2b00720c */ /* 0x000fca0003f45270 */
[----:B-1----:R-:W1:Y:S02]  /*2ce50*/  MUFU.RCP R24, R24 ;  /* 0x0000001800187308 */ /* 0x002e640000001000 */
[----:B-1----:R-:W-:-:S06]  /*2ce60*/  IADD3 R28, PT, PT, R24, 0xffffffe, RZ ;  /* 0x0ffffffe181c7810 */ /* 0x002fcc0007ffe0ff */
[----:B0-----:R-:W0:Y:S02]  /*2ce70*/  F2I.FTZ.U32.TRUNC.NTZ R23, R28 ;  /* 0x0000001c00177305 */ /* 0x001e24000021f000 */
        /* <DEDUP_REMOVED lines=18> */
[----:B------:R-:W3:Y:S01]  /*2cfa0*/  LDG.E R25, desc[UR36][R24.64] ;  /* 0x0000002418197981 */ /* 0x000ee2000c1e1900 */
[----:B------:R-:W-:Y:S01]  /*2cfb0*/  UISETP.NE.AND UP0, UPT, UR12, URZ, UPT ;  /* 0x000000ff0c00728c */ /* 0x000fe2000bf05270 */
[----:B---3--:R-:W-:-:S04]  /*2cfc0*/  IMAD R23, R40, R25, R22 ;  /* 0x0000001928177224 */ /* 0x008fc800078e0216 */
[----:B------:R-:W-:-:S04]  /*2cfd0*/  IMAD.SHL.U32 R23, R23, 0x100, RZ ;  /* 0x0000010017177824 */ /* 0x000fc800078e00ff */
[----:B------:R-:W-:-:S05]  /*2cfe0*/  IMAD.WIDE R22, R23, 0x4, R16 ;  /* 0x0000000417167825 */ /* 0x000fca00078e0210 */
[----:B------:R2:W5:Y:S01]  /*2cff0*/  LDG.E.128 R28, desc[UR36][R22.64] ;  /* 0x00000024161c7981 */ /* 0x000562000c1e1d00 */
[----:B----4-:R-:W-:Y:S05]  /*2d000*/  BRA.U UP0, `(.L_x_1381) ;  /* 0x00000001004c7547 */ /* 0x010fea000b800000 */
[----:B------:R-:W-:Y:S01]  /*2d010*/  UISETP.NE.AND UP0, UPT, UR40, URZ, UPT ;  /* 0x000000ff2800728c */ /* 0x000fe2000bf05270 */
[----:B------:R-:W0:Y:S05]  /*2d020*/  LDS.128 R44, [R19+UR7] ;  /* 0x00000007132c7984 */ /* 0x000e2a0008000c00 */
[----:B------:R-:W-:-:S13]  /*2d030*/  PLOP3.LUT P0, PT, PT, PT, UP0, 0x80, 0x8 ;  /* 0x000000000008781c */ /* 0x000fda0003f0f008 */
[----:B------:R-:W3:Y:S01]  /*2d040*/  @P0 LDG.E.128 R32, desc[UR36][R20.64] ;  /* 0x0000002414200981 */ /* 0x000ee2000c1e1d00 */
[----:B------:R-:W-:Y:S02]  /*2d050*/  PLOP3.LUT P0, PT, PT, PT, UP0, 0x80, 0x8 ;  /* 0x000000000008781c */ /* 0x000fe40003f0f008 */
[----:B------:R-:W-:Y:S02]  /*2d060*/  PLOP3.LUT P1, PT, PT, PT, UP0, 0x80, 0x8 ;  /* 0x000000000008781c */ /* 0x000fe40003f2f008 */
[----:B------:R-:W-:Y:S02]  /*2d070*/  PLOP3.LUT P2, PT, PT, PT, UP0, 0x80, 0x8 ;  /* 0x000000000008781c */ /* 0x000fe40003f4f008 */
[----:B------:R-:W-:Y:S02]  /*2d080*/  PLOP3.LUT P3, PT, PT, PT, UP0, 0x80, 0x8 ;  /* 0x000000000008781c */ /* 0x000fe40003f6f008 */
[----:B--2---:R-:W-:-:S05]  /*2d090*/  IADD3 R23, PT, PT, R27, 0x400, RZ ;  /* 0x000004001b177810 */ /* 0x004fca0007ffe0ff */
[----:B------:R-:W-:-:S04]  /*2d0a0*/  IMAD.WIDE.U32 R22, R23, 0x4, R10 ;  /* 0x0000000417167825 */ /* 0x000fc800078e000a */
[----:B0----5:R-:W-:Y:S01]  /*2d0b0*/  FADD.FTZ R28, R44, R28 ;  /* 0x0000001c2c1c7221 */ /* 0x021fe20000010000 */
        /* <DEDUP_REMOVED lines=8> */
.L_x_1381:
[C---:B-----5:R-:W-:Y:S01]  /*2d140*/  FFMA.FTZ R12, R37.reuse, R28, R12 ;  /* 0x0000001c250c7223 */ /* 0x060fe2000001000c */
[C---:B------:R-:W-:Y:S01]  /*2d150*/  FFMA.FTZ R13, R37.reuse, R29, R13 ;  /* 0x0000001d250d7223 */ /* 0x040fe2000001000d */
[C---:B------:R-:W-:Y:S01]  /*2d160*/  FFMA.FTZ R14, R37.reuse, R30, R14 ;  /* 0x0000001e250e7223 */ /* 0x040fe2000001000e */
[----:B------:R-:W-:-:S07]  /*2d170*/  FFMA.FTZ R15, R37, R31, R15 ;  /* 0x0000001f250f7223 */ /* 0x000fce000001000f */
.L_x_1380:
[----:B------:R-:W-:Y:S05]  /*2d180*/  BSYNC.RECONVERGENT B1 ;  /* 0x0000000000017941 */ /* 0x000fea0003800200 */
.L_x_1379:
[C---:B012---:R-:W-:Y:S01]  /*2d190*/  VIADD R22, R26.reuse, 0x4 ;  /* 0x000000041a167836 */ /* 0x047fe20000000000 */
[----:B------:R-:W-:Y:S01]  /*2d1a0*/  IADD3 R26, PT, PT, R26, 0x8, RZ ;  /* 0x000000081a1a7810 */ /* 0x000fe20007ffe0ff */
[----:B------:R-:W-:Y:S01]  /*2d1b0*/  VIADD R27, R27, 0x800 ;  /* 0x000008001b1b7836 */ /* 0x000fe20000000000 */
[----:B------:R-:W-:Y:S02]  /*2d1c0*/  IADD3 R0, PT, PT, R0, 0x20, RZ ;  /* 0x0000002000007810 */ /* 0x000fe40007ffe0ff */
[----:B------:R-:W-:-:S13]  /*2d1d0*/  ISETP.GE.AND P0, PT, R22, UR41, PT ;  /* 0x0000002916007c0c */ /* 0x000fda000bf06270 */
[----:B------:R-:W-:Y:S05]  /*2d1e0*/  @!P0 BRA `(.L_x_1382) ;  /* 0xfffffff400fc8947 */ /* 0x000fea000383ffff */
.L_x_1371:
[----:B01----:R-:W-:Y:S05]  /*2d1f0*/  BSYNC.RECONVERGENT B0 ;  /* 0x0000000000007941 */ /* 0x003fea0003800200 */
.L_x_1370:
[----:B------:R-:W-:Y:S01]  /*2d200*/  ISETP.NE.AND P0, PT, R18, UR4, PT ;  /* 0x0000000412007c0c */ /* 0x000fe2000bf05270 */
[----:B------:R-:W-:-:S12]  /*2d210*/  BSSY.RECONVERGENT B0, `(.L_x_1383) ;  /* 0x000002f000007945 */ /* 0x000fd80003800200 */
[----:B------:R-:W-:Y:S05]  /*2d220*/  @P0 BRA `(.L_x_1384) ;  /* 0x0000000000b40947 */ /* 0x000fea0003800000 */
[----:B------:R-:W-:-:S06]  /*2d230*/  USHF.L.U32 UR4, UR41, 0x8, URZ ;  /* 0x0000000829047899 */ /* 0x000fcc00080006ff */
[----:B------:R-:W-:-:S04]  /*2d240*/  IMAD.U32 R17, RZ, RZ, UR4 ;  /* 0x00000004ff117e24 */ /* 0x000fc8000f8e00ff */
[----:B------:R-:W-:-:S05]  /*2d250*/  IMAD.WIDE R16, R17, 0x4, R10 ;  /* 0x0000000411107825 */ /* 0x000fca00078e020a */
[----:B------:R0:W5:Y:S01]  /*2d260*/  LDG.E.128 R20, desc[UR36][R16.64] ;  /* 0x0000002410147981 */ /* 0x000162000c1e1d00 */
[----:B------:R-:W1:Y:S01]  /*2d270*/  S2UR UR7, SR_CgaCtaId ;  /* 0x00000000000779c3 */ /* 0x000e620000008800 */
[----:B------:R-:W-:Y:S02]  /*2d280*/  UMOV UR4, 0x400 ;  /* 0x0000040000047882 */ /* 0x000fe40000000000 */
[----:B------:R-:W-:Y:S02]  /*2d290*/  UIADD3 UR8, UPT, UPT, UR4, 0x840, URZ ;  /* 0x0000084004087890 */ /* 0x000fe4000fffe0ff */
[----:B------:R-:W-:Y:S02]  /*2d2a0*/  UIADD3 UR4, UPT, UPT, UR42, -UR75, URZ ;  /* 0x8000004b2a047290 */ /* 0x000fe4000fffe0ff */
[----:B-1----:R-:W-:-:S04]  /*2d2b0*/  ULEA UR7, UR7, UR8, 0x18 ;  /* 0x0000000807077291 */ /* 0x002fc8000f8ec0ff */
[----:B------:R-:W-:-:S09]  /*2d2c0*/  ULEA UR4, UR4, UR7, 0x2 ;  /* 0x0000000704047291 */ /* 0x000fd2000f8e10ff */
[----:B------:R-:W1:Y:S02]  /*2d2d0*/  LDS R3, [UR4+-0x4] ;  /* 0xfffffc04ff037984 */ /* 0x000e640008000800 */
[----:B------:R-:W2:Y:S02]  /*2d2e0*/  LDCU UR4, c[0x0][0x40c] ;  /* 0x00008180ff0477ac */ /* 0x000ea40008000800 */
[----:B--2---:R-:W-:-:S09]  /*2d2f0*/  UISETP.NE.AND UP0, UPT, UR4, URZ, UPT ;  /* 0x000000ff0400728c */ /* 0x004fd2000bf05270 */
[----:B0-----:R-:W-:Y:S05]  /*2d300*/  BRA.U UP0, `(.L_x_1385) ;  /* 0x00000001006c7547 */ /* 0x001fea000b800000 */
[----:B------:R-:W2:Y:S01]  /*2d310*/  LDL R24, [R1+0x77c] ;  /* 0x00077c0001187983 */ /* 0x000ea20000100800 */
[----:B------:R-:W0:Y:S02]  /*2d320*/  LDCU.64 UR10, c[0x0][0x460] ;  /* 0x00008c00ff0a77ac */ /* 0x000e240008000a00 */
[----:B0-----:R-:W-:-:S04]  /*2d330*/  UISETP.NE.U32.AND UP0, UPT, UR10, URZ, UPT ;  /* 0x000000ff0a00728c */ /* 0x001fc8000bf05070 */
[----:B------:R-:W-:-:S06]  /*2d340*/  UISETP.NE.AND.EX UP0, UPT, UR11, URZ, UPT, UP0 ;  /* 0x000000ff0b00728c */ /* 0x000fcc000bf05300 */
[----:B------:R-:W-:-:S05]  /*2d350*/  PLOP3.LUT P0, PT, PT, PT, UP0, 0x80, 0x8 ;  /* 0x000000000008781c */ /* 0x000fca0003f0f008 */
[----:B------:R-:W0:Y:S01]  /*2d360*/  @UP0 LDCU UR4, c[0x0][0x3f8] ;  /* 0x00007f00ff0407ac */ /* 0x000e220008000800 */
[----:B------:R-:W4:Y:S01]  /*2d370*/  @UP0 LDCU.64 UR10, c[0x0][0x458] ;  /* 0x00008b00ff0a07ac */ /* 0x000f220008000a00 */
[----:B0-----:R-:W-:Y:S01]  /*2d380*/  @UP0 UIMAD UR4, UR39, UR4, UR9 ;  /* 0x00000004270402a4 */ /* 0x001fe2000f8e0209 */
[----:B----4-:R-:W-:Y:S01]  /*2d390*/  MOV R17, UR11 ;  /* 0x0000000b00117c02 */ /* 0x010fe20008000f00 */
[----:B------:R-:W-:-:S04]  /*2d3a0*/  IMAD.U32 R16, RZ, RZ, UR10 ;  /* 0x0000000aff107e24 */ /* 0x000fc8000f8e00ff */
[----:B------:R-:W-:-:S05]  /*2d3b0*/  MOV R0, UR4 ;  /* 0x0000000400007c02 */ /* 0x000fca0008000f00 */
[----:B------:R-:W-:-:S04]  /*2d3c0*/  @P0 IMAD R19, R0, 0x100, R9 ;  /* 0x0000010000130824 */ /* 0x000fc800078e0209 */
[----:B------:R-:W-:Y:S01]  /*2d3d0*/  @P0 IMAD.WIDE R16, R19, 0x4, R16 ;  /* 0x0000000413100825 */ /* 0x000fe200078e0210 */
[----:B--2---:R-:W-:-:S04]  /*2d3e0*/  R2UR UR7, R24 ;  /* 0x00000000180772ca */ /* 0x004fc800000e0000 */
[----:B------:R-:W2:Y:S01]  /*2d3f0*/  @P0 LDG.E.128 R24, desc[UR36][R16.64] ;  /* 0x0000002410180981 */ /* 0x000ea2000c1e1d00 */
[----:B-----5:R-:W-:Y:S01]  /*2d400*/  FADD.FTZ R20, R20, R4 ;  /* 0x0000000414147221 */ /* 0x020fe20000010000 */
[----:B------:R-:W-:Y:S01]  /*2d410*/  FADD.FTZ R21, R21, R5 ;  /* 0x0000000515157221 */ /* 0x000fe20000010000 */
[----:B------:R-:W-:Y:S01]  /*2d420*/  FADD.FTZ R22, R22, R6 ;  /* 0x0000000616167221 */ /* 0x000fe20000010000 */
[----:B------:R-:W-:-:S05]  /*2d430*/  FADD.FTZ R23, R23, R7 ;  /* 0x0000000717177221 */ /* 0x000fca0000010000 */
[----:B------:R-:W-:-:S06]  /*2d440*/  USHF.L.U32 UR4, UR7, 0x8, URZ ;  /* 0x0000000807047899 */ /* 0x000fcc00080006ff */
[----:B------:R-:W-:-:S05]  /*2d450*/  MOV R19, UR4 ;  /* 0x0000000400137c02 */ /* 0x000fca0008000f00 */
[----:B------:R-:W-:-:S04]  /*2d460*/  IMAD.WIDE R10, R19, 0x4, R10 ;  /* 0x00000004130a7825 */ /* 0x000fc800078e020a */
[----:B--2---:R-:W-:Y:S01]  /*2d470*/  @P0 FMUL.FTZ R20, R20, R24 ;  /* 0x0000001814140220 */ /* 0x004fe20000410000 */
[----:B------:R-:W-:Y:S01]  /*2d480*/  @P0 FMUL.FTZ R21, R21, R25 ;  /* 0x0000001915150220 */ /* 0x000fe20000410000 */
[----:B------:R-:W-:Y:S01]  /*2d490*/  @P0 FMUL.FTZ R22, R22, R26 ;  /* 0x0000001a16160220 */ /* 0x000fe20000410000 */
[----:B------:R-:W-:-:S05]  /*2d4a0*/  @P0 FMUL.FTZ R23, R23, R27 ;  /* 0x0000001b17170220 */ /* 0x000fca0000410000 */
[----:B------:R0:W-:Y:S02]  /*2d4b0*/  STG.E.128 desc[UR36][R10.64], R20 ;  /* 0x000000140a007986 */ /* 0x0001e4000c101d24 */
.L_x_1385:
[C---:B-1---5:R-:W-:Y:S01]  /*2d4c0*/  FFMA.FTZ R12, R3.reuse, R20, R12 ;  /* 0x00000014030c7223 */ /* 0x062fe2000001000c */
[C---:B------:R-:W-:Y:S01]  /*2d4d0*/  FFMA.FTZ R13, R3.reuse, R21, R13 ;  /* 0x00000015030d7223 */ /* 0x040fe2000001000d */
[C---:B------:R-:W-:Y:S01]  /*2d4e0*/  FFMA.FTZ R14, R3.reuse, R22, R14 ;  /* 0x00000016030e7223 */ /* 0x040fe2000001000e */
[----:B------:R-:W-:-:S07]  /*2d4f0*/  FFMA.FTZ R15, R3, R23, R15 ;  /* 0x00000017030f7223 */ /* 0x000fce000001000f */
.L_x_1384:
[----:B------:R-:W-:Y:S05]  /*2d500*/  BSYNC.RECONVERGENT B0 ;  /* 0x0000000000007941 */ /* 0x000fea0003800200 */
.L_x_1383:
[----:B------:R-:W-:Y:S01]  /*2d510*/  BAR.SYNC.DEFER_BLOCKING 0x0 ;  /* 0x0000000000007b1d */ /* 0x000fe20000010000 */
[C---:B------:R-:W-:Y:S01]  /*2d520*/  LOP3.LUT R0, R2.reuse, 0x380, RZ, 0xc0, !PT ;  /* 0x0000038002007812 */ /* 0x040fe200078ec0ff */
[----:B------:R-:W-:Y:S01]  /*2d530*/  IMAD.SHL.U32 R3, R9, 0x4, RZ ;  /* 0x0000000409037824 */ /* 0x000fe200078e00ff */
[----:B------:R-:W-:Y:S02]  /*2d540*/  ISETP.GT.U32.AND P1, PT, R2, 0x7f, PT ;  /* 0x0000007f0200780c */ /* 0x000fe40003f24070 */
[----:B------:R-:W-:Y:S02]  /*2d550*/  ISETP.NE.AND P0, PT, R0, 0x80, PT ;  /* 0x000000800000780c */ /* 0x000fe40003f05270 */
[----:B------:R-:W-:Y:S02]  /*2d560*/  LEA R18, R18, R3, 0xa ;  /* 0x0000000312127211 */ /* 0x000fe400078e50ff */
[C---:B------:R-:W-:Y:S02]  /*2d570*/  LOP3.LUT R0, R2.reuse, 0x3c0, RZ, 0xc0, !PT ;  /* 0x000003c002007812 */ /* 0x040fe400078ec0ff */
[----:B------:R-:W-:-:S07]  /*2d580*/  ISETP.GT.U32.AND P2, PT, R2, 0x3f, PT ;  /* 0x0000003f0200780c */ /* 0x000fce0003f44070 */
[----:B------:R-:W-:Y:S01]  /*2d590*/  @!P0 STS.128 [R18+UR5+-0x800], R12 ;  /* 0xfff8000c12008988 */ /* 0x000fe20008000c05 */
[----:B------:R-:W-:Y:S01]  /*2d5a0*/  BAR.SYNC.DEFER_BLOCKING 0x0 ;  /* 0x0000000000007b1d */ /* 0x000fe20000010000 */
[----:B------:R-:W-:-:S05]  /*2d5b0*/  ISETP.NE.AND P0, PT, R0, 0x40, PT ;  /* 0x000000400000780c */ /* 0x000fca0003f05270 */
[----:B------:R-:W1:Y:S02]  /*2d5c0*/  @!P1 LDS.128 R4, [R18+UR5] ;  /* 0x0000000512049984 */ /* 0x000e640008000c00 */
[----:B------:R-:W-:Y:S01]  /*2d5d0*/  BAR.SYNC.DEFER_BLOCKING 0x0 ;  /* 0x0000000000007b1d */ /* 0x000fe20000010000 */
[----:B-1----:R-:W-:Y:S01]  /*2d5e0*/  @!P1 FADD.FTZ R12, R12, R4 ;  /* 0x000000040c0c9221 */ /* 0x002fe20000010000 */
[----:B------:R-:W-:Y:S01]  /*2d5f0*/  @!P1 FADD.FTZ R13, R13, R5 ;  /* 0x000000050d0d9221 */ /* 0x000fe20000010000 */
[----:B------:R-:W-:Y:S01]  /*2d600*/  @!P1 FADD.FTZ R14, R14, R6 ;  /* 0x000000060e0e9221 */ /* 0x000fe20000010000 */
[----:B------:R-:W-:-:S05]  /*2d610*/  @!P1 FADD.FTZ R15, R15, R7 ;  /* 0x000000070f0f9221 */ /* 0x000fca0000010000 */
[----:B------:R1:W-:Y:S01]  /*2d620*/  @!P0 STS.128 [R3+UR5], R12 ;  /* 0x0000000c03008988 */ /* 0x0003e20008000c05 */
[----:B------:R-:W-:Y:S06]  /*2d630*/  BAR.SYNC.DEFER_BLOCKING 0x0 ;  /* 0x0000000000007b1d */ /* 0x000fec0000010000 */
[----:B------:R-:W2:Y:S02]  /*2d640*/  @!P2 LDS.128 R16, [R18+UR5] ;  /* 0x000000051210a984 */ /* 0x000ea40008000c00 */
[----:B------:R-:W-:Y:S06]  /*2d650*/  BAR.SYNC.DEFER_BLOCKING 0x0 ;  /* 0x0000000000007b1d */ /* 0x000fec0000010000 */
[----:B------:R-:W-:Y:S05]  /*2d660*/  @P2 EXIT ;  /* 0x000000000000294d */ /* 0x000fea0003800000 */
[----:B------:R-:W4:Y:S01]  /*2d670*/  LDCU UR4, c[0x0][0x478] ;  /* 0x00008f00ff0477ac */ /* 0x000f220008000800 */
[----:B-12---:R-:W-:Y:S01]  /*2d680*/  @!P2 FADD.FTZ R12, R12, R16 ;  /* 0x000000100c0ca221 */ /* 0x006fe20000010000 */
[----:B------:R-:W-:Y:S01]  /*2d690*/  @!P2 FADD.FTZ R13, R13, R17 ;  /* 0x000000110d0da221 */ /* 0x000fe20000010000 */
[----:B------:R-:W-:Y:S01]  /*2d6a0*/  @!P2 FADD.FTZ R14, R14, R18 ;  /* 0x000000120e0ea221 */ /* 0x000fe20000010000 */
[----:B------:R-:W-:Y:S01]  /*2d6b0*/  @!P2 FADD.FTZ R15, R15, R19 ;  /* 0x000000130f0fa221 */ /* 0x000fe20000010000 */
[----:B----4-:R-:W-:-:S09]  /*2d6c0*/  UISETP.NE.AND UP0, UPT, UR4, 0x2, UPT ;  /* 0x000000020400788c */ /* 0x010fd2000bf05270 */
[----:B------:R-:W-:Y:S05]  /*2d6d0*/  BRA.U UP0, `(.L_x_1386) ;  /* 0x00000001007c7547 */ /* 0x000fea000b800000 */
[----:B------:R-:W1:Y:S01]  /*2d6e0*/  LDC.64 R2, c[0x0][0x470] ;  /* 0x00011c00ff027b82 */ /* 0x000e620000000a00 */
[----:B------:R-:W2:Y:S01]  /*2d6f0*/  LDCU.64 UR4, c[0x0][0x380] ;  /* 0x00007000ff0477ac */ /* 0x000ea20008000a00 */
[----:B-1----:R-:W4:Y:S01]  /*2d700*/  LDG.E R2, desc[UR36][R2.64] ;  /* 0x0000002402027981 */ /* 0x002f22000c1e1900 */
[----:B------:R-:W-:Y:S02]  /*2d710*/  VIADD R9, R9, UR6 ;  /* 0x0000000609097c36 */ /* 0x000fe40008000000 */
[C---:B----4-:R-:W-:Y:S01]  /*2d720*/  FMUL.FTZ R14, R2.reuse, R14 ;  /* 0x0000000e020e7220 */ /* 0x050fe20000410000 */
[C---:B------:R-:W-:Y:S01]  /*2d730*/  FMUL.FTZ R15, R2.reuse, R15 ;  /* 0x0000000f020f7220 */ /* 0x040fe20000410000 */
[C---:B------:R-:W-:Y:S01]  /*2d740*/  FMUL.FTZ R13, R2.reuse, R13 ;  /* 0x0000000d020d7220 */ /* 0x040fe20000410000 */
[----:B------:R-:W-:-:S03]  /*2d750*/  FMUL.FTZ R12, R2, R12 ;  /* 0x0000000c020c7220 */ /* 0x000fc60000410000 */
[----:B------:R-:W1:Y:S08]  /*2d760*/  F2I.S8.NTZ R14, R14 ;  /* 0x0000000e000e7305 */ /* 0x000e700000202100 */
[----:B------:R-:W4:Y:S01]  /*2d770*/  F2I.S8.NTZ R15, R15 ;  /* 0x0000000f000f7305 */ /* 0x000f220000202100 */
[----:B-1----:R-:W-:-:S07]  /*2d780*/  PRMT R0, R14, 0x8880, RZ ;  /* 0x000088800e007816 */ /* 0x002fce00000000ff */
[----:B------:R-:W1:Y:S01]  /*2d790*/  F2I.S8.NTZ R13, R13 ;  /* 0x0000000d000d7305 */ /* 0x000e620000202100 */
[----:B------:R-:W-:Y:S02]  /*2d7a0*/  PRMT R0, R0, 0x7710, RZ ;  /* 0x0000771000007816 */ /* 0x000fe400000000ff */
[----:B----4-:R-:W-:-:S05]  /*2d7b0*/  PRMT R3, R15, 0x8880, RZ ;  /* 0x000088800f037816 */ /* 0x010fca00000000ff */
[----:B------:R-:W4:Y:S01]  /*2d7c0*/  F2I.S8.NTZ R12, R12 ;  /* 0x0000000c000c7305 */ /* 0x000f220000202100 */
[----:B------:R-:W-:Y:S01]  /*2d7d0*/  IMAD.U32 R2, R0, 0x10000, RZ ;  /* 0x0001000000027824 */ /* 0x000fe200078e00ff */
[----:B------:R-:W-:-:S04]  /*2d7e0*/  PRMT R0, R3, 0x7710, RZ ;  /* 0x0000771003007816 */ /* 0x000fc800000000ff */
[----:B------:R-:W-:Y:S02]  /*2d7f0*/  LOP3.LUT R3, R2, 0xff0000, RZ, 0xc0, !PT ;  /* 0x00ff000002037812 */ /* 0x000fe400078ec0ff */
[----:B-1----:R-:W-:Y:S02]  /*2d800*/  PRMT R13, R13, 0x8880, RZ ;  /* 0x000088800d0d7816 */ /* 0x002fe400000000ff */
[----:B------:R-:W-:Y:S02]  /*2d810*/  LEA R3, R0, R3, 0x18 ;  /* 0x0000000300037211 */ /* 0x000fe400078ec0ff */
[----:B------:R-:W-:Y:S02]  /*2d820*/  PRMT R2, R13, 0x7710, RZ ;  /* 0x000077100d027816 */ /* 0x000fe400000000ff */
[----:B----4-:R-:W-:-:S04]  /*2d830*/  PRMT R4, R12, 0x8880, RZ ;  /* 0x000088800c047816 */ /* 0x010fc800000000ff */
[----:B------:R-:W-:Y:S02]  /*2d840*/  PRMT R0, R4, 0x7710, RZ ;  /* 0x0000771004007816 */ /* 0x000fe400000000ff */
[----:B------:R-:W-:Y:S02]  /*2d850*/  LOP3.LUT R4, R2, 0xff, RZ, 0xc0, !PT ;  /* 0x000000ff02047812 */ /* 0x000fe400078ec0ff */
[----:B------:R-:W-:Y:S02]  /*2d860*/  LOP3.LUT R5, R0, 0xff, RZ, 0xc0, !PT ;  /* 0x000000ff00057812 */ /* 0x000fe400078ec0ff */
[----:B------:R-:W-:Y:S02]  /*2d870*/  LEA R4, R4, R3, 0x8 ;  /* 0x0000000304047211 */ /* 0x000fe400078e40ff */
[----:B--2---:R-:W-:-:S03]  /*2d880*/  IADD3 R2, P0, PT, R9, UR4, RZ ;  /* 0x0000000409027c10 */ /* 0x004fc6000ff1e0ff */
[----:B------:R-:W-:Y:S01]  /*2d890*/  IMAD.IADD R5, R4, 0x1, R5 ;  /* 0x0000000104057824 */ /* 0x000fe200078e0205 */
[----:B------:R-:W-:-:S05]  /*2d8a0*/  LEA.HI.X.SX32 R3, R9, UR5, 0x1, P0 ;  /* 0x0000000509037c11 */ /* 0x000fca00080f0eff */
[----:B------:R-:W-:Y:S01]  /*2d8b0*/  STG.E desc[UR36][R2.64], R5 ;  /* 0x0000000502007986 */ /* 0x000fe2000c101924 */
[----:B------:R-:W-:Y:S05]  /*2d8c0*/  EXIT ;  /* 0x000000000000794d */ /* 0x000fea0003800000 */
.L_x_1386:
[----:B------:R-:W1:Y:S01]  /*2d8d0*/  LDC.64 R2, c[0x0][0x380] ;  /* 0x0000e000ff027b82 */ /* 0x000e620000000a00 */
[----:B------:R-:W-:-:S05]  /*2d8e0*/  IADD3 R9, PT, PT, R9, UR6, RZ ;  /* 0x0000000609097c10 */ /* 0x000fca000fffe0ff */
[----:B-1----:R-:W-:-:S05]  /*2d8f0*/  IMAD.WIDE R2, R9, 0x4, R2 ;  /* 0x0000000409027825 */ /* 0x002fca00078e0202 */
[----:B------:R-:W-:Y:S01]  /*2d900*/  STG.E.128 desc[UR36][R2.64], R12 ;  /* 0x0000000c02007986 */ /* 0x000fe2000c101d24 */
[----:B------:R-:W-:Y:S05]  /*2d910*/  EXIT ;  /* 0x000000000000794d */ /* 0x000fea0003800000 */
.L_x_1387:
        /* <DEDUP_REMOVED lines=14> */
.L_x_4644:


//--------------------- .text._ZN4mmha33masked_multihead_attention_kernelIfLi256ELi256ELi2ELi64ELi128ELb1ELb1EEEv26Multihead_attention_paramsIT_XT5_EE --------------------------
	.section	.text._ZN4mmha33masked_multihead_attention_kernelIfLi256ELi256ELi2ELi64ELi128ELb1ELb1EEEv26Multihead_attention_paramsIT_XT5_EE,"ax",@progbits
	.align	128
        .global         _ZN4mmha33masked_multihead_attention_kernelIfLi256ELi256ELi2ELi64ELi128ELb1ELb1EEEv26Multihead_attention_paramsIT_XT5_EE
        .type           _ZN4mmha33masked_multihead_attention_kernelIfLi256ELi256ELi2ELi64ELi128ELb1ELb1EEEv26Multihead_attention_paramsIT_XT5_EE,@function
        .size           _ZN4mmha33masked_multihead_attention_kernelIfLi256ELi256ELi2ELi64ELi128ELb1ELb1EEEv26Multihead_attention_paramsIT_XT5_EE,(.L_x_4645 - _ZN4mmha33masked_multihead_attention_kernelIfLi256ELi256ELi2ELi64ELi128ELb1ELb1EEEv26Multihead_attention_paramsIT_XT5_EE)
        .other          _ZN4mmha33masked_multihead_attention_kernelIfLi256ELi256ELi2ELi64ELi128ELb1ELb1EEEv26Multihead_attention_paramsIT_XT5_EE,@"STO_CUDA_ENTRY STV_DEFAULT"
_ZN4mmha33masked_multihead_attention_kernelIfLi256ELi256ELi2ELi64ELi128ELb1ELb1EEEv26Multihead_attention_paramsIT_XT5_EE:
.text._ZN4mmha33masked_multihead_attention_kernelIfLi256ELi256ELi2ELi64ELi128ELb1ELb1EEEv26Multihead_attention_paramsIT_XT5_EE:
[----:B------:R-:W0:Y:S01]  /*0000*/  LDC R1, c[0x0][0x37c] ;  /* 0x0000df00ff017b82 */ /* 0x000e220000000800 */
[----:B------:R-:W1:Y:S07]  /*0010*/  LDCU.64 UR4, c[0x0][0x490] ;  /* 0x00009200ff0477ac */ /* 0x000e6e0008000a00 */
[----:B------:R-:W2:Y:S01]  /*0020*/  S2UR UR7, SR_CTAID.Y ;  /* 0x00000000000779c3 */ /* 0x000ea20000002600 */
[----:B0-----:R-:W-:Y:S01]  /*0030*/  VIADD R1, R1, 0xfffffd30 ;  /* 0xfffffd3001017836 */ /* 0x001fe20000000000 */
[----:B------:R-:W0:Y:S01]  /*0040*/  LDCU.64 UR36, c[0x0][0x358] ;  /* 0x00006b00ff2477ac */ /* 0x000e220008000a00 */
[----:B-1----:R-:W-:-:S04]  /*0050*/  UISETP.NE.U32.AND UP0, UPT, UR4, URZ, UPT ;  /* 0x000000ff0400728c */ /* 0x002fc8000bf05070 */
[----:B------:R-:W-:-:S09]  /*0060*/  UISETP.NE.AND.EX UP0, UPT, UR5, URZ, UPT, UP0 ;  /* 0x000000ff0500728c */ /* 0x000fd2000bf05300 */
[----:B--2---:R-:W-:Y:S05]  /*0070*/  BRA.U !UP0, `(.L_x_1388) ;  /* 0x00000001081c7547 */ /* 0x004fea000b800000 */
[----:B------:R-:W-:-:S04]  /*0080*/  UIADD3 UR4, UP0, UPT, UR7, UR4, URZ ;  /* 0x0000000407047290 */ /* 0x000fc8000ff1e0ff */
[----:B------:R-:W-:Y:S02]  /*0090*/  UIADD3.X UR5, UPT, UPT, URZ, UR5, URZ, UP0, !UPT ;  /* 0x00000005ff057290 */ /* 0x000fe400087fe4ff */
[----:B------:R-:W-:-:S04]  /*00a0*/  IMAD.U32 R2, RZ, RZ, UR4 ;  /* 0x00000004ff027e24 */ /* 0x000fc8000f8e00ff */
[----:B------:R-:W-:-:S05]  /*00b0*/  IMAD.U32 R3, RZ, RZ, UR5 ;  /* 0x00000005ff037e24 */ /* 0x000fca000f8e00ff */
[----:B0-----:R-:W2:Y:S02]  /*00c0*/  LDG.E.U8 R2, desc[UR36][R2.64] ;  /* 0x0000002402027981 */ /* 0x001ea4000c1e1100 */
[----:B--2---:R-:W-:-:S13]  /*00d0*/  ISETP.NE.AND P0, PT, R2, 0x1, PT ;  /* 0x000000010200780c */ /* 0x004fda0003f05270 */
[----:B------:R-:W-:Y:S05]  /*00e0*/  @!P0 EXIT ;  /* 0x000000000000894d */ /* 0x000fea0003800000 */
.L_x_1388:
[----:B------:R-:W1:Y:S01]  /*00f0*/  LDCU.64 UR4, c[0x0][0x498] ;  /* 0x00009300ff0477ac */ /* 0x000e620008000a00 */
[----:B------:R-:W2:Y:S01]  /*0100*/  S2R R5, SR_CTAID.Y ;  /* 0x0000000000057919 */ /* 0x000ea20000002600 */
[----:B------:R-:W3:Y:S01]  /*0110*/  LDCU UR10, c[0x0][0x3f0] ;  /* 0x00007e00ff0a77ac */ /* 0x000ee20008000800 */
[----:B------:R-:W4:Y:S01]  /*0120*/  LDCU.64 UR12, c[0x0][0x460] ;  /* 0x00008c00ff0c77ac */ /* 0x000f220008000a00 */
[----:B------:R-:W4:Y:S01]  /*0130*/  LDCU UR11, c[0x0][0x40c] ;  /* 0x00008180ff0b77ac */ /* 0x000f220008000800 */
[----:B-1----:R-:W-:Y:S01]  /*0140*/  UIMAD.WIDE.U32 UR4, UR7, 0x4, UR4 ;  /* 0x00000004070478a5 */ /* 0x002fe2000f8e0004 */
[----:B---3--:R-:W-:-:S05]  /*0150*/  IMAD.U32 R0, RZ, RZ, UR10 ;  /* 0x0000000aff007e24 */ /* 0x008fca000f8e00ff */
[----:B------:R-:W-:Y:S01]  /*0160*/  MOV R2, UR4 ;  /* 0x0000000400027c02 */ /* 0x000fe20008000f00 */
[----:B------:R-:W-:Y:S01]  /*0170*/  IMAD.U32 R3, RZ, RZ, UR5 ;  /* 0x00000005ff037e24 */ /* 0x000fe2000f8e00ff */
[----:B------:R-:W-:-:S04]  /*0180*/  IABS R0, R0 ;  /* 0x0000000000007213 */ /* 0x000fc80000000000 */
[----:B0-----:R0:W3:Y:S01]  /*0190*/  LDG.E R6, desc[UR36][R2.64] ;  /* 0x0000002402067981 */ /* 0x0010e2000c1e1900 */
[----:B------:R-:W-:-:S13]  /*01a0*/  R2UR UR9, R0 ;  /* 0x00000000000972ca */ /* 0x000fda00000e0000 */
[----:B------:R-:W1:Y:S08]  /*01b0*/  I2F.RP R0, UR9 ;  /* 0x0000000900007d06 */ /* 0x000e700008209400 */
[----:B-1----:R-:W1:Y:S02]  /*01c0*/  MUFU.RCP R0, R0 ;  /* 0x0000000000007308 */ /* 0x002e640000001000 */
[----:B-1----:R-:W-:-:S06]  /*01d0*/  VIADD R4, R0, 0xffffffe ;  /* 0x0ffffffe00047836 */ /* 0x002fcc0000000000 */
[----:B------:R-:W1:Y:S01]  /*01e0*/  F2I.FTZ.U32.TRUNC.NTZ R4, R4 ;  /* 0x0000000400047305 */ /* 0x000e62000021f000 */
[----:B--2---:R-:W-:Y:S02]  /*01f0*/  IABS R0, R5 ;  /* 0x0000000500007213 */ /* 0x004fe40000000000 */
[----:B-1----:R-:W-:Y:S02]  /*0200*/  R2UR UR5, R4 ;  /* 0x00000000040572ca */ /* 0x002fe400000e0000 */
[----:B------:R-:W-:Y:S01]  /*0210*/  R2UR UR8, R0 ;  /* 0x00000000000872ca */ /* 0x000fe200000e0000 */
[----:B------:R-:W-:-:S10]  /*0220*/  UMOV UR4, URZ ;  /* 0x000000ff00047c82 */ /* 0x000fd40008000000 */
[----:B------:R-:W-:-:S04]  /*0230*/  UIADD3 UR6, UPT, UPT, URZ, -UR5, URZ ;  /* 0x80000005ff067290 */ /* 0x000fc8000fffe0ff */
[----:B------:R-:W-:-:S04]  /*0240*/  UIMAD UR6, UR6, UR9, URZ ;  /* 0x00000009060672a4 */ /* 0x000fc8000f8e02ff */
[----:B------:R-:W-:-:S04]  /*0250*/  UIMAD.WIDE.U32 UR4, UR5, UR6, UR4 ;  /* 0x00000006050472a5 */ /* 0x000fc8000f8e0004 */
[----:B------:R-:W-:-:S07]  /*0260*/  UIMAD.WIDE.U32 UR4, UR5, UR8, URZ ;  /* 0x00000008050472a5 */ /* 0x000fce000f8e00ff */
[----:B------:R-:W-:Y:S02]  /*0270*/  UMOV UR6, UR5 ;  /* 0x0000000500067c82 */ /* 0x000fe40008000000 */
[----:B------:R-:W-:-:S04]  /*0280*/  UIADD3 UR4, UPT, UPT, -UR6, URZ, URZ ;  /* 0x000000ff06047290 */ /* 0x000fc8000fffe1ff */
[----:B------:R-:W-:Y:S02]  /*0290*/  UIMAD UR4, UR9, UR4, UR8 ;  /* 0x00000004090472a4 */ /* 0x000fe4000f8e0208 */
[----:B----4-:R-:W-:Y:S02]  /*02a0*/  UISETP.NE.U32.AND UP0, UPT, UR12, URZ, UPT ;  /* 0x000000ff0c00728c */ /* 0x010fe4000bf05070 */
[----:B------:R-:W-:Y:S02]  /*02b0*/  UISETP.GT.U32.AND UP1, UPT, UR9, UR4, UPT ;  /* 0x000000040900728c */ /* 0x000fe4000bf24070 */
[----:B------:R-:W-:Y:S01]  /*02c0*/  UISETP.NE.AND.EX UP0, UPT, UR13, URZ, UPT, UP0 ;  /* 0x000000ff0d00728c */ /* 0x000fe2000bf05300 */
[----:B------:R-:W1:Y:S01]  /*02d0*/  S2R R22, SR_TID.X ;  /* 0x0000000000167919 */ /* 0x000e620000002100 */
[----:B------:R-:W2:Y:S07]  /*02e0*/  LDCU UR8, c[0x0][0x3e8] ;  /* 0x00007d00ff0877ac */ /* 0x000eae0008000800 */
[----:B------:R-:W-:-:S04]  /*02f0*/  @!UP1 UIADD3 UR4, UPT, UPT, UR4, -UR9, URZ ;  /* 0x8000000904049290 */ /* 0x000fc8000fffe0ff */
[----:B------:R-:W-:Y:S02]  /*0300*/  UISETP.GE.U32.AND UP2, UPT, UR4, UR9, UPT ;  /* 0x000000090400728c */ /* 0x000fe4000bf46070 */
[----:B------:R-:W-:Y:S02]  /*0310*/  ULOP3.LUT UR4, UR7, UR10, URZ, 0x3c, !UPT ;  /* 0x0000000a07047292 */ /* 0x000fe4000f8e3cff */
[----:B------:R-:W-:Y:S02]  /*0320*/  @!UP1 UIADD3 UR6, UPT, UPT, UR6, 0x1, URZ ;  /* 0x0000000106069890 */ /* 0x000fe4000fffe0ff */
[----:B------:R-:W-:Y:S02]  /*0330*/  UISETP.EQ.AND UP3, UPT, UR11, URZ, UP0 ;  /* 0x000000ff0b00728c */ /* 0x000fe40008762270 */
[----:B------:R-:W-:Y:S02]  /*0340*/  UISETP.GE.AND UP0, UPT, UR4, URZ, UPT ;  /* 0x000000ff0400728c */ /* 0x000fe4000bf06270 */
[----:B------:R-:W-:-:S02]  /*0350*/  UISETP.NE.AND UP1, UPT, UR10, URZ, UPT ;  /* 0x000000ff0a00728c */ /* 0x000fc4000bf25270 */
[----:B------:R-:W-:-:S05]  /*0360*/  @UP2 UIADD3 UR6, UPT, UPT, UR6, 0x1, URZ ;  /* 0x0000000106062890 */ /* 0x000fca000fffe0ff */
[----:B------:R-:W4:Y:S02]  /*0370*/  @UP3 LDCU.64 UR4, c[0x0][0x460] ;  /* 0x00008c00ff0437ac */ /* 0x000f240008000a00 */
[----:B------:R-:W-:Y:S02]  /*0380*/  UMOV UR41, UR6 ;  /* 0x0000000600297c82 */ /* 0x000fe40008000000 */
[----:B------:R-:W-:Y:S02]  /*0390*/  @!UP0 UIADD3 UR41, UPT, UPT, -UR41, URZ, URZ ;  /* 0x000000ff29298290 */ /* 0x000fe4000fffe1ff */
[----:B------:R-:W-:Y:S01]  /*03a0*/  @!UP1 ULOP3.LUT UR41, URZ, UR10, URZ, 0x33, !UPT ;  /* 0x0000000aff299292 */ /* 0x000fe2000f8e33ff */
[----:B------:R-:W0:Y:S02]  /*03b0*/  LDCU UR10, c[0x0][0x3f4] ;  /* 0x00007e80ff0a77ac */ /* 0x000e240008000800 */
[----:B0-----:R-:W-:-:S05]  /*03c0*/  IMAD.U32 R15, RZ, RZ, UR10 ;  /* 0x0000000aff0f7e24 */ /* 0x001fca000f8e00ff */
[----:B------:R-:W-:-:S04]  /*03d0*/  IABS R0, R15 ;  /* 0x0000000f00007213 */ /* 0x000fc80000000000 */
[----:B------:R-:W-:-:S13]  /*03e0*/  R2UR UR9, R0 ;  /* 0x00000000000972ca */ /* 0x000fda00000e0000 */
[----:B------:R-:W0:Y:S08]  /*03f0*/  I2F.RP R0, UR9 ;  /* 0x0000000900007d06 */ /* 0x000e300008209400 */
[----:B0-----:R-:W0:Y:S01]  /*0400*/  MUFU.RCP R0, R0 ;  /* 0x0000000000007308 */ /* 0x001e220000001000 */
[----:B----4-:R-:W-:Y:S01]  /*0410*/  @UP3 UIMAD.WIDE UR4, UR41, 0x4, UR4 ;  /* 0x00000004290438a5 */ /* 0x010fe2000f8e0204 */
[----:B------:R-:W-:Y:S01]  /*0420*/  PLOP3.LUT P0, PT, PT, PT, UP3, 0x80, 0x8 ;  /* 0x000000000008781c */ /* 0x000fe20003f0f038 */
[----:B0-----:R-:W-:-:S06]  /*0430*/  VIADD R4, R0, 0xffffffe ;  /* 0x0ffffffe00047836 */ /* 0x001fcc0000000000 */
[----:B------:R-:W0:Y:S01]  /*0440*/  F2I.FTZ.U32.TRUNC.NTZ R4, R4 ;  /* 0x0000000400047305 */ /* 0x000e22000021f000 */
[----:B------:R-:W-:Y:S02]  /*0450*/  IMAD.U32 R3, RZ, RZ, UR5 ;  /* 0x00000005ff037e24 */ /* 0x000fe4000f8e00ff */
[----:B------:R-:W-:-:S05]  /*0460*/  IMAD.U32 R2, RZ, RZ, UR4 ;  /* 0x00000004ff027e24 */ /* 0x000fca000f8e00ff */
[----:B------:R4:W5:Y:S01]  /*0470*/  @P0 LDG.E R8, desc[UR36][R2.64] ;  /* 0x0000002402080981 */ /* 0x000962000c1e1900 */
[----:B0-----:R-:W-:Y:S01]  /*0480*/  R2UR UR5, R4 ;  /* 0x00000000040572ca */ /* 0x001fe200000e0000 */
[----:B------:R-:W-:-:S12]  /*0490*/  UMOV UR4, URZ ;  /* 0x000000ff00047c82 */ /* 0x000fd80008000000 */
[----:B------:R-:W-:-:S04]  /*04a0*/  UIADD3 UR6, UPT, UPT, URZ, -UR5, URZ ;  /* 0x80000005ff067290 */ /* 0x000fc8000fffe0ff */
[----:B------:R-:W-:-:S04]  /*04b0*/  UIMAD UR6, UR6, UR9, URZ ;  /* 0x00000009060672a4 */ /* 0x000fc8000f8e02ff */
[----:B------:R-:W-:Y:S01]  /*04c0*/  UIMAD.WIDE.U32 UR4, UR5, UR6, UR4 ;  /* 0x00000006050472a5 */ /* 0x000fe2000f8e0004 */
[----:B------:R-:W0:Y:S06]  /*04d0*/  S2UR UR46, SR_CTAID.X ;  /* 0x00000000002e79c3 */ /* 0x000e2c0000002500 */
[----:B------:R-:W0:Y:S01]  /*04e0*/  LDCU UR6, c[0x0][0x3f8] ;  /* 0x00007f00ff0677ac */ /* 0x000e220008000800 */
[----:B---3--:R-:W-:-:S13]  /*04f0*/  R2UR UR44, R6 ;  /* 0x00000000062c72ca */ /* 0x008fda00000e0000 */
[----:B------:R-:W-:-:S06]  /*0500*/  UIADD3 UR45, UPT, UPT, UR44, -0x1, URZ ;  /* 0xffffffff2c2d7890 */ /* 0x000fcc000fffe0ff */
[----:B----4-:R-:W-:-:S04]  /*0510*/  IABS R2, UR45 ;  /* 0x0000002d00027c13 */ /* 0x010fc80008000000 */
[----:B------:R-:W-:-:S13]  /*0520*/  R2UR UR40, R2 ;  /* 0x00000000022872ca */ /* 0x000fda00000e0000 */
[----:B------:R-:W-:-:S04]  /*0530*/  UIMAD.WIDE.U32 UR4, UR5, UR40, URZ ;  /* 0x00000028050472a5 */ /* 0x000fc8000f8e00ff */
[----:B------:R-:W-:-:S04]  /*0540*/  UIADD3 UR5, UPT, UPT, -UR5, URZ, URZ ;  /* 0x000000ff05057290 */ /* 0x000fc8000fffe1ff */
[----:B------:R-:W-:-:S04]  /*0550*/  UIMAD UR40, UR9, UR5, UR40 ;  /* 0x00000005092872a4 */ /* 0x000fc8000f8e0228 */
[----:B------:R-:W-:-:S11]  /*0560*/  UISETP.GT.U32.AND UP0, UPT, UR9, UR40, UPT ;  /* 0x000000280900728c */ /* 0x000fd6000bf04070 */
[----:B------:R-:W-:-:S04]  /*0570*/  @!UP0 UIADD3 UR40, UPT, UPT, UR40, -UR9, URZ ;  /* 0x8000000928288290 */ /* 0x000fc8000fffe0ff */
[----:B------:R-:W-:Y:S02]  /*0580*/  UISETP.GT.U32.AND UP2, UPT, UR9, UR40, UPT ;  /* 0x000000280900728c */ /* 0x000fe4000bf44070 */
[----:B--2---:R-:W-:Y:S01]  /*0590*/  UISETP.NE.AND UP0, UPT, UR8, URZ, UPT ;  /* 0x000000ff0800728c */ /* 0x004fe2000bf05270 */
[----:B-1----:R-:W-:Y:S01]  /*05a0*/  ISETP.GT.U32.AND P3, PT, R22, 0x3f, PT ;  /* 0x0000003f1600780c */ /* 0x002fe20003f64070 */
[----:B------:R-:W-:-:S07]  /*05b0*/  UISETP.GE.AND UP1, UPT, UR45, URZ, UPT ;  /* 0x000000ff2d00728c */ /* 0x000fce000bf26270 */
[----:B------:R-:W-:Y:S02]  /*05c0*/  @!UP2 UIADD3 UR40, UPT, UPT, UR40, -UR9, URZ ;  /* 0x800000092828a290 */ /* 0x000fe4000fffe0ff */
[----:B------:R-:W-:Y:S02]  /*05d0*/  UISETP.NE.AND UP2, UPT, UR10, URZ, UPT ;  /* 0x000000ff0a00728c */ /* 0x000fe4000bf45270 */
[----:B0-----:R-:W-:Y:S02]  /*05e0*/  UIMAD UR42, UR7, UR6, UR46 ;  /* 0x00000006072a72a4 */ /* 0x001fe4000f8e022e */
[----:B------:R-:W-:Y:S01]  /*05f0*/  @UP0 USHF.L.U32 UR5, UR46, 0x8, URZ ;  /* 0x000000082e050899 */ /* 0x000fe200080006ff */
[----:B------:R-:W-:Y:S01]  /*0600*/  BSSY.RECONVERGENT B0, `(.L_x_1389) ;  /* 0x0000020000007945 */ /* 0x000fe20003800200 */
[----:B------:R-:W-:Y:S02]  /*0610*/  @!UP0 USHF.L.U32 UR4, UR42, 0x8, URZ ;  /* 0x000000082a048899 */ /* 0x000fe400080006ff */
[----:B------:R-:W-:-:S02]  /*0620*/  @!UP1 UIADD3 UR40, UPT, UPT, -UR40, URZ, URZ ;  /* 0x000000ff28289290 */ /* 0x000fc4000fffe1ff */
[----:B------:R-:W-:Y:S01]  /*0630*/  UP2UR UR43, UPR, URZ, 0x8 ;  /* 0x00000008ff2b7883 */ /* 0x000fe20008000000 */
[----:B------:R-:W-:Y:S01]  /*0640*/  UMOV UR38, URZ ;  /* 0x000000ff00267c82 */ /* 0x000fe20008000000 */
[----:B------:R-:W-:Y:S02]  /*0650*/  @UP0 UIMAD UR4, UR7, UR8, UR5 ;  /* 0x00000008070402a4 */ /* 0x000fe4000f8e0205 */
[----:B------:R-:W-:Y:S02]  /*0660*/  @!UP2 ULOP3.LUT UR40, URZ, UR10, URZ, 0x33, !UPT ;  /* 0x0000000aff28a292 */ /* 0x000fe4000f8e33ff */
[----:B------:R-:W-:Y:S01]  /*0670*/  UIMAD UR41, UR41, UR6, URZ ;  /* 0x00000006292972a4 */ /* 0x000fe2000f8e02ff */
[----:B------:R-:W-:Y:S02]  /*0680*/  CS2R R30, SRZ ;  /* 0x00000000001e7805 */ /* 0x000fe4000001ff00 */
[----:B------:R-:W-:Y:S02]  /*0690*/  CS2R R28, SRZ ;  /* 0x00000000001c7805 */ /* 0x000fe4000001ff00 */
[----:B------:R-:W-:Y:S01]  /*06a0*/  SHF.L.U32 R0, R22, 0x2, RZ ;  /* 0x0000000216007819 */ /* 0x000fe200000006ff */
[----:B------:R-:W-:Y:S06]  /*06b0*/  @P3 BRA `(.L_x_1390) ;  /* 0x0000000000503947 */ /* 0x000fec0003800000 */
        /* <DEDUP_REMOVED lines=20> */
.L_x_1390:
[----:B------:R-:W-:Y:S05]  /*0800*/  BSYNC.RECONVERGENT B0 ;  /* 0x0000000000007941 */ /* 0x000fea0003800200 */
.L_x_1389:
[----:B------:R-:W1:Y:S01]  /*0810*/  LDCU.64 UR8, c[0x0][0x3a0] ;  /* 0x00007400ff0877ac */ /* 0x000e620008000a00 */
[----:B------:R-:W2:Y:S01]  /*0820*/  S2R R11, SR_CTAID.X ;  /* 0x00000000000b7919 */ /* 0x000ea20000002500 */
[----:B------:R-:W3:Y:S01]  /*0830*/  @!P3 LDC.64 R2, c[0x0][0x3b8] ;  /* 0x0000ee00ff02bb82 */ /* 0x000ee20000000a00 */
[----:B------:R-:W-:Y:S01]  /*0840*/  CS2R R34, SRZ ;  /* 0x0000000000227805 */ /* 0x000fe2000001ff00 */
[----:B------:R-:W4:Y:S01]  /*0850*/  LDCU.64 UR4, c[0x0][0x390] ;  /* 0x00007200ff0477ac */ /* 0x000f220008000a00 */
[----:B------:R-:W-:Y:S01]  /*0860*/  CS2R R32, SRZ ;  /* 0x0000000000207805 */ /* 0x000fe2000001ff00 */
[----:B------:R-:W0:Y:S01]  /*0870*/  LDCU.64 UR12, c[0x0][0x418] ;  /* 0x00008300ff0c77ac */ /* 0x000e220008000a00 */
[----:B------:R-:W-:Y:S02]  /*0880*/  UISETP.NE.AND UP0, UPT, UR43, URZ, UPT ;  /* 0x000000ff2b00728c */ /* 0x000fe4000bf05270 */
[----:B------:R-:W-:Y:S01]  /*0890*/  USHF.L.U32 UR42, UR42, 0x8, URZ ;  /* 0x000000082a2a7899 */ /* 0x000fe200080006ff */
[----:B-1----:R-:W-:-:S03]  /*08a0*/  ISETP.NE.U32.AND P2, PT, RZ, UR8, PT ;  /* 0x00000008ff007c0c */ /* 0x002fc6000bf45070 */
[----:B------:R-:W-:Y:S02]  /*08b0*/  PLOP3.LUT P4, PT, PT, PT, UP0, 0x80, 0x8 ;  /* 0x000000000008781c */ /* 0x000fe40003f8f008 */
[----:B----4-:R-:W-:Y:S02]  /*08c0*/  ISETP.NE.U32.AND P0, PT, RZ, UR4, PT ;  /* 0x00000004ff007c0c */ /* 0x010fe4000bf05070 */
[----:B------:R-:W-:Y:S02]  /*08d0*/  ISETP.NE.AND.EX P2, PT, RZ, UR9, PT, P2 ;  /* 0x00000009ff007c0c */ /* 0x000fe4000bf45320 */
[----:B------:R-:W-:Y:S02]  /*08e0*/  ISETP.NE.AND.EX P0, PT, RZ, UR5, PT, P0 ;  /* 0x00000005ff007c0c */ /* 0x000fe4000bf05300 */
[C---:B------:R-:W-:Y:S02]  /*08f0*/  ISETP.GT.U32.OR P2, PT, R22.reuse, 0x3f, !P2 ;  /* 0x0000003f1600780c */ /* 0x040fe40005744470 */
[----:B------:R-:W-:Y:S01]  /*0900*/  PLOP3.LUT P1, PT, PT, PT, UP0, 0x40, 0x4 ;  /* 0x000000000004781c */ /* 0x000fe20003f2e808 */
[----:B0-----:R-:W-:Y:S01]  /*0910*/  UISETP.NE.U32.AND UP0, UPT, UR12, URZ, UPT ;  /* 0x000000ff0c00728c */ /* 0x001fe2000bf05070 */
[C---:B------:R-:W-:Y:S01]  /*0920*/  ISETP.GT.U32.OR P0, PT, R22.reuse, 0x3f, !P0 ;  /* 0x0000003f1600780c */ /* 0x040fe20004704470 */
[----:B--2---:R-:W-:Y:S01]  /*0930*/  IMAD R11, R11, 0x100, R0 ;  /* 0x000001000b0b7824 */ /* 0x004fe200078e0200 */
[----:B------:R-:W-:Y:S01]  /*0940*/  ISETP.NE.OR P2, PT, RZ, UR11, P2 ;  /* 0x0000000bff007c0c */ /* 0x000fe20009745670 */
[----:B------:R-:W-:Y:S01]  /*0950*/  UISETP.NE.AND.EX UP0, UPT, UR13, URZ, UPT, UP0 ;  /* 0x000000ff0d00728c */ /* 0x000fe2000bf05300 */
[----:B------:R-:W-:-:S02]  /*0960*/  ISETP.GT.U32.OR P1, PT, R22, 0x3f, P1 ;  /* 0x0000003f1600780c */ /* 0x000fc40000f24470 */
[----:B-----5:R-:W-:Y:S01]  /*0970*/  @P4 R2UR UR38, R8 ;  /* 0x00000000082642ca */ /* 0x020fe200000e0000 */
[----:B------:R-:W-:Y:S02]  /*0980*/  @!P3 IMAD R8, R22, R15, UR45 ;  /* 0x0000002d1608be24 */ /* 0x000fe4000f8e020f */
[----:B------:R-:W-:Y:S02]  /*0990*/  PLOP3.LUT P4, PT, PT, PT, UP0, 0x80, 0x8 ;  /* 0x000000000008781c */ /* 0x000fe40003f8f008 */
[----:B------:R-:W-:Y:S02]  /*09a0*/  @!P3 IMAD.SHL.U32 R8, R8, 0x4, RZ ;  /* 0x000000040808b824 */ /* 0x000fe400078e00ff */
[----:B------:R-:W0:Y:S01]  /*09b0*/  @!P0 LDC.64 R4, c[0x0][0x390] ;  /* 0x0000e400ff048b82 */ /* 0x000e220000000a00 */
[----:B------:R-:W1:Y:S01]  /*09c0*/  @UP0 LDCU.64 UR4, c[0x0][0x418] ;  /* 0x00008300ff0407ac */ /* 0x000e620008000a00 */
[----:B------:R-:W-:Y:S02]  /*09d0*/  @!P3 IMAD R13, R15, UR42, R8 ;  /* 0x0000002a0f0dbc24 */ /* 0x000fe4000f8e0208 */
[----:B------:R-:W-:-:S02]  /*09e0*/  VOTEU.ALL UP1, P1 ;  /* 0x0000000000ff7886 */ /* 0x000fc40000820000 */
[----:B---3--:R-:W-:Y:S02]  /*09f0*/  @!P3 IMAD.WIDE R2, R13, 0x4, R2 ;  /* 0x000000040d02b825 */ /* 0x008fe400078e0202 */
[----:B------:R-:W2:Y:S01]  /*0a00*/  @!P2 LDC.64 R6, c[0x0][0x3a0] ;  /* 0x0000e800ff06ab82 */ /* 0x000ea20000000a00 */
[----:B------:R-:W-:-:S07]  /*0a10*/  @!UP1 UIMAD UR6, UR38, UR6, URZ ;  /* 0x00000006260692a4 */ /* 0x000fce000f8e02ff */
[----:B------:R-:W3:Y:S01]  /*0a20*/  @!P1 LDC.64 R8, c[0x0][0x450] ;  /* 0x00011400ff089b82 */ /* 0x000ee20000000a00 */
[----:B------:R-:W-:Y:S01]  /*0a30*/  IMAD.U32 R10, RZ, RZ, UR6 ;  /* 0x00000006ff0a7e24 */ /* 0x000fe2000f8e00ff */
[----:B-1----:R-:W-:Y:S01]  /*0a40*/  @UP0 UIMAD.WIDE.U32 UR4, UR7, 0x4, UR4 ;  /* 0x00000004070408a5 */ /* 0x002fe2000f8e0004 */
[----:B------:R-:W-:Y:S02]  /*0a50*/  CS2R R26, SRZ ;  /* 0x00000000001a7805 */ /* 0x000fe4000001ff00 */
[----:B------:R-:W-:Y:S01]  /*0a60*/  @!P1 IMAD R13, R10, 0x100, R11 ;  /* 0x000001000a0d9824 */ /* 0x000fe200078e020b */
[----:B------:R-:W-:Y:S02]  /*0a70*/  CS2R R24, SRZ ;  /* 0x0000000000187805 */ /* 0x000fe4000001ff00 */
[----:B------:R-:W-:Y:S01]  /*0a80*/  CS2R R18, SRZ ;  /* 0x0000000000127805 */ /* 0x000fe2000001ff00 */
[----:B0-----:R-:W-:Y:S01]  /*0a90*/  @!P0 IMAD.WIDE.U32 R4, R11, 0x4, R4 ;  /* 0x000000040b048825 */ /* 0x001fe200078e0004 */
[----:B------:R-:W-:-:S02]  /*0aa0*/  CS2R R16, SRZ ;  /* 0x0000000000107805 */ /* 0x000fc4000001ff00 */
[----:B------:R-:W-:Y:S01]  /*0ab0*/  MOV R10, UR4 ;  /* 0x00000004000a7c02 */ /* 0x000fe20008000f00 */
[----:B------:R-:W4:Y:S01]  /*0ac0*/  @!P3 LDG.E.128 R24, desc[UR36][R2.64] ;  /* 0x000000240218b981 */ /* 0x000f22000c1e1d00 */
[----:B------:R-:W0:Y:S01]  /*0ad0*/  LDCU.U8 UR4, c[0x0][0x404] ;  /* 0x00008080ff0477ac */ /* 0x000e220008000000 */
[----:B--2---:R-:W-:Y:S02]  /*0ae0*/  @!P2 IMAD.WIDE.U32 R6, R11, 0x4, R6 ;  /* 0x000000040b06a825 */ /* 0x004fe400078e0006 */
[----:B------:R3:W2:Y:S02]  /*0af0*/  @!P0 LDG.E.128 R32, desc[UR36][R4.64] ;  /* 0x0000002404208981 */ /* 0x0006a4000c1e1d00 */
[----:B------:R-:W-:Y:S02]  /*0b00*/  IMAD.U32 R11, RZ, RZ, UR5 ;  /* 0x00000005ff0b7e24 */ /* 0x000fe4000f8e00ff */
[----:B------:R-:W4:Y:S04]  /*0b10*/  @!P2 LDG.E.128 R16, desc[UR36][R6.64] ;  /* 0x000000240610a981 */ /* 0x000f28000c1e1d00 */
[----:B------:R-:W4:Y:S01]  /*0b20*/  @P4 LDG.E R10, desc[UR36][R10.64] ;  /* 0x000000240a0a4981 */ /* 0x000f22000c1e1900 */
[----:B---3--:R-:W-:-:S02]  /*0b30*/  @!P1 IMAD.WIDE R4, R13, 0x4, R8 ;  /* 0x000000040d049825 */ /* 0x008fc400078e0208 */
[----:B------:R-:W1:Y:S03]  /*0b40*/  LDC R9, c[0x0][0x400] ;  /* 0x00010000ff097b82 */ /* 0x000e660000000800 */
[----:B------:R-:W3:Y:S01]  /*0b50*/  @!P1 LDG.E.128 R12, desc[UR36][R4.64] ;  /* 0x00000024040c9981 */ /* 0x000ee2000c1e1d00 */
[----:B0-----:R-:W-:Y:S02]  /*0b60*/  ISETP.NE.AND P0, PT, RZ, UR4, PT ;  /* 0x00000004ff007c0c */ /* 0x001fe4000bf05270 */
[----:B------:R-:W-:Y:S01]  /*0b70*/  ISETP.NE.AND P2, PT, RZ, UR11, PT ;  /* 0x0000000bff007c0c */ /* 0x000fe2000bf45270 */
[----:B------:R-:W-:Y:S01]  /*0b80*/  UMOV UR39, URZ ;  /* 0x000000ff00277c82 */ /* 0x000fe20008000000 */
[----:B------:R-:W-:Y:S01]  /*0b90*/  BSSY.RECONVERGENT B6, `(.L_x_1391) ;  /* 0x0000120000067945 */ /* 0x000fe20003800200 */
[----:B-1----:R-:W-:Y:S01]  /*0ba0*/  ISETP.LT.OR P0, PT, R9, 0x1, P0 ;  /* 0x000000010900780c */ /* 0x002fe20000701670 */
[----:B--2---:R-:W-:-:S09]  /*0bb0*/  FADD.FTZ R28, R32, R28 ;  /* 0x0000001c201c7221 */ /* 0x004fd20000010000 */
[----:B----4-:R-:W-:Y:S01]  /*0bc0*/  @!P2 FADD.FTZ R24, R24, R16 ;  /* 0x000000101818a221 */ /* 0x010fe20000010000 */
[----:B------:R-:W-:Y:S01]  /*0bd0*/  @!P2 FADD.FTZ R25, R25, R17 ;  /* 0x000000111919a221 */ /* 0x000fe20000010000 */
[----:B------:R-:W-:Y:S01]  /*0be0*/  @!P2 FADD.FTZ R26, R26, R18 ;  /* 0x000000121a1aa221 */ /* 0x000fe20000010000 */
[----:B------:R-:W-:Y:S01]  /*0bf0*/  @!P2 FADD.FTZ R27, R27, R19 ;  /* 0x000000131b1ba221 */ /* 0x000fe20000010000 */
[----:B------:R-:W-:Y:S01]  /*0c00*/  @P4 R2UR UR39, R10 ;  /* 0x000000000a2742ca */ /* 0x000fe200000e0000 */
[----:B------:R-:W-:Y:S01]  /*0c10*/  FADD.FTZ R29, R33, R29 ;  /* 0x0000001d211d7221 */ /* 0x000fe20000010000 */
[----:B------:R-:W-:Y:S01]  /*0c20*/  FADD.FTZ R30, R34, R30 ;  /* 0x0000001e221e7221 */ /* 0x000fe20000010000 */
[----:B------:R-:W-:Y:S01]  /*0c30*/  FADD.FTZ R31, R35, R31 ;  /* 0x0000001f231f7221 */ /* 0x000fe20000010000 */
[----:B---3--:R-:W-:Y:S01]  /*0c40*/  @!P1 FMUL.FTZ R24, R24, R12 ;  /* 0x0000000c18189220 */ /* 0x008fe20000410000 */
[----:B------:R-:W-:Y:S01]  /*0c50*/  @!P1 FMUL.FTZ R25, R25, R13 ;  /* 0x0000000d19199220 */ /* 0x000fe20000410000 */
[----:B------:R-:W-:Y:S01]  /*0c60*/  @!P1 FMUL.FTZ R26, R26, R14 ;  /* 0x0000000e1a1a9220 */ /* 0x000fe20000410000 */
[----:B------:R-:W-:Y:S01]  /*0c70*/  @!P1 FMUL.FTZ R27, R27, R15 ;  /* 0x0000000f1b1b9220 */ /* 0x000fe20000410000 */
[----:B------:R-:W-:Y:S07]  /*0c80*/  @P0 BRA `(.L_x_1392) ;  /* 0x00000004002c0947 */ /* 0x000fee0003800000 */
        /* <DEDUP_REMOVED lines=35> */
[----:B------:R-:W-:Y:S01]  /*0ec0*/  FFMA.FTZ R27, R27, R6, R10 ;  /* 0x000000061b1b7223 */ /* 0x000fe2000001000a */
[----:B------:R-:W-:Y:S02]  /*0ed0*/  IMAD.MOV.U32 R30, RZ, RZ, R7 ;  /* 0x000000ffff1e7224 */ /* 0x000fe400078e0007 */
[-C--:B0-----:R-:W-:Y:S01]  /*0ee0*/  FFMA.FTZ R3, R28, R0.reuse, -R3 ;  /* 0x000000001c037223 */ /* 0x081fe20000010803 */
[-C--:B------:R-:W-:Y:S01]  /*0ef0*/  FFMA.FTZ R24, R24, R0.reuse, -R5 ;  /* 0x0000000018187223 */ /* 0x080fe20000010805 */
[-C--:B------:R-:W-:Y:S01]  /*0f00*/  FFMA.FTZ R29, R29, R0.reuse, R4 ;  /* 0x000000001d1d7223 */ /* 0x080fe20000010004 */
[----:B------:R-:W-:Y:S01]  /*0f10*/  FFMA.FTZ R25, R25, R0, R2 ;  /* 0x0000000019197223 */ /* 0x000fe20000010002 */
[----:B------:R-:W-:Y:S01]  /*0f20*/  IMAD.MOV.U32 R28, RZ, RZ, R3 ;  /* 0x000000ffff1c7224 */ /* 0x000fe200078e0003 */
[----:B------:R-:W-:Y:S06]  /*0f30*/  BRA `(.L_x_1394) ;  /* 0x0000000c00947947 */ /* 0x000fec0003800000 */
.L_x_1393:
        /* <DEDUP_REMOVED lines=32> */
.L_x_1392:
        /* <DEDUP_REMOVED lines=10> */
[----:B0-----:R-:W-:Y:S01]  /*11e0*/  IADD3 R2, PT, PT, R4, 0xffffffe, RZ ;  /* 0x0ffffffe04027810 */ /* 0x001fe20007ffe0ff */
[----:B------:R-:W-:-:S05]  /*11f0*/  IMAD.MOV R4, RZ, RZ, -R10 ;  /* 0x000000ffff047224 */ /* 0x000fca00078e0a0a */
[----:B------:R0:W1:Y:S02]  /*1200*/  F2I.FTZ.U32.TRUNC.NTZ R3, R2 ;  /* 0x0000000200037305 */ /* 0x000064000021f000 */
[----:B0-----:R-:W-:Y:S02]  /*1210*/  IMAD.MOV.U32 R2, RZ, RZ, RZ ;  /* 0x000000ffff027224 */ /* 0x001fe400078e00ff */
[----:B-1----:R-:W-:-:S04]  /*1220*/  IMAD.MOV R6, RZ, RZ, -R3 ;  /* 0x000000ffff067224 */ /* 0x002fc800078e0a03 */
[----:B------:R-:W-:Y:S02]  /*1230*/  IMAD R7, R6, R5, RZ ;  /* 0x0000000506077224 */ /* 0x000fe400078e02ff */
[----:B------:R-:W-:Y:S02]  /*1240*/  IMAD.MOV.U32 R6, RZ, RZ, R8 ;  /* 0x000000ffff067224 */ /* 0x000fe400078e0008 */
        /* <DEDUP_REMOVED lines=11> */
[----:B------:R-:W-:-:S03]  /*1300*/  ISETP.GE.AND P0, PT, R0, R9, PT ;  /* 0x000000090000720c */ /* 0x000fc60003f06270 */
[----:B------:R-:W-:-:S04]  /*1310*/  IMAD.MOV.U32 R32, RZ, RZ, R3 ;  /* 0x000000ffff207224 */ /* 0x000fc800078e0003 */
[----:B------:R-:W-:Y:S01]  /*1320*/  @!P2 IMAD.MOV R32, RZ, RZ, -R32 ;  /* 0x000000ffff20a224 */ /* 0x000fe200078e0a20 */
        /* <DEDUP_REMOVED lines=17> */
[----:B---3--:R-:W-:-:S02]  /*1440*/  IMAD.U32 R6, RZ, RZ, UR6 ;  /* 0x00000006ff067e24 */ /* 0x008fc4000f8e00ff */
[----:B------:R-:W-:Y:S02]  /*1450*/  IMAD.U32 R7, RZ, RZ, UR7 ;  /* 0x00000007ff077e24 */ /* 0x000fe4000f8e00ff */
[----:B----4-:R-:W-:Y:S02]  /*1460*/  IMAD.U32 R10, RZ, RZ, UR8 ;  /* 0x00000008ff0a7e24 */ /* 0x010fe4000f8e00ff */
[----:B-1----:R-:W-:-:S07]  /*1470*/  IMAD.U32 R11, RZ, RZ, UR9 ;  /* 0x00000009ff0b7e24 */ /* 0x002fce000f8e00ff */
[----:B------:R-:W-:-:S07]  /*1480*/  LEPC R20, `(.L_x_1395) ;  /* 0x000000001014794e */ /* 0x000fce0000000000 */
[----:B--2---:R-:W-:Y:S05]  /*1490*/  CALL.ABS.NOINC R2 ;  /* 0x0000000002007343 */ /* 0x004fea0003c00000 */
.L_x_1395:
        /* <DEDUP_REMOVED lines=9> */
[----:B------:R-:W-:-:S04]  /*1530*/  IMAD R5, R23, R32, R33 ;  /* 0x0000002017057224 */ /* 0x000fc800078e0221 */
[----:B------:R-:W-:-:S05]  /*1540*/  IMAD R3, R5, 0x4, R0 ;  /* 0x0000000405037824 */ /* 0x000fca00078e0200 */
[----:B------:R1:W-:Y:S01]  /*1550*/  STS.128 [R3], R28 ;  /* 0x0000001c03007388 */ /* 0x0003e20000000c00 */
[----:B0-----:R-:W-:-:S13]  /*1560*/  ISETP.NE.AND P0, PT, RZ, UR4, PT ;  /* 0x00000004ff007c0c */ /* 0x001fda000bf05270 */
[----:B------:R-:W-:-:S05]  /*1570*/  @!P0 IMAD R4, R5, 0x4, R2 ;  /* 0x0000000405048824 */ /* 0x000fca00078e0202 */
[----:B------:R1:W-:Y:S02]  /*1580*/  @!P0 STS.128 [R4], R24 ;  /* 0x0000001804008388 */ /* 0x0003e40000000c00 */
.L_x_1396:
        /* <DEDUP_REMOVED lines=22> */
[----:B------:R-:W-:Y:S02]  /*16f0*/  BSSY.RECONVERGENT B2, `(.L_x_1401) ;  /* 0x0000031000027945 */ /* 0x000fe40003800200 */
[----:B------:R-:W-:Y:S01]  /*1700*/  IMAD R34, R23, 0x4, R21 ;  /* 0x0000000417227824 */ /* 0x000fe200078e0215 */
        /* <DEDUP_REMOVED lines=9> */
[----:B------:R-:W-:Y:S01]  /*17a0*/  VIADD R3, R6, 0x2 ;  /* 0x0000000206037836 */ /* 0x000fe20000000000 */
[----:B------:R-:W-:-:S04]  /*17b0*/  IADD3 R8, PT, PT, R8, -UR39, RZ ;  /* 0x8000002708087c10 */ /* 0x000fc8000fffe0ff */
        /* <DEDUP_REMOVED lines=30> */
[----:B------:R-:W-:Y:S02]  /*19a0*/  IMAD.MOV.U32 R30, RZ, RZ, R10 ;  /* 0x000000ffff1e7224 */ /* 0x000fe400078e000a */
[-C--:B--2---:R-:W-:Y:S01]  /*19b0*/  FFMA.FTZ R3, R28, R4.reuse, -R3 ;  /* 0x000000041c037223 */ /* 0x084fe20000010803 */
[-C--:B------:R-:W-:Y:S01]  /*19c0*/  FFMA.FTZ R24, R24, R4.reuse, -R7 ;  /* 0x0000000418187223 */ /* 0x080fe20000010807 */
[-C--:B------:R-:W-:Y:S01]  /*19d0*/  FFMA.FTZ R29, R29, R4.reuse, R6 ;  /* 0x000000041d1d7223 */ /* 0x080fe20000010006 */
[----:B------:R-:W-:Y:S01]  /*19e0*/  FFMA.FTZ R25, R25, R4, R8 ;  /* 0x0000000419197223 */ /* 0x000fe20000010008 */
[----:B------:R-:W-:-:S07]  /*19f0*/  IMAD.MOV.U32 R28, RZ, RZ, R3 ;  /* 0x000000ffff1c7224 */ /* 0x000fce00078e0003 */
.L_x_1402:
[----:B------:R-:W-:Y:S05]  /*1a00*/  BSYNC.RECONVERGENT B2 ;  /* 0x0000000000027941 */ /* 0x000fea0003800200 */
.L_x_1401:
[----:B-1----:R0:W-:Y:S04]  /*1a10*/  STS [R21], R24 ;  /* 0x0000001815007388 */ /* 0x0021e80000000800 */
[----:B--2---:R0:W-:Y:S04]  /*1a20*/  STS [R21+0x4], R26 ;  /* 0x0000041a15007388 */ /* 0x0041e80000000800 */
[----:B---3--:R0:W-:Y:S04]  /*1a30*/  STS [R34], R25 ;  /* 0x0000001922007388 */ /* 0x0081e80000000800 */
[----:B----4-:R0:W-:Y:S01]  /*1a40*/  STS [R34+0x4], R27 ;  /* 0x0000041b22007388 */ /* 0x0101e20000000800 */
[----:B------:R-:W-:Y:S05]  /*1a50*/  BRA `(.L_x_1403) ;  /* 0x0000000000847947 */ /* 0x000fea0003800000 */
.L_x_1400:
[----:B------:R-:W-:-:S05]  /*1a60*/  LEA.HI R5, R5, R5, RZ, 0x1 ;  /* 0x0000000505057211 */ /* 0x000fca00078f08ff */
[----:B------:R-:W-:-:S05]  /*1a70*/  IMAD.SHL.U32 R5, R5, 0x2, RZ ;  /* 0x0000000205057824 */ /* 0x000fca00078e00ff */
[----:B------:R-:W-:-:S04]  /*1a80*/  LOP3.LUT R6, R5, 0xfffffffc, RZ, 0xc0, !PT ;  /* 0xfffffffc05067812 */ /* 0x000fc800078ec0ff */
[----:B------:R-:W-:-:S13]  /*1a90*/  ISETP.GE.AND P0, PT, R6, R7, PT ;  /* 0x000000070600720c */ /* 0x000fda0003f06270 */
[----:B------:R-:W-:Y:S05]  /*1aa0*/  @P0 BRA `(.L_x_1403) ;  /* 0x0000000000700947 */ /* 0x000fea0003800000 */
[----:B------:R-:W-:Y:S01]  /*1ab0*/  I2FP.F32.S32 R7, R7 ;  /* 0x0000000700077245 */ /* 0x000fe20000201400 */
[----:B------:R-:W-:-:S03]  /*1ac0*/  VIADD R3, R6, 0x2 ;  /* 0x0000000206037836 */ /* 0x000fc60000000000 */
        /* <DEDUP_REMOVED lines=26> */
.L_x_1403:
[----:B------:R-:W-:Y:S05]  /*1c70*/  BSYNC.RECONVERGENT B1 ;  /* 0x0000000000017941 */ /* 0x000fea0003800200 */
.L_x_1399:
[----:B------:R1:W-:Y:S04]  /*1c80*/  STS [R15], R28 ;  /* 0x0000001c0f007388 */ /* 0x0003e80000000800 */
[----:B------:R1:W-:Y:S04]  /*1c90*/  STS [R15+0x4], R30 ;  /* 0x0000041e0f007388 */ /* 0x0003e80000000800 */
[----:B------:R1:W-:Y:S04]  /*1ca0*/  STS [R20], R29 ;  /* 0x0000001d14007388 */ /* 0x0003e80000000800 */
[----:B------:R1:W-:Y:S02]  /*1cb0*/  STS [R20+0x4], R31 ;  /* 0x0000041f14007388 */ /* 0x0003e40000000800 */
.L_x_1398:
[----:B------:R-:W-:Y:S05]  /*1cc0*/  BSYNC.RECONVERGENT B0 ;  /* 0x0000000000007941 */ /* 0x000fea0003800200 */
.L_x_1397:
        /* <DEDUP_REMOVED lines=9> */
[----:B0-----:R3:W2:Y:S02]  /*1d60*/  @!P0 LDS.128 R24, [R2] ;  /* 0x0000000002188984 */ /* 0x0016a40000000c00 */
.L_x_1405:
[----:B------:R-:W-:Y:S05]  /*1d70*/  BSYNC.RECONVERGENT B0 ;  /* 0x0000000000007941 */ /* 0x000fea0003800200 */
.L_x_1404:
[----:B------:R-:W-:Y:S06]  /*1d80*/  BAR.SYNC.DEFER_BLOCKING 0x0 ;  /* 0x0000000000007b1d */ /* 0x000fec0000010000 */
.L_x_1394:
[----:B------:R-:W-:Y:S05]  /*1d90*/  BSYNC.RECONVERGENT B6 ;  /* 0x0000000000067941 */ /* 0x000fea0003800200 */
.L_x_1391:
[----:B------:R-:W-:Y:S01]  /*1da0*/  ISETP.GT.U32.AND P0, PT, R22, 0x3f, PT ;  /* 0x0000003f1600780c */ /* 0x000fe20003f04070 */
[----:B------:R-:W-:Y:S01]  /*1db0*/  BSSY.RECONVERGENT B0, `(.L_x_1406) ;  /* 0x000001c000007945 */ /* 0x000fe20003800200 */
[----:B---3--:R-:W-:-:S11]  /*1dc0*/  IMAD.MOV.U32 R0, RZ, RZ, RZ ;  /* 0x000000ffff007224 */ /* 0x008fd600078e00ff */
        /* <DEDUP_REMOVED lines=14> */
[----:B------:R-:W3:Y:S01]  /*1eb0*/  LDC.64 R2, c[0x0][0x3b8] ;  /* 0x0000ee00ff027b82 */ /* 0x000ee20000000a00 */
[----:B--2---:R-:W-:Y:S01]  /*1ec0*/  IMAD.U32 R5, RZ, RZ, UR4 ;  /* 0x00000004ff057e24 */ /* 0x004fe2000f8e00ff */
[----:B------:R-:W-:-:S03]  /*1ed0*/  UIADD3 UR4, UPT, UPT, UR5, 0x420, URZ ;  /* 0x0000042005047890 */ /* 0x000fc6000fffe0ff */
        /* <DEDUP_REMOVED lines=8> */
.L_x_1408:
[----:B-12---:R-:W-:-:S07]  /*1f60*/  FFMA.FTZ R0, R31, R27, R4 ;  /* 0x0000001b1f007223 */ /* 0x006fce0000010004 */
.L_x_1407:
[----:B------:R-:W-:Y:S05]  /*1f70*/  BSYNC.RECONVERGENT B0 ;  /* 0x0000000000007941 */ /* 0x000fea0003800200 */
.L_x_1406:
[----:B-1----:R-:W1:Y:S01]  /*1f80*/  SHFL.BFLY PT, R3, R0, 0x10, 0x1f ;  /* 0x0e001f0000037f89 */ /* 0x002e6200000e0000 */
[----:B------:R-:W3:Y:S01]  /*1f90*/  S2UR UR12, SR_CgaCtaId ;  /* 0x00000000000c79c3 */ /* 0x000ee20000008800 */
[----:B------:R-:W-:Y:S01]  /*1fa0*/  UMOV UR11, 0x400 ;  /* 0x00000400000b7882 */ /* 0x000fe20000000000 */
[----:B------:R-:W-:Y:S01]  /*1fb0*/  BSSY.RECONVERGENT B0, `(.L_x_1409) ;  /* 0x0000038000007945 */ /* 0x000fe20003800200 */
[----:B-1----:R-:W-:Y:S01]  /*1fc0*/  FADD.FTZ R3, R3, R0 ;  /* 0x0000000003037221 */ /* 0x002fe20000010000 */
[----:B------:R-:W-:Y:S01]  /*1fd0*/  SHF.R.U32.HI R0, RZ, 0x3, R22 ;  /* 0x00000003ff007819 */ /* 0x000fe20000011616 */
[----:B---3--:R-:W-:-:S03]  /*1fe0*/  ULEA UR4, UR12, UR11, 0x18 ;  /* 0x0000000b0c047291 */ /* 0x008fc6000f8ec0ff */
[----:B------:R-:W1:Y:S02]  /*1ff0*/  SHFL.BFLY PT, R2, R3, 0x8, 0x1f ;  /* 0x0d001f0003027f89 */ /* 0x000e6400000e0000 */
[----:B-1----:R-:W-:Y:S01]  /*2000*/  FADD.FTZ R4, R3, R2 ;  /* 0x0000000203047221 */ /* 0x002fe20000010000 */
[----:B------:R-:W-:-:S04]  /*2010*/  LOP3.LUT R3, R0, 0x7c, RZ, 0xc0, !PT ;  /* 0x0000007c00037812 */ /* 0x000fc800078ec0ff */
        /* <DEDUP_REMOVED lines=8> */
[----:B-1----:R-:W-:-:S05]  /*20a0*/  FADD.FTZ R4, R6, R7 ;  /* 0x0000000706047221 */ /* 0x002fca0000010000 */
[----:B------:R-:W-:Y:S01]  /*20b0*/  @!P0 STS [R3+UR4+0x8], R4 ;  /* 0x0000080403008988 */ /* 0x000fe20008000804 */
[----:B------:R-:W1:Y:S01]  /*20c0*/  LDCU UR4, c[0x0][0x3f4] ;  /* 0x00007e80ff0477ac */ /* 0x000e620008000800 */
[----:B------:R-:W-:Y:S01]  /*20d0*/  BAR.SYNC.DEFER_BLOCKING 0x0 ;  /* 0x0000000000007b1d */ /* 0x000fe20000010000 */
[----:B------:R-:W-:Y:S01]  /*20e0*/  ISETP.NE.AND P0, PT, R22, RZ, PT ;  /* 0x000000ff1600720c */ /* 0x000fe20003f05270 */
[----:B-1----:R-:W-:Y:S01]  /*20f0*/  IMAD.U32 R0, RZ, RZ, UR4 ;  /* 0x00000004ff007e24 */ /* 0x002fe2000f8e00ff */
[----:B------:R-:W-:-:S03]  /*2100*/  UIADD3 UR4, UPT, UPT, UR11, 0x820, URZ ;  /* 0x000008200b047890 */ /* 0x000fc6000fffe0ff */
[----:B------:R-:W-:Y:S01]  /*2110*/  IMAD.MOV R6, RZ, RZ, -R0 ;  /* 0x000000ffff067224 */ /* 0x000fe200078e0a00 */
[----:B------:R-:W-:Y:S01]  /*2120*/  ULEA UR4, UR12, UR4, 0x18 ;  /* 0x000000040c047291 */ /* 0x000fe2000f8ec0ff */
[----:B------:R1:W3:Y:S03]  /*2130*/  @!P1 LDS R4, [R2+0x8] ;  /* 0x0000080002049984 */ /* 0x0002e60000000800 */
[----:B------:R-:W-:-:S04]  /*2140*/  VIADDMNMX R6, R6, UR44, RZ, !PT ;  /* 0x0000002c06067c46 */ /* 0x000fc8000f8001ff */
[----:B------:R-:W-:Y:S02]  /*2150*/  R2UR UR13, R6 ;  /* 0x00000000060d72ca */ /* 0x000fe400000e0000 */
[----:B-1----:R-:W-:-:S05]  /*2160*/  MOV R2, 0xff7fffff ;  /* 0xff7fffff00027802 */ /* 0x002fca0000000f00 */
[----:B------:R-:W-:Y:S06]  /*2170*/  STL [R1+0x68], R2 ;  /* 0x0000680201007387 */ /* 0x000fec0000100800 */
[----:B------:R-:W-:-:S04]  /*2180*/  UIADD3 UR5, UPT, UPT, UR44, -UR13, URZ ;  /* 0x8000000d2c057290 */ /* 0x000fc8000fffe0ff */
[----:B------:R-:W-:Y:S01]  /*2190*/  ULEA UR5, UR5, UR4, 0x2 ;  /* 0x0000000405057291 */ /* 0x000fe2000f8e10ff */
        /* <DEDUP_REMOVED lines=12> */
[----:B------:R-:W-:Y:S01]  /*2260*/  IMAD.MOV.U32 R4, RZ, RZ, R2 ;  /* 0x000000ffff047224 */ /* 0x000fe200078e0002 */
        /* <DEDUP_REMOVED lines=10> */
.L_x_1411:
[----:B------:R-:W3:Y:S04]  /*2310*/  LDL R2, [R1+0x68] ;  /* 0x0000680001027983 */ /* 0x000ee80000100800 */
[----:B---3--:R3:W-:Y:S02]  /*2320*/  STS [UR5+-0x4], R2 ;  /* 0xfffffc02ff007988 */ /* 0x0087e40008000805 */
.L_x_1410:
[----:B------:R-:W-:Y:S05]  /*2330*/  BSYNC.RECONVERGENT B0 ;  /* 0x0000000000007941 */ /* 0x000fea0003800200 */
.L_x_1409:
[----:B------:R-:W-:Y:S01]  /*2340*/  BAR.SYNC.DEFER_BLOCKING 0x0 ;  /* 0x0000000000007b1d */ /* 0x000fe20000010000 */
[----:B------:R-:W-:Y:S01]  /*2350*/  UIADD3 UR5, UPT, UPT, UR11, 0x20, URZ ;  /* 0x000000200b057890 */ /* 0x000fe2000fffe0ff */
[----:B---3--:R-:W-:-:S03]  /*2360*/  IMAD.SHL.U32 R2, R22, 0x8, RZ ;  /* 0x0000000816027824 */ /* 0x008fc600078e00ff */
[----:B------:R-:W-:-:S03]  /*2370*/  ULEA UR5, UR12, UR5, 0x18 ;  /* 0x000000050c057291 */ /* 0x000fc6000f8ec0ff */
[----:B------:R-:W3:Y:S01]  /*2380*/  S2UR UR18, SR_CTAID.Y ;  /* 0x00000000001279c3 */ /* 0x000ee20000002600 */
[----:B------:R-:W-:Y:S01]  /*2390*/  LOP3.LUT R2, R2, 0x8, RZ, 0xc0, !PT ;  /* 0x0000000802027812 */ /* 0x000fe200078ec0ff */
[----:B------:R-:W5:Y:S01]  /*23a0*/  LDCU UR6, c[0x0][0x40c] ;  /* 0x00008180ff0677ac */ /* 0x000f620008000800 */
[----:B------:R-:W0:Y:S01]  /*23b0*/  S2R R248, SR_TID.X ;  /* 0x0000000000f87919 */ /* 0x000e220000002100 */
[----:B------:R-:W0:Y:S04]  /*23c0*/  LDCU UR20, c[0x0][0x3f8] ;  /* 0x00007f00ff1477ac */ /* 0x000e280008000800 */
[----:B------:R-:W0:Y:S01]  /*23d0*/  S2UR UR19, SR_CTAID.X ;  /* 0x00000000001379c3 */ /* 0x000e220000002500 */
[----:B-1----:R-:W1:Y:S01]  /*23e0*/  LDS.64 R4, [R2+UR5] ;  /* 0x0000000502047984 */ /* 0x002e620008000a00 */
[----:B-----5:R-:W-:-:S03]  /*23f0*/  UISETP.NE.AND UP0, UPT, UR6, URZ, UPT ;  /* 0x000000ff0600728c */ /* 0x020fc6000bf05270 */
[----:B------:R-:W5:Y:S04]  /*2400*/  LDS.64 R8, [R2+UR5+0x10] ;  /* 0x0000100502087984 */ /* 0x000f680008000a00 */
[----:B------:R-:W2:Y:S04]  /*2410*/  LDS.64 R6, [R2+UR5+0x20] ;  /* 0x0000200502067984 */ /* 0x000ea80008000a00 */
[----:B-1----:R-:W-:Y:S04]  /*2420*/  STL.64 [R1+0x268], R4 ;  /* 0x0002680401007387 */ /* 0x002fe80000100a00 */
[----:B------:R-:W1:Y:S04]  /*2430*/  LDS.64 R4, [R2+UR5+0x30] ;  /* 0x0000300502047984 */ /* 0x000e680008000a00 */
[----:B-----5:R-:W-:Y:S04]  /*2440*/  STL.64 [R1+0x260], R8 ;  /* 0x0002600801007387 */ /* 0x020fe80000100a00 */
[----:B------:R-:W5:Y:S04]  /*2450*/  LDS.64 R8, [R2+UR5+0x40] ;  /* 0x0000400502087984 */ /* 0x000f680008000a00 */
[----:B--2---:R-:W-:Y:S04]  /*2460*/  STL.64 [R1+0x258], R6 ;  /* 0x0002580601007387 */ /* 0x004fe80000100a00 */
        /* <DEDUP_REMOVED lines=99> */
[----:B-----5:R0:W-:Y:S04]  /*2aa0*/  STL.64 [R1+0xc8], R8 ;  /* 0x0000c80801007387 */ /* 0x0201e80000100a00 */
[----:B--2---:R2:W-:Y:S04]  /*2ab0*/  STL.64 [R1+0xc0], R6 ;  /* 0x0000c00601007387 */ /* 0x0045e80000100a00 */
[----:B-1----:R2:W-:Y:S01]  /*2ac0*/  STL.64 [R1+0xb8], R4 ;  /* 0x0000b80401007387 */ /* 0x0025e20000100a00 */
[----:B0--3--:R-:W-:Y:S05]  /*2ad0*/  BRA.U UP0, `(.L_x_1412) ;  /* 0x0000000500307547 */ /* 0x009fea000b800000 */
[----:B------:R-:W-:-:S04]  /*2ae0*/  UIADD3 UR11, UPT, UPT, UR11, 0x420, URZ ;  /* 0x000004200b0b7890 */ /* 0x000fc8000fffe0ff */
[----:B------:R-:W-:-:S09]  /*2af0*/  ULEA UR11, UR12, UR11, 0x18 ;  /* 0x0000000b0c0b7291 */ /* 0x000fd2000f8ec0ff */
[----:B--2---:R-:W0:Y:S04]  /*2b00*/  LDS.64 R4, [R2+UR11] ;  /* 0x0000000b02047984 */ /* 0x004e280008000a00 */
[----:B------:R-:W1:Y:S04]  /*2b10*/  LDS.64 R8, [R2+UR11+0x10] ;  /* 0x0000100b02087984 */ /* 0x000e680008000a00 */
[----:B------:R-:W2:Y:S04]  /*2b20*/  LDS.64 R6, [R2+UR11+0x20] ;  /* 0x0000200b02067984 */ /* 0x000ea80008000a00 */
[----:B------:R-:W-:Y:S04]  /*2b30*/  LDS.64 R250, [R2+UR11+0xa0] ;  /* 0x0000a00b02fa7984 */ /* 0x000fe80008000a00 */
[----:B------:R-:W-:Y:S04]  /*2b40*/  LDS.64 R118, [R2+UR11+0xb0] ;  /* 0x0000b00b02767984 */ /* 0x000fe80008000a00 */
[----:B------:R-:W-:Y:S04]  /*2b50*/  LDS.64 R116, [R2+UR11+0xc0] ;  /* 0x0000c00b02747984 */ /* 0x000fe80008000a00 */
[----:B------:R-:W-:Y:S04]  /*2b60*/  LDS.64 R114, [R2+UR11+0xd0] ;  /* 0x0000d00b02727984 */ /* 0x000fe80008000a00 */
[----:B------:R-:W-:Y:S04]  /*2b70*/  LDS.64 R112, [R2+UR11+0xe0] ;  /* 0x0000e00b02707984 */ /* 0x000fe80008000a00 */
[----:B------:R-:W-:Y:S04]  /*2b80*/  LDS.64 R110, [R2+UR11+0xf0] ;  /* 0x0000f00b026e7984 */ /* 0x000fe80008000a00 */
[----:B------:R-:W-:Y:S04]  /*2b90*/  LDS.64 R108, [R2+UR11+0x100] ;  /* 0x0001000b026c7984 */ /* 0x000fe80008000a00 */
[----:B0-----:R-:W-:Y:S04]  /*2ba0*/  STL.64 [R1+0x50], R4 ;  /* 0x0000500401007387 */ /* 0x001fe80000100a00 */
[----:B------:R-:W0:Y:S04]  /*2bb0*/  LDS.64 R4, [R2+UR11+0x30] ;  /* 0x0000300b02047984 */ /* 0x000e280008000a00 */
[----:B-1----:R-:W-:Y:S04]  /*2bc0*/  STL.64 [R1+0x48], R8 ;  /* 0x0000480801007387 */ /* 0x002fe80000100a00 */
[----:B------:R-:W1:Y:S04]  /*2bd0*/  LDS.64 R8, [R2+UR11+0x40] ;  /* 0x0000400b02087984 */ /* 0x000e680008000a00 */
[----:B--2---:R-:W-:Y:S04]  /*2be0*/  STL.64 [R1+0x40], R6 ;  /* 0x0000400601007387 */ /* 0x004fe80000100a00 */
[----:B------:R-:W2:Y:S04]  /*2bf0*/  LDS.64 R6, [R2+UR11+0x50] ;  /* 0x0000500b02067984 */ /* 0x000ea80008000a00 */
        /* <DEDUP_REMOVED lines=18> */
[----:B-1----:R1:W-:Y:S04]  /*2d20*/  STL.64 [R1+0x18], R8 ;  /* 0x0000180801007387 */ /* 0x0023e80000100a00 */
[----:B------:R1:W3:Y:S04]  /*2d30*/  LDS.64 R86, [R2+UR11+0x1b0] ;  /* 0x0001b00b02567984 */ /* 0x0002e80008000a00 */
        /* <DEDUP_REMOVED lines=27> */
[----:B----4-:R1:W4:Y:S04]  /*2ef0*/  LDS.64 R30, [R2+UR11+0x370] ;  /* 0x0003700b021e7984 */ /* 0x0103280008000a00 */
[----:B------:R1:W1:Y:S04]  /*2f00*/  LDS.64 R28, [R2+UR11+0x380] ;  /* 0x0003800b021c7984 */ /* 0x0002680008000a00 */
[----:B------:R0:W1:Y:S04]  /*2f10*/  LDS.64 R26, [R2+UR11+0x390] ;  /* 0x0003900b021a7984 */ /* 0x0000680008000a00 */
[----:B------:R0:W1:Y:S04]  /*2f20*/  LDS.64 R24, [R2+UR11+0x3a0] ;  /* 0x0003a00b02187984 */ /* 0x0000680008000a00 */
[----:B------:R0:W1:Y:S04]  /*2f30*/  LDS.64 R22, [R2+UR11+0x3b0] ;  /* 0x0003b00b02167984 */ /* 0x0000680008000a00 */
[----:B------:R0:W1:Y:S04]  /*2f40*/  LDS.64 R20, [R2+UR11+0x3c0] ;  /* 0x0003c00b02147984 */ /* 0x0000680008000a00 */
[----:B------:R0:W1:Y:S04]  /*2f50*/  LDS.64 R18, [R2+UR11+0x3d0] ;  /* 0x0003d00b02127984 */ /* 0x0000680008000a00 */
[----:B------:R0:W1:Y:S04]  /*2f60*/  LDS.64 R16, [R2+UR11+0x3e0] ;  /* 0x0003e00b02107984 */ /* 0x0000680008000a00 */
[----:B------:R0:W1:Y:S04]  /*2f70*/  LDS.64 R8, [R2+UR11+0x3f0] ;  /* 0x0003f00b02087984 */ /* 0x0000680008000a00 */
[----:B--2---:R2:W-:Y:S04]  /*2f80*/  STL.64 [R1+0x10], R6 ;  /* 0x0000100601007387 */ /* 0x0045e80000100a00 */
[----:B0--34-:R2:W-:Y:S02]  /*2f90*/  STL.64 [R1+0x8], R4 ;  /* 0x0000080401007387 */ /* 0x0195e40000100a00 */
.L_x_1412:
[----:B------:R-:W0:Y:S01]  /*2fa0*/  LDS.64 R10, [R2+UR5+0x370] ;  /* 0x00037005020a7984 */ /* 0x000e220008000a00 */
[----:B------:R-:W3:Y:S01]  /*2fb0*/  LDCU UR7, c[0x0][0x3f0] ;  /* 0x00007e00ff0777ac */ /* 0x000ee20008000800 */
[----:B------:R-:W-:Y:S02]  /*2fc0*/  BSSY B1, `(.L_x_1413) ;  /* 0x0001a59000017945 */ /* 0x000fe40003800000 */
[----:B--2---:R-:W2:Y:S01]  /*2fd0*/  LDS.64 R6, [R2+UR5+0x380] ;  /* 0x0003800502067984 */ /* 0x004ea20008000a00 */
[----:B------:R-:W-:Y:S01]  /*2fe0*/  UIMAD UR24, UR18, UR20, UR19 ;  /* 0x00000014121872a4 */ /* 0x000fe2000f8e0213 */
[----:B------:R-:W0:Y:S02]  /*2ff0*/  LDCU UR12, c[0x0][0x3f8] ;  /* 0x00007f00ff0c77ac */ /* 0x000e240008000800 */
[----:B------:R-:W5:Y:S01]  /*3000*/  LDS.64 R12, [R2+UR5+0x390] ;  /* 0x00039005020c7984 */ /* 0x000f620008000a00 */
[----:B------:R-:W0:Y:S01]  /*3010*/  LDCU UR21, c[0x0][0x40c] ;  /* 0x00008180ff1577ac */ /* 0x000e220008000800 */
[----:B------:R-:W0:Y:S01]  /*3020*/  LDCU UR22, c[0x0][0x3f4] ;  /* 0x00007e80ff1677ac */ /* 0x000e220008000800 */
[----:B------:R-:W0:Y:S01]  /*3030*/  LDCU UR23, c[0x0][0x410] ;  /* 0x00008200ff1777ac */ /* 0x000e220008000800 */
[----:B------:R-:W0:Y:S01]  /*3040*/  LDCU.64 UR8, c[0x0][0x3c8] ;  /* 0x00007900ff0877ac */ /* 0x000e220008000a00 */
[----:B------:R-:W0:Y:S01]  /*3050*/  LDCU.64 UR10, c[0x0][0x3b8] ;  /* 0x00007700ff0a77ac */ /* 0x000e220008000a00 */
[----:B------:R-:W0:Y:S01]  /*3060*/  LDCU.64 UR14, c[0x0][0x438] ;  /* 0x00008700ff0e77ac */ /* 0x000e220008000a00 */
[----:B------:R-:W0:Y:S02]  /*3070*/  LDCU.64 UR16, c[0x0][0x448] ;  /* 0x00008900ff1077ac */ /* 0x000e240008000a00 */
[----:B0-----:R-:W-:Y:S04]  /*3080*/  STL.64 [R1+0xb0], R10 ;  /* 0x0000b00a01007387 */ /* 0x001fe80000100a00 */
[----:B------:R-:W0:Y:S04]  /*3090*/  LDS.64 R10, [R2+UR5+0x3a0] ;  /* 0x0003a005020a7984 */ /* 0x000e280008000a00 */
[----:B--2---:R-:W-:Y:S04]  /*30a0*/  STL.64 [R1+0xa8], R6 ;  /* 0x0000a80601007387 */ /* 0x004fe80000100a00 */
[----:B------:R-:W2:Y:S04]  /*30b0*/  LDS.64 R6, [R2+UR5+0x3b0] ;  /* 0x0003b00502067984 */ /* 0x000ea80008000a00 */
[----:B-----5:R-:W-:Y:S04]  /*30c0*/  STL.64 [R1+0xa0], R12 ;  /* 0x0000a00c01007387 */ /* 0x020fe80000100a00 */
[----:B------:R-:W5:Y:S04]  /*30d0*/  LDS.64 R12, [R2+UR5+0x3c0] ;  /* 0x0003c005020c7984 */ /* 0x000f680008000a00 */
[----:B0-----:R-:W-:Y:S04]  /*30e0*/  STL.64 [R1+0x98], R10 ;  /* 0x0000980a01007387 */ /* 0x001fe80000100a00 */
[----:B------:R-:W0:Y:S04]  /*30f0*/  LDS.64 R10, [R2+UR5+0x3d0] ;  /* 0x0003d005020a7984 */ /* 0x000e280008000a00 */
[----:B--2---:R-:W-:Y:S04]  /*3100*/  STL.64 [R1+0x90], R6 ;  /* 0x0000900601007387 */ /* 0x004fe80000100a00 */
[----:B------:R-:W2:Y:S04]  /*3110*/  LDS.64 R6, [R2+UR5+0x3e0] ;  /* 0x0003e00502067984 */ /* 0x000ea80008000a00 */
[----:B-1----:R-:W1:Y:S01]  /*3120*/  LDS.64 R2, [R2+UR5+0x3f0] ;  /* 0x0003f00502027984 */ /* 0x002e620008000a00 */
[----:B------:R-:W-:-:S03]  /*3130*/  UIADD3 UR5, UPT, UPT, UR45, 0xf, -UR13 ;  /* 0x0000000f2d057890 */ /* 0x000fc6000fffe80d */
[----:B-----5:R-:W-:Y:S01]  /*3140*/  STL.64 [R1+0x88], R12 ;  /* 0x0000880c01007387 */ /* 0x020fe20000100a00 */
[----:B------:R-:W-:-:S04]  /*3150*/  USHF.R.S32.HI UR6, URZ, 0x1f, UR5 ;  /* 0x0000001fff067899 */ /* 0x000fc80008011405 */
[----:B------:R-:W-:Y:S02]  /*3160*/  ULEA.HI UR5, UR6, UR5, URZ, 0x4 ;  /* 0x0000000506057291 */ /* 0x000fe4000f8f20ff */
[----:B---3--:R-:W-:Y:S02]  /*3170*/  UIMAD UR6, UR41, UR7, UR19 ;  /* 0x00000007290672a4 */ /* 0x008fe4000f8e0213 */
[----:B------:R-:W-:Y:S02]  /*3180*/  ULOP3.LUT UR5, UR5, 0xfffffff0, URZ, 0xc0, !UPT ;  /* 0xfffffff005057892 */ /* 0x000fe4000f8ec0ff */
[----:B------:R-:W-:Y:S01]  /*3190*/  USHF.L.U32 UR6, UR6, 0x8, URZ ;  /* 0x0000000806067899 */ /* 0x000fe200080006ff */
[----:B0-----:R0:W-:Y:S04]  /*31a0*/  STL.64 [R1+0x80], R10 ;  /* 0x0000800a01007387 */ /* 0x0011e80000100a00 */
[----:B--2---:R2:W-:Y:S01]  /*31b0*/  STL.64 [R1+0x78], R6 ;  /* 0x0000780601007387 */ /* 0x0045e20000100a00 */
[----:B0-----:R-:W-:-:S03]  /*31c0*/  SHF.R.U32.HI R10, RZ, 0x1, R248 ;  /* 0x00000001ff0a7819 */ /* 0x001fc600000116f8 */
[----:B-1----:R0:W-:Y:S01]  /*31d0*/  STL.64 [R1+0x70], R2 ;  /* 0x0000700201007387 */ /* 0x0021e20000100a00 */
[----:B------:R-:W-:Y:S01]  /*31e0*/  ISETP.GE.AND P0, PT, R10, UR5, PT ;  /* 0x000000050a007c0c */ /* 0x000fe2000bf06270 */
[----:B--2---:R-:W-:Y:S02]  /*31f0*/  IMAD.SHL.U32 R6, R248, 0x2, RZ ;  /* 0x00000002f8067824 */ /* 0x004fe400078e00ff */
[----:B0-----:R-:W-:-:S03]  /*3200*/  IMAD R2, R0, UR24, RZ ;  /* 0x0000001800027c24 */ /* 0x001fc6000f8e02ff */
[----:B------:R-:W-:-:S04]  /*3210*/  LOP3.LUT R6, R6, 0x2, RZ, 0xc0, !PT ;  /* 0x0000000206067812 */ /* 0x000fc800078ec0ff */
[----:B------:R-:W-:-:S03]  /*3220*/  LEA R2, R2, R6, 0x8 ;  /* 0x0000000602027211 */ /* 0x000fc600078e40ff */
[----:B------:R-:W-:Y:S05]  /*3230*/  @P0 BRA `(.L_x_1414) ;  /* 0x000001a000c40947 */ /* 0x000fea0003800000 */
[----:B------:R-:W-:Y:S01]  /*3240*/  IABS R3, R0 ;  /* 0x0000000000037213 */ /* 0x000fe20000000000 */
[----:B------:R-:W-:Y:S01]  /*3250*/  IMAD.MOV.U32 R4, RZ, RZ, RZ ;  /* 0x000000ffff047224 */ /* 0x000fe200078e00ff */
[----:B------:R-:W-:Y:S01]  /*3260*/  UIMAD UR7, UR38, UR20, UR19 ;  /* 0x00000014260772a4 */ /* 0x000fe2000f8e0213 */
[----:B------:R-:W-:Y:S01]  /*3270*/  LEA R11, R10, UR4, 0x2 ;  /* 0x000000040a0b7c11 */ /* 0x000fe2000f8e10ff */
[----:B------:R-:W0:Y:S01]  /*3280*/  LDCU.64 UR26, c[0x0][0x420] ;  /* 0x00008400ff1a77ac */ /* 0x000e220008000a00 */
[----:B------:R-:W-:Y:S01]  /*3290*/  IMAD.MOV.U32 R7, RZ, RZ, R3 ;  /* 0x000000ffff077224 */ /* 0x000fe200078e0003 */
[----:B------:R-:W1:Y:S03]  /*32a0*/  LDCU UR25, c[0x0][0x440] ;  /* 0x00008800ff1977ac */ /* 0x000e660008000800 */
[----:B------:R-:W2:Y:S01]  /*32b0*/  I2F.RP R3, R7 ;  /* 0x0000000700037306 */ /* 0x000ea20000209400 */
[----:B------:R-:W-:Y:S01]  /*32c0*/  STL [R1+0x6c], R7 ;  /* 0x00006c0701007387 */ /* 0x000fe20000100800 */
[----:B------:R-:W3:Y:S01]  /*32d0*/  LDCU UR24, c[0x0][0x408] ;  /* 0x00008100ff1877ac */ /* 0x000ee20008000800 */
[----:B0-----:R-:W-:-:S05]  /*32e0*/  ISETP.NE.U32.AND P0, PT, RZ, UR26, PT ;  /* 0x0000001aff007c0c */ /* 0x001fca000bf05070 */
[----:B--2---:R-:W0:Y:S01]  /*32f0*/  MUFU.RCP R3, R3 ;  /* 0x0000000300037308 */ /* 0x004e220000001000 */
[----:B------:R-:W-:Y:S01]  /*3300*/  ISETP.NE.AND.EX P0, PT, RZ, UR27, PT, P0 ;  /* 0x0000001bff007c0c */ /* 0x000fe2000bf05300 */
[----:B0-----:R-:W-:-:S06]  /*3310*/  VIADD R3, R3, 0xffffffe ;  /* 0x0ffffffe03037836 */ /* 0x001fcc0000000000 */
[----:B------:R-:W0:Y:S02]  /*3320*/  F2I.FTZ.U32.TRUNC.NTZ R5, R3 ;  /* 0x0000000300057305 */ /* 0x000e24000021f000 */
[----:B0-----:R-:W-:-:S04]  /*3330*/  IMAD.MOV R3, RZ, RZ, -R5 ;  /* 0x000000ffff037224 */ /* 0x001fc800078e0a05 */
[----:B------:R-:W-:-:S04]  /*3340*/  IMAD R3, R3, R7, RZ ;  /* 0x0000000703037224 */ /* 0x000fc800078e02ff */
[----:B------:R-:W-:Y:S02]  /*3350*/  IMAD.HI.U32 R3, R5, R3, R4 ;  /* 0x0000000305037227 */ /* 0x000fe400078e0004 */
[----:B------:R-:W0:Y:S03]  /*3360*/  LDC.64 R4, c[0x0][0x450] ;  /* 0x00011400ff047b82 */ /* 0x000e260000000a00 */
[----:B------:R2:W-:Y:S02]  /*3370*/  STL [R1+0x274], R3 ;  /* 0x0002740301007387 */ /* 0x0005e40000100800 */
[----:B--2---:R-:W-:Y:S01]  /*3380*/  IMAD.U32 R3, RZ, RZ, UR7 ;  /* 0x00000007ff037e24 */ /* 0x004fe2000f8e00ff */
[----:B-1----:R-:W-:-:S04]  /*3390*/  UIMAD UR7, UR19, UR25, UR45 ;  /* 0x00000019130772a4 */ /* 0x002fc8000f8e022d */
[----:B------:R-:W-:-:S05]  /*33a0*/  LEA R3, R3, R6, 0x8 ;  /* 0x0000000603037211 */ /* 0x000fca00078e40ff */
[----:B0-----:R-:W-:Y:S02]  /*33b0*/  IMAD.WIDE R6, R3, 0x4, R4 ;  /* 0x0000000403067825 */ /* 0x001fe400078e0204 */
[----:B------:R-:W3:Y:S02]  /*33c0*/  LDC R5, c[0x0][0x430] ;  /* 0x00010c00ff057b82 */ /* 0x000ee40000000800 */
[----:B------:R-:W-:Y:S02]  /*33d0*/  IMAD R4, R0, UR18, RZ ;  /* 0x0000001200047c24 */ /* 0x000fe4000f8e02ff */
[----:B------:R-:W-:-:S03]  /*33e0*/  VIADD R3, R10, UR13 ;  /* 0x0000000d0a037c36 */ /* 0x000fc60008000000 */
[----:B------:R-:W-:Y:S02]  /*33f0*/  SHF.R.S32.HI R0, RZ, 0x1f, R4 ;  /* 0x0000001fff007819 */ /* 0x000fe40000011404 */
[----:B------:R-:W-:-:S04]  /*3400*/  IADD3 R4, P1, P2, R4, UR26, R3 ;  /* 0x0000001a04047c10 */ /* 0x000fc8000fa3e003 */
[----:B------:R-:W-:Y:S01]  /*3410*/  IADD3.X R0, PT, PT, R0, UR27, RZ, P1, P2 ;  /* 0x0000001b00007c10 */ /* 0x000fe20008fe44ff */
[----:B------:R0:W-:Y:S04]  /*3420*/  STL [R1+0x5c], R4 ;  /* 0x00005c0401007387 */ /* 0x0001e80000100800 */
[----:B------:R1:W-:Y:S04]  /*3430*/  STL [R1+0x58], R0 ;  /* 0x0000580001007387 */ /* 0x0003e80000100800 */
[----:B------:R-:W-:Y:S01]  /*3440*/  STL [R1+0x64], R11 ;  /* 0x0000640b01007387 */ /* 0x000fe20000100800 */
[----:B0-----:R-:W-:-:S02]  /*3450*/  IMAD.U32 R4, RZ, RZ, UR25 ;  /* 0x00000019ff047e24 */ /* 0x001fc4000f8e00ff */
[----:B-1----:R-:W-:Y:S02]  /*3460*/  IMAD.U32 R0, RZ, RZ, UR5 ;  /* 0x00000005ff007e24 */ /* 0x002fe4000f8e00ff */
[----:B------:R-:W-:Y:S02]  /*3470*/  IMAD R10, R4, UR7, R3 ;  /* 0x00000007040a7c24 */ /* 0x000fe4000f8e0203 */
[----:B------:R-:W-:Y:S02]  /*3480*/  VIADD R3, R3, 0x1 ;  /* 0x0000000103037836 */ /* 0x000fe40000000000 */
[----:B------:R-:W-:Y:S01]  /*3490*/  VIADD R4, R0, UR13 ;  /* 0x0000000d00047c36 */ /* 0x000fe20008000000 */
[----:B------:R-:W-:Y:S01]  /*34a0*/  STL [R1+0x60], R10 ;  /* 0x0000600a01007387 */ /* 0x000fe20000100800 */
[----:B---3--:R-:W-:-:S03]  /*34b0*/  IADD3 R0, PT, PT, R5, UR24, RZ ;  /* 0x0000001805007c10 */ /* 0x008fc6000fffe0ff */
[----:B------:R0:W-:Y:S04]  /*34c0*/  STL [R1+0x4], R3 ;  /* 0x0000040301007387 */ /* 0x0001e80000100800 */
[----:B------:R1:W-:Y:S01]  /*34d0*/  STL [R1+0x270], R4 ;  /* 0x0002700401007387 */ /* 0x0003e20000100800 */
[----:B0-----:R-:W-:-:S07]  /*34e0*/  SHF.R.S32.HI R3, RZ, 0x1f, R2 ;  /* 0x0000001fff037819 */ /* 0x001fce0000011402 */
.L_x_1770:
[----:B------:R-:W1:Y:S04]  /*34f0*/  LDL R0, [R1+0x4] ;  /* 0x0000040001007983 */ /* 0x000e680000100800 */
[----:B------:R-:W2:Y:S04]  /*3500*/  LDL R11, [R1+0x274] ;  /* 0x00027400010b7983 */ /* 0x000ea80000100800 */
[----:B------:R-:W3:Y:S04]  /*3510*/  LDL R14, [R1+0x6c] ;  /* 0x00006c00010e7983 */ /* 0x000ee80000100800 */
[----:B0-----:R-:W5:Y:S04]  /*3520*/  LDL R12, [R1+0x5c] ;  /* 0x00005c00010c7983 */ /* 0x001f680000100800 */
[----:B------:R-:W4:Y:S01]  /*3530*/  LDL R13, [R1+0x58] ;  /* 0x00005800010d7983 */ /* 0x000f220000100800 */
[----:B-1----:R-:W-:-:S02]  /*3540*/  VIADD R4, R0, 0xffffffff ;  /* 0xffffffff00047836 */ /* 0x002fc40000000000 */
[----:B------:R-:W-:-:S03]  /*3550*/  IMAD.U32 R0, RZ, RZ, UR22 ;  /* 0x00000016ff007e24 */ /* 0x000fc6000f8e00ff */
[----:B------:R-:W-:Y:S02]  /*3560*/  IABS R5, R4 ;  /* 0x0000000400057213 */ /* 0x000fe40000000000 */
[----:B------:R-:W-:-:S03]  /*3570*/  IABS R10, R0 ;  /* 0x00000000000a7213 */ /* 0x000fc60000000000 */
[----:B--2---:R-:W-:-:S04]  /*3580*/  IMAD.HI.U32 R11, R11, R5, RZ ;  /* 0x000000050b0b7227 */ /* 0x004fc800078e00ff */
[----:B------:R-:W-:-:S04]  /*3590*/  IMAD.MOV R11, RZ, RZ, -R11 ;  /* 0x000000ffff0b7224 */ /* 0x000fc800078e0a0b */
[----:B------:R-:W-:-:S05]  /*35a0*/  IMAD R5, R10, R11, R5 ;  /* 0x0000000b0a057224 */ /* 0x000fca00078e0205 */
[----:B---3--:R-:W-:-:S13]  /*35b0*/  ISETP.GT.U32.AND P1, PT, R14, R5, PT ;  /* 0x000000050e00720c */ /* 0x008fda0003f24070 */
[----:B------:R-:W-:-:S05]  /*35c0*/  @!P1 IMAD.IADD R5, R5, 0x1, -R10 ;  /* 0x0000000105059824 */ /* 0x000fca00078e0a0a */
[----:B------:R-:W-:Y:S01]  /*35d0*/  ISETP.GT.U32.AND P1, PT, R14, R5, PT ;  /* 0x000000050e00720c */ /* 0x000fe20003f24070 */
[----:B----4-:R-:W-:-:S12]  /*35e0*/  @P0 IMAD.MOV.U32 R11, RZ, RZ, R13 ;  /* 0x000000ffff0b0224 */ /* 0x010fd800078e000d */
[----:B------:R-:W-:Y:S01]  /*35f0*/  @!P1 IMAD.IADD R5, R5, 0x1, -R10 ;  /* 0x0000000105059824 */ /* 0x000fe200078e0a0a */
[----:B-----5:R-:W-:-:S06]  /*3600*/  @P0 MOV R10, R12 ;  /* 0x0000000c000a0202 */ /* 0x020fcc0000000f00 */
[----:B------:R-:W2:Y:S01]  /*3610*/  @P0 LDG.E.U8 R10, desc[UR36][R10.64] ;  /* 0x000000240a0a0981 */ /* 0x000ea2000c1e1100 */
[----:B------:R-:W-:Y:S02]  /*3620*/  ISETP.GE.AND P1, PT, R4, RZ, PT ;  /* 0x000000ff0400720c */ /* 0x000fe40003f26270 */
[----:B------:R-:W-:Y:S01]  /*3630*/  ISETP.NE.AND P3, PT, R0, RZ, PT ;  /* 0x000000ff0000720c */ /* 0x000fe20003f65270 */
[----:B------:R-:W-:Y:S01]  /*3640*/  UISETP.NE.AND UP0, UPT, UR21, URZ, UPT ;  /* 0x000000ff1500728c */ /* 0x000fe2000bf05270 */
[----:B------:R-:W-:Y:S09]  /*3650*/  BSSY.RECONVERGENT B0, `(.L_x_1415) ;  /* 0x000188c000007945 */ /* 0x000ff20003800200 */
[----:B------:R-:W-:-:S02]  /*3660*/  @!P1 IMAD.MOV R5, RZ, RZ, -R5 ;  /* 0x000000ffff059224 */ /* 0x000fc400078e0a05 */
[----:B------:R-:W-:Y:S02]  /*3670*/  @!P3 LOP3.LUT R5, RZ, R0, RZ, 0x33, !PT ;  /* 0x00000000ff05b212 */ /* 0x000fe400078e33ff */
[----:B--2---:R-:W-:Y:S01]  /*3680*/  ISETP.NE.AND P2, PT, R10, RZ, P0 ;  /* 0x000000ff0a00720c */ /* 0x004fe20000745270 */
[----:B------:R-:W-:-:S12]  /*3690*/  BRA.U UP0, `(.L_x_1416) ;  /* 0x0000011d00687547 */ /* 0x000fd8000b800000 */
[----:B------:R-:W-:-:S09]  /*36a0*/  UISETP.NE.AND UP0, UPT, UR43, URZ, UPT ;  /* 0x000000ff2b00728c */ /* 0x000fd2000bf05270 */
[----:B------:R-:W-:Y:S05]  /*36b0*/  BRA.U !UP0, `(.L_x_1417) ;  /* 0x0000009508347547 */ /* 0x000fea000b800000 */
[----:B------:R-:W-:Y:S01]  /*36c0*/  ISETP.GE.AND P1, PT, R4, UR45, PT ;  /* 0x0000002d04007c0c */ /* 0x000fe2000bf26270 */
[----:B------:R-:W-:-:S12]  /*36d0*/  BSSY.RECONVERGENT B2, `(.L_x_1418) ;  /* 0x0000023000027945 */ /* 0x000fd80003800200 */
[----:B------:R-:W-:Y:S05]  /*36e0*/  @P1 BRA `(.L_x_1419) ;  /* 0x0000000000841947 */ /* 0x000fea0003800000 */
[----:B------:R-:W0:Y:S01]  /*36f0*/  S2UR UR7, SR_CTAID.Y ;  /* 0x00000000000779c3 */ /* 0x000e220000002600 */
[C---:B------:R-:W-:Y:S01]  /*3700*/  IMAD R13, R0.reuse, UR12, RZ ;  /* 0x0000000c000d7c24 */ /* 0x040fe2000f8e02ff */
[----:B------:R-:W2:Y:S04]  /*3710*/  LDL R248, [R1+0x50] ;  /* 0x0000500001f87983 */ /* 0x000ea80000100800 */
[----:B------:R-:W3:Y:S04]  /*3720*/  LDL R15, [R1+0x54] ;  /* 0x00005400010f7983 */ /* 0x000ee80000100800 */
[----:B------:R-:W4:Y:S01]  /*3730*/  LDG.E.64 R120, desc[UR36][R6.64] ;  /* 0x0000002406787981 */ /* 0x000f22000c1e1b00 */
[----:B0-----:R-:W-:-:S05]  /*3740*/  IMAD R12, R0, UR7, RZ ;  /* 0x00000007000c7c24 */ /* 0x001fca000f8e02ff */
[----:B------:R-:W-:-:S04]  /*3750*/  IADD3 R11, P3, PT, R12, R5, RZ ;  /* 0x000000050c0b7210 */ /* 0x000fc80007f7e0ff */
[----:B------:R-:W-:Y:S02]  /*3760*/  LEA.HI.X.SX32 R12, R12, RZ, 0x1, P3 ;  /* 0x000000ff0c0c7211 */ /* 0x000fe400018f0eff */
[----:B------:R-:W-:-:S04]  /*3770*/  LEA R10, P3, R11, UR8, 0x2 ;  /* 0x000000080b0a7c11 */ /* 0x000fc8000f8610ff */
[----:B------:R-:W-:-:S05]  /*3780*/  LEA.HI.X R11, R11, UR9, R12, 0x2, P3 ;  /* 0x000000090b0b7c11 */ /* 0x000fca00098f140c */
[----:B------:R0:W5:Y:S01]  /*3790*/  LDG.E R10, desc[UR36][R10.64] ;  /* 0x000000240a0a7981 */ /* 0x000162000c1e1900 */
[----:B------:R-:W1:Y:S01]  /*37a0*/  S2R R12, SR_TID.X ;  /* 0x00000000000c7919 */ /* 0x000e620000002100 */
[----:B0-----:R-:W-:Y:S02]  /*37b0*/  IMAD.SHL.U32 R11, R5, 0x4, RZ ;  /* 0x00000004050b7824 */ /* 0x001fe400078e00ff */
[----:B-1----:R-:W-:-:S05]  /*37c0*/  IMAD.SHL.U32 R12, R12, 0x2, RZ ;  /* 0x000000020c0c7824 */ /* 0x002fca00078e00ff */
[----:B------:R-:W-:Y:S01]  /*37d0*/  LOP3.LUT R12, R12, 0x2, RZ, 0xc0, !PT ;  /* 0x000000020c0c7812 */ /* 0x000fe200078ec0ff */
[----:B-----5:R-:W-:-:S04]  /*37e0*/  IMAD R13, R10, R13, RZ ;  /* 0x0000000d0a0d7224 */ /* 0x020fc800078e02ff */
[----:B------:R-:W-:Y:S02]  /*37f0*/  IMAD R10, R0, UR6, R12 ;  /* 0x00000006000a7c24 */ /* 0x000fe4000f8e020c */
[----:B------:R-:W-:-:S03]  /*3800*/  IMAD R13, R13, 0x100, R11 ;  /* 0x000001000d0d7824 */ /* 0x000fc600078e020b */
[----:B------:R-:W-:Y:S02]  /*3810*/  SHF.R.S32.HI R12, RZ, 0x1f, R10 ;  /* 0x0000001fff0c7819 */ /* 0x000fe4000001140a */
[----:B------:R-:W-:-:S04]  /*3820*/  IADD3 R10, P3, PT, R13, R10, RZ ;  /* 0x0000000a0d0a7210 */ /* 0x000fc80007f7e0ff */
[----:B------:R-:W-:Y:S02]  /*3830*/  LEA.HI.X.SX32 R13, R13, R12, 0x1, P3 ;  /* 0x0000000c0d0d7211 */ /* 0x000fe400018f0eff */
[----:B------:R-:W-:-:S04]  /*3840*/  LEA R12, P3, R10, UR10, 0x2 ;  /* 0x0000000a0a0c7c11 */ /* 0x000fc8000f8610ff */
[----:B------:R-:W-:Y:S02]  /*3850*/  LEA.HI.X R13, R10, UR11, R13, 0x2, P3 ;  /* 0x0000000b0a0d7c11 */ /* 0x000fe400098f140d */
[----:B------:R-:W-:-:S04]  /*3860*/  IADD3 R11, P3, PT, R2, R11, RZ ;  /* 0x0000000b020b7210 */ /* 0x000fc80007f7e0ff */
[----:B------:R-:W2:Y:S01]  /*3870*/  LDG.E.64 R12, desc[UR36][R12.64] ;  /* 0x000000240c0c7981 */ /* 0x000ea2000c1e1b00 */
[----:B------:R-:W-:Y:S02]  /*3880*/  IADD3.X R14, PT, PT, RZ, R3, RZ, P3, !PT ;  /* 0x00000003ff0e7210 */ /* 0x000fe40001ffe4ff */
[----:B------:R-:W-:-:S04]  /*3890*/  LEA R10, P3, R11, UR10, 0x2 ;  /* 0x0000000a0b0a7c11 */ /* 0x000fc8000f8610ff */
[----:B------:R-:W-:Y:S01]  /*38a0*/  LEA.HI.X R11, R11, UR11, R14, 0x2, P3 ;  /* 0x0000000b0b0b7c11 */ /* 0x000fe200098f140e */
[----:B--2---:R-:W-:Y:S01]  /*38b0*/  FADD.FTZ R12, R248, R12 ;  /* 0x0000000cf80c7221 */ /* 0x004fe20000010000 */
[----:B---3--:R-:W-:-:S03]  /*38c0*/  FADD.FTZ R13, R15, R13 ;  /* 0x0000000d0f0d7221 */ /* 0x008fc60000010000 */
[----:B----4-:R-:W-:Y:S01]  /*38d0*/  FMUL.FTZ R120, R12, R120 ;  /* 0x000000780c787220 */ /* 0x010fe20000410000 */
[----:B------:R-:W-:-:S05]  /*38e0*/  FMUL.FTZ R121, R13, R121 ;  /* 0x000000790d797220 */ /* 0x000fca0000410000 */
[----:B------:R0:W-:Y:S02]  /*38f0*/  STG.E.64 desc[UR36][R10.64], R120 ;  /* 0x000000780a007986 */ /* 0x0001e4000c101b24 */
.L_x_1419:
[----:B------:R-:W-:Y:S05]  /*3900*/  BSYNC.RECONVERGENT B2 ;  /* 0x0000000000027941 */ /* 0x000fea0003800200 */
.L_x_1418:
[----:B------:R-:W-:Y:S04]  /*3910*/  BSSY.RECONVERGENT B2, `(.L_x_1420) ;  /* 0x0000039000027945 */ /* 0x000fe80003800200 */
[----:B------:R-:W-:Y:S05]  /*3920*/  @P1 BRA `(.L_x_1421) ;  /* 0x0000000000dc1947 */ /* 0x000fea0003800000 */
[----:B------:R-:W1:Y:S01]  /*3930*/  S2UR UR7, SR_CTAID.Y ;  /* 0x00000000000779c3 */ /* 0x000e620000002600 */
[----:B------:R-:W2:Y:S04]  /*3940*/  LDL R248, [R1+0x48] ;  /* 0x0000480001f87983 */ /* 0x000ea80000100800 */
[----:B------:R-:W3:Y:S01]  /*3950*/  LDL R249, [R1+0x4c] ;  /* 0x00004c0001f97983 */ /* 0x000ee20000100800 */
[----:B-1----:R-:W-:-:S05]  /*3960*/  IMAD R12, R0, UR7, RZ ;  /* 0x00000007000c7c24 */ /* 0x002fca000f8e02ff */
[----:B0-----:R-:W-:-:S04]  /*3970*/  IADD3 R11, P3, PT, R12, R5, RZ ;  /* 0x000000050c0b7210 */ /* 0x001fc80007f7e0ff */
[----:B------:R-:W-:Y:S02]  /*3980*/  LEA.HI.X.SX32 R12, R12, RZ, 0x1, P3 ;  /* 0x000000ff0c0c7211 */ /* 0x000fe400018f0eff */
[----:B------:R-:W-:-:S04]  /*3990*/  LEA R10, P3, R11, UR8, 0x2 ;  /* 0x000000080b0a7c11 */ /* 0x000fc8000f8610ff */
[----:B------:R-:W-:-:S05]  /*39a0*/  LEA.HI.X R11, R11, UR9, R12, 0x2, P3 ;  /* 0x000000090b0b7c11 */ /* 0x000fca00098f140c */
[----:B------:R-:W4:Y:S01]  /*39b0*/  LDG.E R122, desc[UR36][R10.64] ;  /* 0x000000240a7a7981 */ /* 0x000f22000c1e1900 */
[----:B------:R-:W-:Y:S02]  /*39c0*/  IMAD.IADD R252, R5, 0x1, R0 ;  /* 0x0000000105fc7824 */ /* 0x000fe400078e0200 */
[----:B------:R-:W-:Y:S01]  /*39d0*/  IMAD R14, R0, UR12, RZ ;  /* 0x0000000c000e7c24 */ /* 0x000fe2000f8e02ff */
[----:B------:R-:W0:Y:S01]  /*39e0*/  S2R R15, SR_TID.X ;  /* 0x00000000000f7919 */ /* 0x000e220000002100 */
[----:B------:R-:W-:Y:S02]  /*39f0*/  IMAD.SHL.U32 R252, R252, 0x4, RZ ;  /* 0x00000004fcfc7824 */ /* 0x000fe400078e00ff */
[----:B------:R-:W-:Y:S02]  /*3a00*/  IMAD.SHL.U32 R14, R14, 0x100, RZ ;  /* 0x000001000e0e7824 */ /* 0x000fe400078e00ff */
[----:B0-----:R-:W-:-:S05]  /*3a10*/  IMAD.SHL.U32 R15, R15, 0x2, RZ ;  /* 0x000000020f0f7824 */ /* 0x001fca00078e00ff */
[----:B------:R-:W-:-:S05]  /*3a20*/  LOP3.LUT R15, R15, 0x2, RZ, 0xc0, !PT ;  /* 0x000000020f0f7812 */ /* 0x000fca00078ec0ff */
[----:B------:R-:W-:-:S05]  /*3a30*/  IMAD R15, R0, UR6, R15 ;  /* 0x00000006000f7c24 */ /* 0x000fca000f8e020f */
[----:B------:R-:W-:Y:S01]  /*3a40*/  SHF.R.S32.HI R124, RZ, 0x1f, R15 ;  /* 0x0000001fff7c7819 */ /* 0x000fe2000001140f */
[----:B----4-:R-:W-:-:S05]  /*3a50*/  IMAD R122, R122, R14, R252 ;  /* 0x0000000e7a7a7224 */ /* 0x010fca00078e02fc */
[----:B------:R-:W-:-:S04]  /*3a60*/  IADD3 R13, P3, PT, R15, R122, RZ ;  /* 0x0000007a0f0d7210 */ /* 0x000fc80007f7e0ff */
[----:B------:R-:W-:Y:S02]  /*3a70*/  LEA.HI.X.SX32 R122, R122, R124, 0x1, P3 ;  /* 0x0000007c7a7a7211 */ /* 0x000fe400018f0eff */
[----:B------:R-:W-:-:S04]  /*3a80*/  LEA R12, P3, R13, UR10, 0x2 ;  /* 0x0000000a0d0c7c11 */ /* 0x000fc8000f8610ff */
[----:B------:R-:W-:Y:S02]  /*3a90*/  LEA.HI.X R13, R13, UR11, R122, 0x2, P3 ;  /* 0x0000000b0d0d7c11 */ /* 0x000fe400098f147a */
[----:B------:R-:W4:Y:S04]  /*3aa0*/  LDG.E.64 R122, desc[UR36][R6.64+0x10] ;  /* 0x00001024067a7981 */ /* 0x000f28000c1e1b00 */
[----:B------:R-:W2:Y:S01]  /*3ab0*/  LDG.E.64 R12, desc[UR36][R12.64] ;  /* 0x000000240c0c7981 */ /* 0x000ea2000c1e1b00 */
[----:B------:R-:W-:-:S04]  /*3ac0*/  IADD3 R125, P3, PT, R2, R252, RZ ;  /* 0x000000fc027d7210 */ /* 0x000fc80007f7e0ff */
[----:B------:R-:W-:Y:S01]  /*3ad0*/  LEA.HI.X.SX32 R252, R252, R3, 0x1, P3 ;  /* 0x00000003fcfc7211 */ /* 0x000fe200018f0eff */
[----:B--2---:R-:W-:Y:S01]  /*3ae0*/  FADD.FTZ R248, R248, R12 ;  /* 0x0000000cf8f87221 */ /* 0x004fe20000010000 */
[----:B------:R-:W-:Y:S01]  /*3af0*/  LEA R12, P3, R125, UR10, 0x2 ;  /* 0x0000000a7d0c7c11 */ /* 0x000fe2000f8610ff */
[----:B---3--:R-:W-:Y:S02]  /*3b00*/  FADD.FTZ R249, R249, R13 ;  /* 0x0000000df9f97221 */ /* 0x008fe40000010000 */
[----:B----4-:R-:W-:Y:S01]  /*3b10*/  FMUL.FTZ R122, R248, R122 ;  /* 0x0000007af87a7220 */ /* 0x010fe20000410000 */
[----:B------:R-:W-:Y:S01]  /*3b20*/  LEA.HI.X R13, R125, UR11, R252, 0x2, P3 ;  /* 0x0000000b7d0d7c11 */ /* 0x000fe200098f14fc */
[----:B------:R-:W-:Y:S01]  /*3b30*/  FMUL.FTZ R123, R249, R123 ;  /* 0x0000007bf97b7220 */ /* 0x000fe20000410000 */
[----:B------:R-:W2:Y:S04]  /*3b40*/  LDL R248, [R1+0x40] ;  /* 0x0000400001f87983 */ /* 0x000ea80000100800 */
[----:B------:R0:W-:Y:S04]  /*3b50*/  STG.E.64 desc[UR36][R12.64], R122 ;  /* 0x0000007a0c007986 */ /* 0x0001e8000c101b24 */
[----:B------:R-:W3:Y:S04]  /*3b60*/  LDG.E R10, desc[UR36][R10.64] ;  /* 0x000000240a0a7981 */ /* 0x000ee8000c1e1900 */
[----:B------:R-:W4:Y:S01]  /*3b70*/  LDL R252, [R1+0x44] ;  /* 0x0000440001fc7983 */ /* 0x000f220000100800 */
[----:B0-----:R-:W-:-:S05]  /*3b80*/  IMAD R12, R0, 0x2, R5 ;  /* 0x00000002000c7824 */ /* 0x001fca00078e0205 */
[----:B------:R-:W-:-:S05]  /*3b90*/  SHF.L.U32 R12, R12, 0x2, RZ ;  /* 0x000000020c0c7819 */ /* 0x000fca00000006ff */
[----:B---3--:R-:W-:-:S05]  /*3ba0*/  IMAD R10, R10, R14, R12 ;  /* 0x0000000e0a0a7224 */ /* 0x008fca00078e020c */
[----:B------:R-:W-:-:S04]  /*3bb0*/  IADD3 R15, P3, PT, R15, R10, RZ ;  /* 0x0000000a0f0f7210 */ /* 0x000fc80007f7e0ff */
[----:B------:R-:W-:Y:S02]  /*3bc0*/  LEA.HI.X.SX32 R124, R10, R124, 0x1, P3 ;  /* 0x0000007c0a7c7211 */ /* 0x000fe400018f0eff */
[----:B------:R-:W-:-:S04]  /*3bd0*/  LEA R10, P3, R15, UR10, 0x2 ;  /* 0x0000000a0f0a7c11 */ /* 0x000fc8000f8610ff */
[----:B------:R-:W-:Y:S02]  /*3be0*/  LEA.HI.X R11, R15, UR11, R124, 0x2, P3 ;  /* 0x0000000b0f0b7c11 */ /* 0x000fe400098f147c */
[----:B------:R-:W3:Y:S04]  /*3bf0*/  LDG.E.64 R124, desc[UR36][R6.64+0x20] ;  /* 0x00002024067c7981 */ /* 0x000ee8000c1e1b00 */
[----:B------:R-:W2:Y:S01]  /*3c00*/  LDG.E.64 R10, desc[UR36][R10.64] ;  /* 0x000000240a0a7981 */ /* 0x000ea2000c1e1b00 */
[----:B------:R-:W-:-:S04]  /*3c10*/  IADD3 R13, P3, PT, R2, R12, RZ ;  /* 0x0000000c020d7210 */ /* 0x000fc80007f7e0ff */
[----:B------:R-:W-:Y:S01]  /*3c20*/  LEA.HI.X.SX32 R12, R12, R3, 0x1, P3 ;  /* 0x000000030c0c7211 */ /* 0x000fe200018f0eff */
[----:B--2---:R-:W-:Y:S01]  /*3c30*/  FADD.FTZ R14, R248, R10 ;  /* 0x0000000af80e7221 */ /* 0x004fe20000010000 */
[C---:B------:R-:W-:Y:S01]  /*3c40*/  LEA R10, P3, R13.reuse, UR10, 0x2 ;  /* 0x0000000a0d0a7c11 */ /* 0x040fe2000f8610ff */
[----:B----4-:R-:W-:Y:S02]  /*3c50*/  FADD.FTZ R15, R252, R11 ;  /* 0x0000000bfc0f7221 */ /* 0x010fe40000010000 */
[----:B---3--:R-:W-:Y:S01]  /*3c60*/  FMUL.FTZ R124, R14, R124 ;  /* 0x0000007c0e7c7220 */ /* 0x008fe20000410000 */
[----:B------:R-:W-:Y:S01]  /*3c70*/  LEA.HI.X R11, R13, UR11, R12, 0x2, P3 ;  /* 0x0000000b0d0b7c11 */ /* 0x000fe200098f140c */
[----:B------:R-:W-:-:S05]  /*3c80*/  FMUL.FTZ R125, R15, R125 ;  /* 0x0000007d0f7d7220 */ /* 0x000fca0000410000 */
[----:B------:R1:W-:Y:S03]  /*3c90*/  STG.E.64 desc[UR36][R10.64], R124 ;  /* 0x0000007c0a007986 */ /* 0x0003e6000c101b24 */
.L_x_1421:
[----:B------:R-:W-:Y:S05]  /*3ca0*/  BSYNC.RECONVERGENT B2 ;  /* 0x0000000000027941 */ /* 0x000fea0003800200 */
.L_x_1420:
[----:B------:R-:W-:Y:S04]  /*3cb0*/  BSSY.RECONVERGENT B2, `(.L_x_1422) ;  /* 0x000003a000027945 */ /* 0x000fe80003800200 */
[----:B------:R-:W-:Y:S05]  /*3cc0*/  @P1 BRA `(.L_x_1423) ;  /* 0x0000000000e01947 */ /* 0x000fea0003800000 */
[----:B------:R-:W2:Y:S01]  /*3cd0*/  S2UR UR7, SR_CTAID.Y ;  /* 0x00000000000779c3 */ /* 0x000ea20000002600 */
[----:B------:R-:W3:Y:S04]  /*3ce0*/  LDL R248, [R1+0x38] ;  /* 0x0000380001f87983 */ /* 0x000ee80000100800 */
[----:B------:R-:W4:Y:S01]  /*3cf0*/  LDL R249, [R1+0x3c] ;  /* 0x00003c0001f97983 */ /* 0x000f220000100800 */
[----:B--2---:R-:W-:-:S05]  /*3d00*/  IMAD R12, R0, UR7, RZ ;  /* 0x00000007000c7c24 */ /* 0x004fca000f8e02ff */
[----:B01----:R-:W-:-:S04]  /*3d10*/  IADD3 R11, P3, PT, R12, R5, RZ ;  /* 0x000000050c0b7210 */ /* 0x003fc80007f7e0ff */
[----:B------:R-:W-:Y:S02]  /*3d20*/  LEA.HI.X.SX32 R12, R12, RZ, 0x1, P3 ;  /* 0x000000ff0c0c7211 */ /* 0x000fe400018f0eff */
[----:B------:R-:W-:-:S04]  /*3d30*/  LEA R10, P3, R11, UR8, 0x2 ;  /* 0x000000080b0a7c11 */ /* 0x000fc8000f8610ff */
[----:B------:R-:W-:-:S05]  /*3d40*/  LEA.HI.X R11, R11, UR9, R12, 0x2, P3 ;  /* 0x000000090b0b7c11 */ /* 0x000fca00098f140c */
[----:B------:R-:W2:Y:S01]  /*3d50*/  LDG.E R126, desc[UR36][R10.64] ;  /* 0x000000240a7e7981 */ /* 0x000ea2000c1e1900 */
[----:B------:R-:W-:Y:S02]  /*3d60*/  IMAD.IADD R252, R5, 0x1, R0 ;  /* 0x0000000105fc7824 */ /* 0x000fe400078e0200 */
[C---:B------:R-:W-:Y:S01]  /*3d70*/  IMAD R14, R0.reuse, UR12, RZ ;  /* 0x0000000c000e7c24 */ /* 0x040fe2000f8e02ff */
[----:B------:R-:W0:Y:S01]  /*3d80*/  S2R R15, SR_TID.X ;  /* 0x00000000000f7919 */ /* 0x000e220000002100 */
[----:B------:R-:W-:Y:S02]  /*3d90*/  IMAD R252, R0, 0x2, R252 ;  /* 0x0000000200fc7824 */ /* 0x000fe400078e02fc */
[----:B------:R-:W-:Y:S02]  /*3da0*/  IMAD.SHL.U32 R14, R14, 0x100, RZ ;  /* 0x000001000e0e7824 */ /* 0x000fe400078e00ff */
[----:B------:R-:W-:Y:S02]  /*3db0*/  IMAD.SHL.U32 R252, R252, 0x4, RZ ;  /* 0x00000004fcfc7824 */ /* 0x000fe400078e00ff */
[----:B0-----:R-:W-:-:S05]  /*3dc0*/  IMAD.SHL.U32 R15, R15, 0x2, RZ ;  /* 0x000000020f0f7824 */ /* 0x001fca00078e00ff */
[----:B------:R-:W-:-:S05]  /*3dd0*/  LOP3.LUT R15, R15, 0x2, RZ, 0xc0, !PT ;  /* 0x000000020f0f7812 */ /* 0x000fca00078ec0ff */
[----:B------:R-:W-:-:S05]  /*3de0*/  IMAD R15, R0, UR6, R15 ;  /* 0x00000006000f7c24 */ /* 0x000fca000f8e020f */
[----:B------:R-:W-:Y:S01]  /*3df0*/  SHF.R.S32.HI R128, RZ, 0x1f, R15 ;  /* 0x0000001fff807819 */ /* 0x000fe2000001140f */
[----:B--2---:R-:W-:-:S05]  /*3e00*/  IMAD R126, R126, R14, R252 ;  /* 0x0000000e7e7e7224 */ /* 0x004fca00078e02fc */
[----:B------:R-:W-:-:S04]  /*3e10*/  IADD3 R13, P3, PT, R15, R126, RZ ;  /* 0x0000007e0f0d7210 */ /* 0x000fc80007f7e0ff */
[----:B------:R-:W-:Y:S02]  /*3e20*/  LEA.HI.X.SX32 R126, R126, R128, 0x1, P3 ;  /* 0x000000807e7e7211 */ /* 0x000fe400018f0eff */
[----:B------:R-:W-:-:S04]  /*3e30*/  LEA R12, P3, R13, UR10, 0x2 ;  /* 0x0000000a0d0c7c11 */ /* 0x000fc8000f8610ff */
[----:B------:R-:W-:Y:S02]  /*3e40*/  LEA.HI.X R13, R13, UR11, R126, 0x2, P3 ;  /* 0x0000000b0d0d7c11 */ /* 0x000fe400098f147e */
[----:B------:R-:W2:Y:S04]  /*3e50*/  LDG.E.64 R126, desc[UR36][R6.64+0x30] ;  /* 0x00003024067e7981 */ /* 0x000ea8000c1e1b00 */
[----:B------:R-:W3:Y:S01]  /*3e60*/  LDG.E.64 R12, desc[UR36][R12.64] ;  /* 0x000000240c0c7981 */ /* 0x000ee2000c1e1b00 */
[----:B------:R-:W-:-:S04]  /*3e70*/  IADD3 R129, P3, PT, R2, R252, RZ ;  /* 0x000000fc02817210 */ /* 0x000fc80007f7e0ff */
[----:B------:R-:W-:Y:S01]  /*3e80*/  LEA.HI.X.SX32 R252, R252, R3, 0x1, P3 ;  /* 0x00000003fcfc7211 */ /* 0x000fe200018f0eff */
[----:B---3--:R-:W-:Y:S01]  /*3e90*/  FADD.FTZ R248, R248, R12 ;  /* 0x0000000cf8f87221 */ /* 0x008fe20000010000 */
[----:B------:R-:W-:Y:S01]  /*3ea0*/  LEA R12, P3, R129, UR10, 0x2 ;  /* 0x0000000a810c7c11 */ /* 0x000fe2000f8610ff */
[----:B----4-:R-:W-:Y:S02]  /*3eb0*/  FADD.FTZ R249, R249, R13 ;  /* 0x0000000df9f97221 */ /* 0x010fe40000010000 */
[----:B--2---:R-:W-:Y:S01]  /*3ec0*/  FMUL.FTZ R126, R248, R126 ;  /* 0x0000007ef87e7220 */ /* 0x004fe20000410000 */
[----:B------:R-:W-:Y:S01]  /*3ed0*/  LEA.HI.X R13, R129, UR11, R252, 0x2, P3 ;  /* 0x0000000b810d7c11 */ /* 0x000fe200098f14fc */
[----:B------:R-:W-:Y:S01]  /*3ee0*/  FMUL.FTZ R127, R249, R127 ;  /* 0x0000007ff97f7220 */ /* 0x000fe20000410000 */
[----:B------:R-:W2:Y:S04]  /*3ef0*/  LDL R248, [R1+0x30] ;  /* 0x0000300001f87983 */ /* 0x000ea80000100800 */
[----:B------:R0:W-:Y:S04]  /*3f00*/  STG.E.64 desc[UR36][R12.64], R126 ;  /* 0x0000007e0c007986 */ /* 0x0001e8000c101b24 */
[----:B------:R-:W3:Y:S04]  /*3f10*/  LDG.E R10, desc[UR36][R10.64] ;  /* 0x000000240a0a7981 */ /* 0x000ee8000c1e1900 */
[----:B------:R-:W4:Y:S01]  /*3f20*/  LDL R252, [R1+0x34] ;  /* 0x0000340001fc7983 */ /* 0x000f220000100800 */
[----:B0-----:R-:W-:-:S05]  /*3f30*/  LEA R12, R0, R5, 0x2 ;  /* 0x00000005000c7211 */ /* 0x001fca00078e10ff */
[----:B------:R-:W-:-:S04]  /*3f40*/  IMAD.SHL.U32 R12, R12, 0x4, RZ ;  /* 0x000000040c0c7824 */ /* 0x000fc800078e00ff */
        /* <DEDUP_REMOVED lines=16> */
.L_x_1423:
[----:B------:R-:W-:Y:S05]  /*4050*/  BSYNC.RECONVERGENT B2 ;  /* 0x0000000000027941 */ /* 0x000fea0003800200 */
.L_x_1422:
[----:B------:R-:W-:Y:S04]  /*4060*/  BSSY.RECONVERGENT B2, `(.L_x_1424) ;  /* 0x0000025000027945 */ /* 0x000fe80003800200 */
[----:B------:R-:W-:Y:S05]  /*4070*/  @P1 BRA `(.L_x_1425) ;  /* 0x00000000008c1947 */ /* 0x000fea0003800000 */
[----:B------:R-:W3:Y:S01]  /*4080*/  S2UR UR7, SR_CTAID.Y ;  /* 0x00000000000779c3 */ /* 0x000ee20000002600 */
[----:B------:R-:W4:Y:S04]  /*4090*/  LDL R248, [R1+0x28] ;  /* 0x0000280001f87983 */ /* 0x000f280000100800 */
[----:B------:R-:W5:Y:S04]  /*40a0*/  LDL R15, [R1+0x2c] ;  /* 0x00002c00010f7983 */ /* 0x000f680000100800 */
[----:B------:R-:W5:Y:S01]  /*40b0*/  LDG.E.64 R130, desc[UR36][R6.64+0x50] ;  /* 0x0000502406827981 */ /* 0x000f62000c1e1b00 */
[----:B---3--:R-:W-:-:S05]  /*40c0*/  IMAD R12, R0, UR7, RZ ;  /* 0x00000007000c7c24 */ /* 0x008fca000f8e02ff */
[----:B012---:R-:W-:-:S04]  /*40d0*/  IADD3 R11, P3, PT, R12, R5, RZ ;  /* 0x000000050c0b7210 */ /* 0x007fc80007f7e0ff */
[----:B------:R-:W-:Y:S02]  /*40e0*/  LEA.HI.X.SX32 R12, R12, RZ, 0x1, P3 ;  /* 0x000000ff0c0c7211 */ /* 0x000fe400018f0eff */
[----:B------:R-:W-:-:S04]  /*40f0*/  LEA R10, P3, R11, UR8, 0x2 ;  /* 0x000000080b0a7c11 */ /* 0x000fc8000f8610ff */
[----:B------:R-:W-:-:S05]  /*4100*/  LEA.HI.X R11, R11, UR9, R12, 0x2, P3 ;  /* 0x000000090b0b7c11 */ /* 0x000fca00098f140c */
[----:B------:R0:W2:Y:S01]  /*4110*/  LDG.E R10, desc[UR36][R10.64] ;  /* 0x000000240a0a7981 */ /* 0x0000a2000c1e1900 */
[----:B------:R-:W1:Y:S01]  /*4120*/  S2R R12, SR_TID.X ;  /* 0x00000000000c7919 */ /* 0x000e620000002100 */
[----:B0-----:R-:W-:Y:S02]  /*4130*/  IMAD R11, R0, UR12, RZ ;  /* 0x0000000c000b7c24 */ /* 0x001fe4000f8e02ff */
[----:B-1----:R-:W-:-:S05]  /*4140*/  IMAD.SHL.U32 R12, R12, 0x2, RZ ;  /* 0x000000020c0c7824 */ /* 0x002fca00078e00ff */
[----:B------:R-:W-:Y:S01]  /*4150*/  LOP3.LUT R12, R12, 0x2, RZ, 0xc0, !PT ;  /* 0x000000020c0c7812 */ /* 0x000fe200078ec0ff */
[----:B--2---:R-:W-:Y:S02]  /*4160*/  IMAD R10, R11, R10, RZ ;  /* 0x0000000a0b0a7224 */ /* 0x004fe400078e02ff */
[----:B------:R-:W-:-:S04]  /*4170*/  IMAD.IADD R11, R5, 0x1, R0 ;  /* 0x00000001050b7824 */ /* 0x000fc800078e0200 */
[----:B------:R-:W-:-:S04]  /*4180*/  IMAD R11, R0, 0x4, R11 ;  /* 0x00000004000b7824 */ /* 0x000fc800078e020b */
[----:B------:R-:W-:Y:S02]  /*4190*/  IMAD.SHL.U32 R14, R11, 0x4, RZ ;  /* 0x000000040b0e7824 */ /* 0x000fe400078e00ff */
[----:B------:R-:W-:-:S03]  /*41a0*/  IMAD R11, R0, UR6, R12 ;  /* 0x00000006000b7c24 */ /* 0x000fc6000f8e020c */
[----:B------:R-:W-:-:S04]  /*41b0*/  LEA R10, R10, R14, 0x8 ;  /* 0x0000000e0a0a7211 */ /* 0x000fc800078e40ff */
[----:B------:R-:W-:Y:S02]  /*41c0*/  SHF.R.S32.HI R12, RZ, 0x1f, R10 ;  /* 0x0000001fff0c7819 */ /* 0x000fe4000001140a */
[----:B------:R-:W-:-:S04]  /*41d0*/  IADD3 R10, P3, PT, R11, R10, RZ ;  /* 0x0000000a0b0a7210 */ /* 0x000fc80007f7e0ff */
[----:B------:R-:W-:Y:S02]  /*41e0*/  LEA.HI.X.SX32 R11, R11, R12, 0x1, P3 ;  /* 0x0000000c0b0b7211 */ /* 0x000fe400018f0eff */
[----:B------:R-:W-:-:S04]  /*41f0*/  LEA R12, P3, R10, UR10, 0x2 ;  /* 0x0000000a0a0c7c11 */ /* 0x000fc8000f8610ff */
[----:B------:R-:W-:Y:S02]  /*4200*/  LEA.HI.X R13, R10, UR11, R11, 0x2, P3 ;  /* 0x0000000b0a0d7c11 */ /* 0x000fe400098f140b */
[----:B------:R-:W-:-:S04]  /*4210*/  IADD3 R11, P3, PT, R2, R14, RZ ;  /* 0x0000000e020b7210 */ /* 0x000fc80007f7e0ff */
[----:B------:R-:W4:Y:S01]  /*4220*/  LDG.E.64 R12, desc[UR36][R12.64] ;  /* 0x000000240c0c7981 */ /* 0x000f22000c1e1b00 */
[----:B------:R-:W-:Y:S02]  /*4230*/  LEA.HI.X.SX32 R14, R14, R3, 0x1, P3 ;  /* 0x000000030e0e7211 */ /* 0x000fe400018f0eff */
[----:B------:R-:W-:-:S04]  /*4240*/  LEA R10, P3, R11, UR10, 0x2 ;  /* 0x0000000a0b0a7c11 */ /* 0x000fc8000f8610ff */
[----:B------:R-:W-:Y:S01]  /*4250*/  LEA.HI.X R11, R11, UR11, R14, 0x2, P3 ;  /* 0x0000000b0b0b7c11 */ /* 0x000fe200098f140e */
[----:B----4-:R-:W-:Y:S01]  /*4260*/  FADD.FTZ R12, R248, R12 ;  /* 0x0000000cf80c7221 */ /* 0x010fe20000010000 */
[----:B-----5:R-:W-:-:S03]  /*4270*/  FADD.FTZ R13, R15, R13 ;  /* 0x0000000d0f0d7221 */ /* 0x020fc60000010000 */
[----:B------:R-:W-:Y:S01]  /*4280*/  FMUL.FTZ R130, R12, R130 ;  /* 0x000000820c827220 */ /* 0x000fe20000410000 */
[----:B------:R-:W-:-:S05]  /*4290*/  FMUL.FTZ R131, R13, R131 ;  /* 0x000000830d837220 */ /* 0x000fca0000410000 */
[----:B------:R3:W-:Y:S02]  /*42a0*/  STG.E.64 desc[UR36][R10.64], R130 ;  /* 0x000000820a007986 */ /* 0x0007e4000c101b24 */
.L_x_1425:
[----:B------:R-:W-:Y:S05]  /*42b0*/  BSYNC.RECONVERGENT B2 ;  /* 0x0000000000027941 */ /* 0x000fea0003800200 */
.L_x_1424:
[----:B------:R-:W-:Y:S04]  /*42c0*/  BSSY.RECONVERGENT B2, `(.L_x_1426) ;  /* 0x0000026000027945 */ /* 0x000fe80003800200 */
[----:B------:R-:W-:Y:S05]  /*42d0*/  @P1 BRA `(.L_x_1427) ;  /* 0x0000000000901947 */ /* 0x000fea0003800000 */
[----:B------:R-:W4:Y:S01]  /*42e0*/  S2UR UR7, SR_CTAID.Y ;  /* 0x00000000000779c3 */ /* 0x000f220000002600 */
[----:B------:R-:W5:Y:S04]  /*42f0*/  LDL R248, [R1+0x20] ;  /* 0x0000200001f87983 */ /* 0x000f680000100800 */
[----:B------:R-:W5:Y:S04]  /*4300*/  LDL R15, [R1+0x24] ;  /* 0x00002400010f7983 */ /* 0x000f680000100800 */
[----:B------:R-:W5:Y:S01]  /*4310*/  LDG.E.64 R132, desc[UR36][R6.64+0x60] ;  /* 0x0000602406847981 */ /* 0x000f62000c1e1b00 */
[----:B----4-:R-:W-:-:S05]  /*4320*/  IMAD R12, R0, UR7, RZ ;  /* 0x00000007000c7c24 */ /* 0x010fca000f8e02ff */
[----:B0123--:R-:W-:-:S04]  /*4330*/  IADD3 R11, P3, PT, R12, R5, RZ ;  /* 0x000000050c0b7210 */ /* 0x00ffc80007f7e0ff */
        /* <DEDUP_REMOVED lines=11> */
[----:B------:R-:W-:-:S04]  /*43f0*/  IMAD.IADD R11, R11, 0x1, R0 ;  /* 0x000000010b0b7824 */ /* 0x000fc800078e0200 */
        /* <DEDUP_REMOVED lines=9> */
[----:B------:R-:W5:Y:S01]  /*4490*/  LDG.E.64 R12, desc[UR36][R12.64] ;  /* 0x000000240c0c7981 */ /* 0x000f62000c1e1b00 */
[----:B------:R-:W-:Y:S02]  /*44a0*/  LEA.HI.X.SX32 R14, R14, R3, 0x1, P3 ;  /* 0x000000030e0e7211 */ /* 0x000fe400018f0eff */
[----:B------:R-:W-:-:S04]  /*44b0*/  LEA R10, P3, R11, UR10, 0x2 ;  /* 0x0000000a0b0a7c11 */ /* 0x000fc8000f8610ff */
[----:B------:R-:W-:Y:S01]  /*44c0*/  LEA.HI.X R11, R11, UR11, R14, 0x2, P3 ;  /* 0x0000000b0b0b7c11 */ /* 0x000fe200098f140e */
[----:B-----5:R-:W-:Y:S01]  /*44d0*/  FADD.FTZ R12, R248, R12 ;  /* 0x0000000cf80c7221 */ /* 0x020fe20000010000 */
[----:B------:R-:W-:-:S03]  /*44e0*/  FADD.FTZ R13, R15, R13 ;  /* 0x0000000d0f0d7221 */ /* 0x000fc60000010000 */
[----:B------:R-:W-:Y:S01]  /*44f0*/  FMUL.FTZ R132, R12, R132 ;  /* 0x000000840c847220 */ /* 0x000fe20000410000 */
[----:B------:R-:W-:-:S05]  /*4500*/  FMUL.FTZ R133, R13, R133 ;  /* 0x000000850d857220 */ /* 0x000fca0000410000 */
[----:B------:R4:W-:Y:S02]  /*4510*/  STG.E.64 desc[UR36][R10.64], R132 ;  /* 0x000000840a007986 */ /* 0x0009e4000c101b24 */
.L_x_1427:
[----:B------:R-:W-:Y:S05]  /*4520*/  BSYNC.RECONVERGENT B2 ;  /* 0x0000000000027941 */ /* 0x000fea0003800200 */
.L_x_1426:
[----:B------:R-:W-:Y:S04]  /*4530*/  BSSY.RECONVERGENT B2, `(.L_x_1428) ;  /* 0x000003b000027945 */ /* 0x000fe80003800200 */
[----:B------:R-:W-:Y:S05]  /*4540*/  @P1 BRA `(.L_x_1429) ;  /* 0x0000000000e41947 */ /* 0x000fea0003800000 */
[----:B------:R-:W5:Y:S01]  /*4550*/  S2UR UR7, SR_CTAID.Y ;  /* 0x00000000000779c3 */ /* 0x000f620000002600 */
[----:B------:R-:W2:Y:S04]  /*4560*/  LDL R248, [R1+0x18] ;  /* 0x0000180001f87983 */ /* 0x000ea80000100800 */
[----:B------:R-:W2:Y:S01]  /*4570*/  LDL R249, [R1+0x1c] ;  /* 0x00001c0001f97983 */ /* 0x000ea20000100800 */
[----:B-----5:R-:W-:-:S05]  /*4580*/  IMAD R12, R0, UR7, RZ ;  /* 0x00000007000c7c24 */ /* 0x020fca000f8e02ff */
[----:B01234-:R-:W-:-:S04]  /*4590*/  IADD3 R11, P3, PT, R12, R5, RZ ;  /* 0x000000050c0b7210 */ /* 0x01ffc80007f7e0ff */
        /* <DEDUP_REMOVED lines=9> */
[----:B------:R-:W-:-:S05]  /*4630*/  IMAD R252, R0, 0x2, R252 ;  /* 0x0000000200fc7824 */ /* 0x000fca00078e02fc */
[----:B------:R-:W-:Y:S01]  /*4640*/  SHF.L.U32 R252, R252, 0x2, RZ ;  /* 0x00000002fcfc7819 */ /* 0x000fe200000006ff */
        /* <DEDUP_REMOVED lines=15> */
[----:B------:R-:W-:Y:S02]  /*4740*/  FADD.FTZ R249, R249, R13 ;  /* 0x0000000df9f97221 */ /* 0x000fe40000010000 */
[----:B--2---:R-:W-:Y:S01]  /*4750*/  FMUL.FTZ R134, R248, R134 ;  /* 0x00000086f8867220 */ /* 0x004fe20000410000 */
[----:B------:R-:W-:Y:S01]  /*4760*/  LEA.HI.X R13, R137, UR11, R252, 0x2, P3 ;  /* 0x0000000b890d7c11 */ /* 0x000fe200098f14fc */
[----:B------:R-:W-:Y:S01]  /*4770*/  FMUL.FTZ R135, R249, R135 ;  /* 0x00000087f9877220 */ /* 0x000fe20000410000 */
[----:B------:R-:W2:Y:S04]  /*4780*/  LDL R248, [R1+0x10] ;  /* 0x0000100001f87983 */ /* 0x000ea80000100800 */
[----:B------:R0:W-:Y:S04]  /*4790*/  STG.E.64 desc[UR36][R12.64], R134 ;  /* 0x000000860c007986 */ /* 0x0001e8000c101b24 */
[----:B------:R-:W3:Y:S04]  /*47a0*/  LDG.E R10, desc[UR36][R10.64] ;  /* 0x000000240a0a7981 */ /* 0x000ee8000c1e1900 */
[----:B------:R-:W4:Y:S01]  /*47b0*/  LDL R252, [R1+0x14] ;  /* 0x0000140001fc7983 */ /* 0x000f220000100800 */
[----:B0-----:R-:W-:-:S04]  /*47c0*/  IMAD R12, R0, 0x8, R5 ;  /* 0x00000008000c7824 */ /* 0x001fc800078e0205 */
        /* <DEDUP_REMOVED lines=17> */
.L_x_1429:
[----:B------:R-:W-:Y:S05]  /*48e0*/  BSYNC.RECONVERGENT B2 ;  /* 0x0000000000027941 */ /* 0x000fea0003800200 */
.L_x_1428:
[----:B------:R-:W-:Y:S04]  /*48f0*/  BSSY.RECONVERGENT B2, `(.L_x_1430) ;  /* 0x0000027000027945 */ /* 0x000fe80003800200 */
[----:B------:R-:W-:Y:S05]  /*4900*/  @P1 BRA `(.L_x_1431) ;  /* 0x0000000000941947 */ /* 0x000fea0003800000 */
[----:B------:R-:W5:Y:S01]  /*4910*/  S2UR UR7, SR_CTAID.Y ;  /* 0x00000000000779c3 */ /* 0x000f620000002600 */
[----:B------:R-:W0:Y:S01]  /*4920*/  S2R R13, SR_TID.X ;  /* 0x00000000000d7919 */ /* 0x000e220000002100 */
[----:B------:R-:W2:Y:S04]  /*4930*/  LDL R248, [R1+0x8] ;  /* 0x0000080001f87983 */ /* 0x000ea80000100800 */
[----:B------:R-:W2:Y:S04]  /*4940*/  LDL R15, [R1+0xc] ;  /* 0x00000c00010f7983 */ /* 0x000ea80000100800 */
[----:B------:R-:W2:Y:S01]  /*4950*/  LDG.E.64 R138, desc[UR36][R6.64+0x90] ;  /* 0x00009024068a7981 */ /* 0x000ea2000c1e1b00 */
[----:B-----5:R-:W-:-:S05]  /*4960*/  IMAD R12, R0, UR7, RZ ;  /* 0x00000007000c7c24 */ /* 0x020fca000f8e02ff */
[----:B01234-:R-:W-:-:S04]  /*4970*/  IADD3 R11, P3, PT, R12, R5, RZ ;  /* 0x000000050c0b7210 */ /* 0x01ffc80007f7e0ff */
[----:B------:R-:W-:Y:S02]  /*4980*/  LEA.HI.X.SX32 R12, R12, RZ, 0x1, P3 ;  /* 0x000000ff0c0c7211 */ /* 0x000fe400018f0eff */
[----:B------:R-:W-:-:S04]  /*4990*/  LEA R10, P3, R11, UR8, 0x2 ;  /* 0x000000080b0a7c11 */ /* 0x000fc8000f8610ff */
[----:B------:R-:W-:-:S05]  /*49a0*/  LEA.HI.X R11, R11, UR9, R12, 0x2, P3 ;  /* 0x000000090b0b7c11 */ /* 0x000fca00098f140c */
[----:B------:R0:W2:Y:S01]  /*49b0*/  LDG.E R10, desc[UR36][R10.64] ;  /* 0x000000240a0a7981 */ /* 0x0000a2000c1e1900 */
[----:B------:R-:W-:Y:S02]  /*49c0*/  IMAD R12, R0, UR12, RZ ;  /* 0x0000000c000c7c24 */ /* 0x000fe4000f8e02ff */
[----:B0-----:R-:W-:-:S04]  /*49d0*/  IMAD.IADD R11, R5, 0x1, R0 ;  /* 0x00000001050b7824 */ /* 0x001fc800078e0200 */
[----:B------:R-:W-:-:S04]  /*49e0*/  IMAD R11, R0, 0x4, R11 ;  /* 0x00000004000b7824 */ /* 0x000fc800078e020b */
[----:B------:R-:W-:-:S04]  /*49f0*/  IMAD R11, R0, 0x2, R11 ;  /* 0x00000002000b7824 */ /* 0x000fc800078e020b */
[----:B------:R-:W-:-:S04]  /*4a00*/  IMAD R11, R0, 0x2, R11 ;  /* 0x00000002000b7824 */ /* 0x000fc800078e020b */
[----:B------:R-:W-:Y:S02]  /*4a10*/  IMAD.SHL.U32 R14, R11, 0x4, RZ ;  /* 0x000000040b0e7824 */ /* 0x000fe400078e00ff */
[----:B--2---:R-:W-:Y:S01]  /*4a20*/  IMAD R10, R12, R10, RZ ;  /* 0x0000000a0c0a7224 */ /* 0x004fe200078e02ff */
[----:B------:R-:W-:-:S03]  /*4a30*/  SHF.L.U32 R12, R13, 0x1, RZ ;  /* 0x000000010d0c7819 */ /* 0x000fc600000006ff */
[----:B------:R-:W-:Y:S01]  /*4a40*/  IMAD R10, R10, 0x100, R14 ;  /* 0x000001000a0a7824 */ /* 0x000fe200078e020e */
[----:B------:R-:W-:-:S05]  /*4a50*/  LOP3.LUT R12, R12, 0x2, RZ, 0xc0, !PT ;  /* 0x000000020c0c7812 */ /* 0x000fca00078ec0ff */
[----:B------:R-:W-:Y:S01]  /*4a60*/  IMAD R11, R0, UR6, R12 ;  /* 0x00000006000b7c24 */ /* 0x000fe2000f8e020c */
[----:B------:R-:W-:-:S04]  /*4a70*/  SHF.R.S32.HI R12, RZ, 0x1f, R10 ;  /* 0x0000001fff0c7819 */ /* 0x000fc8000001140a */
[----:B------:R-:W-:-:S04]  /*4a80*/  IADD3 R10, P3, PT, R11, R10, RZ ;  /* 0x0000000a0b0a7210 */ /* 0x000fc80007f7e0ff */
[----:B------:R-:W-:Y:S02]  /*4a90*/  LEA.HI.X.SX32 R11, R11, R12, 0x1, P3 ;  /* 0x0000000c0b0b7211 */ /* 0x000fe400018f0eff */
[----:B------:R-:W-:-:S04]  /*4aa0*/  LEA R12, P3, R10, UR10, 0x2 ;  /* 0x0000000a0a0c7c11 */ /* 0x000fc8000f8610ff */
[----:B------:R-:W-:Y:S02]  /*4ab0*/  LEA.HI.X R13, R10, UR11, R11, 0x2, P3 ;  /* 0x0000000b0a0d7c11 */ /* 0x000fe400098f140b */
[----:B------:R-:W-:-:S04]  /*4ac0*/  IADD3 R11, P3, PT, R2, R14, RZ ;  /* 0x0000000e020b7210 */ /* 0x000fc80007f7e0ff */
[----:B------:R-:W2:Y:S01]  /*4ad0*/  LDG.E.64 R12, desc[UR36][R12.64] ;  /* 0x000000240c0c7981 */ /* 0x000ea2000c1e1b00 */
[----:B------:R-:W-:Y:S02]  /*4ae0*/  LEA.HI.X.SX32 R14, R14, R3, 0x1, P3 ;  /* 0x000000030e0e7211 */ /* 0x000fe400018f0eff */
[----:B------:R-:W-:-:S04]  /*4af0*/  LEA R10, P3, R11, UR10, 0x2 ;  /* 0x0000000a0b0a7c11 */ /* 0x000fc8000f8610ff */
[----:B------:R-:W-:Y:S01]  /*4b00*/  LEA.HI.X R11, R11, UR11, R14, 0x2, P3 ;  /* 0x0000000b0b0b7c11 */ /* 0x000fe200098f140e */
[----:B--2---:R-:W-:Y:S01]  /*4b10*/  FADD.FTZ R12, R248, R12 ;  /* 0x0000000cf80c7221 */ /* 0x004fe20000010000 */
[----:B------:R-:W-:-:S03]  /*4b20*/  FADD.FTZ R13, R15, R13 ;  /* 0x0000000d0f0d7221 */ /* 0x000fc60000010000 */
[----:B------:R-:W-:Y:S01]  /*4b30*/  FMUL.FTZ R138, R12, R138 ;  /* 0x0000008a0c8a7220 */ /* 0x000fe20000410000 */
[----:B------:R-:W-:-:S05]  /*4b40*/  FMUL.FTZ R139, R13, R139 ;  /* 0x0000008b0d8b7220 */ /* 0x000fca0000410000 */
[----:B------:R0:W-:Y:S02]  /*4b50*/  STG.E.64 desc[UR36][R10.64], R138 ;  /* 0x0000008a0a007986 */ /* 0x0001e4000c101b24 */
.L_x_1431:
[----:B------:R-:W-:Y:S05]  /*4b60*/  BSYNC.RECONVERGENT B2 ;  /* 0x0000000000027941 */ /* 0x000fea0003800200 */
.L_x_1430:
[----:B------:R-:W-:Y:S04]  /*4b70*/  BSSY.RECONVERGENT B2, `(.L_x_1432) ;  /* 0x0000026000027945 */ /* 0x000fe80003800200 */
[----:B------:R-:W-:Y:S05]  /*4b80*/  @P1 BRA `(.L_x_1433) ;  /* 0x0000000000901947 */ /* 0x000fea0003800000 */
[----:B------:R-:W5:Y:S01]  /*4b90*/  S2UR UR7, SR_CTAID.Y ;  /* 0x00000000000779c3 */ /* 0x000f620000002600 */
[----:B------:R-:W0:Y:S01]  /*4ba0*/  S2R R13, SR_TID.X ;  /* 0x00000000000d7919 */ /* 0x000e220000002100 */
        /* <DEDUP_REMOVED lines=9> */
[----:B------:R-:W-:-:S05]  /*4c40*/  IMAD R11, R0, 0x4, R11 ;  /* 0x00000004000b7824 */ /* 0x000fca00078e020b */
[----:B------:R-:W-:-:S05]  /*4c50*/  LEA R11, R0, R11, 0x1 ;  /* 0x0000000b000b7211 */ /* 0x000fca00078e08ff */
[----:B------:R-:W-:-:S04]  /*4c60*/  IMAD R11, R0, 0x2, R11 ;  /* 0x00000002000b7824 */ /* 0x000fc800078e020b */
[----:B------:R-:W-:-:S04]  /*4c70*/  IMAD.IADD R11, R11, 0x1, R0 ;  /* 0x000000010b0b7824 */ /* 0x000fc800078e0200 */
[----:B------:R-:W-:Y:S02]  /*4c80*/  IMAD.SHL.U32 R14, R11, 0x4, RZ ;  /* 0x000000040b0e7824 */ /* 0x000fe400078e00ff */
[----:B--2---:R-:W-:Y:S02]  /*4c90*/  IMAD R10, R12, R10, RZ ;  /* 0x0000000a0c0a7224 */ /* 0x004fe400078e02ff */
[----:B------:R-:W-:Y:S02]  /*4ca0*/  IMAD.SHL.U32 R12, R13, 0x2, RZ ;  /* 0x000000020d0c7824 */ /* 0x000fe400078e00ff */
[----:B------:R-:W-:-:S03]  /*4cb0*/  IMAD R10, R10, 0x100, R14 ;  /* 0x000001000a0a7824 */ /* 0x000fc600078e020e */
        /* <DEDUP_REMOVED lines=17> */
.L_x_1433:
[----:B------:R-:W-:Y:S05]  /*4dd0*/  BSYNC.RECONVERGENT B2 ;  /* 0x0000000000027941 */ /* 0x000fea0003800200 */
.L_x_1432:
        /* <DEDUP_REMOVED lines=11> */
[----:B------:R-:W-:Y:S01]  /*4e90*/  IMAD R12, R0, UR12, RZ ;  /* 0x0000000c000c7c24 */ /* 0x000fe2000f8e02ff */
[----:B0-----:R-:W-:-:S05]  /*4ea0*/  IADD3 R11, PT, PT, R5, R0, RZ ;  /* 0x00000000050b7210 */ /* 0x001fca0007ffe0ff */
[----:B------:R-:W-:-:S04]  /*4eb0*/  IMAD R11, R0, 0x4, R11 ;  /* 0x00000004000b7824 */ /* 0x000fc800078e020b */
[----:B------:R-:W-:-:S04]  /*4ec0*/  IMAD R11, R0, 0x2, R11 ;  /* 0x00000002000b7824 */ /* 0x000fc800078e020b */
[----:B------:R-:W-:-:S04]  /*4ed0*/  IMAD R11, R0, 0x2, R11 ;  /* 0x00000002000b7824 */ /* 0x000fc800078e020b */
[----:B------:R-:W-:-:S05]  /*4ee0*/  IMAD R11, R0, 0x2, R11 ;  /* 0x00000002000b7824 */ /* 0x000fca00078e020b */
[----:B------:R-:W-:Y:S01]  /*4ef0*/  SHF.L.U32 R14, R11, 0x2, RZ ;  /* 0x000000020b0e7819 */ /* 0x000fe200000006ff */
        /* <DEDUP_REMOVED lines=20> */
.L_x_1435:
[----:B------:R-:W-:Y:S05]  /*5040*/  BSYNC.RECONVERGENT B2 ;  /* 0x0000000000027941 */ /* 0x000fea0003800200 */
.L_x_1434:
        /* <DEDUP_REMOVED lines=15> */
[----:B------:R-:W-:-:S05]  /*5140*/  IMAD R11, R0, 0x2, R11 ;  /* 0x00000002000b7824 */ /* 0x000fca00078e020b */
[----:B------:R-:W-:-:S05]  /*5150*/  LEA R11, R0, R11, 0x1 ;  /* 0x0000000b000b7211 */ /* 0x000fca00078e08ff */
        /* <DEDUP_REMOVED lines=22> */
.L_x_1437:
[----:B------:R-:W-:Y:S05]  /*52c0*/  BSYNC.RECONVERGENT B2 ;  /* 0x0000000000027941 */ /* 0x000fea0003800200 */
.L_x_1436:
        /* <DEDUP_REMOVED lines=12> */
[----:B0-----:R-:W-:-:S05]  /*5390*/  IMAD.IADD R11, R5, 0x1, R0 ;  /* 0x00000001050b7824 */ /* 0x001fca00078e0200 */
[----:B------:R-:W-:-:S05]  /*53a0*/  LEA R11, R0, R11, 0x2 ;  /* 0x0000000b000b7211 */ /* 0x000fca00078e10ff */
        /* <DEDUP_REMOVED lines=25> */
.L_x_1439:
[----:B------:R-:W-:Y:S05]  /*5540*/  BSYNC.RECONVERGENT B2 ;  /* 0x0000000000027941 */ /* 0x000fea0003800200 */
.L_x_1438:
        /* <DEDUP_REMOVED lines=40> */
.L_x_1441:
[----:B------:R-:W-:Y:S05]  /*57d0*/  BSYNC.RECONVERGENT B2 ;  /* 0x0000000000027941 */ /* 0x000fea0003800200 */
.L_x_1440:
[----:B------:R-:W-:Y:S04]  /*57e0*/  BSSY.RECONVERGENT B2, `(.L_x_1442) ;  /* 0x000003b000027945 */ /* 0x000fe80003800200 */
[----:B------:R-:W-:Y:S05]  /*57f0*/  @P1 BRA `(.L_x_1443) ;  /* 0x0000000000e41947 */ /* 0x000fea0003800000 */
[----:B------:R-:W5:Y:S02]  /*5800*/  S2UR UR7, SR_CTAID.Y ;  /* 0x00000000000779c3 */ /* 0x000f640000002600 */
[----:B-----5:R-:W-:-:S05]  /*5810*/  IMAD R12, R0, UR7, RZ ;  /* 0x00000007000c7c24 */ /* 0x020fca000f8e02ff */
[----:B01234-:R-:W-:-:S04]  /*5820*/  IADD3 R11, P3, PT, R12, R5, RZ ;  /* 0x000000050c0b7210 */ /* 0x01ffc80007f7e0ff */
[----:B------:R-:W-:Y:S02]  /*5830*/  LEA.HI.X.SX32 R12, R12, RZ, 0x1, P3 ;  /* 0x000000ff0c0c7211 */ /* 0x000fe400018f0eff */
[----:B------:R-:W-:-:S04]  /*5840*/  LEA R10, P3, R11, UR8, 0x2 ;  /* 0x000000080b0a7c11 */ /* 0x000fc8000f8610ff */
[----:B------:R-:W-:-:S05]  /*5850*/  LEA.HI.X R11, R11, UR9, R12, 0x2, P3 ;  /* 0x000000090b0b7c11 */ /* 0x000fca00098f140c */
[----:B------:R-:W2:Y:S01]  /*5860*/  LDG.E R150, desc[UR36][R10.64] ;  /* 0x000000240a967981 */ /* 0x000ea2000c1e1900 */
[----:B------:R-:W-:Y:S01]  /*5870*/  IADD3 R12, PT, PT, R5, R0, RZ ;  /* 0x00000000050c7210 */ /* 0x000fe20007ffe0ff */
[C---:B------:R-:W-:Y:S01]  /*5880*/  IMAD R14, R0.reuse, UR12, RZ ;  /* 0x0000000c000e7c24 */ /* 0x040fe2000f8e02ff */
[----:B------:R-:W0:Y:S03]  /*5890*/  S2R R15, SR_TID.X ;  /* 0x00000000000f7919 */ /* 0x000e260000002100 */
[----:B------:R-:W-:Y:S02]  /*58a0*/  IMAD R12, R0, 0x4, R12 ;  /* 0x00000004000c7824 */ /* 0x000fe400078e020c */
[----:B------:R-:W-:Y:S02]  /*58b0*/  IMAD.SHL.U32 R14, R14, 0x100, RZ ;  /* 0x000001000e0e7824 */ /* 0x000fe400078e00ff */
[----:B------:R-:W-:-:S04]  /*58c0*/  IMAD R12, R0, 0x2, R12 ;  /* 0x00000002000c7824 */ /* 0x000fc800078e020c */
[----:B------:R-:W-:-:S04]  /*58d0*/  IMAD R12, R0, 0x2, R12 ;  /* 0x00000002000c7824 */ /* 0x000fc800078e020c */
[----:B------:R-:W-:-:S04]  /*58e0*/  IMAD R12, R0, 0x2, R12 ;  /* 0x00000002000c7824 */ /* 0x000fc800078e020c */
[----:B------:R-:W-:-:S04]  /*58f0*/  IMAD R252, R0, 0x2, R12 ;  /* 0x0000000200fc7824 */ /* 0x000fc800078e020c */
[----:B------:R-:W-:-:S04]  /*5900*/  IMAD R252, R0, 0x2, R252 ;  /* 0x0000000200fc7824 */ /* 0x000fc800078e02fc */
[----:B------:R-:W-:Y:S01]  /*5910*/  IMAD.SHL.U32 R252, R252, 0x4, RZ ;  /* 0x00000004fcfc7824 */ /* 0x000fe200078e00ff */
[----:B0-----:R-:W-:-:S04]  /*5920*/  SHF.L.U32 R15, R15, 0x1, RZ ;  /* 0x000000010f0f7819 */ /* 0x001fc800000006ff */
        /* <DEDUP_REMOVED lines=17> */
[----:B------:R-:W-:-:S05]  /*5a40*/  FMUL.FTZ R151, R249, R151 ;  /* 0x00000097f9977220 */ /* 0x000fca0000410000 */
[----:B------:R0:W-:Y:S04]  /*5a50*/  STG.E.64 desc[UR36][R12.64], R150 ;  /* 0x000000960c007986 */ /* 0x0001e8000c101b24 */
[----:B------:R-:W2:Y:S01]  /*5a60*/  LDG.E R10, desc[UR36][R10.64] ;  /* 0x000000240a0a7981 */ /* 0x000ea2000c1e1900 */
[----:B0-----:R-:W-:-:S04]  /*5a70*/  IMAD R12, R0, 0x10, R5 ;  /* 0x00000010000c7824 */ /* 0x001fc800078e0205 */
[----:B------:R-:W-:-:S04]  /*5a80*/  IMAD.SHL.U32 R12, R12, 0x4, RZ ;  /* 0x000000040c0c7824 */ /* 0x000fc800078e00ff */
        /* <DEDUP_REMOVED lines=15> */
[----:B------:R0:W-:Y:S03]  /*5b80*/  STG.E.64 desc[UR36][R10.64], R152 ;  /* 0x000000980a007986 */ /* 0x0001e6000c101b24 */
.L_x_1443:
[----:B------:R-:W-:Y:S05]  /*5b90*/  BSYNC.RECONVERGENT B2 ;  /* 0x0000000000027941 */ /* 0x000fea0003800200 */
.L_x_1442:
        /* <DEDUP_REMOVED lines=16> */
[----:B------:R-:W-:-:S04]  /*5ca0*/  IMAD R11, R0, 0x2, R11 ;  /* 0x00000002000b7824 */ /* 0x000fc800078e020b */
[----:B------:R-:W-:-:S05]  /*5cb0*/  IMAD R11, R0, 0x2, R11 ;  /* 0x00000002000b7824 */ /* 0x000fca00078e020b */
[----:B------:R-:W-:-:S05]  /*5cc0*/  LEA R11, R0, R11, 0x1 ;  /* 0x0000000b000b7211 */ /* 0x000fca00078e08ff */
[----:B------:R-:W-:-:S04]  /*5cd0*/  IMAD R11, R0, 0x2, R11 ;  /* 0x00000002000b7824 */ /* 0x000fc800078e020b */
        /* <DEDUP_REMOVED lines=21> */
.L_x_1445:
[----:B------:R-:W-:Y:S05]  /*5e30*/  BSYNC.RECONVERGENT B2 ;  /* 0x0000000000027941 */ /* 0x000fea0003800200 */
.L_x_1444:
        /* <DEDUP_REMOVED lines=42> */
.L_x_1447:
[----:B------:R-:W-:Y:S05]  /*60e0*/  BSYNC.RECONVERGENT B2 ;  /* 0x0000000000027941 */ /* 0x000fea0003800200 */
.L_x_1446:
        /* <DEDUP_REMOVED lines=42> */
.L_x_1449:
[----:B------:R-:W-:Y:S05]  /*6390*/  BSYNC.RECONVERGENT B2 ;  /* 0x0000000000027941 */ /* 0x000fea0003800200 */
.L_x_1448:
        /* <DEDUP_REMOVED lines=43> */
.L_x_1451:
[----:B------:R-:W-:Y:S05]  /*6650*/  BSYNC.RECONVERGENT B2 ;  /* 0x0000000000027941 */ /* 0x000fea0003800200 */
.L_x_1450:
        /* <DEDUP_REMOVED lines=20> */
[----:B------:R-:W-:-:S04]  /*67a0*/  IMAD R11, R0, 0x2, R11 ;  /* 0x00000002000b7824 */ /* 0x000fc800078e020b */
[----:B------:R-:W-:-:S04]  /*67b0*/  IMAD R11, R0, 0x2, R11 ;  /* 0x00000002000b7824 */ /* 0x000fc800078e020b */
[----:B------:R-:W-:Y:S02]  /*67c0*/  IMAD.SHL.U32 R14, R11, 0x4, RZ ;  /* 0x000000040b0e7824 */ /* 0x000fe400078e00ff */
[----:B--2---:R-:W-:Y:S02]  /*67d0*/  IMAD R10, R12, R10, RZ ;  /* 0x0000000a0c0a7224 */ /* 0x004fe400078e02ff */
[----:B------:R-:W-:-:S03]  /*67e0*/  IMAD.SHL.U32 R12, R13, 0x2, RZ ;  /* 0x000000020d0c7824 */ /* 0x000fc600078e00ff */
[----:B------:R-:W-:Y:S02]  /*67f0*/  LEA R10, R10, R14, 0x8 ;  /* 0x0000000e0a0a7211 */ /* 0x000fe400078e40ff */
        /* <DEDUP_REMOVED lines=17> */
.L_x_1453:
[----:B------:R-:W-:Y:S05]  /*6910*/  BSYNC.RECONVERGENT B2 ;  /* 0x0000000000027941 */ /* 0x000fea0003800200 */
.L_x_1452:
        /* <DEDUP_REMOVED lines=21> */
[----:B------:R-:W-:-:S05]  /*6a70*/  IMAD R11, R0, 0x2, R11 ;  /* 0x00000002000b7824 */ /* 0x000fca00078e020b */
[----:B------:R-:W-:-:S05]  /*6a80*/  IADD3 R11, PT, PT, R11, R0, RZ ;  /* 0x000000000b0b7210 */ /* 0x000fca0007ffe0ff */
        /* <DEDUP_REMOVED lines=21> */
.L_x_1455:
[----:B------:R-:W-:Y:S05]  /*6be0*/  BSYNC.RECONVERGENT B2 ;  /* 0x0000000000027941 */ /* 0x000fea0003800200 */
.L_x_1454:
        /* <DEDUP_REMOVED lines=14> */
[----:B------:R-:W-:-:S05]  /*6cd0*/  IMAD R11, R0, 0x2, R11 ;  /* 0x00000002000b7824 */ /* 0x000fca00078e020b */
        /* <DEDUP_REMOVED lines=29> */
.L_x_1457:
[----:B------:R-:W-:Y:S05]  /*6eb0*/  BSYNC.RECONVERGENT B2 ;  /* 0x0000000000027941 */ /* 0x000fea0003800200 */
.L_x_1456:
        /* <DEDUP_REMOVED lines=23> */
[----:B------:R-:W-:-:S05]  /*7030*/  IMAD.IADD R11, R11, 0x1, R0 ;  /* 0x000000010b0b7824 */ /* 0x000fca00078e0200 */
        /* <DEDUP_REMOVED lines=21> */
.L_x_1459:
[----:B------:R-:W-:Y:S05]  /*7190*/  BSYNC.RECONVERGENT B2 ;  /* 0x0000000000027941 */ /* 0x000fea0003800200 */
.L_x_1458:
        /* <DEDUP_REMOVED lines=45> */
.L_x_1461:
[----:B------:R-:W-:Y:S05]  /*7470*/  BSYNC.RECONVERGENT B2 ;  /* 0x0000000000027941 */ /* 0x000fea0003800200 */
.L_x_1460:
        /* <DEDUP_REMOVED lines=46> */
.L_x_1463:
[----:B------:R-:W-:Y:S05]  /*7760*/  BSYNC.RECONVERGENT B2 ;  /* 0x0000000000027941 */ /* 0x000fea0003800200 */
.L_x_1462:
        /* <DEDUP_REMOVED lines=46> */
.L_x_1465:
[----:B------:R-:W-:Y:S05]  /*7a50*/  BSYNC.RECONVERGENT B2 ;  /* 0x0000000000027941 */ /* 0x000fea0003800200 */
.L_x_1464:
        /* <DEDUP_REMOVED lines=47> */
.L_x_1467:
[----:B------:R-:W-:Y:S05]  /*7d50*/  BSYNC.RECONVERGENT B2 ;  /* 0x0000000000027941 */ /* 0x000fea0003800200 */
.L_x_1466:
        /* <DEDUP_REMOVED lines=47> */
.L_x_1469:
[----:B------:R-:W-:Y:S05]  /*8050*/  BSYNC.RECONVERGENT B2 ;  /* 0x0000000000027941 */ /* 0x000fea0003800200 */
.L_x_1468:
        /* <DEDUP_REMOVED lines=48> */
.L_x_1471:
[----:B------:R-:W-:Y:S05]  /*8360*/  BSYNC.RECONVERGENT B2 ;  /* 0x0000000000027941 */ /* 0x000fea0003800200 */
.L_x_1470:
[----:B01234-:R-:W-:Y:S01]  /*8370*/  IMAD.IADD R10, R5, 0x1, R0 ;  /* 0x00000001050a7824 */ /* 0x01ffe200078e0200 */
[----:B------:R-:W-:Y:S04]  /*8380*/  BSSY.RECONVERGENT B2, `(.L_x_1472) ;  /* 0x0000044000027945 */ /* 0x000fe80003800200 */
        /* <DEDUP_REMOVED lines=13> */
[----:B------:R-:W-:Y:S01]  /*8460*/  IMAD R14, R0, 0x2, R10 ;  /* 0x00000002000e7824 */ /* 0x000fe200078e020a */
[----:B------:R-:W-:Y:S06]  /*8470*/  @P1 BRA `(.L_x_1473) ;  /* 0x0000000000d01947 */ /* 0x000fec0003800000 */
[----:B------:R-:W0:Y:S02]  /*8480*/  S2UR UR7, SR_CTAID.Y ;  /* 0x00000000000779c3 */ /* 0x000e240000002600 */
[----:B0-----:R-:W-:-:S05]  /*8490*/  IMAD R12, R0, UR7, RZ ;  /* 0x00000007000c7c24 */ /* 0x001fca000f8e02ff */
[----:B------:R-:W-:-:S04]  /*84a0*/  IADD3 R11, P3, PT, R12, R5, RZ ;  /* 0x000000050c0b7210 */ /* 0x000fc80007f7e0ff */
[----:B------:R-:W-:Y:S02]  /*84b0*/  LEA.HI.X.SX32 R12, R12, RZ, 0x1, P3 ;  /* 0x000000ff0c0c7211 */ /* 0x000fe400018f0eff */
[----:B------:R-:W-:-:S04]  /*84c0*/  LEA R10, P3, R11, UR8, 0x2 ;  /* 0x000000080b0a7c11 */ /* 0x000fc8000f8610ff */
[----:B------:R-:W-:-:S05]  /*84d0*/  LEA.HI.X R11, R11, UR9, R12, 0x2, P3 ;  /* 0x000000090b0b7c11 */ /* 0x000fca00098f140c */
[----:B------:R-:W2:Y:S01]  /*84e0*/  LDG.E R182, desc[UR36][R10.64] ;  /* 0x000000240ab67981 */ /* 0x000ea2000c1e1900 */
[----:B------:R-:W-:Y:S02]  /*84f0*/  IMAD R15, R0, UR12, RZ ;  /* 0x0000000c000f7c24 */ /* 0x000fe4000f8e02ff */
[----:B------:R-:W-:Y:S01]  /*8500*/  IMAD.SHL.U32 R248, R14, 0x4, RZ ;  /* 0x000000040ef87824 */ /* 0x000fe200078e00ff */
[----:B------:R-:W0:Y:S01]  /*8510*/  S2R R184, SR_TID.X ;  /* 0x0000000000b87919 */ /* 0x000e220000002100 */
        /* <DEDUP_REMOVED lines=13> */
[----:B------:R-:W-:-:S05]  /*85f0*/  LEA.HI.X.SX32 R248, R248, R3, 0x1, P3 ;  /* 0x00000003f8f87211 */ /* 0x000fca00018f0eff */
[----:B------:R3:W-:Y:S02]  /*8600*/  STL [R1], R248 ;  /* 0x000000f801007387 */ /* 0x0007e40000100800 */
[----:B---3--:R-:W-:Y:S02]  /*8610*/  FADD.FTZ R248, R79, R13 ;  /* 0x0000000d4ff87221 */ /* 0x008fe40000010000 */
[----:B------:R-:W3:Y:S01]  /*8620*/  LDL.LU R13, [R1] ;  /* 0x00000000010d7983 */ /* 0x000ee20000300800 */
[----:B------:R-:W-:Y:S01]  /*8630*/  FADD.FTZ R252, R78, R12 ;  /* 0x0000000c4efc7221 */ /* 0x000fe20000010000 */
[C---:B------:R-:W-:Y:S01]  /*8640*/  LEA R12, P3, R249.reuse, UR10, 0x2 ;  /* 0x0000000af90c7c11 */ /* 0x040fe2000f8610ff */
[----:B--2---:R-:W-:Y:S02]  /*8650*/  FMUL.FTZ R183, R248, R183 ;  /* 0x000000b7f8b77220 */ /* 0x004fe40000410000 */
[----:B------:R-:W-:Y:S01]  /*8660*/  FMUL.FTZ R182, R252, R182 ;  /* 0x000000b6fcb67220 */ /* 0x000fe20000410000 */
[----:B---3--:R-:W-:-:S05]  /*8670*/  LEA.HI.X R13, R249, UR11, R13, 0x2, P3 ;  /* 0x0000000bf90d7c11 */ /* 0x008fca00098f140d */
[----:B------:R0:W-:Y:S04]  /*8680*/  STG.E.64 desc[UR36][R12.64], R182 ;  /* 0x000000b60c007986 */ /* 0x0001e8000c101b24 */
[----:B------:R-:W2:Y:S01]  /*8690*/  LDG.E R10, desc[UR36][R10.64] ;  /* 0x000000240a0a7981 */ /* 0x000ea2000c1e1900 */
[----:B0-----:R-:W-:-:S05]  /*86a0*/  IMAD R12, R0, 0x20, R5 ;  /* 0x00000020000c7824 */ /* 0x001fca00078e0205 */
[----:B------:R-:W-:-:S05]  /*86b0*/  SHF.L.U32 R12, R12, 0x2, RZ ;  /* 0x000000020c0c7819 */ /* 0x000fca00000006ff */
        /* <DEDUP_REMOVED lines=16> */
.L_x_1473:
[----:B------:R-:W-:Y:S05]  /*87c0*/  BSYNC.RECONVERGENT B2 ;  /* 0x0000000000027941 */ /* 0x000fea0003800200 */
.L_x_1472:
[----:B------:R-:W-:Y:S01]  /*87d0*/  BSSY.RECONVERGENT B2, `(.L_x_1474) ;  /* 0x0000022000027945 */ /* 0x000fe20003800200 */
[----:B------:R-:W-:-:S03]  /*87e0*/  IMAD R14, R0, 0x2, R14 ;  /* 0x00000002000e7824 */ /* 0x000fc600078e020e */
[----:B------:R-:W-:Y:S05]  /*87f0*/  @P1 BRA `(.L_x_1475) ;  /* 0x00000000007c1947 */ /* 0x000fea0003800000 */
[----:B------:R-:W1:Y:S01]  /*8800*/  S2UR UR7, SR_CTAID.Y ;  /* 0x00000000000779c3 */ /* 0x000e620000002600 */
[----:B------:R-:W-:Y:S01]  /*8810*/  IMAD.SHL.U32 R15, R14, 0x4, RZ ;  /* 0x000000040e0f7824 */ /* 0x000fe200078e00ff */
[----:B------:R-:W2:Y:S01]  /*8820*/  LDG.E.64 R186, desc[UR36][R6.64+0x210] ;  /* 0x0002102406ba7981 */ /* 0x000ea2000c1e1b00 */
[----:B-1----:R-:W-:-:S05]  /*8830*/  IMAD R12, R0, UR7, RZ ;  /* 0x00000007000c7c24 */ /* 0x002fca000f8e02ff */
[----:B0-----:R-:W-:-:S04]  /*8840*/  IADD3 R11, P3, PT, R12, R5, RZ ;  /* 0x000000050c0b7210 */ /* 0x001fc80007f7e0ff */
[----:B------:R-:W-:Y:S02]  /*8850*/  LEA.HI.X.SX32 R12, R12, RZ, 0x1, P3 ;  /* 0x000000ff0c0c7211 */ /* 0x000fe400018f0eff */
[----:B------:R-:W-:-:S04]  /*8860*/  LEA R10, P3, R11, UR8, 0x2 ;  /* 0x000000080b0a7c11 */ /* 0x000fc8000f8610ff */
[----:B------:R-:W-:-:S05]  /*8870*/  LEA.HI.X R11, R11, UR9, R12, 0x2, P3 ;  /* 0x000000090b0b7c11 */ /* 0x000fca00098f140c */
[----:B------:R0:W3:Y:S01]  /*8880*/  LDG.E R10, desc[UR36][R10.64] ;  /* 0x000000240a0a7981 */ /* 0x0000e2000c1e1900 */
[----:B------:R-:W1:Y:S01]  /*8890*/  S2R R12, SR_TID.X ;  /* 0x00000000000c7919 */ /* 0x000e620000002100 */
[----:B0-----:R-:W-:Y:S02]  /*88a0*/  IMAD R11, R0, UR12, RZ ;  /* 0x0000000c000b7c24 */ /* 0x001fe4000f8e02ff */
[----:B-1----:R-:W-:Y:S02]  /*88b0*/  IMAD.SHL.U32 R12, R12, 0x2, RZ ;  /* 0x000000020c0c7824 */ /* 0x002fe400078e00ff */
[----:B---3--:R-:W-:-:S03]  /*88c0*/  IMAD R10, R11, R10, RZ ;  /* 0x0000000a0b0a7224 */ /* 0x008fc600078e02ff */
[----:B------:R-:W-:Y:S01]  /*88d0*/  LOP3.LUT R11, R12, 0x2, RZ, 0xc0, !PT ;  /* 0x000000020c0b7812 */ /* 0x000fe200078ec0ff */
[----:B------:R-:W-:-:S04]  /*88e0*/  IMAD R10, R10, 0x100, R15 ;  /* 0x000001000a0a7824 */ /* 0x000fc800078e020f */
[----:B------:R-:W-:Y:S01]  /*88f0*/  IMAD R11, R0, UR6, R11 ;  /* 0x00000006000b7c24 */ /* 0x000fe2000f8e020b */
[----:B------:R-:W-:-:S04]  /*8900*/  SHF.R.S32.HI R12, RZ, 0x1f, R10 ;  /* 0x0000001fff0c7819 */ /* 0x000fc8000001140a */
[----:B------:R-:W-:-:S04]  /*8910*/  IADD3 R10, P3, PT, R11, R10, RZ ;  /* 0x0000000a0b0a7210 */ /* 0x000fc80007f7e0ff */
[----:B------:R-:W-:Y:S02]  /*8920*/  LEA.HI.X.SX32 R11, R11, R12, 0x1, P3 ;  /* 0x0000000c0b0b7211 */ /* 0x000fe400018f0eff */
[----:B------:R-:W-:-:S04]  /*8930*/  LEA R12, P3, R10, UR10, 0x2 ;  /* 0x0000000a0a0c7c11 */ /* 0x000fc8000f8610ff */
[----:B------:R-:W-:Y:S02]  /*8940*/  LEA.HI.X R13, R10, UR11, R11, 0x2, P3 ;  /* 0x0000000b0a0d7c11 */ /* 0x000fe400098f140b */
[----:B------:R-:W-:-:S04]  /*8950*/  IADD3 R11, P3, PT, R2, R15, RZ ;  /* 0x0000000f020b7210 */ /* 0x000fc80007f7e0ff */
[----:B------:R-:W3:Y:S01]  /*8960*/  LDG.E.64 R12, desc[UR36][R12.64] ;  /* 0x000000240c0c7981 */ /* 0x000ee2000c1e1b00 */
[----:B------:R-:W-:Y:S02]  /*8970*/  LEA.HI.X.SX32 R15, R15, R3, 0x1, P3 ;  /* 0x000000030f0f7211 */ /* 0x000fe400018f0eff */
[----:B------:R-:W-:-:S04]  /*8980*/  LEA R10, P3, R11, UR10, 0x2 ;  /* 0x0000000a0b0a7c11 */ /* 0x000fc8000f8610ff */
[----:B------:R-:W-:Y:S01]  /*8990*/  LEA.HI.X R11, R11, UR11, R15, 0x2, P3 ;  /* 0x0000000b0b0b7c11 */ /* 0x000fe200098f140f */
[----:B---3--:R-:W-:Y:S01]  /*89a0*/  FADD.FTZ R12, R74, R12 ;  /* 0x0000000c4a0c7221 */ /* 0x008fe20000010000 */
[----:B------:R-:W-:-:S03]  /*89b0*/  FADD.FTZ R13, R75, R13 ;  /* 0x0000000d4b0d7221 */ /* 0x000fc60000010000 */
[----:B--2---:R-:W-:Y:S01]  /*89c0*/  FMUL.FTZ R186, R12, R186 ;  /* 0x000000ba0cba7220 */ /* 0x004fe20000410000 */
[----:B------:R-:W-:-:S05]  /*89d0*/  FMUL.FTZ R187, R13, R187 ;  /* 0x000000bb0dbb7220 */ /* 0x000fca0000410000 */
[----:B------:R1:W-:Y:S02]  /*89e0*/  STG.E.64 desc[UR36][R10.64], R186 ;  /* 0x000000ba0a007986 */ /* 0x0003e4000c101b24 */
.L_x_1475:
[----:B------:R-:W-:Y:S05]  /*89f0*/  BSYNC.RECONVERGENT B2 ;  /* 0x0000000000027941 */ /* 0x000fea0003800200 */
.L_x_1474:
[----:B------:R-:W-:Y:S01]  /*8a00*/  BSSY.RECONVERGENT B2, `(.L_x_1476) ;  /* 0x0000022000027945 */ /* 0x000fe20003800200 */
[----:B------:R-:W-:-:S03]  /*8a10*/  IMAD.IADD R14, R14, 0x1, R0 ;  /* 0x000000010e0e7824 */ /* 0x000fc600078e0200 */
[----:B------:R-:W-:Y:S05]  /*8a20*/  @P1 BRA `(.L_x_1477) ;  /* 0x00000000007c1947 */ /* 0x000fea0003800000 */
[----:B------:R-:W2:Y:S01]  /*8a30*/  S2UR UR7, SR_CTAID.Y ;  /* 0x00000000000779c3 */ /* 0x000ea20000002600 */
[----:B------:R-:W-:Y:S01]  /*8a40*/  IMAD.SHL.U32 R15, R14, 0x4, RZ ;  /* 0x000000040e0f7824 */ /* 0x000fe200078e00ff */
[----:B------:R-:W3:Y:S01]  /*8a50*/  LDG.E.64 R188, desc[UR36][R6.64+0x220] ;  /* 0x0002202406bc7981 */ /* 0x000ee2000c1e1b00 */
[----:B--2---:R-:W-:-:S05]  /*8a60*/  IMAD R12, R0, UR7, RZ ;  /* 0x00000007000c7c24 */ /* 0x004fca000f8e02ff */
[----:B01----:R-:W-:-:S04]  /*8a70*/  IADD3 R11, P3, PT, R12, R5, RZ ;  /* 0x000000050c0b7210 */ /* 0x003fc80007f7e0ff */
[----:B------:R-:W-:Y:S02]  /*8a80*/  LEA.HI.X.SX32 R12, R12, RZ, 0x1, P3 ;  /* 0x000000ff0c0c7211 */ /* 0x000fe400018f0eff */
[----:B------:R-:W-:-:S04]  /*8a90*/  LEA R10, P3, R11, UR8, 0x2 ;  /* 0x000000080b0a7c11 */ /* 0x000fc8000f8610ff */
[----:B------:R-:W-:-:S05]  /*8aa0*/  LEA.HI.X R11, R11, UR9, R12, 0x2, P3 ;  /* 0x000000090b0b7c11 */ /* 0x000fca00098f140c */
[----:B------:R0:W2:Y:S01]  /*8ab0*/  LDG.E R10, desc[UR36][R10.64] ;  /* 0x000000240a0a7981 */ /* 0x0000a2000c1e1900 */
[----:B------:R-:W1:Y:S01]  /*8ac0*/  S2R R12, SR_TID.X ;  /* 0x00000000000c7919 */ /* 0x000e620000002100 */
[----:B0-----:R-:W-:Y:S01]  /*8ad0*/  IMAD R11, R0, UR12, RZ ;  /* 0x0000000c000b7c24 */ /* 0x001fe2000f8e02ff */
[----:B-1----:R-:W-:-:S03]  /*8ae0*/  SHF.L.U32 R12, R12, 0x1, RZ ;  /* 0x000000010c0c7819 */ /* 0x002fc600000006ff */
[----:B--2---:R-:W-:Y:S01]  /*8af0*/  IMAD R10, R11, R10, RZ ;  /* 0x0000000a0b0a7224 */ /* 0x004fe200078e02ff */
[----:B------:R-:W-:-:S03]  /*8b00*/  LOP3.LUT R11, R12, 0x2, RZ, 0xc0, !PT ;  /* 0x000000020c0b7812 */ /* 0x000fc600078ec0ff */
[----:B------:R-:W-:Y:S02]  /*8b10*/  IMAD R10, R10, 0x100, R15 ;  /* 0x000001000a0a7824 */ /* 0x000fe400078e020f */
[----:B------:R-:W-:-:S03]  /*8b20*/  IMAD R11, R0, UR6, R11 ;  /* 0x00000006000b7c24 */ /* 0x000fc6000f8e020b */
[----:B------:R-:W-:Y:S02]  /*8b30*/  SHF.R.S32.HI R12, RZ, 0x1f, R10 ;  /* 0x0000001fff0c7819 */ /* 0x000fe4000001140a */
        /* <DEDUP_REMOVED lines=11> */
[----:B---3--:R-:W-:Y:S01]  /*8bf0*/  FMUL.FTZ R188, R12, R188 ;  /* 0x000000bc0cbc7220 */ /* 0x008fe20000410000 */
[----:B------:R-:W-:-:S05]  /*8c00*/  FMUL.FTZ R189, R13, R189 ;  /* 0x000000bd0dbd7220 */ /* 0x000fca0000410000 */
[----:B------:R2:W-:Y:S02]  /*8c10*/  STG.E.64 desc[UR36][R10.64], R188 ;  /* 0x000000bc0a007986 */ /* 0x0005e4000c101b24 */
.L_x_1477:
[----:B------:R-:W-:Y:S05]  /*8c20*/  BSYNC.RECONVERGENT B2 ;  /* 0x0000000000027941 */ /* 0x000fea0003800200 */
.L_x_1476:
[----:B------:R-:W-:Y:S01]  /*8c30*/  BSSY.RECONVERGENT B2, `(.L_x_1478) ;  /* 0x0000022000027945 */ /* 0x000fe20003800200 */
[----:B------:R-:W-:-:S03]  /*8c40*/  IMAD.IADD R14, R14, 0x1, R0 ;  /* 0x000000010e0e7824 */ /* 0x000fc600078e0200 */
[----:B------:R-:W-:Y:S05]  /*8c50*/  @P1 BRA `(.L_x_1479) ;  /* 0x00000000007c1947 */ /* 0x000fea0003800000 */
[----:B------:R-:W3:Y:S01]  /*8c60*/  S2UR UR7, SR_CTAID.Y ;  /* 0x00000000000779c3 */ /* 0x000ee20000002600 */
[----:B------:R-:W-:Y:S01]  /*8c70*/  IMAD.SHL.U32 R15, R14, 0x4, RZ ;  /* 0x000000040e0f7824 */ /* 0x000fe200078e00ff */
[----:B------:R-:W4:Y:S01]  /*8c80*/  LDG.E.64 R190, desc[UR36][R6.64+0x230] ;  /* 0x0002302406be7981 */ /* 0x000f22000c1e1b00 */
        /* <DEDUP_REMOVED lines=8> */
[----:B-1----:R-:W-:Y:S02]  /*8d10*/  IMAD.SHL.U32 R12, R12, 0x2, RZ ;  /* 0x000000020c0c7824 */ /* 0x002fe400078e00ff */
[----:B--2---:R-:W-:-:S03]  /*8d20*/  IMAD R10, R11, R10, RZ ;  /* 0x0000000a0b0a7224 */ /* 0x004fc600078e02ff */
[----:B------:R-:W-:Y:S02]  /*8d30*/  LOP3.LUT R11, R12, 0x2, RZ, 0xc0, !PT ;  /* 0x000000020c0b7812 */ /* 0x000fe400078ec0ff */
[----:B------:R-:W-:-:S03]  /*8d40*/  LEA R10, R10, R15, 0x8 ;  /* 0x0000000f0a0a7211 */ /* 0x000fc600078e40ff */
        /* <DEDUP_REMOVED lines=13> */
[----:B----4-:R-:W-:Y:S01]  /*8e20*/  FMUL.FTZ R190, R12, R190 ;  /* 0x000000be0cbe7220 */ /* 0x010fe20000410000 */
[----:B------:R-:W-:-:S05]  /*8e30*/  FMUL.FTZ R191, R13, R191 ;  /* 0x000000bf0dbf7220 */ /* 0x000fca0000410000 */
[----:B------:R3:W-:Y:S02]  /*8e40*/  STG.E.64 desc[UR36][R10.64], R190 ;  /* 0x000000be0a007986 */ /* 0x0007e4000c101b24 */
.L_x_1479:
[----:B------:R-:W-:Y:S05]  /*8e50*/  BSYNC.RECONVERGENT B2 ;  /* 0x0000000000027941 */ /* 0x000fea0003800200 */
.L_x_1478:
[----:B------:R-:W-:Y:S01]  /*8e60*/  BSSY.RECONVERGENT B2, `(.L_x_1480) ;  /* 0x0000022000027945 */ /* 0x000fe20003800200 */
[----:B------:R-:W-:-:S03]  /*8e70*/  IMAD.IADD R14, R14, 0x1, R0 ;  /* 0x000000010e0e7824 */ /* 0x000fc600078e0200 */
[----:B------:R-:W-:Y:S05]  /*8e80*/  @P1 BRA `(.L_x_1481) ;  /* 0x00000000007c1947 */ /* 0x000fea0003800000 */
[----:B------:R-:W4:Y:S01]  /*8e90*/  S2UR UR7, SR_CTAID.Y ;  /* 0x00000000000779c3 */ /* 0x000f220000002600 */
[----:B------:R-:W-:Y:S01]  /*8ea0*/  IMAD.SHL.U32 R15, R14, 0x4, RZ ;  /* 0x000000040e0f7824 */ /* 0x000fe200078e00ff */
        /* <DEDUP_REMOVED lines=26> */
[----:B-----5:R-:W-:Y:S01]  /*9050*/  FMUL.FTZ R192, R12, R192 ;  /* 0x000000c00cc07220 */ /* 0x020fe20000410000 */
[----:B------:R-:W-:-:S05]  /*9060*/  FMUL.FTZ R193, R13, R193 ;  /* 0x000000c10dc17220 */ /* 0x000fca0000410000 */
[----:B------:R4:W-:Y:S02]  /*9070*/  STG.E.64 desc[UR36][R10.64], R192 ;  /* 0x000000c00a007986 */ /* 0x0009e4000c101b24 */
.L_x_1481:
[----:B------:R-:W-:Y:S05]  /*9080*/  BSYNC.RECONVERGENT B2 ;  /* 0x0000000000027941 */ /* 0x000fea0003800200 */
.L_x_1480:
[----:B------:R-:W-:Y:S01]  /*9090*/  BSSY.RECONVERGENT B2, `(.L_x_1482) ;  /* 0x0000022000027945 */ /* 0x000fe20003800200 */
[----:B------:R-:W-:-:S03]  /*90a0*/  IMAD.IADD R14, R14, 0x1, R0 ;  /* 0x000000010e0e7824 */ /* 0x000fc600078e0200 */
[----:B------:R-:W-:Y:S05]  /*90b0*/  @P1 BRA `(.L_x_1483) ;  /* 0x00000000007c1947 */ /* 0x000fea0003800000 */
[----:B------:R-:W5:Y:S01]  /*90c0*/  S2UR UR7, SR_CTAID.Y ;  /* 0x00000000000779c3 */ /* 0x000f620000002600 */
[----:B------:R-:W-:Y:S01]  /*90d0*/  IMAD.SHL.U32 R15, R14, 0x4, RZ ;  /* 0x000000040e0f7824 */ /* 0x000fe200078e00ff */
[----:B------:R-:W2:Y:S01]  /*90e0*/  LDG.E.64 R194, desc[UR36][R6.64+0x250] ;  /* 0x0002502406c27981 */ /* 0x000ea2000c1e1b00 */
[----:B-----5:R-:W-:-:S05]  /*90f0*/  IMAD R12, R0, UR7, RZ ;  /* 0x00000007000c7c24 */ /* 0x020fca000f8e02ff */
[----:B01234-:R-:W-:-:S04]  /*9100*/  IADD3 R11, P3, PT, R12, R5, RZ ;  /* 0x000000050c0b7210 */ /* 0x01ffc80007f7e0ff */
        /* <DEDUP_REMOVED lines=26> */
.L_x_1483:
[----:B------:R-:W-:Y:S05]  /*92b0*/  BSYNC.RECONVERGENT B2 ;  /* 0x0000000000027941 */ /* 0x000fea0003800200 */
.L_x_1482:
        /* <DEDUP_REMOVED lines=34> */
.L_x_1485:
[----:B------:R-:W-:Y:S05]  /*94e0*/  BSYNC.RECONVERGENT B2 ;  /* 0x0000000000027941 */ /* 0x000fea0003800200 */
.L_x_1484:
        /* <DEDUP_REMOVED lines=34> */
.L_x_1487:
[----:B------:R-:W-:Y:S05]  /*9710*/  BSYNC.RECONVERGENT B2 ;  /* 0x0000000000027941 */ /* 0x000fea0003800200 */
.L_x_1486:
        /* <DEDUP_REMOVED lines=34> */
.L_x_1489:
[----:B------:R-:W-:Y:S05]  /*9940*/  BSYNC.RECONVERGENT B2 ;  /* 0x0000000000027941 */ /* 0x000fea0003800200 */
.L_x_1488:
        /* <DEDUP_REMOVED lines=34> */
.L_x_1491:
[----:B------:R-:W-:Y:S05]  /*9b70*/  BSYNC.RECONVERGENT B2 ;  /* 0x0000000000027941 */ /* 0x000fea0003800200 */
.L_x_1490:
        /* <DEDUP_REMOVED lines=34> */
.L_x_1493:
[----:B------:R-:W-:Y:S05]  /*9da0*/  BSYNC.RECONVERGENT B2 ;  /* 0x0000000000027941 */ /* 0x000fea0003800200 */
.L_x_1492:
        /* <DEDUP_REMOVED lines=34> */
.L_x_1495:
[----:B------:R-:W-:Y:S05]  /*9fd0*/  BSYNC.RECONVERGENT B2 ;  /* 0x0000000000027941 */ /* 0x000fea0003800200 */
.L_x_1494:
        /* <DEDUP_REMOVED lines=34> */
.L_x_1497:
[----:B------:R-:W-:Y:S05]  /*a200*/  BSYNC.RECONVERGENT B2 ;  /* 0x0000000000027941 */ /* 0x000fea0003800200 */
.L_x_1496:
        /* <DEDUP_REMOVED lines=34> */
.L_x_1499:
[----:B------:R-:W-:Y:S05]  /*a430*/  BSYNC.RECONVERGENT B2 ;  /* 0x0000000000027941 */ /* 0x000fea0003800200 */
.L_x_1498:
        /* <DEDUP_REMOVED lines=34> */
.L_x_1501:
[----:B------:R-:W-:Y:S05]  /*a660*/  BSYNC.RECONVERGENT B2 ;  /* 0x0000000000027941 */ /* 0x000fea0003800200 */
.L_x_1500:
        /* <DEDUP_REMOVED lines=34> */
.L_x_1503:
[----:B------:R-:W-:Y:S05]  /*a890*/  BSYNC.RECONVERGENT B2 ;  /* 0x0000000000027941 */ /* 0x000fea0003800200 */
.L_x_1502:
        /* <DEDUP_REMOVED lines=34> */
.L_x_1505:
[----:B------:R-:W-:Y:S05]  /*aac0*/  BSYNC.RECONVERGENT B2 ;  /* 0x0000000000027941 */ /* 0x000fea0003800200 */
.L_x_1504:
        /* <DEDUP_REMOVED lines=34> */
.L_x_1507:
[----:B------:R-:W-:Y:S05]  /*acf0*/  BSYNC.RECONVERGENT B2 ;  /* 0x0000000000027941 */ /* 0x000fea0003800200 */
.L_x_1506:
        /* <DEDUP_REMOVED lines=34> */
.L_x_1509:
[----:B------:R-:W-:Y:S05]  /*af20*/  BSYNC.RECONVERGENT B2 ;  /* 0x0000000000027941 */ /* 0x000fea0003800200 */
.L_x_1508:
        /* <DEDUP_REMOVED lines=34> */
.L_x_1511:
[----:B------:R-:W-:Y:S05]  /*b150*/  BSYNC.RECONVERGENT B2 ;  /* 0x0000000000027941 */ /* 0x000fea0003800200 */
.L_x_1510:
        /* <DEDUP_REMOVED lines=34> */
.L_x_1513:
[----:B------:R-:W-:Y:S05]  /*b380*/  BSYNC.RECONVERGENT B2 ;  /* 0x0000000000027941 */ /* 0x000fea0003800200 */
.L_x_1512:
        /* <DEDUP_REMOVED lines=34> */
.L_x_1515:
[----:B------:R-:W-:Y:S05]  /*b5b0*/  BSYNC.RECONVERGENT B2 ;  /* 0x0000000000027941 */ /* 0x000fea0003800200 */
.L_x_1514:
        /* <DEDUP_REMOVED lines=34> */
.L_x_1517:
[----:B------:R-:W-:Y:S05]  /*b7e0*/  BSYNC.RECONVERGENT B2 ;  /* 0x0000000000027941 */ /* 0x000fea0003800200 */
.L_x_1516:
        /* <DEDUP_REMOVED lines=34> */
.L_x_1519:
[----:B------:R-:W-:Y:S05]  /*ba10*/  BSYNC.RECONVERGENT B2 ;  /* 0x0000000000027941 */ /* 0x000fea0003800200 */
.L_x_1518:
        /* <DEDUP_REMOVED lines=34> */
.L_x_1521:
[----:B------:R-:W-:Y:S05]  /*bc40*/  BSYNC.RECONVERGENT B2 ;  /* 0x0000000000027941 */ /* 0x000fea0003800200 */
.L_x_1520:
        /* <DEDUP_REMOVED lines=34> */
.L_x_1523:
[----:B------:R-:W-:Y:S05]  /*be70*/  BSYNC.RECONVERGENT B2 ;  /* 0x0000000000027941 */ /* 0x000fea0003800200 */
.L_x_1522:
        /* <DEDUP_REMOVED lines=34> */
.L_x_1525:
[----:B------:R-:W-:Y:S05]  /*c0a0*/  BSYNC.RECONVERGENT B2 ;  /* 0x0000000000027941 */ /* 0x000fea0003800200 */
.L_x_1524:
        /* <DEDUP_REMOVED lines=34> */
.L_x_1527:
[----:B------:R-:W-:Y:S05]  /*c2d0*/  BSYNC.RECONVERGENT B2 ;  /* 0x0000000000027941 */ /* 0x000fea0003800200 */
.L_x_1526:
        /* <DEDUP_REMOVED lines=34> */
.L_x_1529:
[----:B------:R-:W-:Y:S05]  /*c500*/  BSYNC.RECONVERGENT B2 ;  /* 0x0000000000027941 */ /* 0x000fea0003800200 */
.L_x_1528:
        /* <DEDUP_REMOVED lines=34> */
.L_x_1531:
[----:B------:R-:W-:Y:S05]  /*c730*/  BSYNC.RECONVERGENT B2 ;  /* 0x0000000000027941 */ /* 0x000fea0003800200 */
.L_x_1530:
        /* <DEDUP_REMOVED lines=34> */
.L_x_1533:
[----:B------:R-:W-:Y:S05]  /*c960*/  BSYNC.RECONVERGENT B2 ;  /* 0x0000000000027941 */ /* 0x000fea0003800200 */
.L_x_1532:
[----:B------:R-:W-:Y:S05]  /*c970*/  @P1 BRA `(.L_x_1534) ;  /* 0x000000f400641947 */ /* 0x000fea0003800000 */
[----:B------:R-:W0:Y:S01]  /*c980*/  S2UR UR7, SR_CTAID.Y ;  /* 0x00000000000779c3 */ /* 0x000e220000002600 */
[----:B------:R-:W5:Y:S01]  /*c990*/  S2R R12, SR_TID.X ;  /* 0x00000000000c7919 */ /* 0x000f620000002100 */
[----:B------:R-:W5:Y:S01]  /*c9a0*/  LDG.E.64 R246, desc[UR36][R6.64+0x3f0] ;  /* 0x0003f02406f67981 */ /* 0x000f62000c1e1b00 */
[----:B01234-:R-:W-:-:S05]  /*c9b0*/  IMAD R11, R0, UR7, RZ ;  /* 0x00000007000b7c24 */ /* 0x01ffca000f8e02ff */
[----:B------:R-:W-:-:S04]  /*c9c0*/  IADD3 R5, P3, PT, R11, R5, RZ ;  /* 0x000000050b057210 */ /* 0x000fc80007f7e0ff */
[----:B------:R-:W-:Y:S02]  /*c9d0*/  LEA.HI.X.SX32 R11, R11, RZ, 0x1, P3 ;  /* 0x000000ff0b0b7211 */ /* 0x000fe400018f0eff */
[----:B------:R-:W-:-:S04]  /*c9e0*/  LEA R10, P3, R5, UR8, 0x2 ;  /* 0x00000008050a7c11 */ /* 0x000fc8000f8610ff */
[----:B------:R-:W-:-:S05]  /*c9f0*/  LEA.HI.X R11, R5, UR9, R11, 0x2, P3 ;  /* 0x00000009050b7c11 */ /* 0x000fca00098f140b */
[----:B------:R-:W2:Y:S01]  /*ca00*/  LDG.E R10, desc[UR36][R10.64] ;  /* 0x000000240a0a7981 */ /* 0x000ea2000c1e1900 */
[----:B------:R-:W-:Y:S02]  /*ca10*/  IMAD R5, R0, UR12, RZ ;  /* 0x0000000c00057c24 */ /* 0x000fe4000f8e02ff */
[----:B-----5:R-:W-:-:S05]  /*ca20*/  IMAD.SHL.U32 R12, R12, 0x2, RZ ;  /* 0x000000020c0c7824 */ /* 0x020fca00078e00ff */
[----:B------:R-:W-:-:S05]  /*ca30*/  LOP3.LUT R12, R12, 0x2, RZ, 0xc0, !PT ;  /* 0x000000020c0c7812 */ /* 0x000fca00078ec0ff */
[----:B------:R-:W-:Y:S02]  /*ca40*/  IMAD R12, R0, UR6, R12 ;  /* 0x00000006000c7c24 */ /* 0x000fe4000f8e020c */
[----:B--2---:R-:W-:Y:S02]  /*ca50*/  IMAD R10, R5, R10, RZ ;  /* 0x0000000a050a7224 */ /* 0x004fe400078e02ff */
[----:B------:R-:W-:-:S04]  /*ca60*/  IMAD.IADD R5, R14, 0x1, R0 ;  /* 0x000000010e057824 */ /* 0x000fc800078e0200 */
[----:B------:R-:W-:-:S04]  /*ca70*/  IMAD.SHL.U32 R5, R5, 0x4, RZ ;  /* 0x0000000405057824 */ /* 0x000fc800078e00ff */
[----:B------:R-:W-:-:S05]  /*ca80*/  IMAD R11, R10, 0x100, R5 ;  /* 0x000001000a0b7824 */ /* 0x000fca00078e0205 */
[----:B------:R-:W-:Y:S02]  /*ca90*/  SHF.R.S32.HI R10, RZ, 0x1f, R11 ;  /* 0x0000001fff0a7819 */ /* 0x000fe4000001140b */
[----:B------:R-:W-:-:S04]  /*caa0*/  IADD3 R11, P3, PT, R12, R11, RZ ;  /* 0x0000000b0c0b7210 */ /* 0x000fc80007f7e0ff */
[----:B------:R-:W-:Y:S02]  /*cab0*/  LEA.HI.X.SX32 R12, R12, R10, 0x1, P3 ;  /* 0x0000000a0c0c7211 */ /* 0x000fe400018f0eff */
[----:B------:R-:W-:-:S04]  /*cac0*/  LEA R10, P3, R11, UR10, 0x2 ;  /* 0x0000000a0b0a7c11 */ /* 0x000fc8000f8610ff */
[----:B------:R-:W-:-:S06]  /*cad0*/  LEA.HI.X R11, R11, UR11, R12, 0x2, P3 ;  /* 0x0000000b0b0b7c11 */ /* 0x000fcc00098f140c */
[----:B------:R-:W2:Y:S02]  /*cae0*/  LDG.E.64 R10, desc[UR36][R10.64] ;  /* 0x000000240a0a7981 */ /* 0x000ea4000c1e1b00 */
[----:B--2---:R-:W-:Y:S01]  /*caf0*/  FADD.FTZ R11, R9, R11 ;  /* 0x0000000b090b7221 */ /* 0x004fe20000010000 */
[----:B------:R-:W-:-:S03]  /*cb00*/  FADD.FTZ R10, R8, R10 ;  /* 0x0000000a080a7221 */ /* 0x000fc60000010000 */
[----:B------:R-:W-:Y:S01]  /*cb10*/  FMUL.FTZ R247, R11, R247 ;  /* 0x000000f70bf77220 */ /* 0x000fe20000410000 */
[----:B------:R-:W-:Y:S01]  /*cb20*/  IADD3 R11, P3, PT, R2, R5, RZ ;  /* 0x00000005020b7210 */ /* 0x000fe20007f7e0ff */
[----:B------:R-:W-:-:S03]  /*cb30*/  FMUL.FTZ R246, R10, R246 ;  /* 0x000000f60af67220 */ /* 0x000fc60000410000 */
[----:B------:R-:W-:Y:S02]  /*cb40*/  LEA.HI.X.SX32 R5, R5, R3, 0x1, P3 ;  /* 0x0000000305057211 */ /* 0x000fe400018f0eff */
[----:B------:R-:W-:-:S04]  /*cb50*/  LEA R10, P3, R11, UR10, 0x2 ;  /* 0x0000000a0b0a7c11 */ /* 0x000fc8000f8610ff */
[----:B------:R-:W-:-:S05]  /*cb60*/  LEA.HI.X R11, R11, UR11, R5, 0x2, P3 ;  /* 0x0000000b0b0b7c11 */ /* 0x000fca00098f1405 */
[----:B------:R0:W-:Y:S01]  /*cb70*/  STG.E.64 desc[UR36][R10.64], R246 ;  /* 0x000000f60a007986 */ /* 0x0001e2000c101b24 */
[----:B------:R-:W-:Y:S05]  /*cb80*/  BRA `(.L_x_1534) ;  /* 0x000000f000e07947 */ /* 0x000fea0003800000 */
.L_x_1417:
[----:B------:R-:W-:Y:S01]  /*cb90*/  ISETP.GE.AND P1, PT, R4, UR45, PT ;  /* 0x0000002d04007c0c */ /* 0x000fe2000bf26270 */
[----:B------:R-:W-:-:S12]  /*cba0*/  BSSY.RECONVERGENT B2, `(.L_x_1535) ;  /* 0x0000020000027945 */ /* 0x000fd80003800200 */
[----:B------:R-:W-:Y:S05]  /*cbb0*/  @P1 BRA `(.L_x_1536) ;  /* 0x0000000000781947 */ /* 0x000fea0003800000 */
[----:B------:R-:W0:Y:S01]  /*cbc0*/  S2UR UR7, SR_CTAID.Y ;  /* 0x00000000000779c3 */ /* 0x000e220000002600 */
[----:B------:R-:W2:Y:S04]  /*cbd0*/  LDL R15, [R1+0x50] ;  /* 0x00005000010f7983 */ /* 0x000ea80000100800 */
[----:B------:R-:W3:Y:S01]  /*cbe0*/  LDL R14, [R1+0x54] ;  /* 0x00005400010e7983 */ /* 0x000ee20000100800 */
[----:B0-----:R-:W-:-:S05]  /*cbf0*/  IMAD R12, R0, UR7, RZ ;  /* 0x00000007000c7c24 */ /* 0x001fca000f8e02ff */
[----:B------:R-:W-:-:S04]  /*cc00*/  IADD3 R11, P3, PT, R12, R5, RZ ;  /* 0x000000050c0b7210 */ /* 0x000fc80007f7e0ff */
[----:B------:R-:W-:Y:S02]  /*cc10*/  LEA.HI.X.SX32 R12, R12, RZ, 0x1, P3 ;  /* 0x000000ff0c0c7211 */ /* 0x000fe400018f0eff */
[----:B------:R-:W-:-:S04]  /*cc20*/  LEA R10, P3, R11, UR8, 0x2 ;  /* 0x000000080b0a7c11 */ /* 0x000fc8000f8610ff */
[----:B------:R-:W-:-:S05]  /*cc30*/  LEA.HI.X R11, R11, UR9, R12, 0x2, P3 ;  /* 0x000000090b0b7c11 */ /* 0x000fca00098f140c */
[----:B------:R0:W4:Y:S01]  /*cc40*/  LDG.E R10, desc[UR36][R10.64] ;  /* 0x000000240a0a7981 */ /* 0x000122000c1e1900 */
[----:B------:R-:W1:Y:S01]  /*cc50*/  S2R R12, SR_TID.X ;  /* 0x00000000000c7919 */ /* 0x000e620000002100 */
[----:B0-----:R-:W-:Y:S02]  /*cc60*/  IMAD R11, R0, UR12, RZ ;  /* 0x0000000c000b7c24 */ /* 0x001fe4000f8e02ff */
[----:B-1----:R-:W-:-:S05]  /*cc70*/  IMAD.SHL.U32 R12, R12, 0x2, RZ ;  /* 0x000000020c0c7824 */ /* 0x002fca00078e00ff */
[----:B------:R-:W-:-:S05]  /*cc80*/  LOP3.LUT R12, R12, 0x2, RZ, 0xc0, !PT ;  /* 0x000000020c0c7812 */ /* 0x000fca00078ec0ff */
[----:B------:R-:W-:Y:S02]  /*cc90*/  IMAD R12, R0, UR6, R12 ;  /* 0x00000006000c7c24 */ /* 0x000fe4000f8e020c */
        /* <DEDUP_REMOVED lines=8> */
[----:B------:R-:W2:Y:S01]  /*cd20*/  LDG.E.64 R120, desc[UR36][R120.64] ;  /* 0x0000002478787981 */ /* 0x000ea2000c1e1b00 */
[----:B------:R-:W-:-:S05]  /*cd30*/  IADD3 R11, P3, PT, R2, R11, RZ ;  /* 0x0000000b020b7210 */ /* 0x000fca0007f7e0ff */
[----:B------:R-:W-:Y:S01]  /*cd40*/  IMAD.X R12, RZ, RZ, R3, P3 ;  /* 0x000000ffff0c7224 */ /* 0x000fe200018e0603 */
[----:B------:R-:W-:-:S04]  /*cd50*/  LEA R10, P3, R11, UR10, 0x2 ;  /* 0x0000000a0b0a7c11 */ /* 0x000fc8000f8610ff */
[----:B------:R-:W-:Y:S01]  /*cd60*/  LEA.HI.X R11, R11, UR11, R12, 0x2, P3 ;  /* 0x0000000b0b0b7c11 */ /* 0x000fe200098f140c */
[----:B--2---:R-:W-:Y:S01]  /*cd70*/  FADD.FTZ R120, R15, R120 ;  /* 0x000000780f787221 */ /* 0x004fe20000010000 */
[----:B---3--:R-:W-:-:S05]  /*cd80*/  FADD.FTZ R121, R14, R121 ;  /* 0x000000790e797221 */ /* 0x008fca0000010000 */
[----:B------:R0:W-:Y:S02]  /*cd90*/  STG.E.64 desc[UR36][R10.64], R120 ;  /* 0x000000780a007986 */ /* 0x0001e4000c101b24 */
.L_x_1536:
[----:B------:R-:W-:Y:S05]  /*cda0*/  BSYNC.RECONVERGENT B2 ;  /* 0x0000000000027941 */ /* 0x000fea0003800200 */
.L_x_1535:
[----:B------:R-:W-:Y:S04]  /*cdb0*/  BSSY.RECONVERGENT B2, `(.L_x_1537) ;  /* 0x0000033000027945 */ /* 0x000fe80003800200 */
[----:B------:R-:W-:Y:S05]  /*cdc0*/  @P1 BRA `(.L_x_1538) ;  /* 0x0000000000c41947 */ /* 0x000fea0003800000 */
[----:B------:R-:W1:Y:S01]  /*cdd0*/  S2UR UR7, SR_CTAID.Y ;  /* 0x00000000000779c3 */ /* 0x000e620000002600 */
[----:B------:R-:W2:Y:S04]  /*cde0*/  LDL R252, [R1+0x4c] ;  /* 0x00004c0001fc7983 */ /* 0x000ea80000100800 */
[----:B------:R-:W3:Y:S04]  /*cdf0*/  LDL R249, [R1+0x40] ;  /* 0x0000400001f97983 */ /* 0x000ee80000100800 */
[----:B------:R-:W4:Y:S01]  /*ce00*/  LDL R248, [R1+0x44] ;  /* 0x0000440001f87983 */ /* 0x000f220000100800 */
[----:B-1----:R-:W-:-:S05]  /*ce10*/  IMAD R12, R0, UR7, RZ ;  /* 0x00000007000c7c24 */ /* 0x002fca000f8e02ff */
[----:B0-----:R-:W-:-:S04]  /*ce20*/  IADD3 R11, P3, PT, R12, R5, RZ ;  /* 0x000000050c0b7210 */ /* 0x001fc80007f7e0ff */
[----:B------:R-:W-:Y:S02]  /*ce30*/  LEA.HI.X.SX32 R12, R12, RZ, 0x1, P3 ;  /* 0x000000ff0c0c7211 */ /* 0x000fe400018f0eff */
[----:B------:R-:W-:-:S04]  /*ce40*/  LEA R10, P3, R11, UR8, 0x2 ;  /* 0x000000080b0a7c11 */ /* 0x000fc8000f8610ff */
[----:B------:R-:W-:-:S05]  /*ce50*/  LEA.HI.X R11, R11, UR9, R12, 0x2, P3 ;  /* 0x000000090b0b7c11 */ /* 0x000fca00098f140c */
[----:B------:R-:W5:Y:S01]  /*ce60*/  LDG.E R123, desc[UR36][R10.64] ;  /* 0x000000240a7b7981 */ /* 0x000f62000c1e1900 */
[----:B------:R-:W-:Y:S02]  /*ce70*/  IMAD R14, R0, UR12, RZ ;  /* 0x0000000c000e7c24 */ /* 0x000fe4000f8e02ff */
[----:B------:R-:W-:Y:S01]  /*ce80*/  IMAD.IADD R12, R5, 0x1, R0 ;  /* 0x00000001050c7824 */ /* 0x000fe200078e0200 */
[----:B------:R-:W0:Y:S02]  /*ce90*/  S2R R15, SR_TID.X ;  /* 0x00000000000f7919 */ /* 0x000e240000002100 */
[----:B------:R-:W-:Y:S01]  /*cea0*/  SHF.L.U32 R14, R14, 0x8, RZ ;  /* 0x000000080e0e7819 */ /* 0x000fe200000006ff */
[----:B------:R-:W-:Y:S02]  /*ceb0*/  IMAD.SHL.U32 R12, R12, 0x4, RZ ;  /* 0x000000040c0c7824 */ /* 0x000fe400078e00ff */
[----:B0-----:R-:W-:-:S05]  /*cec0*/  IMAD.SHL.U32 R15, R15, 0x2, RZ ;  /* 0x000000020f0f7824 */ /* 0x001fca00078e00ff */
[----:B------:R-:W-:-:S05]  /*ced0*/  LOP3.LUT R15, R15, 0x2, RZ, 0xc0, !PT ;  /* 0x000000020f0f7812 */ /* 0x000fca00078ec0ff */
[----:B------:R-:W-:-:S05]  /*cee0*/  IMAD R15, R0, UR6, R15 ;  /* 0x00000006000f7c24 */ /* 0x000fca000f8e020f */
[----:B------:R-:W-:Y:S01]  /*cef0*/  SHF.R.S32.HI R124, RZ, 0x1f, R15 ;  /* 0x0000001fff7c7819 */ /* 0x000fe2000001140f */
[----:B-----5:R-:W-:-:S05]  /*cf00*/  IMAD R123, R123, R14, R12 ;  /* 0x0000000e7b7b7224 */ /* 0x020fca00078e020c */
[----:B------:R-:W-:-:S04]  /*cf10*/  IADD3 R13, P3, PT, R15, R123, RZ ;  /* 0x0000007b0f0d7210 */ /* 0x000fc80007f7e0ff */
[----:B------:R-:W-:Y:S02]  /*cf20*/  LEA.HI.X.SX32 R123, R123, R124, 0x1, P3 ;  /* 0x0000007c7b7b7211 */ /* 0x000fe400018f0eff */
[----:B------:R-:W-:-:S04]  /*cf30*/  LEA R122, P3, R13, UR10, 0x2 ;  /* 0x0000000a0d7a7c11 */ /* 0x000fc8000f8610ff */
[----:B------:R-:W-:Y:S02]  /*cf40*/  LEA.HI.X R123, R13, UR11, R123, 0x2, P3 ;  /* 0x0000000b0d7b7c11 */ /* 0x000fe400098f147b */
[----:B------:R-:W-:-:S04]  /*cf50*/  IADD3 R13, P3, PT, R2, R12, RZ ;  /* 0x0000000c020d7210 */ /* 0x000fc80007f7e0ff */
[----:B------:R-:W-:Y:S01]  /*cf60*/  LEA.HI.X.SX32 R125, R12, R3, 0x1, P3 ;  /* 0x000000030c7d7211 */ /* 0x000fe200018f0eff */
[----:B------:R-:W2:Y:S01]  /*cf70*/  LDG.E.64 R122, desc[UR36][R122.64] ;  /* 0x000000247a7a7981 */ /* 0x000ea2000c1e1b00 */
[----:B------:R-:W-:-:S04]  /*cf80*/  LEA R12, P3, R13, UR10, 0x2 ;  /* 0x0000000a0d0c7c11 */ /* 0x000fc8000f8610ff */
[----:B------:R-:W-:Y:S02]  /*cf90*/  LEA.HI.X R13, R13, UR11, R125, 0x2, P3 ;  /* 0x0000000b0d0d7c11 */ /* 0x000fe400098f147d */
[----:B------:R-:W5:Y:S01]  /*cfa0*/  LDL R125, [R1+0x48] ;  /* 0x00004800017d7983 */ /* 0x000f620000100800 */
[----:B--2---:R-:W-:Y:S01]  /*cfb0*/  FADD.FTZ R123, R252, R123 ;  /* 0x0000007bfc7b7221 */ /* 0x004fe20000010000 */
[----:B-----5:R-:W-:-:S05]  /*cfc0*/  FADD.FTZ R122, R125, R122 ;  /* 0x0000007a7d7a7221 */ /* 0x020fca0000010000 */
[----:B------:R0:W-:Y:S04]  /*cfd0*/  STG.E.64 desc[UR36][R12.64], R122 ;  /* 0x0000007a0c007986 */ /* 0x0001e8000c101b24 */
[----:B------:R1:W2:Y:S02]  /*cfe0*/  LDG.E R11, desc[UR36][R10.64] ;  /* 0x000000240a0b7981 */ /* 0x0002a4000c1e1900 */
[----:B-1----:R-:W-:-:S04]  /*cff0*/  IMAD R10, R0, 0x2, R5 ;  /* 0x00000002000a7824 */ /* 0x002fc800078e0205 */
[----:B------:R-:W-:-:S04]  /*d000*/  IMAD.SHL.U32 R10, R10, 0x4, RZ ;  /* 0x000000040a0a7824 */ /* 0x000fc800078e00ff */
[----:B--2---:R-:W-:-:S05]  /*d010*/  IMAD R11, R11, R14, R10 ;  /* 0x0000000e0b0b7224 */ /* 0x004fca00078e020a */
[----:B------:R-:W-:-:S04]  /*d020*/  IADD3 R15, P3, PT, R15, R11, RZ ;  /* 0x0000000b0f0f7210 */ /* 0x000fc80007f7e0ff */
[----:B------:R-:W-:Y:S02]  /*d030*/  LEA.HI.X.SX32 R11, R11, R124, 0x1, P3 ;  /* 0x0000007c0b0b7211 */ /* 0x000fe400018f0eff */
[----:B------:R-:W-:-:S04]  /*d040*/  LEA R124, P3, R15, UR10, 0x2 ;  /* 0x0000000a0f7c7c11 */ /* 0x000fc8000f8610ff */
[----:B------:R-:W-:-:S06]  /*d050*/  LEA.HI.X R125, R15, UR11, R11, 0x2, P3 ;  /* 0x0000000b0f7d7c11 */ /* 0x000fcc00098f140b */
[----:B------:R-:W3:Y:S01]  /*d060*/  LDG.E.64 R124, desc[UR36][R124.64] ;  /* 0x000000247c7c7981 */ /* 0x000ee2000c1e1b00 */
[----:B------:R-:W-:-:S04]  /*d070*/  IADD3 R11, P3, PT, R2, R10, RZ ;  /* 0x0000000a020b7210 */ /* 0x000fc80007f7e0ff */
[----:B0-----:R-:W-:Y:S02]  /*d080*/  LEA.HI.X.SX32 R12, R10, R3, 0x1, P3 ;  /* 0x000000030a0c7211 */ /* 0x001fe400018f0eff */
[----:B------:R-:W-:-:S04]  /*d090*/  LEA R10, P3, R11, UR10, 0x2 ;  /* 0x0000000a0b0a7c11 */ /* 0x000fc8000f8610ff */
[----:B------:R-:W-:Y:S01]  /*d0a0*/  LEA.HI.X R11, R11, UR11, R12, 0x2, P3 ;  /* 0x0000000b0b0b7c11 */ /* 0x000fe200098f140c */
[----:B---3--:R-:W-:Y:S01]  /*d0b0*/  FADD.FTZ R124, R249, R124 ;  /* 0x0000007cf97c7221 */ /* 0x008fe20000010000 */
[----:B----4-:R-:W-:-:S05]  /*d0c0*/  FADD.FTZ R125, R248, R125 ;  /* 0x0000007df87d7221 */ /* 0x010fca0000010000 */
[----:B------:R1:W-:Y:S02]  /*d0d0*/  STG.E.64 desc[UR36][R10.64], R124 ;  /* 0x0000007c0a007986 */ /* 0x0003e4000c101b24 */
.L_x_1538:
[----:B------:R-:W-:Y:S05]  /*d0e0*/  BSYNC.RECONVERGENT B2 ;  /* 0x0000000000027941 */ /* 0x000fea0003800200 */
.L_x_1537:
[----:B------:R-:W-:Y:S04]  /*d0f0*/  BSSY.RECONVERGENT B2, `(.L_x_1539) ;  /* 0x0000034000027945 */ /* 0x000fe80003800200 */
[----:B------:R-:W-:Y:S05]  /*d100*/  @P1 BRA `(.L_x_1540) ;  /* 0x0000000000c81947 */ /* 0x000fea0003800000 */
[----:B------:R-:W2:Y:S01]  /*d110*/  S2UR UR7, SR_CTAID.Y ;  /* 0x00000000000779c3 */ /* 0x000ea20000002600 */
[----:B------:R-:W3:Y:S04]  /*d120*/  LDL R252, [R1+0x3c] ;  /* 0x00003c0001fc7983 */ /* 0x000ee80000100800 */
[----:B------:R-:W4:Y:S04]  /*d130*/  LDL R249, [R1+0x30] ;  /* 0x0000300001f97983 */ /* 0x000f280000100800 */
[----:B------:R-:W5:Y:S01]  /*d140*/  LDL R248, [R1+0x34] ;  /* 0x0000340001f87983 */ /* 0x000f620000100800 */
        /* <DEDUP_REMOVED lines=9> */
[----:B------:R-:W-:-:S03]  /*d1e0*/  IMAD R12, R0, 0x2, R12 ;  /* 0x00000002000c7824 */ /* 0x000fc600078e020c */
[----:B------:R-:W-:Y:S01]  /*d1f0*/  SHF.L.U32 R14, R14, 0x8, RZ ;  /* 0x000000080e0e7819 */ /* 0x000fe200000006ff */
        /* <DEDUP_REMOVED lines=10> */
[----:B------:R-:W-:-:S04]  /*d2a0*/  IADD3 R13, P3, PT, R2, R12, RZ ;  /* 0x0000000c020d7210 */ /* 0x000fc80007f7e0ff */
[----:B------:R-:W-:Y:S01]  /*d2b0*/  LEA.HI.X.SX32 R129, R12, R3, 0x1, P3 ;  /* 0x000000030c817211 */ /* 0x000fe200018f0eff */
[----:B------:R-:W3:Y:S01]  /*d2c0*/  LDG.E.64 R126, desc[UR36][R126.64] ;  /* 0x000000247e7e7981 */ /* 0x000ee2000c1e1b00 */
[----:B------:R-:W-:-:S04]  /*d2d0*/  LEA R12, P3, R13, UR10, 0x2 ;  /* 0x0000000a0d0c7c11 */ /* 0x000fc8000f8610ff */
[----:B------:R-:W-:Y:S02]  /*d2e0*/  LEA.HI.X R13, R13, UR11, R129, 0x2, P3 ;  /* 0x0000000b0d0d7c11 */ /* 0x000fe400098f1481 */
[----:B------:R-:W2:Y:S01]  /*d2f0*/  LDL R129, [R1+0x38] ;  /* 0x0000380001817983 */ /* 0x000ea20000100800 */
[----:B---3--:R-:W-:Y:S01]  /*d300*/  FADD.FTZ R127, R252, R127 ;  /* 0x0000007ffc7f7221 */ /* 0x008fe20000010000 */
[----:B--2---:R-:W-:-:S05]  /*d310*/  FADD.FTZ R126, R129, R126 ;  /* 0x0000007e817e7221 */ /* 0x004fca0000010000 */
        /* <DEDUP_REMOVED lines=9> */
[----:B------:R-:W4:Y:S01]  /*d3b0*/  LDG.E.64 R128, desc[UR36][R128.64] ;  /* 0x0000002480807981 */ /* 0x000f22000c1e1b00 */
[----:B------:R-:W-:-:S04]  /*d3c0*/  IADD3 R11, P3, PT, R2, R10, RZ ;  /* 0x0000000a020b7210 */ /* 0x000fc80007f7e0ff */
[----:B0-----:R-:W-:Y:S02]  /*d3d0*/  LEA.HI.X.SX32 R12, R10, R3, 0x1, P3 ;  /* 0x000000030a0c7211 */ /* 0x001fe400018f0eff */
[----:B------:R-:W-:-:S04]  /*d3e0*/  LEA R10, P3, R11, UR10, 0x2 ;  /* 0x0000000a0b0a7c11 */ /* 0x000fc8000f8610ff */
[----:B------:R-:W-:Y:S01]  /*d3f0*/  LEA.HI.X R11, R11, UR11, R12, 0x2, P3 ;  /* 0x0000000b0b0b7c11 */ /* 0x000fe200098f140c */
[----:B----4-:R-:W-:Y:S01]  /*d400*/  FADD.FTZ R128, R249, R128 ;  /* 0x00000080f9807221 */ /* 0x010fe20000010000 */
[----:B-----5:R-:W-:-:S05]  /*d410*/  FADD.FTZ R129, R248, R129 ;  /* 0x00000081f8817221 */ /* 0x020fca0000010000 */
[----:B------:R2:W-:Y:S02]  /*d420*/  STG.E.64 desc[UR36][R10.64], R128 ;  /* 0x000000800a007986 */ /* 0x0005e4000c101b24 */
.L_x_1540:
[----:B------:R-:W-:Y:S05]  /*d430*/  BSYNC.RECONVERGENT B2 ;  /* 0x0000000000027941 */ /* 0x000fea0003800200 */
.L_x_1539:
[----:B------:R-:W-:Y:S04]  /*d440*/  BSSY.RECONVERGENT B2, `(.L_x_1541) ;  /* 0x0000022000027945 */ /* 0x000fe80003800200 */
[----:B------:R-:W-:Y:S05]  /*d450*/  @P1 BRA `(.L_x_1542) ;  /* 0x0000000000801947 */ /* 0x000fea0003800000 */
[----:B------:R-:W3:Y:S01]  /*d460*/  S2UR UR7, SR_CTAID.Y ;  /* 0x00000000000779c3 */ /* 0x000ee20000002600 */
[----:B------:R-:W4:Y:S04]  /*d470*/  LDL R15, [R1+0x28] ;  /* 0x00002800010f7983 */ /* 0x000f280000100800 */
[----:B------:R-:W5:Y:S01]  /*d480*/  LDL R14, [R1+0x2c] ;  /* 0x00002c00010e7983 */ /* 0x000f620000100800 */
[----:B---3--:R-:W-:-:S05]  /*d490*/  IMAD R12, R0, UR7, RZ ;  /* 0x00000007000c7c24 */ /* 0x008fca000f8e02ff */
[----:B012---:R-:W-:-:S04]  /*d4a0*/  IADD3 R11, P3, PT, R12, R5, RZ ;  /* 0x000000050c0b7210 */ /* 0x007fc80007f7e0ff */
[----:B------:R-:W-:Y:S02]  /*d4b0*/  LEA.HI.X.SX32 R12, R12, RZ, 0x1, P3 ;  /* 0x000000ff0c0c7211 */ /* 0x000fe400018f0eff */
[----:B------:R-:W-:-:S04]  /*d4c0*/  LEA R10, P3, R11, UR8, 0x2 ;  /* 0x000000080b0a7c11 */ /* 0x000fc8000f8610ff */
[----:B------:R-:W-:-:S06]  /*d4d0*/  LEA.HI.X R11, R11, UR9, R12, 0x2, P3 ;  /* 0x000000090b0b7c11 */ /* 0x000fcc00098f140c */
[----:B------:R0:W2:Y:S01]  /*d4e0*/  LDG.E R11, desc[UR36][R10.64] ;  /* 0x000000240a0b7981 */ /* 0x0000a2000c1e1900 */
[----:B------:R-:W1:Y:S01]  /*d4f0*/  S2R R12, SR_TID.X ;  /* 0x00000000000c7919 */ /* 0x000e620000002100 */
[----:B0-----:R-:W-:Y:S02]  /*d500*/  IMAD R10, R0, UR12, RZ ;  /* 0x0000000c000a7c24 */ /* 0x001fe4000f8e02ff */
[----:B-1----:R-:W-:-:S05]  /*d510*/  IMAD.SHL.U32 R12, R12, 0x2, RZ ;  /* 0x000000020c0c7824 */ /* 0x002fca00078e00ff */
[----:B------:R-:W-:-:S05]  /*d520*/  LOP3.LUT R12, R12, 0x2, RZ, 0xc0, !PT ;  /* 0x000000020c0c7812 */ /* 0x000fca00078ec0ff */
[----:B------:R-:W-:Y:S02]  /*d530*/  IMAD R12, R0, UR6, R12 ;  /* 0x00000006000c7c24 */ /* 0x000fe4000f8e020c */
[----:B--2---:R-:W-:Y:S02]  /*d540*/  IMAD R11, R10, R11, RZ ;  /* 0x0000000b0a0b7224 */ /* 0x004fe400078e02ff */
[----:B------:R-:W-:-:S05]  /*d550*/  IMAD.IADD R10, R5, 0x1, R0 ;  /* 0x00000001050a7824 */ /* 0x000fca00078e0200 */
[----:B------:R-:W-:-:S05]  /*d560*/  LEA R10, R0, R10, 0x2 ;  /* 0x0000000a000a7211 */ /* 0x000fca00078e10ff */
[----:B------:R-:W-:-:S04]  /*d570*/  IMAD.SHL.U32 R10, R10, 0x4, RZ ;  /* 0x000000040a0a7824 */ /* 0x000fc800078e00ff */
[----:B------:R-:W-:-:S05]  /*d580*/  IMAD R11, R11, 0x100, R10 ;  /* 0x000001000b0b7824 */ /* 0x000fca00078e020a */
[----:B------:R-:W-:Y:S02]  /*d590*/  SHF.R.S32.HI R13, RZ, 0x1f, R11 ;  /* 0x0000001fff0d7819 */ /* 0x000fe4000001140b */
[----:B------:R-:W-:-:S04]  /*d5a0*/  IADD3 R11, P3, PT, R12, R11, RZ ;  /* 0x0000000b0c0b7210 */ /* 0x000fc80007f7e0ff */
[----:B------:R-:W-:Y:S02]  /*d5b0*/  LEA.HI.X.SX32 R12, R12, R13, 0x1, P3 ;  /* 0x0000000d0c0c7211 */ /* 0x000fe400018f0eff */
[----:B------:R-:W-:-:S04]  /*d5c0*/  LEA R130, P3, R11, UR10, 0x2 ;  /* 0x0000000a0b827c11 */ /* 0x000fc8000f8610ff */
[----:B------:R-:W-:-:S06]  /*d5d0*/  LEA.HI.X R131, R11, UR11, R12, 0x2, P3 ;  /* 0x0000000b0b837c11 */ /* 0x000fcc00098f140c */
[----:B------:R-:W4:Y:S01]  /*d5e0*/  LDG.E.64 R130, desc[UR36][R130.64] ;  /* 0x0000002482827981 */ /* 0x000f22000c1e1b00 */
[----:B------:R-:W-:-:S04]  /*d5f0*/  IADD3 R11, P3, PT, R2, R10, RZ ;  /* 0x0000000a020b7210 */ /* 0x000fc80007f7e0ff */
[----:B------:R-:W-:Y:S02]  /*d600*/  LEA.HI.X.SX32 R12, R10, R3, 0x1, P3 ;  /* 0x000000030a0c7211 */ /* 0x000fe400018f0eff */
[----:B------:R-:W-:-:S04]  /*d610*/  LEA R10, P3, R11, UR10, 0x2 ;  /* 0x0000000a0b0a7c11 */ /* 0x000fc8000f8610ff */
[----:B------:R-:W-:Y:S01]  /*d620*/  LEA.HI.X R11, R11, UR11, R12, 0x2, P3 ;  /* 0x0000000b0b0b7c11 */ /* 0x000fe200098f140c */
[----:B----4-:R-:W-:Y:S01]  /*d630*/  FADD.FTZ R130, R15, R130 ;  /* 0x000000820f827221 */ /* 0x010fe20000010000 */
[----:B-----5:R-:W-:-:S05]  /*d640*/  FADD.FTZ R131, R14, R131 ;  /* 0x000000830e837221 */ /* 0x020fca0000010000 */
[----:B------:R3:W-:Y:S02]  /*d650*/  STG.E.64 desc[UR36][R10.64], R130 ;  /* 0x000000820a007986 */ /* 0x0007e4000c101b24 */
.L_x_1542:
[----:B------:R-:W-:Y:S05]  /*d660*/  BSYNC.RECONVERGENT B2 ;  /* 0x0000000000027941 */ /* 0x000fea0003800200 */
.L_x_1541:
[----:B------:R-:W-:Y:S04]  /*d670*/  BSSY.RECONVERGENT B2, `(.L_x_1543) ;  /* 0x0000023000027945 */ /* 0x000fe80003800200 */
[----:B------:R-:W-:Y:S05]  /*d680*/  @P1 BRA `(.L_x_1544) ;  /* 0x0000000000841947 */ /* 0x000fea0003800000 */
[----:B------:R-:W4:Y:S01]  /*d690*/  S2UR UR7, SR_CTAID.Y ;  /* 0x00000000000779c3 */ /* 0x000f220000002600 */
[----:B------:R-:W5:Y:S04]  /*d6a0*/  LDL R15, [R1+0x20] ;  /* 0x00002000010f7983 */ /* 0x000f680000100800 */
[----:B------:R-:W5:Y:S01]  /*d6b0*/  LDL R14, [R1+0x24] ;  /* 0x00002400010e7983 */ /* 0x000f620000100800 */
[----:B----4-:R-:W-:-:S05]  /*d6c0*/  IMAD R12, R0, UR7, RZ ;  /* 0x00000007000c7c24 */ /* 0x010fca000f8e02ff */
[----:B0123--:R-:W-:-:S04]  /*d6d0*/  IADD3 R11, P3, PT, R12, R5, RZ ;  /* 0x000000050c0b7210 */ /* 0x00ffc80007f7e0ff */
        /* <DEDUP_REMOVED lines=10> */
[----:B------:R-:W-:-:S04]  /*d780*/  IMAD.IADD R10, R5, 0x1, R0 ;  /* 0x00000001050a7824 */ /* 0x000fc800078e0200 */
[----:B------:R-:W-:-:S05]  /*d790*/  IMAD R10, R0, 0x4, R10 ;  /* 0x00000004000a7824 */ /* 0x000fca00078e020a */
[----:B------:R-:W-:-:S05]  /*d7a0*/  IADD3 R10, PT, PT, R10, R0, RZ ;  /* 0x000000000a0a7210 */ /* 0x000fca0007ffe0ff */
[----:B------:R-:W-:-:S04]  /*d7b0*/  IMAD.SHL.U32 R10, R10, 0x4, RZ ;  /* 0x000000040a0a7824 */ /* 0x000fc800078e00ff */
[----:B------:R-:W-:-:S05]  /*d7c0*/  IMAD R11, R11, 0x100, R10 ;  /* 0x000001000b0b7824 */ /* 0x000fca00078e020a */
[----:B------:R-:W-:Y:S02]  /*d7d0*/  SHF.R.S32.HI R13, RZ, 0x1f, R11 ;  /* 0x0000001fff0d7819 */ /* 0x000fe4000001140b */
[----:B------:R-:W-:-:S04]  /*d7e0*/  IADD3 R11, P3, PT, R12, R11, RZ ;  /* 0x0000000b0c0b7210 */ /* 0x000fc80007f7e0ff */
[----:B------:R-:W-:Y:S02]  /*d7f0*/  LEA.HI.X.SX32 R12, R12, R13, 0x1, P3 ;  /* 0x0000000d0c0c7211 */ /* 0x000fe400018f0eff */
[----:B------:R-:W-:-:S04]  /*d800*/  LEA R132, P3, R11, UR10, 0x2 ;  /* 0x0000000a0b847c11 */ /* 0x000fc8000f8610ff */
[----:B------:R-:W-:-:S06]  /*d810*/  LEA.HI.X R133, R11, UR11, R12, 0x2, P3 ;  /* 0x0000000b0b857c11 */ /* 0x000fcc00098f140c */
[----:B------:R-:W5:Y:S01]  /*d820*/  LDG.E.64 R132, desc[UR36][R132.64] ;  /* 0x0000002484847981 */ /* 0x000f62000c1e1b00 */
[----:B------:R-:W-:-:S04]  /*d830*/  IADD3 R11, P3, PT, R2, R10, RZ ;  /* 0x0000000a020b7210 */ /* 0x000fc80007f7e0ff */
[----:B------:R-:W-:Y:S02]  /*d840*/  LEA.HI.X.SX32 R12, R10, R3, 0x1, P3 ;  /* 0x000000030a0c7211 */ /* 0x000fe400018f0eff */
[----:B------:R-:W-:-:S04]  /*d850*/  LEA R10, P3, R11, UR10, 0x2 ;  /* 0x0000000a0b0a7c11 */ /* 0x000fc8000f8610ff */
[----:B------:R-:W-:Y:S01]  /*d860*/  LEA.HI.X R11, R11, UR11, R12, 0x2, P3 ;  /* 0x0000000b0b0b7c11 */ /* 0x000fe200098f140c */
[----:B-----5:R-:W-:Y:S01]  /*d870*/  FADD.FTZ R132, R15, R132 ;  /* 0x000000840f847221 */ /* 0x020fe20000010000 */
[----:B------:R-:W-:-:S05]  /*d880*/  FADD.FTZ R133, R14, R133 ;  /* 0x000000850e857221 */ /* 0x000fca0000010000 */
[----:B------:R4:W-:Y:S02]  /*d890*/  STG.E.64 desc[UR36][R10.64], R132 ;  /* 0x000000840a007986 */ /* 0x0009e4000c101b24 */
.L_x_1544:
[----:B------:R-:W-:Y:S05]  /*d8a0*/  BSYNC.RECONVERGENT B2 ;  /* 0x0000000000027941 */ /* 0x000fea0003800200 */
.L_x_1543:
[----:B------:R-:W-:Y:S04]  /*d8b0*/  BSSY.RECONVERGENT B2, `(.L_x_1545) ;  /* 0x0000035000027945 */ /* 0x000fe80003800200 */
[----:B------:R-:W-:Y:S05]  /*d8c0*/  @P1 BRA `(.L_x_1546) ;  /* 0x0000000000cc1947 */ /* 0x000fea0003800000 */
[----:B------:R-:W5:Y:S01]  /*d8d0*/  S2UR UR7, SR_CTAID.Y ;  /* 0x00000000000779c3 */ /* 0x000f620000002600 */
[----:B------:R-:W2:Y:S04]  /*d8e0*/  LDL R252, [R1+0x1c] ;  /* 0x00001c0001fc7983 */ /* 0x000ea80000100800 */
        /* <DEDUP_REMOVED lines=12> */
[----:B------:R-:W-:-:S03]  /*d9b0*/  IMAD.SHL.U32 R14, R14, 0x100, RZ ;  /* 0x000001000e0e7824 */ /* 0x000fc600078e00ff */
[----:B------:R-:W-:-:S05]  /*d9c0*/  LEA R12, R0, R12, 0x1 ;  /* 0x0000000c000c7211 */ /* 0x000fca00078e08ff */
        /* <DEDUP_REMOVED lines=15> */
[----:B------:R-:W3:Y:S01]  /*dac0*/  LDL R137, [R1+0x18] ;  /* 0x0000180001897983 */ /* 0x000ee20000100800 */
[----:B--2---:R-:W-:Y:S01]  /*dad0*/  FADD.FTZ R135, R252, R135 ;  /* 0x00000087fc877221 */ /* 0x004fe20000010000 */
[----:B---3--:R-:W-:-:S05]  /*dae0*/  FADD.FTZ R134, R137, R134 ;  /* 0x0000008689867221 */ /* 0x008fca0000010000 */
        /* <DEDUP_REMOVED lines=9> */
[----:B------:R-:W2:Y:S01]  /*db80*/  LDG.E.64 R136, desc[UR36][R136.64] ;  /* 0x0000002488887981 */ /* 0x000ea2000c1e1b00 */
[----:B------:R-:W-:-:S04]  /*db90*/  IADD3 R11, P3, PT, R2, R10, RZ ;  /* 0x0000000a020b7210 */ /* 0x000fc80007f7e0ff */
[----:B0-----:R-:W-:Y:S02]  /*dba0*/  LEA.HI.X.SX32 R12, R10, R3, 0x1, P3 ;  /* 0x000000030a0c7211 */ /* 0x001fe400018f0eff */
[----:B------:R-:W-:-:S04]  /*dbb0*/  LEA R10, P3, R11, UR10, 0x2 ;  /* 0x0000000a0b0a7c11 */ /* 0x000fc8000f8610ff */
[----:B------:R-:W-:Y:S01]  /*dbc0*/  LEA.HI.X R11, R11, UR11, R12, 0x2, P3 ;  /* 0x0000000b0b0b7c11 */ /* 0x000fe200098f140c */
[----:B--2---:R-:W-:Y:S01]  /*dbd0*/  FADD.FTZ R136, R249, R136 ;  /* 0x00000088f9887221 */ /* 0x004fe20000010000 */
[----:B------:R-:W-:-:S05]  /*dbe0*/  FADD.FTZ R137, R248, R137 ;  /* 0x00000089f8897221 */ /* 0x000fca0000010000 */
[----:B------:R0:W-:Y:S02]  /*dbf0*/  STG.E.64 desc[UR36][R10.64], R136 ;  /* 0x000000880a007986 */ /* 0x0001e4000c101b24 */
.L_x_1546:
[----:B------:R-:W-:Y:S05]  /*dc00*/  BSYNC.RECONVERGENT B2 ;  /* 0x0000000000027941 */ /* 0x000fea0003800200 */
.L_x_1545:
        /* <DEDUP_REMOVED lines=9> */
[----:B------:R-:W-:-:S06]  /*dca0*/  LEA.HI.X R11, R11, UR9, R12, 0x2, P3 ;  /* 0x000000090b0b7c11 */ /* 0x000fcc00098f140c */
[----:B------:R0:W2:Y:S01]  /*dcb0*/  LDG.E R11, desc[UR36][R10.64] ;  /* 0x000000240a0b7981 */ /* 0x0000a2000c1e1900 */
[----:B------:R-:W-:Y:S01]  /*dcc0*/  IMAD R12, R0, UR12, RZ ;  /* 0x0000000c000c7c24 */ /* 0x000fe2000f8e02ff */
[----:B------:R-:W1:Y:S01]  /*dcd0*/  S2R R13, SR_TID.X ;  /* 0x00000000000d7919 */ /* 0x000e620000002100 */
[----:B0-----:R-:W-:-:S05]  /*dce0*/  IMAD.IADD R10, R5, 0x1, R0 ;  /* 0x00000001050a7824 */ /* 0x001fca00078e0200 */
[----:B------:R-:W-:-:S05]  /*dcf0*/  LEA R10, R0, R10, 0x2 ;  /* 0x0000000a000a7211 */ /* 0x000fca00078e10ff */
[----:B------:R-:W-:-:S04]  /*dd00*/  IMAD R10, R0, 0x2, R10 ;  /* 0x00000002000a7824 */ /* 0x000fc800078e020a */
[----:B------:R-:W-:-:S04]  /*dd10*/  IMAD R10, R0, 0x2, R10 ;  /* 0x00000002000a7824 */ /* 0x000fc800078e020a */
[----:B------:R-:W-:Y:S02]  /*dd20*/  IMAD.SHL.U32 R10, R10, 0x4, RZ ;  /* 0x000000040a0a7824 */ /* 0x000fe400078e00ff */
[----:B--2---:R-:W-:Y:S02]  /*dd30*/  IMAD R11, R12, R11, RZ ;  /* 0x0000000b0c0b7224 */ /* 0x004fe400078e02ff */
[----:B-1----:R-:W-:Y:S02]  /*dd40*/  IMAD.SHL.U32 R12, R13, 0x2, RZ ;  /* 0x000000020d0c7824 */ /* 0x002fe400078e00ff */
[----:B------:R-:W-:-:S03]  /*dd50*/  IMAD R11, R11, 0x100, R10 ;  /* 0x000001000b0b7824 */ /* 0x000fc600078e020a */
[----:B------:R-:W-:Y:S02]  /*dd60*/  LOP3.LUT R12, R12, 0x2, RZ, 0xc0, !PT ;  /* 0x000000020c0c7812 */ /* 0x000fe400078ec0ff */
[----:B------:R-:W-:-:S03]  /*dd70*/  SHF.R.S32.HI R13, RZ, 0x1f, R11 ;  /* 0x0000001fff0d7819 */ /* 0x000fc6000001140b */
[----:B------:R-:W-:-:S05]  /*dd80*/  IMAD R12, R0, UR6, R12 ;  /* 0x00000006000c7c24 */ /* 0x000fca000f8e020c */
[----:B------:R-:W-:-:S04]  /*dd90*/  IADD3 R11, P3, PT, R12, R11, RZ ;  /* 0x0000000b0c0b7210 */ /* 0x000fc80007f7e0ff */
[----:B------:R-:W-:Y:S02]  /*dda0*/  LEA.HI.X.SX32 R12, R12, R13, 0x1, P3 ;  /* 0x0000000d0c0c7211 */ /* 0x000fe400018f0eff */
[----:B------:R-:W-:-:S04]  /*ddb0*/  LEA R138, P3, R11, UR10, 0x2 ;  /* 0x0000000a0b8a7c11 */ /* 0x000fc8000f8610ff */
[----:B------:R-:W-:-:S06]  /*ddc0*/  LEA.HI.X R139, R11, UR11, R12, 0x2, P3 ;  /* 0x0000000b0b8b7c11 */ /* 0x000fcc00098f140c */
[----:B------:R-:W2:Y:S01]  /*ddd0*/  LDG.E.64 R138, desc[UR36][R138.64] ;  /* 0x000000248a8a7981 */ /* 0x000ea2000c1e1b00 */
[----:B------:R-:W-:-:S04]  /*dde0*/  IADD3 R11, P3, PT, R2, R10, RZ ;  /* 0x0000000a020b7210 */ /* 0x000fc80007f7e0ff */
[----:B------:R-:W-:Y:S02]  /*ddf0*/  LEA.HI.X.SX32 R12, R10, R3, 0x1, P3 ;  /* 0x000000030a0c7211 */ /* 0x000fe400018f0eff */
[----:B------:R-:W-:-:S04]  /*de00*/  LEA R10, P3, R11, UR10, 0x2 ;  /* 0x0000000a0b0a7c11 */ /* 0x000fc8000f8610ff */
[----:B------:R-:W-:Y:S01]  /*de10*/  LEA.HI.X R11, R11, UR11, R12, 0x2, P3 ;  /* 0x0000000b0b0b7c11 */ /* 0x000fe200098f140c */
[----:B--2---:R-:W-:Y:S01]  /*de20*/  FADD.FTZ R138, R15, R138 ;  /* 0x0000008a0f8a7221 */ /* 0x004fe20000010000 */
[----:B------:R-:W-:-:S05]  /*de30*/  FADD.FTZ R139, R14, R139 ;  /* 0x0000008b0e8b7221 */ /* 0x000fca0000010000 */
[----:B------:R0:W-:Y:S02]  /*de40*/  STG.E.64 desc[UR36][R10.64], R138 ;  /* 0x0000008a0a007986 */ /* 0x0001e4000c101b24 */
.L_x_1548:
[----:B------:R-:W-:Y:S05]  /*de50*/  BSYNC.RECONVERGENT B2 ;  /* 0x0000000000027941 */ /* 0x000fea0003800200 */
.L_x_1547:
[----:B------:R-:W-:Y:S04]  /*de60*/  BSSY.RECONVERGENT B2, `(.L_x_1549) ;  /* 0x0000023000027945 */ /* 0x000fe80003800200 */
[----:B------:R-:W-:Y:S05]  /*de70*/  @P1 BRA `(.L_x_1550) ;  /* 0x0000000000841947 */ /* 0x000fea0003800000 */
[----:B------:R-:W5:Y:S02]  /*de80*/  S2UR UR7, SR_CTAID.Y ;  /* 0x00000000000779c3 */ /* 0x000f640000002600 */
        /* <DEDUP_REMOVED lines=8> */
[----:B0-----:R-:W-:-:S05]  /*df10*/  IADD3 R10, PT, PT, R5, R0, RZ ;  /* 0x00000000050a7210 */ /* 0x001fca0007ffe0ff */
[----:B------:R-:W-:-:S04]  /*df20*/  IMAD R10, R0, 0x4, R10 ;  /* 0x00000004000a7824 */ /* 0x000fc800078e020a */
[----:B------:R-:W-:-:S04]  /*df30*/  IMAD R10, R0, 0x2, R10 ;  /* 0x00000002000a7824 */ /* 0x000fc800078e020a */
[----:B------:R-:W-:-:S04]  /*df40*/  IMAD R10, R0, 0x2, R10 ;  /* 0x00000002000a7824 */ /* 0x000fc800078e020a */
[----:B------:R-:W-:-:S05]  /*df50*/  IMAD.IADD R10, R10, 0x1, R0 ;  /* 0x000000010a0a7824 */ /* 0x000fca00078e0200 */
[----:B------:R-:W-:Y:S01]  /*df60*/  SHF.L.U32 R10, R10, 0x2, RZ ;  /* 0x000000020a0a7819 */ /* 0x000fe200000006ff */
        /* <DEDUP_REMOVED lines=18> */
.L_x_1550:
[----:B------:R-:W-:Y:S05]  /*e090*/  BSYNC.RECONVERGENT B2 ;  /* 0x0000000000027941 */ /* 0x000fea0003800200 */
.L_x_1549:
        /* <DEDUP_REMOVED lines=11> */
[----:B0-----:R-:W-:-:S04]  /*e150*/  IMAD.IADD R10, R5, 0x1, R0 ;  /* 0x00000001050a7824 */ /* 0x001fc800078e0200 */
[----:B------:R-:W-:-:S04]  /*e160*/  IMAD R10, R0, 0x4, R10 ;  /* 0x00000004000a7824 */ /* 0x000fc800078e020a */
[----:B------:R-:W-:-:S04]  /*e170*/  IMAD R10, R0, 0x2, R10 ;  /* 0x00000002000a7824 */ /* 0x000fc800078e020a */
[----:B------:R-:W-:-:S04]  /*e180*/  IMAD R10, R0, 0x2, R10 ;  /* 0x00000002000a7824 */ /* 0x000fc800078e020a */
[----:B------:R-:W-:-:S04]  /*e190*/  IMAD R10, R0, 0x2, R10 ;  /* 0x00000002000a7824 */ /* 0x000fc800078e020a */
[----:B------:R-:W-:Y:S02]  /*e1a0*/  IMAD.SHL.U32 R10, R10, 0x4, RZ ;  /* 0x000000040a0a7824 */ /* 0x000fe400078e00ff */
[----:B--2---:R-:W-:Y:S01]  /*e1b0*/  IMAD R11, R12, R11, RZ ;  /* 0x0000000b0c0b7224 */ /* 0x004fe200078e02ff */
[----:B-1----:R-:W-:-:S03]  /*e1c0*/  SHF.L.U32 R12, R13, 0x1, RZ ;  /* 0x000000010d0c7819 */ /* 0x002fc600000006ff */
[----:B------:R-:W-:Y:S01]  /*e1d0*/  IMAD R11, R11, 0x100, R10 ;  /* 0x000001000b0b7824 */ /* 0x000fe200078e020a */
[----:B------:R-:W-:-:S04]  /*e1e0*/  LOP3.LUT R12, R12, 0x2, RZ, 0xc0, !PT ;  /* 0x000000020c0c7812 */ /* 0x000fc800078ec0ff */
[----:B------:R-:W-:Y:S01]  /*e1f0*/  SHF.R.S32.HI R13, RZ, 0x1f, R11 ;  /* 0x0000001fff0d7819 */ /* 0x000fe2000001140b */
        /* <DEDUP_REMOVED lines=13> */
.L_x_1552:
[----:B------:R-:W-:Y:S05]  /*e2d0*/  BSYNC.RECONVERGENT B2 ;  /* 0x0000000000027941 */ /* 0x000fea0003800200 */
.L_x_1551:
        /* <DEDUP_REMOVED lines=12> */
[----:B------:R-:W-:-:S05]  /*e3a0*/  IMAD R10, R0, 0x4, R10 ;  /* 0x00000004000a7824 */ /* 0x000fca00078e020a */
[----:B------:R-:W-:-:S05]  /*e3b0*/  LEA R10, R0, R10, 0x1 ;  /* 0x0000000a000a7211 */ /* 0x000fca00078e08ff */
[----:B------:R-:W-:-:S04]  /*e3c0*/  IMAD R10, R0, 0x2, R10 ;  /* 0x00000002000a7824 */ /* 0x000fc800078e020a */
[----:B------:R-:W-:-:S04]  /*e3d0*/  IMAD R10, R0, 0x2, R10 ;  /* 0x00000002000a7824 */ /* 0x000fc800078e020a */
[----:B------:R-:W-:-:S04]  /*e3e0*/  IMAD.IADD R10, R10, 0x1, R0 ;  /* 0x000000010a0a7824 */ /* 0x000fc800078e0200 */
[----:B------:R-:W-:Y:S02]  /*e3f0*/  IMAD.SHL.U32 R10, R10, 0x4, RZ ;  /* 0x000000040a0a7824 */ /* 0x000fe400078e00ff */
[----:B--2---:R-:W-:Y:S02]  /*e400*/  IMAD R11, R12, R11, RZ ;  /* 0x0000000b0c0b7224 */ /* 0x004fe400078e02ff */
[----:B-1----:R-:W-:-:S03]  /*e410*/  IMAD.SHL.U32 R12, R13, 0x2, RZ ;  /* 0x000000020d0c7824 */ /* 0x002fc600078e00ff */
[----:B------:R-:W-:Y:S02]  /*e420*/  LEA R11, R11, R10, 0x8 ;  /* 0x0000000a0b0b7211 */ /* 0x000fe400078e40ff */
        /* <DEDUP_REMOVED lines=15> */
.L_x_1554:
[----:B------:R-:W-:Y:S05]  /*e520*/  BSYNC.RECONVERGENT B2 ;  /* 0x0000000000027941 */ /* 0x000fea0003800200 */
.L_x_1553:
        /* <DEDUP_REMOVED lines=36> */
.L_x_1556:
[----:B------:R-:W-:Y:S05]  /*e770*/  BSYNC.RECONVERGENT B2 ;  /* 0x0000000000027941 */ /* 0x000fea0003800200 */
.L_x_1555:
        /* <DEDUP_REMOVED lines=37> */
.L_x_1558:
[----:B------:R-:W-:Y:S05]  /*e9d0*/  BSYNC.RECONVERGENT B2 ;  /* 0x0000000000027941 */ /* 0x000fea0003800200 */
.L_x_1557:
        /* <DEDUP_REMOVED lines=14> */
[----:B------:R-:W-:-:S04]  /*eac0*/  IMAD R12, R0, 0x2, R12 ;  /* 0x00000002000c7824 */ /* 0x000fc800078e020c */
[----:B------:R-:W-:-:S05]  /*ead0*/  IMAD R12, R0, 0x2, R12 ;  /* 0x00000002000c7824 */ /* 0x000fca00078e020c */
[----:B------:R-:W-:-:S05]  /*eae0*/  LEA R12, R0, R12, 0x1 ;  /* 0x0000000c000c7211 */ /* 0x000fca00078e08ff */
[----:B------:R-:W-:-:S04]  /*eaf0*/  IMAD R12, R0, 0x2, R12 ;  /* 0x00000002000c7824 */ /* 0x000fc800078e020c */
[----:B------:R-:W-:-:S04]  /*eb00*/  IMAD R12, R0, 0x2, R12 ;  /* 0x00000002000c7824 */ /* 0x000fc800078e020c */
        /* <DEDUP_REMOVED lines=17> */
[----:B------:R0:W-:Y:S04]  /*ec20*/  STG.E.64 desc[UR36][R12.64], R150 ;  /* 0x000000960c007986 */ /* 0x0001e8000c101b24 */
[----:B------:R1:W2:Y:S02]  /*ec30*/  LDG.E R11, desc[UR36][R10.64] ;  /* 0x000000240a0b7981 */ /* 0x0002a4000c1e1900 */
[----:B-1----:R-:W-:-:S05]  /*ec40*/  LEA R10, R0, R5, 0x4 ;  /* 0x00000005000a7211 */ /* 0x002fca00078e20ff */
        /* <DEDUP_REMOVED lines=14> */
.L_x_1560:
[----:B------:R-:W-:Y:S05]  /*ed30*/  BSYNC.RECONVERGENT B2 ;  /* 0x0000000000027941 */ /* 0x000fea0003800200 */
.L_x_1559:
        /* <DEDUP_REMOVED lines=38> */
.L_x_1562:
[----:B------:R-:W-:Y:S05]  /*efa0*/  BSYNC.RECONVERGENT B2 ;  /* 0x0000000000027941 */ /* 0x000fea0003800200 */
.L_x_1561:
        /* <DEDUP_REMOVED lines=39> */
.L_x_1564:
[----:B------:R-:W-:Y:S05]  /*f220*/  BSYNC.RECONVERGENT B2 ;  /* 0x0000000000027941 */ /* 0x000fea0003800200 */
.L_x_1563:
        /* <DEDUP_REMOVED lines=39> */
.L_x_1566:
[----:B------:R-:W-:Y:S05]  /*f4a0*/  BSYNC.RECONVERGENT B2 ;  /* 0x0000000000027941 */ /* 0x000fea0003800200 */
.L_x_1565:
        /* <DEDUP_REMOVED lines=40> */
.L_x_1568:
[----:B------:R-:W-:Y:S05]  /*f730*/  BSYNC.RECONVERGENT B2 ;  /* 0x0000000000027941 */ /* 0x000fea0003800200 */
.L_x_1567:
        /* <DEDUP_REMOVED lines=20> */
[----:B------:R-:W-:-:S05]  /*f880*/  LEA R10, R0, R10, 0x1 ;  /* 0x0000000a000a7211 */ /* 0x000fca00078e08ff */
        /* <DEDUP_REMOVED lines=19> */
.L_x_1570:
[----:B------:R-:W-:Y:S05]  /*f9c0*/  BSYNC.RECONVERGENT B2 ;  /* 0x0000000000027941 */ /* 0x000fea0003800200 */
.L_x_1569:
        /* <DEDUP_REMOVED lines=41> */
.L_x_1572:
[----:B------:R-:W-:Y:S05]  /*fc60*/  BSYNC.RECONVERGENT B2 ;  /* 0x0000000000027941 */ /* 0x000fea0003800200 */
.L_x_1571:
        /* <DEDUP_REMOVED lines=41> */
.L_x_1574:
[----:B------:R-:W-:Y:S05]  /*ff00*/  BSYNC.RECONVERGENT B2 ;  /* 0x0000000000027941 */ /* 0x000fea0003800200 */
.L_x_1573:
        /* <DEDUP_REMOVED lines=21> */
[----:B------:R-:W-:-:S04]  /*10060*/  IMAD R10, R0, 0x2, R10 ;  /* 0x00000002000a7824 */ /* 0x000fc800078e020a */
[----:B------:R-:W-:-:S04]  /*10070*/  IMAD.IADD R10, R10, 0x1, R0 ;  /* 0x000000010a0a7824 */ /* 0x000fc800078e0200 */
        /* <DEDUP_REMOVED lines=19> */
.L_x_1576:
[----:B------:R-:W-:Y:S05]  /*101b0*/  BSYNC.RECONVERGENT B2 ;  /* 0x0000000000027941 */ /* 0x000fea0003800200 */
.L_x_1575:
        /* <DEDUP_REMOVED lines=42> */
.L_x_1578:
[----:B------:R-:W-:Y:S05]  /*10460*/  BSYNC.RECONVERGENT B2 ;  /* 0x0000000000027941 */ /* 0x000fea0003800200 */
.L_x_1577:
        /* <DEDUP_REMOVED lines=43> */
.L_x_1580:
[----:B------:R-:W-:Y:S05]  /*10720*/  BSYNC.RECONVERGENT B2 ;  /* 0x0000000000027941 */ /* 0x000fea0003800200 */
.L_x_1579:
        /* <DEDUP_REMOVED lines=43> */
.L_x_1582:
[----:B------:R-:W-:Y:S05]  /*109e0*/  BSYNC.RECONVERGENT B2 ;  /* 0x0000000000027941 */ /* 0x000fea0003800200 */
.L_x_1581:
        /* <DEDUP_REMOVED lines=44> */
.L_x_1584:
[----:B------:R-:W-:Y:S05]  /*10cb0*/  BSYNC.RECONVERGENT B2 ;  /* 0x0000000000027941 */ /* 0x000fea0003800200 */
.L_x_1583:
        /* <DEDUP_REMOVED lines=44> */
.L_x_1586:
[----:B------:R-:W-:Y:S05]  /*10f80*/  BSYNC.RECONVERGENT B2 ;  /* 0x0000000000027941 */ /* 0x000fea0003800200 */
.L_x_1585:
        /* <DEDUP_REMOVED lines=45> */
.L_x_1588:
[----:B------:R-:W-:Y:S05]  /*11260*/  BSYNC.RECONVERGENT B2 ;  /* 0x0000000000027941 */ /* 0x000fea0003800200 */
.L_x_1587:
[----:B01234-:R-:W-:Y:S01]  /*11270*/  IMAD.IADD R10, R5, 0x1, R0 ;  /* 0x00000001050a7824 */ /* 0x01ffe200078e0200 */
[----:B------:R-:W-:Y:S03]  /*11280*/  BSSY.RECONVERGENT B2, `(.L_x_1589) ;  /* 0x000003c000027945 */ /* 0x000fe60003800200 */
        /* <DEDUP_REMOVED lines=22> */
[----:B------:R-:W-:Y:S01]  /*113f0*/  IMAD R11, R0, UR12, RZ ;  /* 0x0000000c000b7c24 */ /* 0x000fe2000f8e02ff */
[----:B------:R-:W-:Y:S01]  /*11400*/  SHF.L.U32 R14, R10, 0x2, RZ ;  /* 0x000000020a0e7819 */ /* 0x000fe200000006ff */
[----:B------:R-:W0:Y:S02]  /*11410*/  S2R R184, SR_TID.X ;  /* 0x0000000000b87919 */ /* 0x000e240000002100 */
        /* <DEDUP_REMOVED lines=34> */
.L_x_1590:
[----:B------:R-:W-:Y:S05]  /*11640*/  BSYNC.RECONVERGENT B2 ;  /* 0x0000000000027941 */ /* 0x000fea0003800200 */
.L_x_1589:
[----:B------:R-:W-:Y:S01]  /*11650*/  BSSY.RECONVERGENT B2, `(.L_x_1591) ;  /* 0x000001f000027945 */ /* 0x000fe20003800200 */
[----:B0-----:R-:W-:-:S03]  /*11660*/  IMAD R12, R0, 0x2, R10 ;  /* 0x00000002000c7824 */ /* 0x001fc600078e020a */
[----:B------:R-:W-:Y:S05]  /*11670*/  @P1 BRA `(.L_x_1592) ;  /* 0x0000000000701947 */ /* 0x000fea0003800000 */
[----:B------:R-:W0:Y:S02]  /*11680*/  S2UR UR7, SR_CTAID.Y ;  /* 0x00000000000779c3 */ /* 0x000e240000002600 */
[----:B0-----:R-:W-:-:S05]  /*11690*/  IMAD R13, R0, UR7, RZ ;  /* 0x00000007000d7c24 */ /* 0x001fca000f8e02ff */
[----:B------:R-:W-:-:S04]  /*116a0*/  IADD3 R11, P3, PT, R13, R5, RZ ;  /* 0x000000050d0b7210 */ /* 0x000fc80007f7e0ff */
        /* <DEDUP_REMOVED lines=10> */
[----:B------:R-:W-:-:S05]  /*11750*/  IMAD.SHL.U32 R10, R12, 0x4, RZ ;  /* 0x000000040c0a7824 */ /* 0x000fca00078e00ff */
[----:B------:R-:W-:-:S04]  /*11760*/  LEA R11, R11, R10, 0x8 ;  /* 0x0000000a0b0b7211 */ /* 0x000fc800078e40ff */
[----:B------:R-:W-:Y:S02]  /*11770*/  SHF.R.S32.HI R14, RZ, 0x1f, R11 ;  /* 0x0000001fff0e7819 */ /* 0x000fe4000001140b */
        /* <DEDUP_REMOVED lines=12> */
.L_x_1592:
[----:B------:R-:W-:Y:S05]  /*11840*/  BSYNC.RECONVERGENT B2 ;  /* 0x0000000000027941 */ /* 0x000fea0003800200 */
.L_x_1591:
[----:B------:R-:W-:Y:S01]  /*11850*/  BSSY.RECONVERGENT B2, `(.L_x_1593) ;  /* 0x000001f000027945 */ /* 0x000fe20003800200 */
[----:B------:R-:W-:-:S03]  /*11860*/  IMAD.IADD R12, R12, 0x1, R0 ;  /* 0x000000010c0c7824 */ /* 0x000fc600078e0200 */
[----:B------:R-:W-:Y:S05]  /*11870*/  @P1 BRA `(.L_x_1594) ;  /* 0x0000000000701947 */ /* 0x000fea0003800000 */
[----:B------:R-:W1:Y:S02]  /*11880*/  S2UR UR7, SR_CTAID.Y ;  /* 0x00000000000779c3 */ /* 0x000e640000002600 */
[----:B-1----:R-:W-:-:S05]  /*11890*/  IMAD R13, R0, UR7, RZ ;  /* 0x00000007000d7c24 */ /* 0x002fca000f8e02ff */
[----:B0-----:R-:W-:-:S04]  /*118a0*/  IADD3 R11, P3, PT, R13, R5, RZ ;  /* 0x000000050d0b7210 */ /* 0x001fc80007f7e0ff */
        /* <DEDUP_REMOVED lines=10> */
[----:B------:R-:W-:-:S04]  /*11950*/  IMAD.SHL.U32 R10, R12, 0x4, RZ ;  /* 0x000000040c0a7824 */ /* 0x000fc800078e00ff */
[----:B------:R-:W-:-:S05]  /*11960*/  IMAD R11, R11, 0x100, R10 ;  /* 0x000001000b0b7824 */ /* 0x000fca00078e020a */
        /* <DEDUP_REMOVED lines=13> */
.L_x_1594:
[----:B------:R-:W-:Y:S05]  /*11a40*/  BSYNC.RECONVERGENT B2 ;  /* 0x0000000000027941 */ /* 0x000fea0003800200 */
.L_x_1593:
[----:B------:R-:W-:Y:S01]  /*11a50*/  BSSY.RECONVERGENT B2, `(.L_x_1595) ;  /* 0x000001f000027945 */ /* 0x000fe20003800200 */
[----:B------:R-:W-:-:S03]  /*11a60*/  IMAD.IADD R12, R12, 0x1, R0 ;  /* 0x000000010c0c7824 */ /* 0x000fc600078e0200 */
[----:B------:R-:W-:Y:S05]  /*11a70*/  @P1 BRA `(.L_x_1596) ;  /* 0x0000000000701947 */ /* 0x000fea0003800000 */
[----:B------:R-:W2:Y:S02]  /*11a80*/  S2UR UR7, SR_CTAID.Y ;  /* 0x00000000000779c3 */ /* 0x000ea40000002600 */
[----:B--2---:R-:W-:-:S05]  /*11a90*/  IMAD R13, R0, UR7, RZ ;  /* 0x00000007000d7c24 */ /* 0x004fca000f8e02ff */
[----:B01----:R-:W-:-:S04]  /*11aa0*/  IADD3 R11, P3, PT, R13, R5, RZ ;  /* 0x000000050d0b7210 */ /* 0x003fc80007f7e0ff */
[----:B------:R-:W-:Y:S02]  /*11ab0*/  LEA.HI.X.SX32 R13, R13, RZ, 0x1, P3 ;  /* 0x000000ff0d0d7211 */ /* 0x000fe400018f0eff */
[----:B------:R-:W-:-:S04]  /*11ac0*/  LEA R10, P3, R11, UR8, 0x2 ;  /* 0x000000080b0a7c11 */ /* 0x000fc8000f8610ff */
[----:B------:R-:W-:-:S06]  /*11ad0*/  LEA.HI.X R11, R11, UR9, R13, 0x2, P3 ;  /* 0x000000090b0b7c11 */ /* 0x000fcc00098f140d */
[----:B------:R0:W2:Y:S01]  /*11ae0*/  LDG.E R11, desc[UR36][R10.64] ;  /* 0x000000240a0b7981 */ /* 0x0000a2000c1e1900 */
[----:B------:R-:W1:Y:S01]  /*11af0*/  S2R R13, SR_TID.X ;  /* 0x00000000000d7919 */ /* 0x000e620000002100 */
[----:B0-----:R-:W-:Y:S01]  /*11b00*/  IMAD R10, R0, UR12, RZ ;  /* 0x0000000c000a7c24 */ /* 0x001fe2000f8e02ff */
[----:B-1----:R-:W-:-:S04]  /*11b10*/  SHF.L.U32 R13, R13, 0x1, RZ ;  /* 0x000000010d0d7819 */ /* 0x002fc800000006ff */
        /* <DEDUP_REMOVED lines=18> */
.L_x_1596:
[----:B------:R-:W-:Y:S05]  /*11c40*/  BSYNC.RECONVERGENT B2 ;  /* 0x0000000000027941 */ /* 0x000fea0003800200 */
.L_x_1595:
[----:B------:R-:W-:Y:S01]  /*11c50*/  BSSY.RECONVERGENT B2, `(.L_x_1597) ;  /* 0x000001f000027945 */ /* 0x000fe20003800200 */
[----:B------:R-:W-:-:S03]  /*11c60*/  IMAD.IADD R12, R12, 0x1, R0 ;  /* 0x000000010c0c7824 */ /* 0x000fc600078e0200 */
[----:B------:R-:W-:Y:S05]  /*11c70*/  @P1 BRA `(.L_x_1598) ;  /* 0x0000000000701947 */ /* 0x000fea0003800000 */
[----:B------:R-:W3:Y:S02]  /*11c80*/  S2UR UR7, SR_CTAID.Y ;  /* 0x00000000000779c3 */ /* 0x000ee40000002600 */
        /* <DEDUP_REMOVED lines=27> */
.L_x_1598:
[----:B------:R-:W-:Y:S05]  /*11e40*/  BSYNC.RECONVERGENT B2 ;  /* 0x0000000000027941 */ /* 0x000fea0003800200 */
.L_x_1597:
[----:B------:R-:W-:Y:S01]  /*11e50*/  BSSY.RECONVERGENT B2, `(.L_x_1599) ;  /* 0x000001f000027945 */ /* 0x000fe20003800200 */
[----:B------:R-:W-:-:S03]  /*11e60*/  IMAD.IADD R12, R12, 0x1, R0 ;  /* 0x000000010c0c7824 */ /* 0x000fc600078e0200 */
[----:B------:R-:W-:Y:S05]  /*11e70*/  @P1 BRA `(.L_x_1600) ;  /* 0x0000000000701947 */ /* 0x000fea0003800000 */
[----:B------:R-:W4:Y:S02]  /*11e80*/  S2UR UR7, SR_CTAID.Y ;  /* 0x00000000000779c3 */ /* 0x000f240000002600 */
        /* <DEDUP_REMOVED lines=27> */
.L_x_1600:
[----:B------:R-:W-:Y:S05]  /*12040*/  BSYNC.RECONVERGENT B2 ;  /* 0x0000000000027941 */ /* 0x000fea0003800200 */
.L_x_1599:
[----:B------:R-:W-:Y:S01]  /*12050*/  BSSY.RECONVERGENT B2, `(.L_x_1601) ;  /* 0x000001f000027945 */ /* 0x000fe20003800200 */
[----:B------:R-:W-:-:S03]  /*12060*/  IMAD.IADD R12, R12, 0x1, R0 ;  /* 0x000000010c0c7824 */ /* 0x000fc600078e0200 */
        /* <DEDUP_REMOVED lines=29> */
.L_x_1602:
[----:B------:R-:W-:Y:S05]  /*12240*/  BSYNC.RECONVERGENT B2 ;  /* 0x0000000000027941 */ /* 0x000fea0003800200 */
.L_x_1601:
        /* <DEDUP_REMOVED lines=31> */
.L_x_1604:
[----:B------:R-:W-:Y:S05]  /*12440*/  BSYNC.RECONVERGENT B2 ;  /* 0x0000000000027941 */ /* 0x000fea0003800200 */
.L_x_1603:
        /* <DEDUP_REMOVED lines=31> */
.L_x_1606:
[----:B------:R-:W-:Y:S05]  /*12640*/  BSYNC.RECONVERGENT B2 ;  /* 0x0000000000027941 */ /* 0x000fea0003800200 */
.L_x_1605:
        /* <DEDUP_REMOVED lines=31> */
.L_x_1608:
[----:B------:R-:W-:Y:S05]  /*12840*/  BSYNC.RECONVERGENT B2 ;  /* 0x0000000000027941 */ /* 0x000fea0003800200 */
.L_x_1607:
        /* <DEDUP_REMOVED lines=31> */
.L_x_1610:
[----:B------:R-:W-:Y:S05]  /*12a40*/  BSYNC.RECONVERGENT B2 ;  /* 0x0000000000027941 */ /* 0x000fea0003800200 */
.L_x_1609:
        /* <DEDUP_REMOVED lines=31> */
.L_x_1612:
[----:B------:R-:W-:Y:S05]  /*12c40*/  BSYNC.RECONVERGENT B2 ;  /* 0x0000000000027941 */ /* 0x000fea0003800200 */
.L_x_1611:
        /* <DEDUP_REMOVED lines=31> */
.L_x_1614:
[----:B------:R-:W-:Y:S05]  /*12e40*/  BSYNC.RECONVERGENT B2 ;  /* 0x0000000000027941 */ /* 0x000fea0003800200 */
.L_x_1613:
        /* <DEDUP_REMOVED lines=31> */
.L_x_1616:
[----:B------:R-:W-:Y:S05]  /*13040*/  BSYNC.RECONVERGENT B2 ;  /* 0x0000000000027941 */ /* 0x000fea0003800200 */
.L_x_1615:
        /* <DEDUP_REMOVED lines=31> */
.L_x_1618:
[----:B------:R-:W-:Y:S05]  /*13240*/  BSYNC.RECONVERGENT B2 ;  /* 0x0000000000027941 */ /* 0x000fea0003800200 */
.L_x_1617:
        /* <DEDUP_REMOVED lines=31> */
.L_x_1620:
[----:B------:R-:W-:Y:S05]  /*13440*/  BSYNC.RECONVERGENT B2 ;  /* 0x0000000000027941 */ /* 0x000fea0003800200 */
.L_x_1619:
        /* <DEDUP_REMOVED lines=31> */
.L_x_1622:
[----:B------:R-:W-:Y:S05]  /*13640*/  BSYNC.RECONVERGENT B2 ;  /* 0x0000000000027941 */ /* 0x000fea0003800200 */
.L_x_1621:
        /* <DEDUP_REMOVED lines=31> */
.L_x_1624:
[----:B------:R-:W-:Y:S05]  /*13840*/  BSYNC.RECONVERGENT B2 ;  /* 0x0000000000027941 */ /* 0x000fea0003800200 */
.L_x_1623:
        /* <DEDUP_REMOVED lines=31> */
.L_x_1626:
[----:B------:R-:W-:Y:S05]  /*13a40*/  BSYNC.RECONVERGENT B2 ;  /* 0x0000000000027941 */ /* 0x000fea0003800200 */
.L_x_1625:
        /* <DEDUP_REMOVED lines=31> */
.L_x_1628:
[----:B------:R-:W-:Y:S05]  /*13c40*/  BSYNC.RECONVERGENT B2 ;  /* 0x0000000000027941 */ /* 0x000fea0003800200 */
.L_x_1627:
        /* <DEDUP_REMOVED lines=31> */
.L_x_1630:
[----:B------:R-:W-:Y:S05]  /*13e40*/  BSYNC.RECONVERGENT B2 ;  /* 0x0000000000027941 */ /* 0x000fea0003800200 */
.L_x_1629:
        /* <DEDUP_REMOVED lines=31> */
.L_x_1632:
[----:B------:R-:W-:Y:S05]  /*14040*/  BSYNC.RECONVERGENT B2 ;  /* 0x0000000000027941 */ /* 0x000fea0003800200 */
.L_x_1631:
        /* <DEDUP_REMOVED lines=31> */
.L_x_1634:
[----:B------:R-:W-:Y:S05]  /*14240*/  BSYNC.RECONVERGENT B2 ;  /* 0x0000000000027941 */ /* 0x000fea0003800200 */
.L_x_1633:
        /* <DEDUP_REMOVED lines=31> */
.L_x_1636:
[----:B------:R-:W-:Y:S05]  /*14440*/  BSYNC.RECONVERGENT B2 ;  /* 0x0000000000027941 */ /* 0x000fea0003800200 */
.L_x_1635:
        /* <DEDUP_REMOVED lines=31> */
.L_x_1638:
[----:B------:R-:W-:Y:S05]  /*14640*/  BSYNC.RECONVERGENT B2 ;  /* 0x0000000000027941 */ /* 0x000fea0003800200 */
.L_x_1637:
        /* <DEDUP_REMOVED lines=31> */
.L_x_1640:
[----:B------:R-:W-:Y:S05]  /*14840*/  BSYNC.RECONVERGENT B2 ;  /* 0x0000000000027941 */ /* 0x000fea0003800200 */
.L_x_1639:
        /* <DEDUP_REMOVED lines=31> */
.L_x_1642:
[----:B------:R-:W-:Y:S05]  /*14a40*/  BSYNC.RECONVERGENT B2 ;  /* 0x0000000000027941 */ /* 0x000fea0003800200 */
.L_x_1641:
        /* <DEDUP_REMOVED lines=31> */
.L_x_1644:
[----:B------:R-:W-:Y:S05]  /*14c40*/  BSYNC.RECONVERGENT B2 ;  /* 0x0000000000027941 */ /* 0x000fea0003800200 */
.L_x_1643:
        /* <DEDUP_REMOVED lines=31> */
.L_x_1646:
[----:B------:R-:W-:Y:S05]  /*14e40*/  BSYNC.RECONVERGENT B2 ;  /* 0x0000000000027941 */ /* 0x000fea0003800200 */
.L_x_1645:
        /* <DEDUP_REMOVED lines=31> */
.L_x_1648:
[----:B------:R-:W-:Y:S05]  /*15040*/  BSYNC.RECONVERGENT B2 ;  /* 0x0000000000027941 */ /* 0x000fea0003800200 */
.L_x_1647:
        /* <DEDUP_REMOVED lines=31> */
.L_x_1650:
[----:B------:R-:W-:Y:S05]  /*15240*/  BSYNC.RECONVERGENT B2 ;  /* 0x0000000000027941 */ /* 0x000fea0003800200 */
.L_x_1649:
[----:B------:R-:W-:Y:S05]  /*15250*/  @P1 BRA `(.L_x_1534) ;  /* 0x0000006c002c1947 */ /* 0x000fea0003800000 */
[----:B------:R-:W0:Y:S02]  /*15260*/  S2UR UR7, SR_CTAID.Y ;  /* 0x00000000000779c3 */ /* 0x000e240000002600 */
[----:B01234-:R-:W-:-:S05]  /*15270*/  IMAD R11, R0, UR7, RZ ;  /* 0x00000007000b7c24 */ /* 0x01ffca000f8e02ff */
[----:B------:R-:W-:-:S04]  /*15280*/  IADD3 R5, P3, PT, R11, R5, RZ ;  /* 0x000000050b057210 */ /* 0x000fc80007f7e0ff */
[----:B------:R-:W-:Y:S02]  /*15290*/  LEA.HI.X.SX32 R11, R11, RZ, 0x1, P3 ;  /* 0x000000ff0b0b7211 */ /* 0x000fe400018f0eff */
[----:B------:R-:W-:-:S04]  /*152a0*/  LEA R10, P3, R5, UR8, 0x2 ;  /* 0x00000008050a7c11 */ /* 0x000fc8000f8610ff */
[----:B------:R-:W-:-:S05]  /*152b0*/  LEA.HI.X R11, R5, UR9, R11, 0x2, P3 ;  /* 0x00000009050b7c11 */ /* 0x000fca00098f140b */
[----:B------:R0:W2:Y:S01]  /*152c0*/  LDG.E R10, desc[UR36][R10.64] ;  /* 0x000000240a0a7981 */ /* 0x0000a2000c1e1900 */
[----:B------:R-:W-:Y:S02]  /*152d0*/  IMAD R5, R0, UR12, RZ ;  /* 0x0000000c00057c24 */ /* 0x000fe4000f8e02ff */
[----:B------:R-:W-:-:S04]  /*152e0*/  IMAD.IADD R12, R12, 0x1, R0 ;  /* 0x000000010c0c7824 */ /* 0x000fc800078e0200 */
[----:B------:R-:W-:Y:S01]  /*152f0*/  IMAD.SHL.U32 R12, R12, 0x4, RZ ;  /* 0x000000040c0c7824 */ /* 0x000fe200078e00ff */
[----:B0-----:R-:W0:Y:S01]  /*15300*/  S2R R11, SR_TID.X ;  /* 0x00000000000b7919 */ /* 0x001e220000002100 */
[----:B--2---:R-:W-:Y:S02]  /*15310*/  IMAD R10, R5, R10, RZ ;  /* 0x0000000a050a7224 */ /* 0x004fe400078e02ff */
[----:B0-----:R-:W-:-:S03]  /*15320*/  IMAD.SHL.U32 R5, R11, 0x2, RZ ;  /* 0x000000020b057824 */ /* 0x001fc600078e00ff */
[----:B------:R-:W-:Y:S02]  /*15330*/  LEA R13, R10, R12, 0x8 ;  /* 0x0000000c0a0d7211 */ /* 0x000fe400078e40ff */
[----:B------:R-:W-:Y:S02]  /*15340*/  LOP3.LUT R5, R5, 0x2, RZ, 0xc0, !PT ;  /* 0x0000000205057812 */ /* 0x000fe400078ec0ff */
[----:B------:R-:W-:-:S03]  /*15350*/  SHF.R.S32.HI R10, RZ, 0x1f, R13 ;  /* 0x0000001fff0a7819 */ /* 0x000fc6000001140d */
[----:B------:R-:W-:-:S05]  /*15360*/  IMAD R5, R0, UR6, R5 ;  /* 0x0000000600057c24 */ /* 0x000fca000f8e0205 */
[----:B------:R-:W-:-:S04]  /*15370*/  IADD3 R13, P3, PT, R5, R13, RZ ;  /* 0x0000000d050d7210 */ /* 0x000fc80007f7e0ff */
[----:B------:R-:W-:Y:S02]  /*15380*/  LEA.HI.X.SX32 R5, R5, R10, 0x1, P3 ;  /* 0x0000000a05057211 */ /* 0x000fe400018f0eff */
[----:B------:R-:W-:-:S04]  /*15390*/  IADD3 R11, P3, PT, R2, R12, RZ ;  /* 0x0000000c020b7210 */ /* 0x000fc80007f7e0ff */
[----:B------:R-:W-:Y:S02]  /*153a0*/  LEA.HI.X.SX32 R12, R12, R3, 0x1, P3 ;  /* 0x000000030c0c7211 */ /* 0x000fe400018f0eff */
[----:B------:R-:W-:-:S04]  /*153b0*/  LEA R10, P3, R11, UR10, 0x2 ;  /* 0x0000000a0b0a7c11 */ /* 0x000fc8000f8610ff */
[----:B------:R-:W-:Y:S02]  /*153c0*/  LEA.HI.X R11, R11, UR11, R12, 0x2, P3 ;  /* 0x0000000b0b0b7c11 */ /* 0x000fe400098f140c */
[----:B------:R-:W-:-:S04]  /*153d0*/  LEA R12, P3, R13, UR10, 0x2 ;  /* 0x0000000a0d0c7c11 */ /* 0x000fc8000f8610ff */
[----:B------:R-:W-:-:S06]  /*153e0*/  LEA.HI.X R13, R13, UR11, R5, 0x2, P3 ;  /* 0x0000000b0d0d7c11 */ /* 0x000fcc00098f1405 */
[----:B------:R-:W2:Y:S02]  /*153f0*/  LDG.E.64 R12, desc[UR36][R12.64] ;  /* 0x000000240c0c7981 */ /* 0x000ea4000c1e1b00 */
[----:B--2---:R-:W-:Y:S01]  /*15400*/  FADD.FTZ R246, R8, R12 ;  /* 0x0000000c08f67221 */ /* 0x004fe20000010000 */
[----:B------:R-:W-:-:S05]  /*15410*/  FADD.FTZ R247, R9, R13 ;  /* 0x0000000d09f77221 */ /* 0x000fca0000010000 */
[----:B------:R0:W-:Y:S01]  /*15420*/  STG.E.64 desc[UR36][R10.64], R246 ;  /* 0x000000f60a007986 */ /* 0x0001e2000c101b24 */
[----:B------:R-:W-:Y:S05]  /*15430*/  BRA `(.L_x_1534) ;  /* 0x0000006800b47947 */ /* 0x000fea0003800000 */
.L_x_1416:
[----:B------:R-:W-:Y:S01]  /*15440*/  ISETP.GE.AND P1, PT, R4, UR45, PT ;  /* 0x0000002d04007c0c */ /* 0x000fe2000bf26270 */
[----:B------:R-:W-:-:S12]  /*15450*/  BSSY.RECONVERGENT B2, `(.L_x_1651) ;  /* 0x0000017000027945 */ /* 0x000fd80003800200 */
[----:B------:R-:W-:Y:S05]  /*15460*/  @P1 BRA `(.L_x_1652) ;  /* 0x0000000000541947 */ /* 0x000fea0003800000 */
[----:B------:R-:W0:Y:S02]  /*15470*/  S2UR UR7, SR_CTAID.Y ;  /* 0x00000000000779c3 */ /* 0x000e240000002600 */
[----:B0-----:R-:W-:-:S05]  /*15480*/  IMAD R12, R0, UR7, RZ ;  /* 0x00000007000c7c24 */ /* 0x001fca000f8e02ff */
[----:B------:R-:W-:-:S04]  /*15490*/  IADD3 R11, P3, PT, R12, R5, RZ ;  /* 0x000000050c0b7210 */ /* 0x000fc80007f7e0ff */
[----:B------:R-:W-:Y:S02]  /*154a0*/  LEA.HI.X.SX32 R12, R12, RZ, 0x1, P3 ;  /* 0x000000ff0c0c7211 */ /* 0x000fe400018f0eff */
[----:B------:R-:W-:-:S04]  /*154b0*/  LEA R10, P3, R11, UR8, 0x2 ;  /* 0x000000080b0a7c11 */ /* 0x000fc8000f8610ff */
[----:B------:R-:W-:-:S05]  /*154c0*/  LEA.HI.X R11, R11, UR9, R12, 0x2, P3 ;  /* 0x000000090b0b7c11 */ /* 0x000fca00098f140c */
[----:B------:R0:W2:Y:S02]  /*154d0*/  LDG.E R10, desc[UR36][R10.64] ;  /* 0x000000240a0a7981 */ /* 0x0000a4000c1e1900 */
[----:B0-----:R-:W-:-:S04]  /*154e0*/  IMAD R11, R0, UR12, RZ ;  /* 0x0000000c000b7c24 */ /* 0x001fc8000f8e02ff */
[----:B--2---:R-:W-:Y:S02]  /*154f0*/  IMAD R10, R11, R10, RZ ;  /* 0x0000000a0b0a7224 */ /* 0x004fe400078e02ff */
[----:B------:R-:W0:Y:S02]  /*15500*/  S2R R11, SR_TID.X ;  /* 0x00000000000b7919 */ /* 0x000e240000002100 */
[----:B------:R-:W-:-:S04]  /*15510*/  IMAD R10, R10, 0x40, R5 ;  /* 0x000000400a0a7824 */ /* 0x000fc800078e0205 */
[----:B------:R-:W-:-:S05]  /*15520*/  IMAD.SHL.U32 R10, R10, 0x4, RZ ;  /* 0x000000040a0a7824 */ /* 0x000fca00078e00ff */
[----:B------:R-:W-:Y:S01]  /*15530*/  SHF.R.S32.HI R12, RZ, 0x1f, R10 ;  /* 0x0000001fff0c7819 */ /* 0x000fe2000001140a */
[----:B0-----:R-:W-:-:S05]  /*15540*/  IMAD.SHL.U32 R11, R11, 0x2, RZ ;  /* 0x000000020b0b7824 */ /* 0x001fca00078e00ff */
[----:B------:R-:W-:-:S05]  /*15550*/  LOP3.LUT R11, R11, 0x2, RZ, 0xc0, !PT ;  /* 0x000000020b0b7812 */ /* 0x000fca00078ec0ff */
[----:B------:R-:W-:-:S05]  /*15560*/  IMAD R11, R0, UR6, R11 ;  /* 0x00000006000b7c24 */ /* 0x000fca000f8e020b */
[----:B------:R-:W-:-:S04]  /*15570*/  IADD3 R10, P3, PT, R11, R10, RZ ;  /* 0x0000000a0b0a7210 */ /* 0x000fc80007f7e0ff */
[----:B------:R-:W-:Y:S02]  /*15580*/  LEA.HI.X.SX32 R11, R11, R12, 0x1, P3 ;  /* 0x0000000c0b0b7211 */ /* 0x000fe400018f0eff */
[----:B------:R-:W-:-:S04]  /*15590*/  LEA R120, P3, R10, UR10, 0x2 ;  /* 0x0000000a0a787c11 */ /* 0x000fc8000f8610ff */
[----:B------:R-:W-:-:S06]  /*155a0*/  LEA.HI.X R121, R10, UR11, R11, 0x2, P3 ;  /* 0x0000000b0a797c11 */ /* 0x000fcc00098f140b */
[----:B------:R-:W5:Y:S03]  /*155b0*/  LDG.E.64 R120, desc[UR36][R120.64] ;  /* 0x0000002478787981 */ /* 0x000f66000c1e1b00 */
.L_x_1652:
[----:B------:R-:W-:Y:S05]  /*155c0*/  BSYNC.RECONVERGENT B2 ;  /* 0x0000000000027941 */ /* 0x000fea0003800200 */
.L_x_1651:
[----:B------:R-:W-:Y:S04]  /*155d0*/  BSSY.RECONVERGENT B2, `(.L_x_1653) ;  /* 0x000001f000027945 */ /* 0x000fe80003800200 */
[----:B------:R-:W-:Y:S05]  /*155e0*/  @P1 BRA `(.L_x_1654) ;  /* 0x0000000000741947 */ /* 0x000fea0003800000 */
[----:B------:R-:W0:Y:S02]  /*155f0*/  S2UR UR7, SR_CTAID.Y ;  /* 0x00000000000779c3 */ /* 0x000e240000002600 */
[----:B0-----:R-:W-:-:S05]  /*15600*/  IMAD R12, R0, UR7, RZ ;  /* 0x00000007000c7c24 */ /* 0x001fca000f8e02ff */
[----:B------:R-:W-:-:S04]  /*15610*/  IADD3 R11, P3, PT, R12, R5, RZ ;  /* 0x000000050c0b7210 */ /* 0x000fc80007f7e0ff */
[----:B------:R-:W-:Y:S02]  /*15620*/  LEA.HI.X.SX32 R12, R12, RZ, 0x1, P3 ;  /* 0x000000ff0c0c7211 */ /* 0x000fe400018f0eff */
[----:B------:R-:W-:-:S04]  /*15630*/  LEA R10, P3, R11, UR8, 0x2 ;  /* 0x000000080b0a7c11 */ /* 0x000fc8000f8610ff */
[----:B------:R-:W-:-:S05]  /*15640*/  LEA.HI.X R11, R11, UR9, R12, 0x2, P3 ;  /* 0x000000090b0b7c11 */ /* 0x000fca00098f140c */
[----:B------:R0:W2:Y:S01]  /*15650*/  LDG.E R10, desc[UR36][R10.64] ;  /* 0x000000240a0a7981 */ /* 0x0000a2000c1e1900 */
[----:B------:R-:W-:Y:S01]  /*15660*/  IADD3 R13, PT, PT, R5, R0, RZ ;  /* 0x00000000050d7210 */ /* 0x000fe20007ffe0ff */
[----:B------:R-:W1:Y:S01]  /*15670*/  S2R R12, SR_TID.X ;  /* 0x00000000000c7919 */ /* 0x000e620000002100 */
[----:B0-----:R-:W-:Y:S02]  /*15680*/  IMAD R11, R0, UR12, RZ ;  /* 0x0000000c000b7c24 */ /* 0x001fe4000f8e02ff */
[----:B-1----:R-:W-:Y:S02]  /*15690*/  IMAD.SHL.U32 R12, R12, 0x2, RZ ;  /* 0x000000020c0c7824 */ /* 0x002fe400078e00ff */
[----:B--2---:R-:W-:-:S03]  /*156a0*/  IMAD R11, R11, R10, RZ ;  /* 0x0000000a0b0b7224 */ /* 0x004fc600078e02ff */
[----:B------:R-:W-:Y:S01]  /*156b0*/  LOP3.LUT R10, R12, 0x2, RZ, 0xc0, !PT ;  /* 0x000000020c0a7812 */ /* 0x000fe200078ec0ff */
[C---:B------:R-:W-:Y:S02]  /*156c0*/  IMAD R12, R0.reuse, 0x2, R5 ;  /* 0x00000002000c7824 */ /* 0x040fe400078e0205 */
[----:B------:R-:W-:Y:S02]  /*156d0*/  IMAD.SHL.U32 R11, R11, 0x100, RZ ;  /* 0x000001000b0b7824 */ /* 0x000fe400078e00ff */
[----:B------:R-:W-:Y:S02]  /*156e0*/  IMAD R10, R0, UR6, R10 ;  /* 0x00000006000a7c24 */ /* 0x000fe4000f8e020a */
[--C-:B------:R-:W-:Y:S02]  /*156f0*/  IMAD R13, R13, 0x4, R11.reuse ;  /* 0x000000040d0d7824 */ /* 0x100fe400078e020b */
[----:B------:R-:W-:Y:S01]  /*15700*/  IMAD.U32 R11, R12, 0x4, R11 ;  /* 0x000000040c0b7824 */ /* 0x000fe200078e000b */
[----:B------:R-:W-:-:S02]  /*15710*/  SHF.R.S32.HI R14, RZ, 0x1f, R10 ;  /* 0x0000001fff0e7819 */ /* 0x000fc4000001140a */
[C---:B------:R-:W-:Y:S02]  /*15720*/  IADD3 R12, P3, PT, R10.reuse, R13, RZ ;  /* 0x0000000d0a0c7210 */ /* 0x040fe40007f7e0ff */
[----:B------:R-:W-:Y:S02]  /*15730*/  IADD3 R10, P4, PT, R10, R11, RZ ;  /* 0x0000000b0a0a7210 */ /* 0x000fe40007f9e0ff */
[-C--:B------:R-:W-:Y:S02]  /*15740*/  LEA.HI.X.SX32 R13, R13, R14.reuse, 0x1, P3 ;  /* 0x0000000e0d0d7211 */ /* 0x080fe400018f0eff */
[C---:B------:R-:W-:Y:S02]  /*15750*/  LEA R122, P3, R12.reuse, UR10, 0x2 ;  /* 0x0000000a0c7a7c11 */ /* 0x040fe4000f8610ff */
[----:B------:R-:W-:Y:S02]  /*15760*/  LEA.HI.X.SX32 R11, R11, R14, 0x1, P4 ;  /* 0x0000000e0b0b7211 */ /* 0x000fe400020f0eff */
[----:B------:R-:W-:-:S02]  /*15770*/  LEA.HI.X R123, R12, UR11, R13, 0x2, P3 ;  /* 0x0000000b0c7b7c11 */ /* 0x000fc400098f140d */
[----:B------:R-:W-:-:S04]  /*15780*/  LEA R124, P3, R10, UR10, 0x2 ;  /* 0x0000000a0a7c7c11 */ /* 0x000fc8000f8610ff */
[----:B------:R-:W-:Y:S01]  /*15790*/  LEA.HI.X R125, R10, UR11, R11, 0x2, P3 ;  /* 0x0000000b0a7d7c11 */ /* 0x000fe200098f140b */
[----:B------:R-:W5:Y:S05]  /*157a0*/  LDG.E.64 R122, desc[UR36][R122.64] ;  /* 0x000000247a7a7981 */ /* 0x000f6a000c1e1b00 */
[----:B------:R-:W5:Y:S03]  /*157b0*/  LDG.E.64 R124, desc[UR36][R124.64] ;  /* 0x000000247c7c7981 */ /* 0x000f66000c1e1b00 */
.L_x_1654:
[----:B------:R-:W-:Y:S05]  /*157c0*/  BSYNC.RECONVERGENT B2 ;  /* 0x0000000000027941 */ /* 0x000fea0003800200 */
.L_x_1653:
[----:B------:R-:W-:Y:S04]  /*157d0*/  BSSY.RECONVERGENT B2, `(.L_x_1655) ;  /* 0x0000021000027945 */ /* 0x000fe80003800200 */
        /* <DEDUP_REMOVED lines=8> */
[----:B------:R-:W-:Y:S01]  /*15860*/  IMAD.IADD R13, R5, 0x1, R0 ;  /* 0x00000001050d7824 */ /* 0x000fe200078e0200 */
[----:B------:R-:W1:Y:S04]  /*15870*/  S2R R12, SR_TID.X ;  /* 0x00000000000c7919 */ /* 0x000e680000002100 */
[C---:B------:R-:W-:Y:S01]  /*15880*/  LEA R13, R0.reuse, R13, 0x1 ;  /* 0x0000000d000d7211 */ /* 0x040fe200078e08ff */
[----:B0-----:R-:W-:Y:S02]  /*15890*/  IMAD R10, R0, UR12, RZ ;  /* 0x0000000c000a7c24 */ /* 0x001fe4000f8e02ff */
[----:B-1----:R-:W-:-:S05]  /*158a0*/  IMAD.SHL.U32 R12, R12, 0x2, RZ ;  /* 0x000000020c0c7824 */ /* 0x002fca00078e00ff */
[----:B------:R-:W-:Y:S01]  /*158b0*/  LOP3.LUT R12, R12, 0x2, RZ, 0xc0, !PT ;  /* 0x000000020c0c7812 */ /* 0x000fe200078ec0ff */
[----:B--2---:R-:W-:Y:S02]  /*158c0*/  IMAD R11, R10, R11, RZ ;  /* 0x0000000b0a0b7224 */ /* 0x004fe400078e02ff */
[C---:B------:R-:W-:Y:S02]  /*158d0*/  IMAD R10, R0.reuse, 0x4, R5 ;  /* 0x00000004000a7824 */ /* 0x040fe400078e0205 */
[C---:B------:R-:W-:Y:S02]  /*158e0*/  IMAD R13, R11.reuse, 0x40, R13 ;  /* 0x000000400b0d7824 */ /* 0x040fe400078e020d */
[----:B------:R-:W-:Y:S02]  /*158f0*/  IMAD R11, R11, 0x40, R10 ;  /* 0x000000400b0b7824 */ /* 0x000fe400078e020a */
[----:B------:R-:W-:Y:S02]  /*15900*/  IMAD R10, R0, UR6, R12 ;  /* 0x00000006000a7c24 */ /* 0x000fe4000f8e020c */
[----:B------:R-:W-:-:S02]  /*15910*/  IMAD.SHL.U32 R13, R13, 0x4, RZ ;  /* 0x000000040d0d7824 */ /* 0x000fc400078e00ff */
[----:B------:R-:W-:Y:S01]  /*15920*/  IMAD.SHL.U32 R11, R11, 0x4, RZ ;  /* 0x000000040b0b7824 */ /* 0x000fe200078e00ff */
[----:B------:R-:W-:Y:S02]  /*15930*/  SHF.R.S32.HI R14, RZ, 0x1f, R10 ;  /* 0x0000001fff0e7819 */ /* 0x000fe4000001140a */
[C---:B------:R-:W-:Y:S02]  /*15940*/  IADD3 R12, P3, PT, R10.reuse, R13, RZ ;  /* 0x0000000d0a0c7210 */ /* 0x040fe40007f7e0ff */
[----:B------:R-:W-:Y:S02]  /*15950*/  IADD3 R10, P4, PT, R10, R11, RZ ;  /* 0x0000000b0a0a7210 */ /* 0x000fe40007f9e0ff */
[-C--:B------:R-:W-:Y:S02]  /*15960*/  LEA.HI.X.SX32 R13, R13, R14.reuse, 0x1, P3 ;  /* 0x0000000e0d0d7211 */ /* 0x080fe400018f0eff */
[----:B------:R-:W-:Y:S02]  /*15970*/  LEA R126, P3, R12, UR10, 0x2 ;  /* 0x0000000a0c7e7c11 */ /* 0x000fe4000f8610ff */
[----:B------:R-:W-:-:S02]  /*15980*/  LEA.HI.X.SX32 R11, R11, R14, 0x1, P4 ;  /* 0x0000000e0b0b7211 */ /* 0x000fc400020f0eff */
[----:B------:R-:W-:Y:S02]  /*15990*/  LEA.HI.X R127, R12, UR11, R13, 0x2, P3 ;  /* 0x0000000b0c7f7c11 */ /* 0x000fe400098f140d */
[----:B------:R-:W-:-:S04]  /*159a0*/  LEA R128, P3, R10, UR10, 0x2 ;  /* 0x0000000a0a807c11 */ /* 0x000fc8000f8610ff */
[----:B------:R-:W-:Y:S01]  /*159b0*/  LEA.HI.X R129, R10, UR11, R11, 0x2, P3 ;  /* 0x0000000b0a817c11 */ /* 0x000fe200098f140b */
[----:B------:R-:W5:Y:S05]  /*159c0*/  LDG.E.64 R126, desc[UR36][R126.64] ;  /* 0x000000247e7e7981 */ /* 0x000f6a000c1e1b00 */
[----:B------:R-:W5:Y:S03]  /*159d0*/  LDG.E.64 R128, desc[UR36][R128.64] ;  /* 0x0000002480807981 */ /* 0x000f66000c1e1b00 */
.L_x_1656:
[----:B------:R-:W-:Y:S05]  /*159e0*/  BSYNC.RECONVERGENT B2 ;  /* 0x0000000000027941 */ /* 0x000fea0003800200 */
.L_x_1655:
        /* <DEDUP_REMOVED lines=10> */
[----:B--2---:R-:W-:Y:S01]  /*15a90*/  IMAD R10, R11, R10, RZ ;  /* 0x0000000a0b0a7224 */ /* 0x004fe200078e02ff */
[----:B------:R-:W-:-:S05]  /*15aa0*/  IADD3 R11, PT, PT, R5, R0, RZ ;  /* 0x00000000050b7210 */ /* 0x000fca0007ffe0ff */
[----:B------:R-:W-:-:S04]  /*15ab0*/  IMAD R11, R0, 0x4, R11 ;  /* 0x00000004000b7824 */ /* 0x000fc800078e020b */
[----:B------:R-:W-:Y:S02]  /*15ac0*/  IMAD R10, R10, 0x40, R11 ;  /* 0x000000400a0a7824 */ /* 0x000fe400078e020b */
[----:B------:R-:W0:Y:S02]  /*15ad0*/  S2R R11, SR_TID.X ;  /* 0x00000000000b7919 */ /* 0x000e240000002100 */
        /* <DEDUP_REMOVED lines=10> */
.L_x_1658:
[----:B------:R-:W-:Y:S05]  /*15b80*/  BSYNC.RECONVERGENT B2 ;  /* 0x0000000000027941 */ /* 0x000fea0003800200 */
.L_x_1657:
        /* <DEDUP_REMOVED lines=11> */
[----:B------:R-:W-:-:S05]  /*15c40*/  IMAD.IADD R11, R5, 0x1, R0 ;  /* 0x00000001050b7824 */ /* 0x000fca00078e0200 */
[----:B------:R-:W-:-:S05]  /*15c50*/  LEA R11, R0, R11, 0x2 ;  /* 0x0000000b000b7211 */ /* 0x000fca00078e10ff */
[----:B------:R-:W-:-:S04]  /*15c60*/  IMAD.IADD R11, R11, 0x1, R0 ;  /* 0x000000010b0b7824 */ /* 0x000fc800078e0200 */
        /* <DEDUP_REMOVED lines=12> */
.L_x_1660:
[----:B------:R-:W-:Y:S05]  /*15d30*/  BSYNC.RECONVERGENT B2 ;  /* 0x0000000000027941 */ /* 0x000fea0003800200 */
.L_x_1659:
        /* <DEDUP_REMOVED lines=12> */
[----:B------:R-:W-:Y:S01]  /*15e00*/  LOP3.LUT R12, R12, 0x2, RZ, 0xc0, !PT ;  /* 0x000000020c0c7812 */ /* 0x000fe200078ec0ff */
[----:B--2---:R-:W-:Y:S01]  /*15e10*/  IMAD R11, R10, R11, RZ ;  /* 0x0000000b0a0b7224 */ /* 0x004fe200078e02ff */
[----:B------:R-:W-:-:S03]  /*15e20*/  IADD3 R10, PT, PT, R5, R0, RZ ;  /* 0x00000000050a7210 */ /* 0x000fc60007ffe0ff */
[----:B------:R-:W-:Y:S02]  /*15e30*/  IMAD.SHL.U32 R11, R11, 0x100, RZ ;  /* 0x000001000b0b7824 */ /* 0x000fe400078e00ff */
[----:B------:R-:W-:-:S04]  /*15e40*/  IMAD R10, R0, 0x4, R10 ;  /* 0x00000004000a7824 */ /* 0x000fc800078e020a */
[C---:B------:R-:W-:Y:S02]  /*15e50*/  IMAD R13, R0.reuse, 0x2, R10 ;  /* 0x00000002000d7824 */ /* 0x040fe400078e020a */
[C---:B------:R-:W-:Y:S02]  /*15e60*/  IMAD R10, R0.reuse, UR6, R12 ;  /* 0x00000006000a7c24 */ /* 0x040fe4000f8e020c */
[----:B------:R-:W-:Y:S02]  /*15e70*/  IMAD R12, R0, 0x8, R5 ;  /* 0x00000008000c7824 */ /* 0x000fe400078e0205 */
[----:B------:R-:W-:Y:S01]  /*15e80*/  IMAD R13, R13, 0x4, R11 ;  /* 0x000000040d0d7824 */ /* 0x000fe200078e020b */
[----:B------:R-:W-:Y:S02]  /*15e90*/  SHF.R.S32.HI R14, RZ, 0x1f, R10 ;  /* 0x0000001fff0e7819 */ /* 0x000fe4000001140a */
[----:B------:R-:W-:Y:S02]  /*15ea0*/  LEA R11, R12, R11, 0x2 ;  /* 0x0000000b0c0b7211 */ /* 0x000fe400078e10ff */
[----:B------:R-:W-:-:S02]  /*15eb0*/  IADD3 R12, P3, PT, R10, R13, RZ ;  /* 0x0000000d0a0c7210 */ /* 0x000fc40007f7e0ff */
[----:B------:R-:W-:Y:S02]  /*15ec0*/  IADD3 R10, P4, PT, R10, R11, RZ ;  /* 0x0000000b0a0a7210 */ /* 0x000fe40007f9e0ff */
[-C--:B------:R-:W-:Y:S02]  /*15ed0*/  LEA.HI.X.SX32 R13, R13, R14.reuse, 0x1, P3 ;  /* 0x0000000e0d0d7211 */ /* 0x080fe400018f0eff */
[C---:B------:R-:W-:Y:S02]  /*15ee0*/  LEA R134, P3, R12.reuse, UR10, 0x2 ;  /* 0x0000000a0c867c11 */ /* 0x040fe4000f8610ff */
[----:B------:R-:W-:Y:S02]  /*15ef0*/  LEA.HI.X.SX32 R11, R11, R14, 0x1, P4 ;  /* 0x0000000e0b0b7211 */ /* 0x000fe400020f0eff */
[----:B------:R-:W-:Y:S02]  /*15f00*/  LEA.HI.X R135, R12, UR11, R13, 0x2, P3 ;  /* 0x0000000b0c877c11 */ /* 0x000fe400098f140d */
[----:B------:R-:W-:-:S04]  /*15f10*/  LEA R136, P3, R10, UR10, 0x2 ;  /* 0x0000000a0a887c11 */ /* 0x000fc8000f8610ff */
[----:B------:R-:W-:Y:S01]  /*15f20*/  LEA.HI.X R137, R10, UR11, R11, 0x2, P3 ;  /* 0x0000000b0a897c11 */ /* 0x000fe200098f140b */
[----:B------:R-:W5:Y:S05]  /*15f30*/  LDG.E.64 R134, desc[UR36][R134.64] ;  /* 0x0000002486867981 */ /* 0x000f6a000c1e1b00 */
[----:B------:R-:W5:Y:S03]  /*15f40*/  LDG.E.64 R136, desc[UR36][R136.64] ;  /* 0x0000002488887981 */ /* 0x000f66000c1e1b00 */
.L_x_1662:
[----:B------:R-:W-:Y:S05]  /*15f50*/  BSYNC.RECONVERGENT B2 ;  /* 0x0000000000027941 */ /* 0x000fea0003800200 */
.L_x_1661:
        /* <DEDUP_REMOVED lines=11> */
[----:B------:R-:W-:-:S04]  /*16010*/  IMAD.IADD R11, R5, 0x1, R0 ;  /* 0x00000001050b7824 */ /* 0x000fc800078e0200 */
[----:B------:R-:W-:-:S04]  /*16020*/  IMAD R11, R0, 0x4, R11 ;  /* 0x00000004000b7824 */ /* 0x000fc800078e020b */
[----:B------:R-:W-:-:S04]  /*16030*/  IMAD R11, R0, 0x2, R11 ;  /* 0x00000002000b7824 */ /* 0x000fc800078e020b */
[----:B------:R-:W-:-:S04]  /*16040*/  IMAD R11, R0, 0x2, R11 ;  /* 0x00000002000b7824 */ /* 0x000fc800078e020b */
[----:B------:R-:W-:Y:S02]  /*16050*/  IMAD R10, R10, 0x40, R11 ;  /* 0x000000400a0a7824 */ /* 0x000fe400078e020b */
[----:B------:R-:W0:Y:S02]  /*16060*/  S2R R11, SR_TID.X ;  /* 0x00000000000b7919 */ /* 0x000e240000002100 */
[----:B------:R-:W-:-:S05]  /*16070*/  IMAD.SHL.U32 R10, R10, 0x4, RZ ;  /* 0x000000040a0a7824 */ /* 0x000fca00078e00ff */
[----:B------:R-:W-:Y:S02]  /*16080*/  SHF.R.S32.HI R12, RZ, 0x1f, R10 ;  /* 0x0000001fff0c7819 */ /* 0x000fe4000001140a */
[----:B0-----:R-:W-:-:S04]  /*16090*/  SHF.L.U32 R11, R11, 0x1, RZ ;  /* 0x000000010b0b7819 */ /* 0x001fc800000006ff */
[----:B------:R-:W-:-:S05]  /*160a0*/  LOP3.LUT R11, R11, 0x2, RZ, 0xc0, !PT ;  /* 0x000000020b0b7812 */ /* 0x000fca00078ec0ff */
[----:B------:R-:W-:-:S05]  /*160b0*/  IMAD R11, R0, UR6, R11 ;  /* 0x00000006000b7c24 */ /* 0x000fca000f8e020b */
[----:B------:R-:W-:-:S04]  /*160c0*/  IADD3 R10, P3, PT, R11, R10, RZ ;  /* 0x0000000a0b0a7210 */ /* 0x000fc80007f7e0ff */
[----:B------:R-:W-:Y:S02]  /*160d0*/  LEA.HI.X.SX32 R11, R11, R12, 0x1, P3 ;  /* 0x0000000c0b0b7211 */ /* 0x000fe400018f0eff */
[----:B------:R-:W-:-:S04]  /*160e0*/  LEA R138, P3, R10, UR10, 0x2 ;  /* 0x0000000a0a8a7c11 */ /* 0x000fc8000f8610ff */
[----:B------:R-:W-:-:S06]  /*160f0*/  LEA.HI.X R139, R10, UR11, R11, 0x2, P3 ;  /* 0x0000000b0a8b7c11 */ /* 0x000fcc00098f140b */
[----:B------:R-:W5:Y:S03]  /*16100*/  LDG.E.64 R138, desc[UR36][R138.64] ;  /* 0x000000248a8a7981 */ /* 0x000f66000c1e1b00 */
.L_x_1664:
[----:B------:R-:W-:Y:S05]  /*16110*/  BSYNC.RECONVERGENT B2 ;  /* 0x0000000000027941 */ /* 0x000fea0003800200 */
.L_x_1663:
        /* <DEDUP_REMOVED lines=14> */
[----:B------:R-:W-:-:S05]  /*16200*/  IMAD R11, R0, 0x2, R11 ;  /* 0x00000002000b7824 */ /* 0x000fca00078e020b */
[----:B------:R-:W-:-:S05]  /*16210*/  IADD3 R11, PT, PT, R11, R0, RZ ;  /* 0x000000000b0b7210 */ /* 0x000fca0007ffe0ff */
        /* <DEDUP_REMOVED lines=12> */
.L_x_1666:
[----:B------:R-:W-:Y:S05]  /*162e0*/  BSYNC.RECONVERGENT B2 ;  /* 0x0000000000027941 */ /* 0x000fea0003800200 */
.L_x_1665:
        /* <DEDUP_REMOVED lines=12> */
[----:B------:R-:W-:-:S05]  /*163b0*/  IMAD R11, R0, 0x4, R11 ;  /* 0x00000004000b7824 */ /* 0x000fca00078e020b */
[----:B------:R-:W-:-:S05]  /*163c0*/  LEA R11, R0, R11, 0x1 ;  /* 0x0000000b000b7211 */ /* 0x000fca00078e08ff */
[----:B------:R-:W-:-:S04]  /*163d0*/  IMAD R11, R0, 0x2, R11 ;  /* 0x00000002000b7824 */ /* 0x000fc800078e020b */
        /* <DEDUP_REMOVED lines=13> */
.L_x_1668:
[----:B------:R-:W-:Y:S05]  /*164b0*/  BSYNC.RECONVERGENT B2 ;  /* 0x0000000000027941 */ /* 0x000fea0003800200 */
.L_x_1667:
        /* <DEDUP_REMOVED lines=13> */
[----:B------:R-:W-:-:S04]  /*16590*/  IMAD R11, R0, 0x2, R11 ;  /* 0x00000002000b7824 */ /* 0x000fc800078e020b */
[----:B------:R-:W-:-:S04]  /*165a0*/  IMAD R11, R0, 0x2, R11 ;  /* 0x00000002000b7824 */ /* 0x000fc800078e020b */
[----:B------:R-:W-:-:S04]  /*165b0*/  IMAD R11, R0, 0x2, R11 ;  /* 0x00000002000b7824 */ /* 0x000fc800078e020b */
[----:B------:R-:W-:-:S05]  /*165c0*/  IMAD.IADD R11, R11, 0x1, R0 ;  /* 0x000000010b0b7824 */ /* 0x000fca00078e0200 */
[----:B------:R-:W-:Y:S02]  /*165d0*/  LEA R10, R10, R11, 0x6 ;  /* 0x0000000b0a0a7211 */ /* 0x000fe400078e30ff */
[----:B------:R-:W0:Y:S03]  /*165e0*/  S2R R11, SR_TID.X ;  /* 0x00000000000b7919 */ /* 0x000e260000002100 */
        /* <DEDUP_REMOVED lines=10> */
.L_x_1670:
[----:B------:R-:W-:Y:S05]  /*16690*/  BSYNC.RECONVERGENT B2 ;  /* 0x0000000000027941 */ /* 0x000fea0003800200 */
.L_x_1669:
        /* <DEDUP_REMOVED lines=29> */
.L_x_1672:
[----:B------:R-:W-:Y:S05]  /*16870*/  BSYNC.RECONVERGENT B2 ;  /* 0x0000000000027941 */ /* 0x000fea0003800200 */
.L_x_1671:
        /* <DEDUP_REMOVED lines=30> */
.L_x_1674:
[----:B------:R-:W-:Y:S05]  /*16a60*/  BSYNC.RECONVERGENT B2 ;  /* 0x0000000000027941 */ /* 0x000fea0003800200 */
.L_x_1673:
        /* <DEDUP_REMOVED lines=15> */
[----:B------:R-:W-:Y:S02]  /*16b60*/  IMAD R10, R0, 0x2, R10 ;  /* 0x00000002000a7824 */ /* 0x000fe400078e020a */
[----:B--2---:R-:W-:Y:S02]  /*16b70*/  IMAD R11, R12, R11, RZ ;  /* 0x0000000b0c0b7224 */ /* 0x004fe400078e02ff */
[----:B-1----:R-:W-:Y:S02]  /*16b80*/  IMAD.SHL.U32 R12, R13, 0x2, RZ ;  /* 0x000000020d0c7824 */ /* 0x002fe400078e00ff */
[----:B------:R-:W-:Y:S01]  /*16b90*/  IMAD R13, R0, 0x2, R10 ;  /* 0x00000002000d7824 */ /* 0x000fe200078e020a */
[----:B------:R-:W-:Y:S02]  /*16ba0*/  SHF.L.U32 R11, R11, 0x8, RZ ;  /* 0x000000080b0b7819 */ /* 0x000fe400000006ff */
[----:B------:R-:W-:Y:S01]  /*16bb0*/  LOP3.LUT R12, R12, 0x2, RZ, 0xc0, !PT ;  /* 0x000000020c0c7812 */ /* 0x000fe200078ec0ff */
[----:B------:R-:W-:-:S04]  /*16bc0*/  IMAD R13, R0, 0x2, R13 ;  /* 0x00000002000d7824 */ /* 0x000fc800078e020d */
[C---:B------:R-:W-:Y:S02]  /*16bd0*/  IMAD R10, R0.reuse, UR6, R12 ;  /* 0x00000006000a7c24 */ /* 0x040fe4000f8e020c */
[----:B------:R-:W-:Y:S02]  /*16be0*/  IMAD R12, R0, 0x10, R5 ;  /* 0x00000010000c7824 */ /* 0x000fe400078e0205 */
[--C-:B------:R-:W-:Y:S01]  /*16bf0*/  IMAD R13, R13, 0x4, R11.reuse ;  /* 0x000000040d0d7824 */ /* 0x100fe200078e020b */
[----:B------:R-:W-:Y:S01]  /*16c00*/  SHF.R.S32.HI R14, RZ, 0x1f, R10 ;  /* 0x0000001fff0e7819 */ /* 0x000fe2000001140a */
[----:B------:R-:W-:-:S03]  /*16c10*/  IMAD.U32 R11, R12, 0x4, R11 ;  /* 0x000000040c0b7824 */ /* 0x000fc600078e000b */
        /* <DEDUP_REMOVED lines=10> */
.L_x_1676:
[----:B------:R-:W-:Y:S05]  /*16cc0*/  BSYNC.RECONVERGENT B2 ;  /* 0x0000000000027941 */ /* 0x000fea0003800200 */
.L_x_1675:
        /* <DEDUP_REMOVED lines=16> */
[----:B------:R-:W-:-:S04]  /*16dd0*/  IMAD R11, R0, 0x2, R11 ;  /* 0x00000002000b7824 */ /* 0x000fc800078e020b */
[----:B------:R-:W-:-:S04]  /*16de0*/  IMAD R11, R0, 0x2, R11 ;  /* 0x00000002000b7824 */ /* 0x000fc800078e020b */
[----:B------:R-:W-:-:S05]  /*16df0*/  IMAD R11, R0, 0x2, R11 ;  /* 0x00000002000b7824 */ /* 0x000fca00078e020b */
        /* <DEDUP_REMOVED lines=12> */
.L_x_1678:
[----:B------:R-:W-:Y:S05]  /*16ec0*/  BSYNC.RECONVERGENT B2 ;  /* 0x0000000000027941 */ /* 0x000fea0003800200 */
.L_x_1677:
        /* <DEDUP_REMOVED lines=32> */
.L_x_1680:
[----:B------:R-:W-:Y:S05]  /*170d0*/  BSYNC.RECONVERGENT B2 ;  /* 0x0000000000027941 */ /* 0x000fea0003800200 */
.L_x_1679:
        /* <DEDUP_REMOVED lines=32> */
.L_x_1682:
[----:B------:R-:W-:Y:S05]  /*172e0*/  BSYNC.RECONVERGENT B2 ;  /* 0x0000000000027941 */ /* 0x000fea0003800200 */
.L_x_1681:
        /* <DEDUP_REMOVED lines=33> */
.L_x_1684:
[----:B------:R-:W-:Y:S05]  /*17500*/  BSYNC.RECONVERGENT B2 ;  /* 0x0000000000027941 */ /* 0x000fea0003800200 */
.L_x_1683:
        /* <DEDUP_REMOVED lines=33> */
.L_x_1686:
[----:B------:R-:W-:Y:S05]  /*17720*/  BSYNC.RECONVERGENT B2 ;  /* 0x0000000000027941 */ /* 0x000fea0003800200 */
.L_x_1685:
        /* <DEDUP_REMOVED lines=22> */
[----:B------:R-:W-:Y:S02]  /*17890*/  IMAD R10, R10, 0x40, R11 ;  /* 0x000000400a0a7824 */ /* 0x000fe400078e020b */
[----:B------:R-:W0:Y:S03]  /*178a0*/  S2R R11, SR_TID.X ;  /* 0x00000000000b7919 */ /* 0x000e260000002100 */
[----:B------:R-:W-:-:S04]  /*178b0*/  SHF.L.U32 R10, R10, 0x2, RZ ;  /* 0x000000020a0a7819 */ /* 0x000fc800000006ff */
        /* <DEDUP_REMOVED lines=9> */
.L_x_1688:
[----:B------:R-:W-:Y:S05]  /*17950*/  BSYNC.RECONVERGENT B2 ;  /* 0x0000000000027941 */ /* 0x000fea0003800200 */
.L_x_1687:
        /* <DEDUP_REMOVED lines=34> */
.L_x_1690:
[----:B------:R-:W-:Y:S05]  /*17b80*/  BSYNC.RECONVERGENT B2 ;  /* 0x0000000000027941 */ /* 0x000fea0003800200 */
.L_x_1689:
        /* <DEDUP_REMOVED lines=35> */
.L_x_1692:
[----:B------:R-:W-:Y:S05]  /*17dc0*/  BSYNC.RECONVERGENT B2 ;  /* 0x0000000000027941 */ /* 0x000fea0003800200 */
.L_x_1691:
        /* <DEDUP_REMOVED lines=35> */
.L_x_1694:
[----:B------:R-:W-:Y:S05]  /*18000*/  BSYNC.RECONVERGENT B2 ;  /* 0x0000000000027941 */ /* 0x000fea0003800200 */
.L_x_1693:
        /* <DEDUP_REMOVED lines=36> */
.L_x_1696:
[----:B------:R-:W-:Y:S05]  /*18250*/  BSYNC.RECONVERGENT B2 ;  /* 0x0000000000027941 */ /* 0x000fea0003800200 */
.L_x_1695:
        /* <DEDUP_REMOVED lines=36> */
.L_x_1698:
[----:B------:R-:W-:Y:S05]  /*184a0*/  BSYNC.RECONVERGENT B2 ;  /* 0x0000000000027941 */ /* 0x000fea0003800200 */
.L_x_1697:
        /* <DEDUP_REMOVED lines=37> */
.L_x_1700:
[----:B------:R-:W-:Y:S05]  /*18700*/  BSYNC.RECONVERGENT B2 ;  /* 0x0000000000027941 */ /* 0x000fea0003800200 */
.L_x_1699:
        /* <DEDUP_REMOVED lines=37> */
.L_x_1702:
[----:B------:R-:W-:Y:S05]  /*18960*/  BSYNC.RECONVERGENT B2 ;  /* 0x0000000000027941 */ /* 0x000fea0003800200 */
.L_x_1701:
        /* <DEDUP_REMOVED lines=38> */
.L_x_1704:
[----:B------:R-:W-:Y:S05]  /*18bd0*/  BSYNC.RECONVERGENT B2 ;  /* 0x0000000000027941 */ /* 0x000fea0003800200 */
.L_x_1703:
[----:B------:R-:W-:Y:S01]  /*18be0*/  IMAD.IADD R10, R5, 0x1, R0 ;  /* 0x00000001050a7824 */ /* 0x000fe200078e0200 */
[----:B------:R-:W-:Y:S03]  /*18bf0*/  BSSY.RECONVERGENT B2, `(.L_x_1705) ;  /* 0x000002c000027945 */ /* 0x000fe60003800200 */
        /* <DEDUP_REMOVED lines=21> */
[----:B------:R0:W2:Y:S01]  /*18d50*/  LDG.E R12, desc[UR36][R12.64] ;  /* 0x000000240c0c7981 */ /* 0x0000a2000c1e1900 */
[----:B------:R-:W-:Y:S01]  /*18d60*/  IMAD R11, R0, UR12, RZ ;  /* 0x0000000c000b7c24 */ /* 0x000fe2000f8e02ff */
[----:B0-----:R-:W0:Y:S02]  /*18d70*/  S2R R13, SR_TID.X ;  /* 0x00000000000d7919 */ /* 0x001e240000002100 */
[----:B0-----:R-:W-:-:S05]  /*18d80*/  IMAD.SHL.U32 R13, R13, 0x2, RZ ;  /* 0x000000020d0d7824 */ /* 0x001fca00078e00ff */
[----:B------:R-:W-:Y:S01]  /*18d90*/  LOP3.LUT R13, R13, 0x2, RZ, 0xc0, !PT ;  /* 0x000000020d0d7812 */ /* 0x000fe200078ec0ff */
[----:B--2---:R-:W-:Y:S01]  /*18da0*/  IMAD R11, R11, R12, RZ ;  /* 0x0000000c0b0b7224 */ /* 0x004fe200078e02ff */
[----:B------:R-:W-:-:S03]  /*18db0*/  LEA R12, R0, R5, 0x5 ;  /* 0x00000005000c7211 */ /* 0x000fc600078e28ff */
[----:B------:R-:W-:Y:S02]  /*18dc0*/  IMAD.SHL.U32 R14, R11, 0x100, RZ ;  /* 0x000001000b0e7824 */ /* 0x000fe400078e00ff */
[----:B------:R-:W-:Y:S02]  /*18dd0*/  IMAD R11, R0, UR6, R13 ;  /* 0x00000006000b7c24 */ /* 0x000fe4000f8e020d */
[--C-:B------:R-:W-:Y:S02]  /*18de0*/  IMAD.U32 R12, R12, 0x4, R14.reuse ;  /* 0x000000040c0c7824 */ /* 0x100fe400078e000e */
[----:B------:R-:W-:Y:S01]  /*18df0*/  IMAD R14, R10, 0x4, R14 ;  /* 0x000000040a0e7824 */ /* 0x000fe200078e020e */
[----:B------:R-:W-:-:S04]  /*18e00*/  SHF.R.S32.HI R15, RZ, 0x1f, R11 ;  /* 0x0000001fff0f7819 */ /* 0x000fc8000001140b */
        /* <DEDUP_REMOVED lines=10> */
.L_x_1706:
[----:B------:R-:W-:Y:S05]  /*18eb0*/  BSYNC.RECONVERGENT B2 ;  /* 0x0000000000027941 */ /* 0x000fea0003800200 */
.L_x_1705:
[----:B------:R-:W-:Y:S01]  /*18ec0*/  BSSY.RECONVERGENT B2, `(.L_x_1707) ;  /* 0x0000018000027945 */ /* 0x000fe20003800200 */
[----:B------:R-:W-:-:S03]  /*18ed0*/  IMAD R12, R0, 0x2, R10 ;  /* 0x00000002000c7824 */ /* 0x000fc600078e020a */
        /* <DEDUP_REMOVED lines=10> */
[----:B------:R-:W0:Y:S03]  /*18f80*/  S2R R11, SR_TID.X ;  /* 0x00000000000b7919 */ /* 0x000e260000002100 */
[----:B------:R-:W-:-:S05]  /*18f90*/  LEA R10, R10, R12, 0x6 ;  /* 0x0000000c0a0a7211 */ /* 0x000fca00078e30ff */
        /* <DEDUP_REMOVED lines=10> */
.L_x_1708:
[----:B------:R-:W-:Y:S05]  /*19040*/  BSYNC.RECONVERGENT B2 ;  /* 0x0000000000027941 */ /* 0x000fea0003800200 */
.L_x_1707:
[----:B------:R-:W-:Y:S01]  /*19050*/  BSSY.RECONVERGENT B2, `(.L_x_1709) ;  /* 0x0000018000027945 */ /* 0x000fe20003800200 */
[----:B------:R-:W-:-:S03]  /*19060*/  IMAD.IADD R12, R12, 0x1, R0 ;  /* 0x000000010c0c7824 */ /* 0x000fc600078e0200 */
        /* <DEDUP_REMOVED lines=11> */
[----:B------:R-:W-:-:S05]  /*19120*/  IMAD R10, R10, 0x40, R12 ;  /* 0x000000400a0a7824 */ /* 0x000fca00078e020c */
        /* <DEDUP_REMOVED lines=10> */
.L_x_1710:
[----:B------:R-:W-:Y:S05]  /*191d0*/  BSYNC.RECONVERGENT B2 ;  /* 0x0000000000027941 */ /* 0x000fea0003800200 */
.L_x_1709:
        /* <DEDUP_REMOVED lines=24> */
.L_x_1712:
[----:B------:R-:W-:Y:S05]  /*19360*/  BSYNC.RECONVERGENT B2 ;  /* 0x0000000000027941 */ /* 0x000fea0003800200 */
.L_x_1711:
[----:B------:R-:W-:Y:S01]  /*19370*/  BSSY.RECONVERGENT B2, `(.L_x_1713) ;  /* 0x0000018000027945 */ /* 0x000fe20003800200 */
[----:B------:R-:W-:-:S03]  /*19380*/  IADD3 R12, PT, PT, R12, R0, RZ ;  /* 0x000000000c0c7210 */ /* 0x000fc60007ffe0ff */
        /* <DEDUP_REMOVED lines=22> */
.L_x_1714:
[----:B------:R-:W-:Y:S05]  /*194f0*/  BSYNC.RECONVERGENT B2 ;  /* 0x0000000000027941 */ /* 0x000fea0003800200 */
.L_x_1713:
        /* <DEDUP_REMOVED lines=24> */
.L_x_1716:
[----:B------:R-:W-:Y:S05]  /*19680*/  BSYNC.RECONVERGENT B2 ;  /* 0x0000000000027941 */ /* 0x000fea0003800200 */
.L_x_1715:
        /* <DEDUP_REMOVED lines=24> */
.L_x_1718:
[----:B------:R-:W-:Y:S05]  /*19810*/  BSYNC.RECONVERGENT B2 ;  /* 0x0000000000027941 */ /* 0x000fea0003800200 */
.L_x_1717:
        /* <DEDUP_REMOVED lines=24> */
.L_x_1720:
[----:B------:R-:W-:Y:S05]  /*199a0*/  BSYNC.RECONVERGENT B2 ;  /* 0x0000000000027941 */ /* 0x000fea0003800200 */
.L_x_1719:
        /* <DEDUP_REMOVED lines=24> */
.L_x_1722:
[----:B------:R-:W-:Y:S05]  /*19b30*/  BSYNC.RECONVERGENT B2 ;  /* 0x0000000000027941 */ /* 0x000fea0003800200 */
.L_x_1721:
        /* <DEDUP_REMOVED lines=24> */
.L_x_1724:
[----:B------:R-:W-:Y:S05]  /*19cc0*/  BSYNC.RECONVERGENT B2 ;  /* 0x0000000000027941 */ /* 0x000fea0003800200 */
.L_x_1723:
        /* <DEDUP_REMOVED lines=24> */
.L_x_1726:
[----:B------:R-:W-:Y:S05]  /*19e50*/  BSYNC.RECONVERGENT B2 ;  /* 0x0000000000027941 */ /* 0x000fea0003800200 */
.L_x_1725:
        /* <DEDUP_REMOVED lines=24> */
.L_x_1728:
[----:B------:R-:W-:Y:S05]  /*19fe0*/  BSYNC.RECONVERGENT B2 ;  /* 0x0000000000027941 */ /* 0x000fea0003800200 */
.L_x_1727:
        /* <DEDUP_REMOVED lines=24> */
.L_x_1730:
[----:B------:R-:W-:Y:S05]  /*1a170*/  BSYNC.RECONVERGENT B2 ;  /* 0x0000000000027941 */ /* 0x000fea0003800200 */
.L_x_1729:
        /* <DEDUP_REMOVED lines=24> */
.L_x_1732:
[----:B------:R-:W-:Y:S05]  /*1a300*/  BSYNC.RECONVERGENT B2 ;  /* 0x0000000000027941 */ /* 0x000fea0003800200 */
.L_x_1731:
        /* <DEDUP_REMOVED lines=24> */
.L_x_1734:
[----:B------:R-:W-:Y:S05]  /*1a490*/  BSYNC.RECONVERGENT B2 ;  /* 0x0000000000027941 */ /* 0x000fea0003800200 */
.L_x_1733:
        /* <DEDUP_REMOVED lines=24> */
.L_x_1736:
[----:B------:R-:W-:Y:S05]  /*1a620*/  BSYNC.RECONVERGENT B2 ;  /* 0x0000000000027941 */ /* 0x000fea0003800200 */
.L_x_1735:
        /* <DEDUP_REMOVED lines=24> */
.L_x_1738:
[----:B------:R-:W-:Y:S05]  /*1a7b0*/  BSYNC.RECONVERGENT B2 ;  /* 0x0000000000027941 */ /* 0x000fea0003800200 */
.L_x_1737:
        /* <DEDUP_REMOVED lines=24> */
.L_x_1740:
[----:B------:R-:W-:Y:S05]  /*1a940*/  BSYNC.RECONVERGENT B2 ;  /* 0x0000000000027941 */ /* 0x000fea0003800200 */
.L_x_1739:
        /* <DEDUP_REMOVED lines=24> */
.L_x_1742:
[----:B------:R-:W-:Y:S05]  /*1aad0*/  BSYNC.RECONVERGENT B2 ;  /* 0x0000000000027941 */ /* 0x000fea0003800200 */
.L_x_1741:
        /* <DEDUP_REMOVED lines=24> */
.L_x_1744:
[----:B------:R-:W-:Y:S05]  /*1ac60*/  BSYNC.RECONVERGENT B2 ;  /* 0x0000000000027941 */ /* 0x000fea0003800200 */
.L_x_1743:
        /* <DEDUP_REMOVED lines=24> */
.L_x_1746:
[----:B------:R-:W-:Y:S05]  /*1adf0*/  BSYNC.RECONVERGENT B2 ;  /* 0x0000000000027941 */ /* 0x000fea0003800200 */
.L_x_1745:
        /* <DEDUP_REMOVED lines=24> */
.L_x_1748:
[----:B------:R-:W-:Y:S05]  /*1af80*/  BSYNC.RECONVERGENT B2 ;  /* 0x0000000000027941 */ /* 0x000fea0003800200 */
.L_x_1747:
        /* <DEDUP_REMOVED lines=24> */
.L_x_1750:
[----:B------:R-:W-:Y:S05]  /*1b110*/  BSYNC.RECONVERGENT B2 ;  /* 0x0000000000027941 */ /* 0x000fea0003800200 */
.L_x_1749:
        /* <DEDUP_REMOVED lines=24> */
.L_x_1752:
[----:B------:R-:W-:Y:S05]  /*1b2a0*/  BSYNC.RECONVERGENT B2 ;  /* 0x0000000000027941 */ /* 0x000fea0003800200 */
.L_x_1751:
        /* <DEDUP_REMOVED lines=24> */
.L_x_1754:
[----:B------:R-:W-:Y:S05]  /*1b430*/  BSYNC.RECONVERGENT B2 ;  /* 0x0000000000027941 */ /* 0x000fea0003800200 */
.L_x_1753:
        /* <DEDUP_REMOVED lines=24> */
.L_x_1756:
[----:B------:R-:W-:Y:S05]  /*1b5c0*/  BSYNC.RECONVERGENT B2 ;  /* 0x0000000000027941 */ /* 0x000fea0003800200 */
.L_x_1755:
        /* <DEDUP_REMOVED lines=24> */
.L_x_1758:
[----:B------:R-:W-:Y:S05]  /*1b750*/  BSYNC.RECONVERGENT B2 ;  /* 0x0000000000027941 */ /* 0x000fea0003800200 */
.L_x_1757:
        /* <DEDUP_REMOVED lines=24> */
.L_x_1760:
[----:B------:R-:W-:Y:S05]  /*1b8e0*/  BSYNC.RECONVERGENT B2 ;  /* 0x0000000000027941 */ /* 0x000fea0003800200 */
.L_x_1759:
        /* <DEDUP_REMOVED lines=24> */
.L_x_1762:
[----:B------:R-:W-:Y:S05]  /*1ba70*/  BSYNC.RECONVERGENT B2 ;  /* 0x0000000000027941 */ /* 0x000fea0003800200 */
.L_x_1761:
        /* <DEDUP_REMOVED lines=24> */
.L_x_1764:
[----:B------:R-:W-:Y:S05]  /*1bc00*/  BSYNC.RECONVERGENT B2 ;  /* 0x0000000000027941 */ /* 0x000fea0003800200 */
.L_x_1763:
        /* <DEDUP_REMOVED lines=24> */
.L_x_1766:
[----:B------:R-:W-:Y:S05]  /*1bd90*/  BSYNC.RECONVERGENT B2 ;  /* 0x0000000000027941 */ /* 0x000fea0003800200 */
.L_x_1765:
[----:B------:R-:W-:Y:S05]  /*1bda0*/  @P1 BRA `(.L_x_1534) ;  /* 0x0000000000581947 */ /* 0x000fea0003800000 */
        /* <DEDUP_REMOVED lines=8> */
[----:B------:R-:W-:Y:S02]  /*1be30*/  IMAD.IADD R12, R12, 0x1, R0 ;  /* 0x000000010c0c7824 */ /* 0x000fe400078e0200 */
        /* <DEDUP_REMOVED lines=13> */
.L_x_1534:
[----:B------:R-:W-:Y:S05]  /*1bf10*/  BSYNC.RECONVERGENT B0 ;  /* 0x0000000000007941 */ /* 0x000fea0003800200 */
.L_x_1415:
[----:B01234-:R-:W2:Y:S04]  /*1bf20*/  LDL R10, [R1+0x260] ;  /* 0x00026000010a7983 */ /* 0x01fea80000100800 */
[----:B------:R-:W3:Y:S04]  /*1bf30*/  LDL R5, [R1+0x264] ;  /* 0x0002640001057983 */ /* 0x000ee80000100800 */
        /* <DEDUP_REMOVED lines=8> */
[----:B------:R0:W-:Y:S04]  /*1bfc0*/  STL [R1+0x2cc], R29 ;  /* 0x0002cc1d01007387 */ /* 0x0001e80000100800 */
[----:B0-----:R-:W4:Y:S04]  /*1bfd0*/  LDL R29, [R1+0x244] ;  /* 0x00024400011d7983 */ /* 0x001f280000100800 */
        /* <DEDUP_REMOVED lines=28> */
[----:B------:R1:W-:Y:S04]  /*1c1a0*/  STL [R1+0x27c], R2 ;  /* 0x00027c0201007387 */ /* 0x0003e80000100800 */
[----:B------:R1:W-:Y:S04]  /*1c1b0*/  STL [R1+0x278], R0 ;  /* 0x0002780001007387 */ /* 0x0003e80000100800 */
[----:B0-----:R-:W4:Y:S04]  /*1c1c0*/  LDL R19, [R1+0x1e4] ;  /* 0x0001e40001137983 */ /* 0x001f280000100800 */
        /* <DEDUP_REMOVED lines=11> */
[----:B--2--5:R-:W-:Y:S01]  /*1c280*/  FMUL.FTZ R10, R10, R122 ;  /* 0x0000007a0a0a7220 */ /* 0x024fe20000410000 */
[----:B---3--:R-:W-:-:S04]  /*1c290*/  FMUL.FTZ R5, R5, R123 ;  /* 0x0000007b05057220 */ /* 0x008fc80000410000 */
[----:B----4-:R-:W-:Y:S02]  /*1c2a0*/  FFMA.FTZ R5, R21, R121, R5 ;  /* 0x0000007915057223 */ /* 0x010fe40000010005 */
[----:B------:R-:W2:Y:S02]  /*1c2b0*/  LDL R21, [R1+0x1ec] ;  /* 0x0001ec0001157983 */ /* 0x000ea40000100800 */
[----:B------:R-:W-:Y:S02]  /*1c2c0*/  FFMA.FTZ R5, R23, R125, R5 ;  /* 0x0000007d17057223 */ /* 0x000fe40000010005 */
[----:B------:R-:W3:Y:S02]  /*1c2d0*/  LDL R23, [R1+0x1f4] ;  /* 0x0001f40001177983 */ /* 0x000ee40000100800 */
[----:B------:R-:W-:Y:S02]  /*1c2e0*/  FFMA.FTZ R5, R25, R127, R5 ;  /* 0x0000007f19057223 */ /* 0x000fe40000010005 */
[----:B------:R-:W4:Y:S02]  /*1c2f0*/  LDL R25, [R1+0x1fc] ;  /* 0x0001fc0001197983 */ /* 0x000f240000100800 */
[----:B------:R-:W-:Y:S01]  /*1c300*/  FFMA.FTZ R5, R27, R129, R5 ;  /* 0x000000811b057223 */ /* 0x000fe20000010005 */
[----:B------:R-:W-:Y:S01]  /*1c310*/  FFMA.FTZ R10, R20, R120, R10 ;  /* 0x00000078140a7223 */ /* 0x000fe2000001000a */
[----:B------:R-:W2:Y:S02]  /*1c320*/  LDL R27, [R1+0x208] ;  /* 0x00020800011b7983 */ /* 0x000ea40000100800 */
[----:B------:R-:W-:Y:S01]  /*1c330*/  FFMA.FTZ R5, R29, R131, R5 ;  /* 0x000000831d057223 */ /* 0x000fe20000010005 */
[----:B------:R-:W-:Y:S01]  /*1c340*/  FFMA.FTZ R10, R22, R124, R10 ;  /* 0x0000007c160a7223 */ /* 0x000fe2000001000a */
[----:B------:R-:W3:Y:S02]  /*1c350*/  LDL R29, [R1+0x210] ;  /* 0x00021000011d7983 */ /* 0x000ee40000100800 */
[----:B------:R-:W-:Y:S01]  /*1c360*/  FFMA.FTZ R5, R249, R133, R5 ;  /* 0x00000085f9057223 */ /* 0x000fe20000010005 */
[----:B------:R-:W-:Y:S01]  /*1c370*/  FFMA.FTZ R10, R24, R126, R10 ;  /* 0x0000007e180a7223 */ /* 0x000fe2000001000a */
[----:B------:R-:W4:Y:S02]  /*1c380*/  LDL R249, [R1+0x204] ;  /* 0x0002040001f97983 */ /* 0x000f240000100800 */
        /* <DEDUP_REMOVED lines=8> */
[----:B------:R-:W4:Y:S03]  /*1c410*/  LDL R28, [R1+0x214] ;  /* 0x00021400011c7983 */ /* 0x000f260000100800 */
[----:B------:R-:W-:Y:S01]  /*1c420*/  FFMA.FTZ R10, R248, R134, R10 ;  /* 0x00000086f80a7223 */ /* 0x000fe2000001000a */
[----:B------:R-:W4:Y:S03]  /*1c430*/  LDL R252, [R1+0x200] ;  /* 0x0002000001fc7983 */ /* 0x000f260000100800 */
[----:B------:R-:W-:Y:S01]  /*1c440*/  FFMA.FTZ R10, R14, R136, R10 ;  /* 0x000000880e0a7223 */ /* 0x000fe2000001000a */
[----:B------:R-:W4:Y:S03]  /*1c450*/  LDL R248, [R1+0x1f8] ;  /* 0x0001f80001f87983 */ /* 0x000f260000100800 */
[----:B------:R-:W-:Y:S01]  /*1c460*/  FFMA.FTZ R10, R12, R138, R10 ;  /* 0x0000008a0c0a7223 */ /* 0x000fe2000001000a */
[----:B------:R-:W4:Y:S04]  /*1c470*/  LDL R22, [R1+0x1e8] ;  /* 0x0001e80001167983 */ /* 0x000f280000100800 */
[----:B------:R-:W4:Y:S04]  /*1c480*/  LDL R20, [R1+0x1e0] ;  /* 0x0001e00001147983 */ /* 0x000f280000100800 */
[----:B------:R-:W4:Y:S04]  /*1c490*/  LDL R15, [R1+0x1d4] ;  /* 0x0001d400010f7983 */ /* 0x000f280000100800 */
[----:B------:R-:W4:Y:S04]  /*1c4a0*/  LDL R14, [R1+0x1c8] ;  /* 0x0001c800010e7983 */ /* 0x000f280000100800 */
[----:B------:R-:W4:Y:S04]  /*1c4b0*/  LDL R13, [R1+0x1cc] ;  /* 0x0001cc00010d7983 */ /* 0x000f280000100800 */
[----:B------:R-:W4:Y:S04]  /*1c4c0*/  LDL R12, [R1+0x1c0] ;  /* 0x0001c000010c7983 */ /* 0x000f280000100800 */
[----:B------:R-:W4:Y:S01]  /*1c4d0*/  LDL R11, [R1+0x1c4] ;  /* 0x0001c400010b7983 */ /* 0x000f220000100800 */
[----:B------:R-:W-:Y:S01]  /*1c4e0*/  FFMA.FTZ R10, R2, R140, R10 ;  /* 0x0000008c020a7223 */ /* 0x000fe2000001000a */
[----:B------:R-:W-:-:S02]  /*1c4f0*/  FFMA.FTZ R5, R0, R141, R5 ;  /* 0x0000008d00057223 */ /* 0x000fc40000010005 */
[----:B------:R-:W4:Y:S04]  /*1c500*/  LDL R2, [R1+0x1a0] ;  /* 0x0001a00001027983 */ /* 0x000f280000100800 */
[----:B------:R-:W4:Y:S01]  /*1c510*/  LDL R0, [R1+0x1a4] ;  /* 0x0001a40001007983 */ /* 0x000f220000100800 */
[----:B---3--:R-:W-:-:S03]  /*1c520*/  FFMA.FTZ R10, R29, R142, R10 ;  /* 0x0000008e1d0a7223 */ /* 0x008fc6000001000a */
[----:B------:R0:W5:Y:S01]  /*1c530*/  LDL.LU R29, [R1+0x2cc] ;  /* 0x0002cc00011d7983 */ /* 0x0001620000300800 */
[----:B--2---:R-:W-:Y:S01]  /*1c540*/  FFMA.FTZ R10, R27, R144, R10 ;  /* 0x000000901b0a7223 */ /* 0x004fe2000001000a */
[----:B----4-:R-:W-:Y:S02]  /*1c550*/  FFMA.FTZ R5, R28, R143, R5 ;  /* 0x0000008f1c057223 */ /* 0x010fe40000010005 */
[----:B------:R0:W5:Y:S02]  /*1c560*/  LDL.LU R28, [R1+0x2c8] ;  /* 0x0002c800011c7983 */ /* 0x0001640000300800 */
[----:B------:R-:W-:Y:S01]  /*1c570*/  FFMA.FTZ R5, R26, R145, R5 ;  /* 0x000000911a057223 */ /* 0x000fe20000010005 */
[----:B------:R-:W-:Y:S01]  /*1c580*/  FFMA.FTZ R10, R252, R146, R10 ;  /* 0x00000092fc0a7223 */ /* 0x000fe2000001000a */
[----:B------:R0:W5:Y:S02]  /*1c590*/  LDL.LU R27, [R1+0x2c4] ;  /* 0x0002c400011b7983 */ /* 0x0001640000300800 */
[----:B------:R-:W-:Y:S01]  /*1c5a0*/  FFMA.FTZ R5, R249, R147, R5 ;  /* 0x00000093f9057223 */ /* 0x000fe20000010005 */
[----:B------:R-:W-:Y:S01]  /*1c5b0*/  FFMA.FTZ R10, R248, R148, R10 ;  /* 0x00000094f80a7223 */ /* 0x000fe2000001000a */
[----:B------:R0:W5:Y:S02]  /*1c5c0*/  LDL.LU R26, [R1+0x2c0] ;  /* 0x0002c000011a7983 */ /* 0x0001640000300800 */
        /* <DEDUP_REMOVED lines=27> */
[----:B------:R-:W-:-:S02]  /*1c780*/  FFMA.FTZ R5, R6, R167, R5 ;  /* 0x000000a706057223 */ /* 0x000fc40000010005 */
        /* <DEDUP_REMOVED lines=20> */
[----:B------:R-:W4:Y:S01]  /*1c8d0*/  LDL R0, [R1+0x13c] ;  /* 0x00013c0001007983 */ /* 0x000f220000100800 */
[----:B--2---:R-:W-:-:S03]  /*1c8e0*/  FFMA.FTZ R10, R252, R172, R10 ;  /* 0x000000acfc0a7223 */ /* 0x004fc6000001000a */
[----:B------:R-:W2:Y:S01]  /*1c8f0*/  LDL R252, [R1+0xf8] ;  /* 0x0000f80001fc7983 */ /* 0x000ea20000100800 */
[----:B---3--:R-:W-:-:S03]  /*1c900*/  FFMA.FTZ R5, R249, R173, R5 ;  /* 0x000000adf9057223 */ /* 0x008fc60000010005 */
[----:B------:R-:W3:Y:S01]  /*1c910*/  LDL R249, [R1+0xfc] ;  /* 0x0000fc0001f97983 */ /* 0x000ee20000100800 */
[----:B----4-:R-:W-:-:S03]  /*1c920*/  FFMA.FTZ R10, R7, R174, R10 ;  /* 0x000000ae070a7223 */ /* 0x010fc6000001000a */
[----:B------:R-:W4:Y:S01]  /*1c930*/  LDL R7, [R1+0x130] ;  /* 0x0001300001077983 */ /* 0x000f220000100800 */
[----:B------:R-:W-:-:S03]  /*1c940*/  FFMA.FTZ R5, R6, R175, R5 ;  /* 0x000000af06057223 */ /* 0x000fc60000010005 */
[----:B------:R-:W2:Y:S01]  /*1c950*/  LDL R6, [R1+0x134] ;  /* 0x0001340001067983 */ /* 0x000ea20000100800 */
[----:B------:R-:W-:Y:S01]  /*1c960*/  FFMA.FTZ R10, R9, R176, R10 ;  /* 0x000000b0090a7223 */ /* 0x000fe2000001000a */
[----:B------:R-:W-:Y:S02]  /*1c970*/  FFMA.FTZ R5, R8, R177, R5 ;  /* 0x000000b108057223 */ /* 0x000fe40000010005 */
[----:B------:R-:W3:Y:S01]  /*1c980*/  LDL R9, [R1+0x128] ;  /* 0x0001280001097983 */ /* 0x000ee20000100800 */
[----:B------:R-:W-:-:S03]  /*1c990*/  FFMA.FTZ R10, R12, R178, R10 ;  /* 0x000000b20c0a7223 */ /* 0x000fc6000001000a */
[----:B------:R-:W3:Y:S01]  /*1c9a0*/  LDL R8, [R1+0x12c] ;  /* 0x00012c0001087983 */ /* 0x000ee20000100800 */
[----:B------:R-:W-:-:S03]  /*1c9b0*/  FFMA.FTZ R5, R11, R179, R5 ;  /* 0x000000b30b057223 */ /* 0x000fc60000010005 */
[----:B------:R-:W3:Y:S04]  /*1c9c0*/  LDL R12, [R1+0x120] ;  /* 0x00012000010c7983 */ /* 0x000ee80000100800 */
        /* <DEDUP_REMOVED lines=41> */
[----:B---3--:R-:W-:-:S03]  /*1cc60*/  FFMA.FTZ R10, R9, R200, R10 ;  /* 0x000000c8090a7223 */ /* 0x008fc6000001000a */
[----:B------:R-:W3:Y:S01]  /*1cc70*/  LDL R9, [R1+0xd0] ;  /* 0x0000d00001097983 */ /* 0x000ee20000100800 */
[----:B------:R-:W-:-:S03]  /*1cc80*/  FFMA.FTZ R5, R8, R201, R5 ;  /* 0x000000c908057223 */ /* 0x000fc60000010005 */
[----:B------:R-:W4:Y:S01]  /*1cc90*/  LDL R8, [R1+0xd4] ;  /* 0x0000d40001087983 */ /* 0x000f220000100800 */
[----:B------:R-:W-:-:S03]  /*1cca0*/  FFMA.FTZ R10, R12, R202, R10 ;  /* 0x000000ca0c0a7223 */ /* 0x000fc6000001000a */
[----:B------:R-:W2:Y:S01]  /*1ccb0*/  LDL R12, [R1+0xd8] ;  /* 0x0000d800010c7983 */ /* 0x000ea20000100800 */
[----:B------:R-:W-:-:S03]  /*1ccc0*/  FFMA.FTZ R5, R11, R203, R5 ;  /* 0x000000cb0b057223 */ /* 0x000fc60000010005 */
[----:B------:R-:W3:Y:S01]  /*1ccd0*/  LDL R11, [R1+0xdc] ;  /* 0x0000dc00010b7983 */ /* 0x000ee20000100800 */
[----:B------:R-:W-:-:S03]  /*1cce0*/  FFMA.FTZ R10, R25, R204, R10 ;  /* 0x000000cc190a7223 */ /* 0x000fc6000001000a */
[----:B------:R0:W5:Y:S01]  /*1ccf0*/  LDL.LU R25, [R1+0x2bc] ;  /* 0x0002bc0001197983 */ /* 0x0001620000300800 */
        /* <DEDUP_REMOVED lines=12> */
[----:B------:R-:W-:Y:S01]  /*1cdc0*/  FFMA.FTZ R5, R18, R211, R5 ;  /* 0x000000d312057223 */ /* 0x000fe20000010005 */
[----:B------:R-:W-:Y:S02]  /*1cdd0*/  FFMA.FTZ R10, R252, R212, R10 ;  /* 0x000000d4fc0a7223 */ /* 0x000fe4000001000a */
[----:B------:R0:W5:Y:S01]  /*1cde0*/  LDL.LU R18, [R1+0x2a0] ;  /* 0x0002a00001127983 */ /* 0x0001620000300800 */
[----:B------:R-:W-:Y:S01]  /*1cdf0*/  FFMA.FTZ R5, R249, R213, R5 ;  /* 0x000000d5f9057223 */ /* 0x000fe20000010005 */
[----:B------:R-:W-:Y:S02]  /*1ce00*/  FFMA.FTZ R10, R248, R214, R10 ;  /* 0x000000d6f80a7223 */ /* 0x000fe4000001000a */
        /* <DEDUP_REMOVED lines=12> */
[----:B------:R-:W4:Y:S01]  /*1ced0*/  LDL R13, [R1+0x7c] ;  /* 0x00007c00010d7983 */ /* 0x000f220000100800 */
[----:B--2---:R-:W-:-:S03]  /*1cee0*/  FFMA.FTZ R10, R12, R220, R10 ;  /* 0x000000dc0c0a7223 */ /* 0x004fc6000001000a */
[----:B------:R-:W2:Y:S01]  /*1cef0*/  LDL R12, [R1+0x70] ;  /* 0x00007000010c7983 */ /* 0x000ea20000100800 */
[----:B---3--:R-:W-:Y:S01]  /*1cf00*/  FFMA.FTZ R5, R11, R221, R5 ;  /* 0x000000dd0b057223 */ /* 0x008fe20000010005 */
[----:B------:R-:W-:Y:S02]  /*1cf10*/  FFMA.FTZ R10, R9, R222, R10 ;  /* 0x000000de090a7223 */ /* 0x000fe4000001000a */
[----:B------:R-:W3:Y:S01]  /*1cf20*/  LDL R11, [R1+0x74] ;  /* 0x00007400010b7983 */ /* 0x000ee20000100800 */
[----:B----4-:R-:W-:-:S03]  /*1cf30*/  FFMA.FTZ R5, R8, R223, R5 ;  /* 0x000000df08057223 */ /* 0x010fc60000010005 */
[----:B------:R-:W4:Y:S01]  /*1cf40*/  LDL R9, [R1+0xa8] ;  /* 0x0000a80001097983 */ /* 0x000f220000100800 */
[----:B------:R-:W-:-:S03]  /*1cf50*/  FFMA.FTZ R10, R7, R224, R10 ;  /* 0x000000e0070a7223 */ /* 0x000fc6000001000a */
[----:B------:R-:W2:Y:S01]  /*1cf60*/  LDL R8, [R1+0xac] ;  /* 0x0000ac0001087983 */ /* 0x000ea20000100800 */
[----:B------:R-:W-:-:S03]  /*1cf70*/  FFMA.FTZ R5, R6, R225, R5 ;  /* 0x000000e106057223 */ /* 0x000fc60000010005 */
        /* <DEDUP_REMOVED lines=9> */
[----:B------:R-:W3:Y:S01]  /*1d010*/  LDL R0, [R1+0x94] ;  /* 0x0000940001007983 */ /* 0x000ee20000100800 */
[----:B------:R-:W-:-:S03]  /*1d020*/  FFMA.FTZ R10, R17, R230, R10 ;  /* 0x000000e6110a7223 */ /* 0x000fc6000001000a */
[----:B------:R0:W5:Y:S01]  /*1d030*/  LDL.LU R17, [R1+0x29c] ;  /* 0x00029c0001117983 */ /* 0x0001620000300800 */
[----:B------:R-:W-:-:S03]  /*1d040*/  FFMA.FTZ R5, R16, R231, R5 ;  /* 0x000000e710057223 */ /* 0x000fc60000010005 */
[----:B------:R0:W5:Y:S01]  /*1d050*/  LDL.LU R16, [R1+0x298] ;  /* 0x0002980001107983 */ /* 0x0001620000300800 */
[----:B----4-:R-:W-:-:S03]  /*1d060*/  FFMA.FTZ R10, R9, R232, R10 ;  /* 0x000000e8090a7223 */ /* 0x010fc6000001000a */
[----:B------:R0:W5:Y:S01]  /*1d070*/  LDL.LU R9, [R1+0x294] ;  /* 0x0002940001097983 */ /* 0x0001620000300800 */
[----:B--2---:R-:W-:-:S03]  /*1d080*/  FFMA.FTZ R5, R8, R233, R5 ;  /* 0x000000e908057223 */ /* 0x004fc60000010005 */
[----:B------:R0:W5:Y:S01]  /*1d090*/  LDL.LU R8, [R1+0x290] ;  /* 0x0002900001087983 */ /* 0x0001620000300800 */
[----:B---3--:R-:W-:-:S03]  /*1d0a0*/  FFMA.FTZ R10, R7, R234, R10 ;  /* 0x000000ea070a7223 */ /* 0x008fc6000001000a */
        /* <DEDUP_REMOVED lines=11> */
[----:B------:R-:W-:-:S04]  /*1d160*/  FFMA.FTZ R10, R252, R240, R10 ;  /* 0x000000f0fc0a7223 */ /* 0x000fc8000001000a */
[----:B------:R-:W-:Y:S02]  /*1d170*/  FFMA.FTZ R10, R248, R242, R10 ;  /* 0x000000f2f80a7223 */ /* 0x000fe4000001000a */
[----:B------:R-:W1:Y:S01]  /*1d180*/  S2R R248, SR_TID.X ;  /* 0x0000000000f87919 */ /* 0x000e620000002100 */
[----:B------:R-:W-:-:S04]  /*1d190*/  FFMA.FTZ R5, R249, R241, R5 ;  /* 0x000000f1f9057223 */ /* 0x000fc80000010005 */
[----:B------:R-:W-:Y:S01]  /*1d1a0*/  FFMA.FTZ R5, R15, R243, R5 ;  /* 0x000000f30f057223 */ /* 0x000fe20000010005 */
[----:B------:R-:W-:-:S03]  /*1d1b0*/  FFMA.FTZ R10, R14, R244, R10 ;  /* 0x000000f40e0a7223 */ /* 0x000fc6000001000a */
[----:B------:R-:W-:Y:S01]  /*1d1c0*/  FFMA.FTZ R5, R13, R245, R5 ;  /* 0x000000f50d057223 */ /* 0x000fe20000010005 */
[----:B------:R-:W-:Y:S01]  /*1d1d0*/  UMOV UR7, 0xffffffff ;  /* 0xffffffff00077882 */ /* 0x000fe20000000000 */
[----:B------:R-:W-:Y:S02]  /*1d1e0*/  FFMA.FTZ R10, R12, R246, R10 ;  /* 0x000000f60c0a7223 */ /* 0x000fe4000001000a */
[----:B------:R-:W-:-:S04]  /*1d1f0*/  FFMA.FTZ R5, R11, R247, R5 ;  /* 0x000000f70b057223 */ /* 0x000fc80000010005 */
[----:B------:R-:W-:Y:S01]  /*1d200*/  FADD.FTZ R5, R10, R5 ;  /* 0x000000050a057221 */ /* 0x000fe20000010000 */
[----:B-1----:R-:W-:Y:S01]  /*1d210*/  LOP3.LUT R249, R248, 0x1, RZ, 0xc0, !PT ;  /* 0x00000001f8f97812 */ /* 0x002fe200078ec0ff */
[----:B0-----:R-:W-:Y:S06]  /*1d220*/  BRA.DIV UR7, `(.L_x_1767) ;  /* 0x0000005207947947 */ /* 0x001fec000b800000 */
[----:B------:R0:W1:Y:S02]  /*1d230*/  SHFL.BFLY PT, R14, R5, 0x1, 0x1f ;  /* 0x0c201f00050e7f89 */ /* 0x00006400000e0000 */
.L_x_1838:
[----:B------:R2:W5:Y:S04]  /*1d240*/  LDL R15, [R1+0x4] ;  /* 0x00000400010f7983 */ /* 0x0005680000100800 */
[----:B------:R2:W5:Y:S04]  /*1d250*/  LDL R13, [R1+0x64] ;  /* 0x00006400010d7983 */ /* 0x0005680000100800 */
[----:B------:R2:W5:Y:S01]  /*1d260*/  LDL R12, [R1+0x60] ;  /* 0x00006000010c7983 */ /* 0x0005620000100800 */
[----:B------:R-:W-:Y:S01]  /*1d270*/  ISETP.EQ.U32.OR P1, PT, R249, 0x1, P1 ;  /* 0x00000001f900780c */ /* 0x000fe20000f22470 */
[----:B-1----:R-:W-:Y:S01]  /*1d280*/  FADD.FTZ R10, R5, R14 ;  /* 0x0000000e050a7221 */ /* 0x002fe20000010000 */
[----:B------:R-:W-:Y:S03]  /*1d290*/  BSSY.RECONVERGENT B0, `(.L_x_1768) ;  /* 0x000001b000007945 */ /* 0x000fe60003800200 */
[----:B------:R-:W-:-:S08]  /*1d2a0*/  FMUL.FTZ R10, R10, UR23 ;  /* 0x000000170a0a7c20 */ /* 0x000fd00008410000 */
[----:B--2---:R-:W-:Y:S05]  /*1d2b0*/  @P1 BRA `(.L_x_1769) ;  /* 0x0000000000601947 */ /* 0x004fea0003800000 */
[----:B------:R-:W1:Y:S01]  /*1d2c0*/  LDC R11, c[0x0][0x430] ;  /* 0x00010c00ff0b7b82 */ /* 0x000e620000000800 */
[----:B------:R-:W1:Y:S01]  /*1d2d0*/  LDCU UR7, c[0x0][0x408] ;  /* 0x00008100ff0777ac */ /* 0x000e620008000800 */
[----:B------:R-:W-:Y:S01]  /*1d2e0*/  ISETP.NE.U32.AND P1, PT, RZ, UR16, PT ;  /* 0x00000010ff007c0c */ /* 0x000fe2000bf25070 */
[----:B------:R-:W2:Y:S01]  /*1d2f0*/  LDL R252, [R1+0x68] ;  /* 0x0000680001fc7983 */ /* 0x000ea20000100800 */
[----:B------:R-:W-:Y:S02]  /*1d300*/  ISETP.NE.U32.AND P3, PT, RZ, UR14, PT ;  /* 0x0000000eff007c0c */ /* 0x000fe4000bf65070 */
[----:B------:R-:W-:Y:S02]  /*1d310*/  ISETP.NE.AND.EX P1, PT, RZ, UR17, PT, P1 ;  /* 0x00000011ff007c0c */ /* 0x000fe4000bf25310 */
[----:B------:R-:W-:Y:S01]  /*1d320*/  ISETP.NE.AND.EX P3, PT, RZ, UR15, PT, P3 ;  /* 0x0000000fff007c0c */ /* 0x000fe2000bf65330 */
[----:B-1----:R-:W-:-:S10]  /*1d330*/  VIADD R11, R11, UR7 ;  /* 0x000000070b0b7c36 */ /* 0x002fd40008000000 */
[----:B-----5:R-:W-:Y:S02]  /*1d340*/  @P1 ISETP.GE.AND P4, PT, R4, R11, PT ;  /* 0x0000000b0400120c */ /* 0x020fe40003f86270 */
[----:B0-----:R-:W0:Y:S02]  /*1d350*/  @P3 LDC.64 R4, c[0x0][0x438] ;  /* 0x00010e00ff043b82 */ /* 0x001e240000000a00 */
[----:B0-----:R-:W-:-:S06]  /*1d360*/  @P3 IMAD.WIDE R4, R12, 0x4, R4 ;  /* 0x000000040c043825 */ /* 0x001fcc00078e0204 */
[----:B------:R-:W3:Y:S01]  /*1d370*/  @P3 LDG.E R4, desc[UR36][R4.64] ;  /* 0x0000002404043981 */ /* 0x000ee2000c1e1900 */
[----:B------:R-:W0:Y:S01]  /*1d380*/  @P1 S2R R11, SR_CTAID.X ;  /* 0x00000000000b1919 */ /* 0x000e220000002500 */
[----:B---3--:R-:W-:Y:S02]  /*1d390*/  @P3 FADD.FTZ R10, R10, R4 ;  /* 0x000000040a0a3221 */ /* 0x008fe40000010000 */
[----:B------:R-:W0:Y:S02]  /*1d3a0*/  @P1 LDC.64 R4, c[0x0][0x448] ;  /* 0x00011200ff041b82 */ /* 0x000e240000000a00 */
[----:B0-----:R-:W-:-:S06]  /*1d3b0*/  @P1 IMAD.WIDE.U32 R4, R11, 0x4, R4 ;  /* 0x000000040b041825 */ /* 0x001fcc00078e0004 */
[----:B------:R0:W3:Y:S02]  /*1d3c0*/  @P1 LDG.E R4, desc[UR36][R4.64] ;  /* 0x0000002404041981 */ /* 0x0000e4000c1e1900 */
[----:B0-----:R-:W-:-:S04]  /*1d3d0*/  @P1 SEL R5, RZ, UR39, P4 ;  /* 0x00000027ff051c07 */ /* 0x001fc8000a000000 */
[----:B------:R-:W-:-:S04]  /*1d3e0*/  @P1 IADD3 R5, PT, PT, R15, -UR44, R5 ;  /* 0x8000002c0f051c10 */ /* 0x000fc8000fffe005 */
[----:B------:R-:W-:-:S05]  /*1d3f0*/  @P1 I2FP.F32.S32 R5, R5 ;  /* 0x0000000500051245 */ /* 0x000fca0000201400 */
[----:B---3--:R-:W-:-:S05]  /*1d400*/  @P1 FFMA.FTZ R10, R5, R4, R10 ;  /* 0x00000004050a1223 */ /* 0x008fca000001000a */
[----:B--2---:R-:W-:Y:S01]  /*1d410*/  @!P2 FMNMX.FTZ R252, R252, R10, !PT ;  /* 0x0000000afcfca209 */ /* 0x004fe20007810000 */
[----:B------:R1:W-:Y:S04]  /*1d420*/  STS [R13], R10 ;  /* 0x0000000a0d007388 */ /* 0x0003e80000000800 */
[----:B------:R1:W-:Y:S02]  /*1d430*/  @!P2 STL [R1+0x68], R252 ;  /* 0x000068fc0100a387 */ /* 0x0003e40000100800 */
.L_x_1769:
[----:B------:R-:W-:Y:S05]  /*1d440*/  BSYNC.RECONVERGENT B0 ;  /* 0x0000000000007941 */ /* 0x000fea0003800200 */
.L_x_1768:
[----:B------:R-:W2:Y:S04]  /*1d450*/  LDL R11, [R1+0x270] ;  /* 0x00027000010b7983 */ /* 0x000ea80000100800 */
[----:B-1----:R-:W3:Y:S04]  /*1d460*/  LDL.LU R10, [R1+0x5c] ;  /* 0x00005c00010a7983 */ /* 0x002ee80000300800 */
[----:B0-----:R-:W4:Y:S01]  /*1d470*/  LDL.LU R5, [R1+0x58] ;  /* 0x0000580001057983 */ /* 0x001f220000300800 */
[----:B-----5:R-:W-:Y:S01]  /*1d480*/  VIADD R4, R15, 0x3f ;  /* 0x0000003f0f047836 */ /* 0x020fe20000000000 */
[----:B------:R-:W-:Y:S01]  /*1d490*/  IADD3 R13, PT, PT, R13, 0x100, RZ ;  /* 0x000001000d0d7810 */ /* 0x000fe20007ffe0ff */
[----:B------:R-:W-:-:S03]  /*1d4a0*/  VIADD R12, R12, 0x40 ;  /* 0x000000400c0c7836 */ /* 0x000fc60000000000 */
[----:B--2---:R-:W-:Y:S01]  /*1d4b0*/  ISETP.GE.AND P1, PT, R4, R11, PT ;  /* 0x0000000b0400720c */ /* 0x004fe20003f26270 */
[----:B------:R-:W-:Y:S01]  /*1d4c0*/  VIADD R4, R15, 0x40 ;  /* 0x000000400f047836 */ /* 0x000fe20000000000 */
[----:B---3--:R-:W-:-:S05]  /*1d4d0*/  IADD3 R10, P2, PT, R10, 0x40, RZ ;  /* 0x000000400a0a7810 */ /* 0x008fca0007f5e0ff */
[----:B----4-:R-:W-:Y:S01]  /*1d4e0*/  IMAD.X R5, RZ, RZ, R5, P2 ;  /* 0x000000ffff057224 */ /* 0x010fe200010e0605 */
[----:B------:R0:W-:Y:S04]  /*1d4f0*/  STL [R1+0x5c], R10 ;  /* 0x00005c0a01007387 */ /* 0x0001e80000100800 */
[----:B------:R0:W-:Y:S04]  /*1d500*/  STL [R1+0x64], R13 ;  /* 0x0000640d01007387 */ /* 0x0001e80000100800 */
[----:B------:R0:W-:Y:S04]  /*1d510*/  STL [R1+0x4], R4 ;  /* 0x0000040401007387 */ /* 0x0001e80000100800 */
[----:B------:R0:W-:Y:S04]  /*1d520*/  STL [R1+0x60], R12 ;  /* 0x0000600c01007387 */ /* 0x0001e80000100800 */
[----:B------:R0:W-:Y:S01]  /*1d530*/  STL [R1+0x58], R5 ;  /* 0x0000580501007387 */ /* 0x0001e20000100800 */
[----:B------:R-:W-:Y:S05]  /*1d540*/  @!P1 BRA `(.L_x_1770) ;  /* 0xfffffe5c00e89947 */ /* 0x000fea000383ffff */
.L_x_1414:
[----:B------:R-:W-:Y:S05]  /*1d550*/  BSYNC B1 ;  /* 0x0000000000017941 */ /* 0x000fea0003800000 */
.L_x_1413:
[----:B------:R-:W-:Y:S01]  /*1d560*/  UMOV UR7, 0xffffffff ;  /* 0xffffffff00077882 */ /* 0x000fe20000000000 */
[----:B0-----:R-:W-:Y:S02]  /*1d570*/  LOP3.LUT P0, R5, R248, 0x1f, RZ, 0xc0, !PT ;  /* 0x0000001ff8057812 */ /* 0x001fe4000780c0ff */
[----:B------:R-:W-:Y:S11]  /*1d580*/  BRA.DIV UR7, `(.L_x_1771) ;  /* 0x0000004e07e47947 */ /* 0x000ff6000b800000 */
[----:B------:R-:W2:Y:S04]  /*1d590*/  LDL.LU R2, [R1+0x68] ;  /* 0x0000680001027983 */ /* 0x000ea80000300800 */
[----:B--2---:R-:W0:Y:S02]  /*1d5a0*/  SHFL.BFLY PT, R14, R2, 0x10, 0x1f ;  /* 0x0e001f00020e7f89 */ /* 0x004e2400000e0000 */
[----:B0-----:R-:W-:-:S05]  /*1d5b0*/  FMNMX.FTZ R13, R14, R2, !PT ;  /* 0x000000020e0d7209 */ /* 0x001fca0007810000 */
[----:B------:R-:W0:Y:S02]  /*1d5c0*/  SHFL.BFLY PT, R14, R13, 0x8, 0x1f ;  /* 0x0d001f000d0e7f89 */ /* 0x000e2400000e0000 */
[----:B0-----:R-:W-:-:S05]  /*1d5d0*/  FMNMX.FTZ R2, R13, R14, !PT ;  /* 0x0000000e0d027209 */ /* 0x001fca0007810000 */
[----:B------:R-:W0:Y:S02]  /*1d5e0*/  SHFL.BFLY PT, R14, R2, 0x4, 0x1f ;  /* 0x0c801f00020e7f89 */ /* 0x000e2400000e0000 */
[----:B0-----:R-:W-:-:S05]  /*1d5f0*/  FMNMX.FTZ R3, R2, R14, !PT ;  /* 0x0000000e02037209 */ /* 0x001fca0007810000 */
[----:B------:R0:W1:Y:S02]  /*1d600*/  SHFL.BFLY PT, R14, R3, 0x2, 0x1f ;  /* 0x0c401f00030e7f89 */ /* 0x00006400000e0000 */
.L_x_1844:
[----:B------:R-:W2:Y:S01]  /*1d610*/  S2R R12, SR_CgaCtaId ;  /* 0x00000000000c7919 */ /* 0x000ea20000008800 */
[----:B------:R-:W-:Y:S01]  /*1d620*/  MOV R11, 0x400 ;  /* 0x00000400000b7802 */ /* 0x000fe20000000f00 */
[----:B------:R-:W-:Y:S05]  /*1d630*/  WARPSYNC.ALL ;  /* 0x0000000000007948 */ /* 0x000fea0003800000 */
[----:B01----:R-:W-:Y:S02]  /*1d640*/  FMNMX.FTZ R3, R3, R14, !PT ;  /* 0x0000000e03037209 */ /* 0x003fe40007810000 */
[----:B--2---:R-:W-:-:S04]  /*1d650*/  LEA R27, R12, R11, 0x18 ;  /* 0x0000000b0c1b7211 */ /* 0x004fc800078ec0ff */
[----:B------:R-:W-:Y:S01]  /*1d660*/  @!P0 LEA.HI R2, R248, R27, RZ, 0x1d ;  /* 0x0000001bf8028211 */ /* 0x000fe200078fe8ff */
[----:B----4-:R-:W-:-:S04]  /*1d670*/  IMAD R28, R5, 0x4, R27 ;  /* 0x00000004051c7824 */ /* 0x010fc800078e021b */
[----:B------:R0:W-:Y:S01]  /*1d680*/  @!P0 STS [R2], R3 ;  /* 0x0000000302008388 */ /* 0x0001e20000000800 */
[----:B------:R-:W-:Y:S01]  /*1d690*/  BAR.SYNC.DEFER_BLOCKING 0x0 ;  /* 0x0000000000007b1d */ /* 0x000fe20000010000 */
[----:B------:R-:W-:Y:S01]  /*1d6a0*/  ISETP.GT.U32.AND P0, PT, R5, 0x3, PT ;  /* 0x000000030500780c */ /* 0x000fe20003f04070 */
[----:B0-----:R-:W-:Y:S01]  /*1d6b0*/  IMAD.MOV.U32 R2, RZ, RZ, -0x800001 ;  /* 0xff7fffffff027424 */ /* 0x001fe200078e00ff */
[----:B------:R-:W-:Y:S01]  /*1d6c0*/  IADD3 R4, PT, PT, R248, UR13, RZ ;  /* 0x0000000df8047c10 */ /* 0x000fe2000fffe0ff */
[----:B------:R-:W-:-:S04]  /*1d6d0*/  IMAD.MOV.U32 R8, RZ, RZ, RZ ;  /* 0x000000ffff087224 */ /* 0x000fc800078e00ff */
[----:B------:R-:W0:Y:S01]  /*1d6e0*/  S2UR UR7, SR_CTAID.Y ;  /* 0x00000000000779c3 */ /* 0x000e220000002600 */
[----:B------:R-:W-:Y:S05]  /*1d6f0*/  BSSY.RECONVERGENT B0, `(.L_x_1772) ;  /* 0x0000154000007945 */ /* 0x000fea0003800200 */
[----:B------:R-:W1:Y:S01]  /*1d700*/  @!P0 LDS R2, [R28] ;  /* 0x000000001c028984 */ /* 0x000e620000000800 */
[----:B------:R-:W-:-:S03]  /*1d710*/  ISETP.GE.AND P0, PT, R4, UR44, PT ;  /* 0x0000002c04007c0c */ /* 0x000fc6000bf06270 */
[----:B-1----:R-:W1:Y:S02]  /*1d720*/  SHFL.BFLY PT, R3, R2, 0x2, 0x1f ;  /* 0x0c401f0002037f89 */ /* 0x002e6400000e0000 */
[----:B-1----:R-:W-:-:S05]  /*1d730*/  FMNMX.FTZ R6, R3, R2, !PT ;  /* 0x0000000203067209 */ /* 0x002fca0007810000 */
[----:B------:R-:W1:Y:S02]  /*1d740*/  SHFL.BFLY PT, R3, R6, 0x1, 0x1f ;  /* 0x0c201f0006037f89 */ /* 0x000e6400000e0000 */
[----:B-1----:R-:W-:Y:S01]  /*1d750*/  FMNMX.FTZ R7, R6, R3, !PT ;  /* 0x0000000306077209 */ /* 0x002fe20007810000 */
[----:B0-----:R-:W-:Y:S02]  /*1d760*/  IMAD R3, R0, UR7, RZ ;  /* 0x0000000700037c24 */ /* 0x001fe4000f8e02ff */
[----:B------:R-:W-:Y:S02]  /*1d770*/  IMAD.SHL.U32 R0, R248, 0x4, RZ ;  /* 0x00000004f8007824 */ /* 0x000fe400078e00ff */
[----:B------:R0:W1:Y:S01]  /*1d780*/  SHFL.IDX PT, R26, R7, RZ, 0x1f ;  /* 0x00001fff071a7589 */ /* 0x00006200000e0000 */
[----:B------:R-:W-:Y:S01]  /*1d790*/  SHF.R.S32.HI R2, RZ, 0x1f, R3 ;  /* 0x0000001fff027819 */ /* 0x000fe20000011403 */
[----:B------:R-:W-:Y:S06]  /*1d7a0*/  @P0 BRA `(.L_x_1773) ;  /* 0x0000001400200947 */ /* 0x000fec0003800000 */
[----:B0-----:R-:W0:Y:S02]  /*1d7b0*/  LDC.64 R6, c[0x0][0x420] ;  /* 0x00010800ff067b82 */ /* 0x001e240000000a00 */
[----:B0-----:R-:W-:-:S04]  /*1d7c0*/  ISETP.NE.U32.AND P0, PT, R6, RZ, PT ;  /* 0x000000ff0600720c */ /* 0x001fc80003f05070 */
[----:B------:R-:W-:-:S13]  /*1d7d0*/  ISETP.NE.AND.EX P0, PT, R7, RZ, PT, P0 ;  /* 0x000000ff0700720c */ /* 0x000fda0003f05300 */
[----:B------:R-:W-:Y:S05]  /*1d7e0*/  @P0 BRA `(.L_x_1774) ;  /* 0x0000000c00940947 */ /* 0x000fea0003800000 */
[----:B------:R-:W-:Y:S01]  /*1d7f0*/  IMAD.MOV.U32 R9, RZ, RZ, 0x80 ;  /* 0x00000080ff097424 */ /* 0x000fe200078e00ff */
        /* <DEDUP_REMOVED lines=11> */
[----:B------:R-:W-:Y:S01]  /*1d8b0*/  LEA.HI R6, R7, 0x1, RZ, 0x19 ;  /* 0x0000000107067811 */ /* 0x000fe200078fc8ff */
[----:B------:R-:W-:-:S03]  /*1d8c0*/  IMAD.MOV.U32 R8, RZ, RZ, RZ ;  /* 0x000000ffff087224 */ /* 0x000fc600078e00ff */
[----:B------:R-:W-:Y:S02]  /*1d8d0*/  LEA R9, R12, R9, 0x18 ;  /* 0x000000090c097211 */ /* 0x000fe400078ec0ff */
[----:B------:R-:W-:Y:S01]  /*1d8e0*/  LOP3.LUT R7, R6, 0x3, RZ, 0xc0, !PT ;  /* 0x0000000306077812 */ /* 0x000fe200078ec0ff */
[----:B------:R-:W-:Y:S02]  /*1d8f0*/  IMAD.MOV.U32 R6, RZ, RZ, R4 ;  /* 0x000000ffff067224 */ /* 0x000fe400078e0004 */
[----:B------:R-:W-:Y:S01]  /*1d900*/  IMAD.IADD R9, R0, 0x1, R9 ;  /* 0x0000000100097824 */ /* 0x000fe200078e0209 */
[----:B------:R-:W-:-:S07]  /*1d910*/  IADD3 R7, PT, PT, -R7, RZ, RZ ;  /* 0x000000ff07077210 */ /* 0x000fce0007ffe1ff */
.L_x_1777:
[----:B------:R-:W1:Y:S01]  /*1d920*/  LDS R10, [R9] ;  /* 0x00000000090a7984 */ /* 0x000e620000000800 */
[----:B------:R-:W-:Y:S02]  /*1d930*/  VIADD R7, R7, 0x1 ;  /* 0x0000000107077836 */ /* 0x000fe40000000000 */
[----:B------:R-:W-:-:S03]  /*1d940*/  VIADD R6, R6, 0x80 ;  /* 0x0000008006067836 */ /* 0x000fc60000000000 */
        /* <DEDUP_REMOVED lines=8> */
.L_x_1776:
[----:B------:R-:W-:Y:S05]  /*1d9d0*/  BSYNC.RECONVERGENT B1 ;  /* 0x0000000000017941 */ /* 0x000fea0003800200 */
.L_x_1775:
        /* <DEDUP_REMOVED lines=14> */
.L_x_1780:
[----:B------:R-:W1:Y:S01]  /*1dac0*/  LDS R9, [R7+-0x400] ;  /* 0xfffc000007097984 */ /* 0x000e620000000800 */
[----:B------:R-:W-:-:S03]  /*1dad0*/  VIADD R6, R6, 0x800 ;  /* 0x0000080006067836 */ /* 0x000fc60000000000 */
[----:B------:R-:W0:Y:S02]  /*1dae0*/  LDS R10, [R7+-0x200] ;  /* 0xfffe0000070a7984 */ /* 0x000e240000000800 */
[----:B------:R-:W-:Y:S02]  /*1daf0*/  ISETP.GE.AND P1, PT, R6, R25, PT ;  /* 0x000000190600720c */ /* 0x000fe40003f26270 */
        /* <DEDUP_REMOVED lines=8> */
[----:B-1----:R-:W-:-:S03]  /*1db80*/  FADD.FTZ R9, -R26, R9 ;  /* 0x000000091a097221 */ /* 0x002fc60000010100 */
[----:B------:R-:W1:Y:S01]  /*1db90*/  LDS R19, [R7+0x1000] ;  /* 0x0010000007137984 */ /* 0x000e620000000800 */
[----:B------:R-:W-:Y:S01]  /*1dba0*/  FMUL.FTZ R9, R9, 1.4426950216293334961 ;  /* 0x3fb8aa3b09097820 */ /* 0x000fe20000410000 */
[C---:B0-----:R-:W-:Y:S02]  /*1dbb0*/  FADD.FTZ R10, -R26.reuse, R10 ;  /* 0x0000000a1a0a7221 */ /* 0x041fe40000010100 */
[----:B------:R-:W0:Y:S01]  /*1dbc0*/  LDS R20, [R7+0x1200] ;  /* 0x0012000007147984 */ /* 0x000e220000000800 */
[----:B--2---:R-:W-:Y:S01]  /*1dbd0*/  FADD.FTZ R11, -R26, R11 ;  /* 0x0000000b1a0b7221 */ /* 0x004fe20000010100 */
        /* <DEDUP_REMOVED lines=9> */
[----:B------:R-:W1:Y:S01]  /*1dc70*/  MUFU.EX2 R10, R10 ;  /* 0x0000000a000a7308 */ /* 0x000e620000000800 */
[----:B------:R-:W-:Y:S01]  /*1dc80*/  FMUL.FTZ R13, R13, 1.4426950216293334961 ;  /* 0x3fb8aa3b0d0d7820 */ /* 0x000fe20000410000 */
[C---:B-----5:R-:W-:Y:S01]  /*1dc90*/  FADD.FTZ R14, -R26.reuse, R14 ;  /* 0x0000000e1a0e7221 */ /* 0x060fe20000010100 */
[----:B------:R-:W5:Y:S01]  /*1dca0*/  LDS R24, [R7+0x1a00] ;  /* 0x001a000007187984 */ /* 0x000f620000000800 */
        /* <DEDUP_REMOVED lines=31> */
[C---:B----4-:R-:W-:Y:S01]  /*1dea0*/  FADD.FTZ R23, -R26.reuse, R23 ;  /* 0x000000171a177221 */ /* 0x050fe20000010100 */
[----:B-----5:R-:W-:Y:S01]  /*1deb0*/  FADD.FTZ R24, -R26, R24 ;  /* 0x000000181a187221 */ /* 0x020fe20000010100 */
        /* <DEDUP_REMOVED lines=36> */
.L_x_1779:
[----:B------:R-:W-:Y:S05]  /*1e100*/  BSYNC.RECONVERGENT B1 ;  /* 0x0000000000017941 */ /* 0x000fea0003800200 */
.L_x_1778:
        /* <DEDUP_REMOVED lines=55> */
.L_x_1782:
[----:B------:R-:W-:Y:S05]  /*1e480*/  BSYNC.RECONVERGENT B1 ;  /* 0x0000000000017941 */ /* 0x000fea0003800200 */
.L_x_1781:
        /* <DEDUP_REMOVED lines=27> */
.L_x_1774:
[----:B------:R-:W-:Y:S01]  /*1e640*/  IMAD.MOV.U32 R13, RZ, RZ, 0x80 ;  /* 0x00000080ff0d7424 */ /* 0x000fe200078e00ff */
[----:B------:R-:W-:Y:S01]  /*1e650*/  LOP3.LUT R9, RZ, R248, RZ, 0x33, !PT ;  /* 0x000000f8ff097212 */ /* 0x000fe200078e33ff */
[----:B------:R-:W-:Y:S01]  /*1e660*/  BSSY.RECONVERGENT B1, `(.L_x_1783) ;  /* 0x0000024000017945 */ /* 0x000fe20003800200 */
[----:B------:R-:W-:Y:S02]  /*1e670*/  IMAD.MOV.U32 R10, RZ, RZ, R4 ;  /* 0x000000ffff0a7224 */ /* 0x000fe400078e0004 */
[----:B------:R-:W-:-:S04]  /*1e680*/  VIADDMNMX R8, R4, R13, UR44, !PT ;  /* 0x0000002c04087e46 */ /* 0x000fc8000f80010d */
[----:B------:R-:W-:-:S04]  /*1e690*/  IADD3 R9, PT, PT, R8, -UR13, R9 ;  /* 0x8000000d08097c10 */ /* 0x000fc8000fffe009 */
[C---:B------:R-:W-:Y:S02]  /*1e6a0*/  LOP3.LUT R8, R9.reuse, 0x180, RZ, 0xc0, !PT ;  /* 0x0000018009087812 */ /* 0x040fe400078ec0ff */
[----:B------:R-:W-:Y:S02]  /*1e6b0*/  ISETP.GE.U32.AND P0, PT, R9, 0x180, PT ;  /* 0x000001800900780c */ /* 0x000fe40003f06070 */
[----:B------:R-:W-:Y:S01]  /*1e6c0*/  ISETP.NE.AND P1, PT, R8, 0x180, PT ;  /* 0x000001800800780c */ /* 0x000fe20003f25270 */
[----:B------:R-:W-:-:S12]  /*1e6d0*/  IMAD.MOV.U32 R8, RZ, RZ, RZ ;  /* 0x000000ffff087224 */ /* 0x000fd800078e00ff */
[----:B------:R-:W-:Y:S05]  /*1e6e0*/  @!P1 BRA `(.L_x_1784) ;  /* 0x00000000006c9947 */ /* 0x000fea0003800000 */
[----:B------:R-:W-:Y:S01]  /*1e6f0*/  VIADD R11, R11, 0x820 ;  /* 0x000008200b0b7836 */ /* 0x000fe20000000000 */
[--C-:B------:R-:W-:Y:S01]  /*1e700*/  IADD3 R14, P1, P2, R3, R6, R4.reuse ;  /* 0x00000006030e7210 */ /* 0x100fe20007a3e004 */
[----:B------:R-:W-:Y:S01]  /*1e710*/  HFMA2 R8, -RZ, RZ, 0, 0 ;  /* 0x00000000ff087431 */ /* 0x000fe200000001ff */
[----:B------:R-:W-:Y:S01]  /*1e720*/  LEA.HI R6, R9, 0x1, RZ, 0x19 ;  /* 0x0000000109067811 */ /* 0x000fe200078fc8ff */
[----:B------:R-:W-:Y:S01]  /*1e730*/  IMAD.MOV.U32 R10, RZ, RZ, R4 ;  /* 0x000000ffff0a7224 */ /* 0x000fe200078e0004 */
[----:B------:R-:W-:Y:S02]  /*1e740*/  LEA R11, R12, R11, 0x18 ;  /* 0x0000000b0c0b7211 */ /* 0x000fe400078ec0ff */
[----:B------:R-:W-:Y:S02]  /*1e750*/  LOP3.LUT R6, R6, 0x3, RZ, 0xc0, !PT ;  /* 0x0000000306067812 */ /* 0x000fe400078ec0ff */
[----:B------:R-:W-:Y:S01]  /*1e760*/  IADD3.X R7, PT, PT, R2, R7, RZ, P1, P2 ;  /* 0x0000000702077210 */ /* 0x000fe20000fe44ff */
[----:B------:R-:W-:-:S02]  /*1e770*/  IMAD.IADD R9, R0, 0x1, R11 ;  /* 0x0000000100097824 */ /* 0x000fc400078e020b */
[----:B------:R-:W-:-:S07]  /*1e780*/  IMAD.MOV R11, RZ, RZ, -R6 ;  /* 0x000000ffff0b7224 */ /* 0x000fce00078e0a06 */
.L_x_1785:
[----:B------:R-:W-:-:S06]  /*1e790*/  IMAD.MOV.U32 R6, RZ, RZ, R14 ;  /* 0x000000ffff067224 */ /* 0x000fcc00078e000e */
[----:B------:R0:W2:Y:S01]  /*1e7a0*/  LDG.E.U8 R6, desc[UR36][R6.64] ;  /* 0x0000002406067981 */ /* 0x0000a2000c1e1100 */
[----:B------:R-:W-:Y:S01]  /*1e7b0*/  VIADD R11, R11, 0x1 ;  /* 0x000000010b0b7836 */ /* 0x000fe20000000000 */
[----:B------:R-:W-:Y:S01]  /*1e7c0*/  IADD3 R14, P2, PT, R14, 0x80, RZ ;  /* 0x000000800e0e7810 */ /* 0x000fe20007f5e0ff */
[----:B------:R-:W-:-:S04]  /*1e7d0*/  VIADD R10, R10, 0x80 ;  /* 0x000000800a0a7836 */ /* 0x000fc80000000000 */
[----:B0-----:R-:W-:Y:S01]  /*1e7e0*/  IMAD.X R7, RZ, RZ, R7, P2 ;  /* 0x000000ffff077224 */ /* 0x001fe200010e0607 */
[----:B--2---:R-:W-:-:S13]  /*1e7f0*/  ISETP.NE.AND P1, PT, R6, RZ, PT ;  /* 0x000000ff0600720c */ /* 0x004fda0003f25270 */
[----:B------:R-:W1:Y:S02]  /*1e800*/  @!P1 LDS R12, [R9] ;  /* 0x00000000090c9984 */ /* 0x000e640000000800 */
[----:B-1----:R-:W-:Y:S01]  /*1e810*/  @!P1 FADD.FTZ R13, -R26, R12 ;  /* 0x0000000c1a0d9221 */ /* 0x002fe20000010100 */
[----:B------:R-:W-:-:S03]  /*1e820*/  MOV R12, RZ ;  /* 0x000000ff000c7202 */ /* 0x000fc60000000f00 */
[----:B------:R-:W-:-:S04]  /*1e830*/  @!P1 FMUL.FTZ R13, R13, 1.4426950216293334961 ;  /* 0x3fb8aa3b0d0d9820 */ /* 0x000fc80000410000 */
[----:B------:R-:W0:Y:S01]  /*1e840*/  @!P1 MUFU.EX2 R12, R13 ;  /* 0x0000000d000c9308 */ /* 0x000e220000000800 */
[----:B------:R-:W-:Y:S01]  /*1e850*/  ISETP.NE.AND P1, PT, R11, RZ, PT ;  /* 0x000000ff0b00720c */ /* 0x000fe20003f25270 */
[----:B0-----:R0:W-:Y:S01]  /*1e860*/  STS [R9], R12 ;  /* 0x0000000c09007388 */ /* 0x0011e20000000800 */
[----:B------:R-:W-:Y:S01]  /*1e870*/  FADD.FTZ R8, R12, R8 ;  /* 0x000000080c087221 */ /* 0x000fe20000010000 */
[----:B0-----:R-:W-:-:S10]  /*1e880*/  VIADD R9, R9, 0x200 ;  /* 0x0000020009097836 */ /* 0x001fd40000000000 */
[----:B------:R-:W-:Y:S05]  /*1e890*/  @P1 BRA `(.L_x_1785) ;  /* 0xfffffffc00bc1947 */ /* 0x000fea000383ffff */
.L_x_1784:
[----:B------:R-:W-:Y:S05]  /*1e8a0*/  BSYNC.RECONVERGENT B1 ;  /* 0x0000000000017941 */ /* 0x000fea0003800200 */
.L_x_1783:
        /* <DEDUP_REMOVED lines=13> */
.L_x_1786:
[----:B------:R-:W-:-:S05]  /*1e980*/  IMAD.MOV.U32 R6, RZ, RZ, R12 ;  /* 0x000000ffff067224 */ /* 0x000fca00078e000c */
[----:B------:R-:W2:Y:S04]  /*1e990*/  LDG.E.U8 R13, desc[UR36][R6.64+-0x100] ;  /* 0xffff0024060d7981 */ /* 0x000ea8000c1e1100 */
[----:B------:R-:W3:Y:S04]  /*1e9a0*/  LDG.E.U8 R11, desc[UR36][R6.64+-0x80] ;  /* 0xffff8024060b7981 */ /* 0x000ee8000c1e1100 */
[----:B------:R-:W4:Y:S04]  /*1e9b0*/  LDG.E.U8 R12, desc[UR36][R6.64] ;  /* 0x00000024060c7981 */ /* 0x000f28000c1e1100 */
[----:B------:R-:W5:Y:S01]  /*1e9c0*/  LDG.E.U8 R14, desc[UR36][R6.64+0x80] ;  /* 0x00008024060e7981 */ /* 0x000f62000c1e1100 */
[----:B------:R-:W-:Y:S01]  /*1e9d0*/  MOV R16, RZ ;  /* 0x000000ff00107202 */ /* 0x000fe20000000f00 */
[----:B------:R-:W-:-:S02]  /*1e9e0*/  IMAD.MOV.U32 R18, RZ, RZ, RZ ;  /* 0x000000ffff127224 */ /* 0x000fc400078e00ff */
[----:B------:R-:W-:Y:S01]  /*1e9f0*/  VIADD R10, R10, 0x200 ;  /* 0x000002000a0a7836 */ /* 0x000fe20000000000 */
[----:B--2---:R-:W-:Y:S02]  /*1ea00*/  ISETP.NE.AND P0, PT, R13, RZ, PT ;  /* 0x000000ff0d00720c */ /* 0x004fe40003f05270 */
[----:B---3--:R-:W-:Y:S02]  /*1ea10*/  ISETP.NE.AND P1, PT, R11, RZ, PT ;  /* 0x000000ff0b00720c */ /* 0x008fe40003f25270 */
[----:B----4-:R-:W-:Y:S02]  /*1ea20*/  ISETP.NE.AND P2, PT, R12, RZ, PT ;  /* 0x000000ff0c00720c */ /* 0x010fe40003f45270 */
[----:B-----5:R-:W-:-:S07]  /*1ea30*/  ISETP.NE.AND P3, PT, R14, RZ, PT ;  /* 0x000000ff0e00720c */ /* 0x020fce0003f65270 */
[----:B------:R-:W1:Y:S01]  /*1ea40*/  @!P0 LDS R11, [R9+-0x400] ;  /* 0xfffc0000090b8984 */ /* 0x000e620000000800 */
[----:B------:R-:W-:-:S03]  /*1ea50*/  IMAD.MOV.U32 R14, RZ, RZ, RZ ;  /* 0x000000ffff0e7224 */ /* 0x000fc600078e00ff */
        /* <DEDUP_REMOVED lines=29> */
.L_x_1773:
[----:B------:R-:W-:Y:S05]  /*1ec30*/  BSYNC.RECONVERGENT B0 ;  /* 0x0000000000007941 */ /* 0x000fea0003800200 */
.L_x_1772:
[----:B0--3--:R-:W0:Y:S01]  /*1ec40*/  SHFL.BFLY PT, R7, R8, 0x10, 0x1f ;  /* 0x0e001f0008077f89 */ /* 0x009e2200000e0000 */
[C---:B------:R-:W-:Y:S01]  /*1ec50*/  ISETP.NE.AND P0, PT, R5.reuse, RZ, PT ;  /* 0x000000ff0500720c */ /* 0x040fe20003f05270 */
[----:B------:R-:W2:Y:S01]  /*1ec60*/  LDCU.U8 UR11, c[0x0][0x48c] ;  /* 0x00009180ff0b77ac */ /* 0x000ea20008000000 */
[----:B------:R-:W-:Y:S01]  /*1ec70*/  ISETP.GT.U32.AND P1, PT, R5, 0x3, PT ;  /* 0x000000030500780c */ /* 0x000fe20003f24070 */
[----:B------:R-:W3:Y:S01]  /*1ec80*/  S2UR UR10, SR_CTAID.X ;  /* 0x00000000000a79c3 */ /* 0x000ee20000002500 */
[----:B------:R-:W-:Y:S01]  /*1ec90*/  UMOV UR4, URZ ;  /* 0x000000ff00047c82 */ /* 0x000fe20008000000 */
[----:B------:R-:W-:-:S08]  /*1eca0*/  UMOV UR5, URZ ;  /* 0x000000ff00057c82 */ /* 0x000fd00008000000 */
[----:B------:R-:W-:-:S04]  /*1ecb0*/  @!P0 SHF.R.U32.HI R12, RZ, 0x3, R248 ;  /* 0x00000003ff0c8819 */ /* 0x000fc800000116f8 */
[----:B------:R-:W-:Y:S01]  /*1ecc0*/  @!P0 LOP3.LUT R12, R12, 0x7c, RZ, 0xc0, !PT ;  /* 0x0000007c0c0c8812 */ /* 0x000fe200078ec0ff */
[----:B--2---:R-:W-:-:S03]  /*1ecd0*/  UISETP.NE.AND UP0, UPT, UR11, URZ, UPT ;  /* 0x000000ff0b00728c */ /* 0x004fc6000bf05270 */
[----:B------:R-:W-:Y:S01]  /*1ece0*/  @!P0 IADD3 R12, PT, PT, R12, R27, RZ ;  /* 0x0000001b0c0c8210 */ /* 0x000fe20007ffe0ff */
[----:B0-----:R-:W-:-:S05]  /*1ecf0*/  FADD.FTZ R7, R7, R8 ;  /* 0x0000000807077221 */ /* 0x001fca0000010000 */
[----:B------:R-:W0:Y:S02]  /*1ed00*/  SHFL.BFLY PT, R6, R7, 0x8, 0x1f ;  /* 0x0d001f0007067f89 */ /* 0x000e2400000e0000 */
[----:B0-----:R-:W-:-:S05]  /*1ed10*/  FADD.FTZ R6, R7, R6 ;  /* 0x0000000607067221 */ /* 0x001fca0000010000 */
[----:B------:R-:W0:Y:S02]  /*1ed20*/  SHFL.BFLY PT, R9, R6, 0x4, 0x1f ;  /* 0x0c801f0006097f89 */ /* 0x000e2400000e0000 */
[----:B0-----:R-:W-:-:S05]  /*1ed30*/  FADD.FTZ R9, R6, R9 ;  /* 0x0000000906097221 */ /* 0x001fca0000010000 */
[----:B------:R-:W0:Y:S02]  /*1ed40*/  SHFL.BFLY PT, R10, R9, 0x2, 0x1f ;  /* 0x0c401f00090a7f89 */ /* 0x000e2400000e0000 */
[----:B0-----:R-:W-:-:S05]  /*1ed50*/  FADD.FTZ R10, R9, R10 ;  /* 0x0000000a090a7221 */ /* 0x001fca0000010000 */
[----:B------:R-:W0:Y:S02]  /*1ed60*/  SHFL.BFLY PT, R11, R10, 0x1, 0x1f ;  /* 0x0c201f000a0b7f89 */ /* 0x000e2400000e0000 */
[----:B0-----:R-:W-:-:S05]  /*1ed70*/  FADD.FTZ R11, R10, R11 ;  /* 0x0000000b0a0b7221 */ /* 0x001fca0000010000 */
[----:B------:R-:W-:Y:S01]  /*1ed80*/  @!P0 STS [R12+0x10], R11 ;  /* 0x0000100b0c008388 */ /* 0x000fe20000000800 */
[----:B------:R-:W-:Y:S01]  /*1ed90*/  BAR.SYNC.DEFER_BLOCKING 0x0 ;  /* 0x0000000000007b1d */ /* 0x000fe20000010000 */
[----:B------:R-:W-:-:S05]  /*1eda0*/  ISETP.GE.AND P0, PT, R4, UR44, PT ;  /* 0x0000002c04007c0c */ /* 0x000fca000bf06270 */
[----:B------:R-:W0:Y:S04]  /*1edb0*/  @!P1 LDS R11, [R28+0x10] ;  /* 0x000010001c0b9984 */ /* 0x000e280000000800 */
[----:B0-----:R-:W0:Y:S02]  /*1edc0*/  SHFL.BFLY PT, R6, R11, 0x2, 0x1f ;  /* 0x0c401f000b067f89 */ /* 0x001e2400000e0000 */
[----:B0-----:R-:W-:-:S05]  /*1edd0*/  FADD.FTZ R6, R6, R11 ;  /* 0x0000000b06067221 */ /* 0x001fca0000010000 */
[----:B------:R-:W0:Y:S02]  /*1ede0*/  SHFL.BFLY PT, R5, R6, 0x1, 0x1f ;  /* 0x0c201f0006057f89 */ /* 0x000e2400000e0000 */
[----:B0-----:R-:W-:-:S06]  /*1edf0*/  FADD.FTZ R5, R6, R5 ;  /* 0x0000000506057221 */ /* 0x001fcc0000010000 */
[----:B------:R-:W0:Y:S02]  /*1ee00*/  SHFL.IDX PT, R5, R5, RZ, 0x1f ;  /* 0x00001fff05057589 */ /* 0x000e2400000e0000 */
[----:B0-----:R-:W-:-:S04]  /*1ee10*/  FADD.FTZ R7, R5, 9.9999999747524270788e-07 ;  /* 0x358637bd05077421 */ /* 0x001fc80000010000 */
[----:B------:R0:W2:Y:S01]  /*1ee20*/  MUFU.RCP R30, R7 ;  /* 0x00000007001e7308 */ /* 0x0000a20000001000 */
[----:B---3--:R-:W-:Y:S05]  /*1ee30*/  BRA.U !UP0, `(.L_x_1787) ;  /* 0x0000000108207547 */ /* 0x008fea000b800000 */
[----:B------:R-:W3:Y:S01]  /*1ee40*/  LDCU UR5, c[0x0][0x3f8] ;  /* 0x00007f00ff0577ac */ /* 0x000ee20008000800 */
[----:B------:R-:W4:Y:S01]  /*1ee50*/  LDCU UR4, c[0x0][0x488] ;  /* 0x00009100ff0477ac */ /* 0x000f220008000800 */
[----:B------:R-:W4:Y:S01]  /*1ee60*/  LDCU UR8, c[0x0][0x40c] ;  /* 0x00008180ff0877ac */ /* 0x000f220008000800 */
[----:B------:R-:W5:Y:S01]  /*1ee70*/  LDCU UR9, c[0x0][0x3f4] ;  /* 0x00007e80ff0977ac */ /* 0x000f620008000800 */
[----:B---3--:R-:W-:-:S04]  /*1ee80*/  UIMAD UR5, UR7, UR5, UR10 ;  /* 0x00000005070572a4 */ /* 0x008fc8000f8e020a */
[----:B----4-:R-:W-:-:S04]  /*1ee90*/  UIMAD UR4, UR5, UR4, UR8 ;  /* 0x00000004050472a4 */ /* 0x010fc8000f8e0208 */
[----:B-----5:R-:W-:-:S04]  /*1eea0*/  UIMAD UR4, UR4, UR9, URZ ;  /* 0x00000009040472a4 */ /* 0x020fc8000f8e02ff */
[----:B------:R-:W-:-:S12]  /*1eeb0*/  USHF.R.S32.HI UR5, URZ, 0x1f, UR4 ;  /* 0x0000001fff057899 */ /* 0x000fd80008011404 */
.L_x_1787:
[----:B------:R-:W-:Y:S04]  /*1eec0*/  BSSY.RECONVERGENT B0, `(.L_x_1788) ;  /* 0x0000158000007945 */ /* 0x000fe80003800200 */
[----:B------:R-:W-:Y:S05]  /*1eed0*/  @P0 BRA `(.L_x_1789) ;  /* 0x0000001400580947 */ /* 0x000fea0003800000 */
[----:B------:R-:W-:-:S09]  /*1eee0*/  UISETP.NE.AND UP0, UPT, UR11, URZ, UPT ;  /* 0x000000ff0b00728c */ /* 0x000fd2000bf05270 */
[----:B------:R-:W-:Y:S05]  /*1eef0*/  BRA.U UP0, `(.L_x_1790) ;  /* 0x0000000900407547 */ /* 0x000fea000b800000 */
[----:B------:R-:W-:Y:S01]  /*1ef00*/  IMAD.MOV.U32 R5, RZ, RZ, 0x80 ;  /* 0x00000080ff057424 */ /* 0x000fe200078e00ff */
        /* <DEDUP_REMOVED lines=9> */
[----:B------:R-:W-:Y:S01]  /*1efa0*/  LEA.HI R5, R5, 0x1, RZ, 0x19 ;  /* 0x0000000105057811 */ /* 0x000fe200078fc8ff */
[----:B------:R-:W-:Y:S02]  /*1efb0*/  UMOV UR8, 0x400 ;  /* 0x0000040000087882 */ /* 0x000fe40000000000 */
[----:B------:R-:W-:Y:S02]  /*1efc0*/  UIADD3 UR8, UPT, UPT, UR8, 0x820, URZ ;  /* 0x0000082008087890 */ /* 0x000fe4000fffe0ff */
[C---:B------:R-:W-:Y:S01]  /*1efd0*/  IMAD.SHL.U32 R6, R5.reuse, 0x80, RZ ;  /* 0x0000008005067824 */ /* 0x040fe200078e00ff */
[----:B------:R-:W-:-:S04]  /*1efe0*/  LOP3.LUT R5, R5, 0x3, RZ, 0xc0, !PT ;  /* 0x0000000305057812 */ /* 0x000fc800078ec0ff */
[----:B0-----:R-:W-:Y:S01]  /*1eff0*/  LOP3.LUT R7, R6, 0x180, RZ, 0xc0, !PT ;  /* 0x0000018006077812 */ /* 0x001fe200078ec0ff */
[----:B------:R-:W-:-:S04]  /*1f000*/  IMAD.MOV R6, RZ, RZ, -R5 ;  /* 0x000000ffff067224 */ /* 0x000fc800078e0a05 */
[----:B------:R-:W-:Y:S01]  /*1f010*/  IMAD.IADD R4, R4, 0x1, R7 ;  /* 0x0000000104047824 */ /* 0x000fe200078e0207 */
[----:B---3--:R-:W-:-:S06]  /*1f020*/  ULEA UR8, UR9, UR8, 0x18 ;  /* 0x0000000809087291 */ /* 0x008fcc000f8ec0ff */
[----:B------:R-:W-:-:S07]  /*1f030*/  IADD3 R5, PT, PT, R0, UR8, RZ ;  /* 0x0000000800057c10 */ /* 0x000fce000fffe0ff */
.L_x_1793:
[----:B------:R-:W2:Y:S01]  /*1f040*/  LDS R7, [R5] ;  /* 0x0000000005077984 */ /* 0x000ea20000000800 */
[----:B------:R-:W-:-:S05]  /*1f050*/  VIADD R6, R6, 0x1 ;  /* 0x0000000106067836 */ /* 0x000fca0000000000 */
[----:B------:R-:W-:Y:S01]  /*1f060*/  ISETP.NE.AND P0, PT, R6, RZ, PT ;  /* 0x000000ff0600720c */ /* 0x000fe20003f05270 */
[----:B--2---:R-:W-:-:S05]  /*1f070*/  FMUL.FTZ R8, R7, R30 ;  /* 0x0000001e07087220 */ /* 0x004fca0000410000 */
[----:B------:R0:W-:Y:S02]  /*1f080*/  STS [R5], R8 ;  /* 0x0000000805007388 */ /* 0x0001e40000000800 */
[----:B0-----:R-:W-:-:S05]  /*1f090*/  VIADD R5, R5, 0x200 ;  /* 0x0000020005057836 */ /* 0x001fca0000000000 */
[----:B------:R-:W-:Y:S05]  /*1f0a0*/  @P0 BRA `(.L_x_1793) ;  /* 0xfffffffc00e40947 */ /* 0x000fea000383ffff */
.L_x_1792:
[----:B------:R-:W-:Y:S05]  /*1f0b0*/  BSYNC.RECONVERGENT B1 ;  /* 0x0000000000017941 */ /* 0x000fea0003800200 */
.L_x_1791:
[----:B------:R-:W-:Y:S05]  /*1f0c0*/  @!P1 BRA `(.L_x_1789) ;  /* 0x0000001000dc9947 */ /* 0x000fea0003800000 */
[----:B0-----:R-:W0:Y:S01]  /*1f0d0*/  S2R R7, SR_CgaCtaId ;  /* 0x0000000000077919 */ /* 0x001e220000008800 */
        /* <DEDUP_REMOVED lines=11> */
[----:B------:R-:W-:Y:S01]  /*1f190*/  IMAD.U32 R31, RZ, RZ, UR44 ;  /* 0x0000002cff1f7e24 */ /* 0x000fe2000f8e00ff */
[----:B------:R-:W-:-:S04]  /*1f1a0*/  PLOP3.LUT P0, PT, PT, PT, PT, 0x8, 0x80 ;  /* 0x000000000080781c */ /* 0x000fc80003f0e170 */
[----:B------:R-:W-:-:S09]  /*1f1b0*/  IADD3 R31, PT, PT, R31, -0x600, RZ ;  /* 0xfffffa001f1f7810 */ /* 0x000fd20007ffe0ff */
.L_x_1796:
[----:B------:R-:W2:Y:S01]  /*1f1c0*/  LDS R6, [R5+-0x400] ;  /* 0xfffc000005067984 */ /* 0x000ea20000000800 */
[----:B------:R-:W-:-:S03]  /*1f1d0*/  VIADD R4, R4, 0x800 ;  /* 0x0000080004047836 */ /* 0x000fc60000000000 */
[----:B------:R-:W0:Y:S02]  /*1f1e0*/  LDS R7, [R5+-0x200] ;  /* 0xfffe000005077984 */ /* 0x000e240000000800 */
[----:B------:R-:W-:Y:S02]  /*1f1f0*/  ISETP.GE.AND P1, PT, R4, R31, PT ;  /* 0x0000001f0400720c */ /* 0x000fe40003f26270 */
[----:B------:R-:W3:Y:S04]  /*1f200*/  LDS R9, [R5] ;  /* 0x0000000005097984 */ /* 0x000ee80000000800 */
[----:B------:R-:W4:Y:S04]  /*1f210*/  LDS R11, [R5+0x200] ;  /* 0x00020000050b7984 */ /* 0x000f280000000800 */
[----:B------:R-:W5:Y:S04]  /*1f220*/  LDS R13, [R5+0x400] ;  /* 0x00040000050d7984 */ /* 0x000f680000000800 */
[----:B------:R-:W5:Y:S04]  /*1f230*/  LDS R15, [R5+0x600] ;  /* 0x00060000050f7984 */ /* 0x000f680000000800 */
[----:B------:R-:W-:Y:S04]  /*1f240*/  LDS R17, [R5+0x800] ;  /* 0x0008000005117984 */ /* 0x000fe80000000800 */
[----:B------:R-:W5:Y:S04]  /*1f250*/  LDS R18, [R5+0xa00] ;  /* 0x000a000005127984 */ /* 0x000f680000000800 */
[----:B------:R-:W5:Y:S04]  /*1f260*/  LDS R19, [R5+0xc00] ;  /* 0x000c000005137984 */ /* 0x000f680000000800 */
[----:B------:R-:W5:Y:S04]  /*1f270*/  LDS R21, [R5+0xe00] ;  /* 0x000e000005157984 */ /* 0x000f680000000800 */
[----:B------:R-:W5:Y:S01]  /*1f280*/  LDS R23, [R5+0x1000] ;  /* 0x0010000005177984 */ /* 0x000f620000000800 */
[----:B--2---:R-:W-:-:S03]  /*1f290*/  FMUL.FTZ R6, R30, R6 ;  /* 0x000000061e067220 */ /* 0x004fc60000410000 */
[----:B------:R-:W2:Y:S01]  /*1f2a0*/  LDS R25, [R5+0x1200] ;  /* 0x0012000005197984 */ /* 0x000ea20000000800 */
[----:B0-----:R-:W-:-:S03]  /*1f2b0*/  FMUL.FTZ R8, R30, R7 ;  /* 0x000000071e087220 */ /* 0x001fc60000410000 */
[----:B-1----:R-:W0:Y:S01]  /*1f2c0*/  LDS R26, [R5+0x1400] ;  /* 0x00140000051a7984 */ /* 0x002e220000000800 */
[----:B---3--:R-:W-:-:S03]  /*1f2d0*/  FMUL.FTZ R10, R30, R9 ;  /* 0x000000091e0a7220 */ /* 0x008fc60000410000 */
[----:B------:R-:W1:Y:S01]  /*1f2e0*/  LDS R27, [R5+0x1600] ;  /* 0x00160000051b7984 */ /* 0x000e620000000800 */
[----:B----4-:R-:W-:-:S03]  /*1f2f0*/  FMUL.FTZ R12, R30, R11 ;  /* 0x0000000b1e0c7220 */ /* 0x010fc60000410000 */
[----:B------:R-:W3:Y:S01]  /*1f300*/  LDS R28, [R5+0x1800] ;  /* 0x00180000051c7984 */ /* 0x000ee20000000800 */
[----:B-----5:R-:W-:-:S03]  /*1f310*/  FMUL.FTZ R14, R30, R13 ;  /* 0x0000000d1e0e7220 */ /* 0x020fc60000410000 */
[----:B------:R-:W4:Y:S01]  /*1f320*/  LDS R29, [R5+0x1a00] ;  /* 0x001a0000051d7984 */ /* 0x000f220000000800 */
[----:B------:R-:W-:-:S03]  /*1f330*/  FMUL.FTZ R16, R30, R15 ;  /* 0x0000000f1e107220 */ /* 0x000fc60000410000 */
[----:B------:R5:W-:Y:S04]  /*1f340*/  STS [R5+-0x400], R6 ;  /* 0xfffc000605007388 */ /* 0x000be80000000800 */
[----:B------:R2:W-:Y:S01]  /*1f350*/  STS [R5+-0x200], R8 ;  /* 0xfffe000805007388 */ /* 0x0005e20000000800 */
[----:B------:R-:W-:-:S03]  /*1f360*/  FMUL.FTZ R18, R30, R18 ;  /* 0x000000121e127220 */ /* 0x000fc60000410000 */
[----:B------:R1:W-:Y:S01]  /*1f370*/  STS [R5], R10 ;  /* 0x0000000a05007388 */ /* 0x0003e20000000800 */
[C---:B------:R-:W-:Y:S01]  /*1f380*/  FMUL.FTZ R20, R30.reuse, R19 ;  /* 0x000000131e147220 */ /* 0x040fe20000410000 */
[C---:B-----5:R-:W-:Y:S02]  /*1f390*/  FMUL.FTZ R6, R30.reuse, R17 ;  /* 0x000000111e067220 */ /* 0x060fe40000410000 */
[----:B------:R4:W-:Y:S01]  /*1f3a0*/  STS [R5+0x200], R12 ;  /* 0x0002000c05007388 */ /* 0x0009e20000000800 */
[C---:B------:R-:W-:Y:S01]  /*1f3b0*/  FMUL.FTZ R22, R30.reuse, R21 ;  /* 0x000000151e167220 */ /* 0x040fe20000410000 */
[C---:B------:R-:W-:Y:S02]  /*1f3c0*/  FMUL.FTZ R24, R30.reuse, R23 ;  /* 0x000000171e187220 */ /* 0x040fe40000410000 */
[----:B------:R-:W-:Y:S01]  /*1f3d0*/  STS [R5+0x400], R14 ;  /* 0x0004000e05007388 */ /* 0x000fe20000000800 */
[----:B--2---:R-:W-:-:S03]  /*1f3e0*/  FMUL.FTZ R8, R30, R25 ;  /* 0x000000191e087220 */ /* 0x004fc60000410000 */
[----:B------:R-:W-:Y:S01]  /*1f3f0*/  STS [R5+0x600], R16 ;  /* 0x0006001005007388 */ /* 0x000fe20000000800 */
[----:B0-----:R-:W-:-:S03]  /*1f400*/  FMUL.FTZ R26, R30, R26 ;  /* 0x0000001a1e1a7220 */ /* 0x001fc60000410000 */
[----:B------:R-:W-:Y:S01]  /*1f410*/  STS [R5+0x800], R6 ;  /* 0x0008000605007388 */ /* 0x000fe20000000800 */
[----:B-1----:R-:W-:-:S03]  /*1f420*/  FMUL.FTZ R10, R30, R27 ;  /* 0x0000001b1e0a7220 */ /* 0x002fc60000410000 */
[----:B------:R-:W-:Y:S01]  /*1f430*/  STS [R5+0xa00], R18 ;  /* 0x000a001205007388 */ /* 0x000fe20000000800 */
[----:B---3--:R-:W-:-:S03]  /*1f440*/  FMUL.FTZ R28, R30, R28 ;  /* 0x0000001c1e1c7220 */ /* 0x008fc60000410000 */
[----:B------:R-:W-:Y:S01]  /*1f450*/  STS [R5+0xc00], R20 ;  /* 0x000c001405007388 */ /* 0x000fe20000000800 */
[----:B----4-:R-:W-:-:S03]  /*1f460*/  FMUL.FTZ R12, R30, R29 ;  /* 0x0000001d1e0c7220 */ /* 0x010fc60000410000 */
        /* <DEDUP_REMOVED lines=9> */
.L_x_1795:
[----:B------:R-:W-:Y:S05]  /*1f500*/  BSYNC.RECONVERGENT B1 ;  /* 0x0000000000017941 */ /* 0x000fea0003800200 */
.L_x_1794:
[----:B------:R-:W-:Y:S01]  /*1f510*/  IADD3 R6, PT, PT, -R4, UR44, RZ ;  /* 0x0000002c04067c10 */ /* 0x000fe2000fffe1ff */
[----:B------:R-:W-:Y:S03]  /*1f520*/  BSSY.RECONVERGENT B1, `(.L_x_1797) ;  /* 0x000001e000017945 */ /* 0x000fe60003800200 */
[----:B------:R-:W-:-:S13]  /*1f530*/  ISETP.GT.AND P1, PT, R6, 0x200, PT ;  /* 0x000002000600780c */ /* 0x000fda0003f24270 */
[----:B------:R-:W-:Y:S05]  /*1f540*/  @!P1 BRA `(.L_x_1798) ;  /* 0x00000000006c9947 */ /* 0x000fea0003800000 */
[----:B------:R-:W2:Y:S01]  /*1f550*/  LDS R6, [R5+-0x400] ;  /* 0xfffc000005067984 */ /* 0x000ea20000000800 */
[----:B------:R-:W-:Y:S01]  /*1f560*/  PLOP3.LUT P0, PT, PT, PT, PT, 0x8, 0x80 ;  /* 0x000000000080781c */ /* 0x000fe20003f0e170 */
[----:B------:R-:W-:Y:S02]  /*1f570*/  VIADD R4, R4, 0x400 ;  /* 0x0000040004047836 */ /* 0x000fe40000000000 */
[----:B------:R-:W0:Y:S04]  /*1f580*/  LDS R7, [R5+-0x200] ;  /* 0xfffe000005077984 */ /* 0x000e280000000800 */
[----:B------:R-:W3:Y:S04]  /*1f590*/  LDS R9, [R5] ;  /* 0x0000000005097984 */ /* 0x000ee80000000800 */
[----:B------:R-:W4:Y:S04]  /*1f5a0*/  LDS R11, [R5+0x200] ;  /* 0x00020000050b7984 */ /* 0x000f280000000800 */
[----:B------:R-:W5:Y:S04]  /*1f5b0*/  LDS R13, [R5+0x400] ;  /* 0x00040000050d7984 */ /* 0x000f680000000800 */
[----:B------:R-:W1:Y:S04]  /*1f5c0*/  LDS R15, [R5+0x600] ;  /* 0x00060000050f7984 */ /* 0x000e680000000800 */
[----:B------:R-:W1:Y:S04]  /*1f5d0*/  LDS R17, [R5+0x800] ;  /* 0x0008000005117984 */ /* 0x000e680000000800 */
[----:B------:R-:W1:Y:S01]  /*1f5e0*/  LDS R19, [R5+0xa00] ;  /* 0x000a000005137984 */ /* 0x000e620000000800 */
[C---:B--2---:R-:W-:Y:S01]  /*1f5f0*/  FMUL.FTZ R6, R30.reuse, R6 ;  /* 0x000000061e067220 */ /* 0x044fe20000410000 */
[----:B0-----:R-:W-:-:S04]  /*1f600*/  FMUL.FTZ R8, R30, R7 ;  /* 0x000000071e087220 */ /* 0x001fc80000410000 */
[----:B------:R-:W-:Y:S01]  /*1f610*/  STS [R5+-0x400], R6 ;  /* 0xfffc000605007388 */ /* 0x000fe20000000800 */
[----:B---3--:R-:W-:-:S03]  /*1f620*/  FMUL.FTZ R10, R30, R9 ;  /* 0x000000091e0a7220 */ /* 0x008fc60000410000 */
        /* <DEDUP_REMOVED lines=13> */
.L_x_1798:
[----:B------:R-:W-:Y:S05]  /*1f700*/  BSYNC.RECONVERGENT B1 ;  /* 0x0000000000017941 */ /* 0x000fea0003800200 */
.L_x_1797:
[----:B------:R-:W-:-:S13]  /*1f710*/  ISETP.LT.OR P0, PT, R4, UR44, P0 ;  /* 0x0000002c04007c0c */ /* 0x000fda0008701670 */
[----:B------:R-:W-:Y:S05]  /*1f720*/  @!P0 BRA `(.L_x_1789) ;  /* 0x0000000c00448947 */ /* 0x000fea0003800000 */
[----:B------:R-:W2:Y:S04]  /*1f730*/  LDS R4, [R5+-0x400] ;  /* 0xfffc000005047984 */ /* 0x000ea80000000800 */
[----:B------:R-:W0:Y:S04]  /*1f740*/  LDS R6, [R5+-0x200] ;  /* 0xfffe000005067984 */ /* 0x000e280000000800 */
[----:B------:R-:W3:Y:S04]  /*1f750*/  LDS R7, [R5] ;  /* 0x0000000005077984 */ /* 0x000ee80000000800 */
[----:B------:R-:W4:Y:S01]  /*1f760*/  LDS R9, [R5+0x200] ;  /* 0x0002000005097984 */ /* 0x000f220000000800 */
[-C--:B--2---:R-:W-:Y:S01]  /*1f770*/  FMUL.FTZ R4, R4, R30.reuse ;  /* 0x0000001e04047220 */ /* 0x084fe20000410000 */
[----:B0-----:R-:W-:-:S04]  /*1f780*/  FMUL.FTZ R6, R6, R30 ;  /* 0x0000001e06067220 */ /* 0x001fc80000410000 */
[----:B------:R0:W-:Y:S01]  /*1f790*/  STS [R5+-0x400], R4 ;  /* 0xfffc000405007388 */ /* 0x0001e20000000800 */
[----:B---3--:R-:W-:-:S03]  /*1f7a0*/  FMUL.FTZ R8, R7, R30 ;  /* 0x0000001e07087220 */ /* 0x008fc60000410000 */
[----:B------:R0:W-:Y:S01]  /*1f7b0*/  STS [R5+-0x200], R6 ;  /* 0xfffe000605007388 */ /* 0x0001e20000000800 */
[----:B----4-:R-:W-:-:S03]  /*1f7c0*/  FMUL.FTZ R10, R9, R30 ;  /* 0x0000001e090a7220 */ /* 0x010fc60000410000 */
[----:B------:R0:W-:Y:S04]  /*1f7d0*/  STS [R5], R8 ;  /* 0x0000000805007388 */ /* 0x0001e80000000800 */
[----:B------:R0:W-:Y:S01]  /*1f7e0*/  STS [R5+0x200], R10 ;  /* 0x0002000a05007388 */ /* 0x0001e20000000800 */
[----:B------:R-:W-:Y:S05]  /*1f7f0*/  BRA `(.L_x_1789) ;  /* 0x0000000c00107947 */ /* 0x000fea0003800000 */
.L_x_1790:
        /* <DEDUP_REMOVED lines=10> */
[----:B------:R-:W4:Y:S01]  /*1f8a0*/  LDCU.64 UR14, c[0x0][0x480] ;  /* 0x00009000ff0e77ac */ /* 0x000f220008000a00 */
[----:B------:R-:W-:Y:S02]  /*1f8b0*/  LEA.HI R5, R5, 0x1, RZ, 0x19 ;  /* 0x0000000105057811 */ /* 0x000fe400078fc8ff */
[----:B------:R-:W-:Y:S01]  /*1f8c0*/  IADD3 R11, P1, PT, R4, UR4, RZ ;  /* 0x00000004040b7c10 */ /* 0x000fe2000ff3e0ff */
[----:B------:R-:W-:Y:S02]  /*1f8d0*/  UMOV UR8, 0x400 ;  /* 0x0000040000087882 */ /* 0x000fe40000000000 */
[----:B------:R-:W-:Y:S01]  /*1f8e0*/  UIADD3 UR8, UPT, UPT, UR8, 0x820, URZ ;  /* 0x0000082008087890 */ /* 0x000fe2000fffe0ff */
[C---:B------:R-:W-:Y:S01]  /*1f8f0*/  IMAD.SHL.U32 R6, R5.reuse, 0x80, RZ ;  /* 0x0000008005067824 */ /* 0x040fe200078e00ff */
[----:B------:R-:W-:Y:S01]  /*1f900*/  LOP3.LUT R5, R5, 0x3, RZ, 0xc0, !PT ;  /* 0x0000000305057812 */ /* 0x000fe200078ec0ff */
[----:B------:R-:W-:-:S03]  /*1f910*/  IMAD.X R8, RZ, RZ, UR5, P1 ;  /* 0x00000005ff087e24 */ /* 0x000fc600088e06ff */
[----:B0-----:R-:W-:-:S05]  /*1f920*/  LOP3.LUT R7, R6, 0x180, RZ, 0xc0, !PT ;  /* 0x0000018006077812 */ /* 0x001fca00078ec0ff */
[----:B------:R-:W-:Y:S01]  /*1f930*/  IMAD.IADD R4, R4, 0x1, R7 ;  /* 0x0000000104047824 */ /* 0x000fe200078e0207 */
[----:B----4-:R-:W-:-:S04]  /*1f940*/  LEA R10, P1, R11, UR14, 0x2 ;  /* 0x0000000e0b0a7c11 */ /* 0x010fc8000f8210ff */
[----:B------:R-:W-:Y:S01]  /*1f950*/  LEA.HI.X R11, R11, UR15, R8, 0x2, P1 ;  /* 0x0000000f0b0b7c11 */ /* 0x000fe200088f1408 */
[----:B---3--:R-:W-:Y:S01]  /*1f960*/  ULEA UR8, UR9, UR8, 0x18 ;  /* 0x0000000809087291 */ /* 0x008fe2000f8ec0ff */
[----:B------:R-:W-:-:S05]  /*1f970*/  IMAD.MOV R8, RZ, RZ, -R5 ;  /* 0x000000ffff087224 */ /* 0x000fca00078e0a05 */
[----:B------:R-:W-:-:S07]  /*1f980*/  IADD3 R5, PT, PT, R0, UR8, RZ ;  /* 0x0000000800057c10 */ /* 0x000fce000fffe0ff */
.L_x_1801:
[----:B---3--:R-:W2:Y:S01]  /*1f990*/  LDS R6, [R5] ;  /* 0x0000000005067984 */ /* 0x008ea20000000800 */
[----:B------:R-:W-:Y:S02]  /*1f9a0*/  IMAD.MOV.U32 R7, RZ, RZ, R11 ;  /* 0x000000ffff077224 */ /* 0x000fe400078e000b */
[----:B------:R-:W-:-:S05]  /*1f9b0*/  VIADD R8, R8, 0x1 ;  /* 0x0000000108087836 */ /* 0x000fca0000000000 */
[----:B------:R-:W-:Y:S01]  /*1f9c0*/  ISETP.NE.AND P1, PT, R8, RZ, PT ;  /* 0x000000ff0800720c */ /* 0x000fe20003f25270 */
[----:B--2---:R-:W-:Y:S01]  /*1f9d0*/  FMUL.FTZ R9, R6, R30 ;  /* 0x0000001e06097220 */ /* 0x004fe20000410000 */
[----:B------:R-:W-:Y:S01]  /*1f9e0*/  IMAD.MOV.U32 R6, RZ, RZ, R10 ;  /* 0x000000ffff067224 */ /* 0x000fe200078e000a */
[----:B------:R-:W-:-:S03]  /*1f9f0*/  IADD3 R10, P2, PT, R10, 0x200, RZ ;  /* 0x000002000a0a7810 */ /* 0x000fc60007f5e0ff */
[----:B------:R0:W-:Y:S02]  /*1fa00*/  STS [R5], R9 ;  /* 0x0000000905007388 */ /* 0x0001e40000000800 */
[----:B------:R-:W-:Y:S02]  /*1fa10*/  IMAD.X R11, RZ, RZ, R11, P2 ;  /* 0x000000ffff0b7224 */ /* 0x000fe400010e060b */
[----:B------:R3:W-:Y:S01]  /*1fa20*/  STG.E desc[UR36][R6.64], R9 ;  /* 0x0000000906007986 */ /* 0x0007e2000c101924 */
[----:B0-----:R-:W-:Y:S02]  /*1fa30*/  IADD3 R5, PT, PT, R5, 0x200, RZ ;  /* 0x0000020005057810 */ /* 0x001fe40007ffe0ff */
[----:B------:R-:W-:Y:S05]  /*1fa40*/  @P1 BRA `(.L_x_1801) ;  /* 0xfffffffc00d01947 */ /* 0x000fea000383ffff */
.L_x_1800:
[----:B------:R-:W-:Y:S05]  /*1fa50*/  BSYNC.RECONVERGENT B1 ;  /* 0x0000000000017941 */ /* 0x000fea0003800200 */
.L_x_1799:
[----:B------:R-:W-:Y:S05]  /*1fa60*/  @!P0 BRA `(.L_x_1789) ;  /* 0x0000000800748947 */ /* 0x000fea0003800000 */
[----:B------:R-:W4:Y:S01]  /*1fa70*/  S2R R8, SR_CgaCtaId ;  /* 0x0000000000087919 */ /* 0x000f220000008800 */
[----:B------:R-:W5:Y:S01]  /*1fa80*/  LDCU.64 UR8, c[0x0][0x480] ;  /* 0x00009000ff0877ac */ /* 0x000f620008000a00 */
[C---:B------:R-:W-:Y:S01]  /*1fa90*/  IADD3 R10, PT, PT, -R4.reuse, UR44, RZ ;  /* 0x0000002c040a7c10 */ /* 0x040fe2000fffe1ff */
[----:B------:R-:W-:Y:S01]  /*1faa0*/  BSSY.RECONVERGENT B1, `(.L_x_1802) ;  /* 0x000005b000017945 */ /* 0x000fe20003800200 */
[----:B---3--:R-:W-:Y:S02]  /*1fab0*/  IADD3 R6, P0, PT, R4, UR4, RZ ;  /* 0x0000000404067c10 */ /* 0x008fe4000ff1e0ff */
[----:B------:R-:W-:Y:S02]  /*1fac0*/  MOV R5, 0x400 ;  /* 0x0000040000057802 */ /* 0x000fe40000000f00 */
[----:B------:R-:W-:Y:S01]  /*1fad0*/  ISETP.GT.AND P1, PT, R10, 0x600, PT ;  /* 0x000006000a00780c */ /* 0x000fe20003f24270 */
[----:B0-----:R-:W-:Y:S02]  /*1fae0*/  IMAD.X R7, RZ, RZ, UR5, P0 ;  /* 0x00000005ff077e24 */ /* 0x001fe400080e06ff */
[----:B------:R-:W-:Y:S01]  /*1faf0*/  VIADD R5, R5, 0x820 ;  /* 0x0000082005057836 */ /* 0x000fe20000000000 */
[----:B-----5:R-:W-:Y:S01]  /*1fb00*/  LEA R9, P0, R6, UR8, 0x2 ;  /* 0x0000000806097c11 */ /* 0x020fe2000f8010ff */
[----:B------:R-:W-:-:S03]  /*1fb10*/  USHF.L.U32 UR8, UR13, 0x2, URZ ;  /* 0x000000020d087899 */ /* 0x000fc600080006ff */
[----:B------:R-:W-:Y:S02]  /*1fb20*/  LEA.HI.X R7, R6, UR9, R7, 0x2, P0 ;  /* 0x0000000906077c11 */ /* 0x000fe400080f1407 */
[----:B------:R-:W-:-:S05]  /*1fb30*/  IADD3 R6, P0, PT, R9, 0x400, RZ ;  /* 0x0000040009067810 */ /* 0x000fca0007f1e0ff */
[----:B------:R-:W-:Y:S01]  /*1fb40*/  IMAD.X R7, RZ, RZ, R7, P0 ;  /* 0x000000ffff077224 */ /* 0x000fe200000e0607 */
[----:B------:R-:W-:Y:S02]  /*1fb50*/  PLOP3.LUT P0, PT, PT, PT, PT, 0x80, 0x8 ;  /* 0x000000000008781c */ /* 0x000fe40003f0f070 */
[----:B----4-:R-:W-:Y:S02]  /*1fb60*/  LEA R8, R8, R5, 0x18 ;  /* 0x0000000508087211 */ /* 0x010fe400078ec0ff */
[----:B------:R-:W-:-:S04]  /*1fb70*/  LEA R5, R4, -UR8, 0x2 ;  /* 0x8000000804057c11 */ /* 0x000fc8000f8e10ff */
[----:B------:R-:W-:Y:S01]  /*1fb80*/  IADD3 R5, PT, PT, R5, 0x400, R8 ;  /* 0x0000040005057810 */ /* 0x000fe20007ffe008 */
[----:B------:R-:W-:Y:S06]  /*1fb90*/  @!P1 BRA `(.L_x_1803) ;  /* 0x00000004002c9947 */ /* 0x000fec0003800000 */
[----:B------:R-:W-:Y:S01]  /*1fba0*/  IMAD.U32 R25, RZ, RZ, UR44 ;  /* 0x0000002cff197e24 */ /* 0x000fe2000f8e00ff */
[----:B------:R-:W-:-:S04]  /*1fbb0*/  PLOP3.LUT P0, PT, PT, PT, PT, 0x8, 0x80 ;  /* 0x000000000080781c */ /* 0x000fc80003f0e170 */
[----:B------:R-:W-:-:S09]  /*1fbc0*/  IADD3 R25, PT, PT, R25, -0x600, RZ ;  /* 0xfffffa0019197810 */ /* 0x000fd20007ffe0ff */
.L_x_1804:
[----:B------:R-:W2:Y:S01]  /*1fbd0*/  LDS R8, [R5+-0x400] ;  /* 0xfffc000005087984 */ /* 0x000ea20000000800 */
[----:B------:R-:W-:-:S03]  /*1fbe0*/  VIADD R4, R4, 0x800 ;  /* 0x0000080004047836 */ /* 0x000fc60000000000 */
[----:B------:R-:W0:Y:S02]  /*1fbf0*/  LDS R9, [R5+-0x200] ;  /* 0xfffe000005097984 */ /* 0x000e240000000800 */
[----:B------:R-:W-:Y:S02]  /*1fc00*/  ISETP.GE.AND P2, PT, R4, R25, PT ;  /* 0x000000190400720c */ /* 0x000fe40003f46270 */
[----:B------:R-:W3:Y:S04]  /*1fc10*/  LDS R10, [R5] ;  /* 0x00000000050a7984 */ /* 0x000ee80000000800 */
        /* <DEDUP_REMOVED lines=8> */
[----:B--2---:R-:W-:-:S03]  /*1fca0*/  FMUL.FTZ R8, R30, R8 ;  /* 0x000000081e087220 */ /* 0x004fc60000410000 */
[----:B------:R-:W2:Y:S01]  /*1fcb0*/  LDS R19, [R5+0x1200] ;  /* 0x0012000005137984 */ /* 0x000ea20000000800 */
[----:B0-----:R-:W-:-:S03]  /*1fcc0*/  FMUL.FTZ R9, R30, R9 ;  /* 0x000000091e097220 */ /* 0x001fc60000410000 */
[----:B------:R-:W0:Y:S01]  /*1fcd0*/  LDS R20, [R5+0x1400] ;  /* 0x0014000005147984 */ /* 0x000e220000000800 */
[----:B---3--:R-:W-:-:S03]  /*1fce0*/  FMUL.FTZ R10, R30, R10 ;  /* 0x0000000a1e0a7220 */ /* 0x008fc60000410000 */
[----:B------:R-:W3:Y:S01]  /*1fcf0*/  LDS R21, [R5+0x1600] ;  /* 0x0016000005157984 */ /* 0x000ee20000000800 */
        /* <DEDUP_REMOVED lines=16> */
[----:B--2---:R-:W-:-:S03]  /*1fe00*/  FMUL.FTZ R19, R30, R19 ;  /* 0x000000131e137220 */ /* 0x004fc60000410000 */
[----:B------:R-:W-:Y:S01]  /*1fe10*/  STS [R5], R10 ;  /* 0x0000000a05007388 */ /* 0x000fe20000000800 */
[----:B0-----:R-:W-:Y:S02]  /*1fe20*/  IMAD.X R9, RZ, RZ, R7, P1 ;  /* 0x000000ffff097224 */ /* 0x001fe400008e0607 */
[C---:B------:R-:W-:Y:S01]  /*1fe30*/  FMUL.FTZ R20, R30.reuse, R20 ;  /* 0x000000141e147220 */ /* 0x040fe20000410000 */
[----:B------:R-:W-:Y:S01]  /*1fe40*/  STG.E desc[UR36][R6.64+0x200], R11 ;  /* 0x0002000b06007986 */ /* 0x000fe2000c101924 */
[----:B---3--:R-:W-:-:S03]  /*1fe50*/  FMUL.FTZ R21, R30, R21 ;  /* 0x000000151e157220 */ /* 0x008fc60000410000 */
        /* <DEDUP_REMOVED lines=28> */
[----:B------:R-:W-:Y:S01]  /*20020*/  MOV R7, R9 ;  /* 0x0000000900077202 */ /* 0x000fe20000000f00 */
[----:B-1----:R-:W-:Y:S01]  /*20030*/  VIADD R5, R5, 0x2000 ;  /* 0x0000200005057836 */ /* 0x002fe20000000000 */
[----:B------:R-:W-:Y:S06]  /*20040*/  @!P2 BRA `(.L_x_1804) ;  /* 0xfffffff800e0a947 */ /* 0x000fec000383ffff */
.L_x_1803:
[----:B------:R-:W-:Y:S05]  /*20050*/  BSYNC.RECONVERGENT B1 ;  /* 0x0000000000017941 */ /* 0x000fea0003800200 */
.L_x_1802:
        /* <DEDUP_REMOVED lines=16> */
[----:B------:R-:W-:Y:S01]  /*20160*/  STG.E desc[UR36][R6.64+-0x400], R8 ;  /* 0xfffc000806007986 */ /* 0x000fe2000c101924 */
[----:B---3--:R-:W-:-:S03]  /*20170*/  FMUL.FTZ R10, R30, R10 ;  /* 0x0000000a1e0a7220 */ /* 0x008fc60000410000 */
        /* <DEDUP_REMOVED lines=24> */
[----:B-1----:R-:W-:-:S07]  /*20300*/  VIADD R5, R5, 0x1000 ;  /* 0x0000100005057836 */ /* 0x002fce0000000000 */
.L_x_1806:
[----:B------:R-:W-:Y:S05]  /*20310*/  BSYNC.RECONVERGENT B1 ;  /* 0x0000000000017941 */ /* 0x000fea0003800200 */
.L_x_1805:
        /* <DEDUP_REMOVED lines=8> */
[----:B------:R0:W-:Y:S01]  /*203a0*/  STG.E desc[UR36][R6.64+-0x400], R4 ;  /* 0xfffc000406007986 */ /* 0x0001e2000c101924 */
[----:B---3--:R-:W-:-:S03]  /*203b0*/  FMUL.FTZ R9, R9, R30 ;  /* 0x0000001e09097220 */ /* 0x008fc60000410000 */
        /* <DEDUP_REMOVED lines=8> */
.L_x_1789:
[----:B------:R-:W-:Y:S05]  /*20440*/  BSYNC.RECONVERGENT B0 ;  /* 0x0000000000007941 */ /* 0x000fea0003800200 */
.L_x_1788:
[----:B------:R-:W4:Y:S01]  /*20450*/  LDCU UR8, c[0x0][0x40c] ;  /* 0x00008180ff0877ac */ /* 0x000f220008000800 */
[----:B------:R-:W5:Y:S01]  /*20460*/  S2UR UR9, SR_CgaCtaId ;  /* 0x00000000000979c3 */ /* 0x000f620000008800 */
[----:B------:R-:W-:Y:S01]  /*20470*/  SHF.R.U32.HI R17, RZ, 0x6, R248 ;  /* 0x00000006ff117819 */ /* 0x000fe200000116f8 */
[----:B------:R-:W-:Y:S01]  /*20480*/  IMAD.SHL.U32 R18, R248, 0x10, RZ ;  /* 0x00000010f8127824 */ /* 0x000fe200078e00ff */
[----:B------:R-:W-:Y:S01]  /*20490*/  ULEA.HI UR4, UR45, UR45, URZ, 0x1 ;  /* 0x0000002d2d047291 */ /* 0x000fe2000f8f08ff */
[----:B------:R-:W-:Y:S01]  /*204a0*/  BSSY.RECONVERGENT B0, `(.L_x_1807) ;  /* 0x0000019000007945 */ /* 0x000fe20003800200 */
[----:B------:R-:W-:Y:S01]  /*204b0*/  UMOV UR5, 0x400 ;  /* 0x0000040000057882 */ /* 0x000fe20000000000 */
[----:B------:R-:W-:Y:S01]  /*204c0*/  LOP3.LUT R16, R0, 0xfc, RZ, 0xc0, !PT ;  /* 0x000000fc00107812 */ /* 0x000fe200078ec0ff */
[----:B------:R-:W-:Y:S01]  /*204d0*/  ULOP3.LUT UR4, UR4, 0xfffffffe, URZ, 0xc0, !UPT ;  /* 0xfffffffe04047892 */ /* 0x000fe2000f8ec0ff */
[----:B0--3--:R-:W-:Y:S02]  /*204e0*/  CS2R R6, SRZ ;  /* 0x0000000000067805 */ /* 0x009fe4000001ff00 */
[----:B------:R-:W-:-:S02]  /*204f0*/  CS2R R4, SRZ ;  /* 0x0000000000047805 */ /* 0x000fc4000001ff00 */
[----:B------:R-:W-:Y:S01]  /*20500*/  LOP3.LUT R18, R18, 0x3f0, RZ, 0xc0, !PT ;  /* 0x000003f012127812 */ /* 0x000fe200078ec0ff */
[----:B------:R-:W-:Y:S01]  /*20510*/  UIADD3 UR4, UPT, UPT, UR45, -UR4, URZ ;  /* 0x800000042d047290 */ /* 0x000fe2000fffe0ff */
[----:B----4-:R-:W-:-:S05]  /*20520*/  IMAD.U32 R40, RZ, RZ, UR8 ;  /* 0x00000008ff287e24 */ /* 0x010fca000f8e00ff */
[----:B------:R-:W-:Y:S01]  /*20530*/  ISETP.NE.AND P0, PT, R17, UR4, PT ;  /* 0x0000000411007c0c */ /* 0x000fe2000bf05270 */
[----:B------:R-:W-:-:S03]  /*20540*/  UIADD3 UR8, UPT, UPT, UR5, 0x420, URZ ;  /* 0x0000042005087890 */ /* 0x000fc6000fffe0ff */
[----:B------:R-:W-:Y:S01]  /*20550*/  ISETP.NE.OR P0, PT, R40, RZ, P0 ;  /* 0x000000ff2800720c */ /* 0x000fe20000705670 */
[----:B-----5:R-:W-:-:S12]  /*20560*/  ULEA UR8, UR9, UR8, 0x18 ;  /* 0x0000000809087291 */ /* 0x020fd8000f8ec0ff */
        /* <DEDUP_REMOVED lines=8> */
[----:B0-----:R-:W-:-:S04]  /*205f0*/  IMAD R7, R7, 0x100, R16 ;  /* 0x0000010007077824 */ /* 0x001fc800078e0210 */
[----:B---3--:R-:W-:-:S06]  /*20600*/  IMAD.WIDE.U32 R4, R7, 0x4, R4 ;  /* 0x0000000407047825 */ /* 0x008fcc00078e0004 */
[----:B------:R-:W5:Y:S02]  /*20610*/  LDG.E.128 R4, desc[UR36][R4.64] ;  /* 0x0000002404047981 */ /* 0x000f64000c1e1d00 */
.L_x_1809:
[----:B-----5:R0:W-:Y:S02]  /*20620*/  STS.128 [R18+UR8], R4 ;  /* 0x0000000412007988 */ /* 0x0201e40008000c08 */
.L_x_1808:
[----:B------:R-:W-:Y:S05]  /*20630*/  BSYNC.RECONVERGENT B0 ;  /* 0x0000000000007941 */ /* 0x000fea0003800200 */
.L_x_1807:
[----:B------:R-:W3:Y:S01]  /*20640*/  LDCU UR14, c[0x0][0x3f4] ;  /* 0x00007e80ff0e77ac */ /* 0x000ee20008000800 */
[----:B------:R-:W4:Y:S01]  /*20650*/  LDC.64 R12, c[0x0][0x3c0] ;  /* 0x0000f000ff0c7b82 */ /* 0x000f220000000a00 */
[----:B-1----:R-:W-:Y:S01]  /*20660*/  VIADD R26, R17, UR13 ;  /* 0x0000000d111a7c36 */ /* 0x002fe20008000000 */
[----:B------:R-:W-:Y:S01]  /*20670*/  BSSY.RECONVERGENT B0, `(.L_x_1810) ;  /* 0x000009c000007945 */ /* 0x000fe20003800200 */
[----:B------:R-:W1:Y:S01]  /*20680*/  LDCU UR12, c[0x0][0x3f8] ;  /* 0x00007f00ff0c77ac */ /* 0x000e620008000800 */
[----:B------:R-:W-:Y:S01]  /*20690*/  CS2R R10, SRZ ;  /* 0x00000000000a7805 */ /* 0x000fe2000001ff00 */
[----:B------:R-:W-:Y:S01]  /*206a0*/  UIADD3 UR5, UPT, UPT, UR5, 0x820, URZ ;  /* 0x0000082005057890 */ /* 0x000fe2000fffe0ff */
[----:B------:R-:W0:Y:S03]  /*206b0*/  LDCU UR15, c[0x0][0x40c] ;  /* 0x00008180ff0f77ac */ /* 0x000e260008000800 */
[----:B------:R-:W-:Y:S01]  /*206c0*/  ULEA UR5, UR9, UR5, 0x18 ;  /* 0x0000000509057291 */ /* 0x000fe2000f8ec0ff */
[----:B------:R-:W0:Y:S01]  /*206d0*/  LDCU.64 UR18, c[0x0][0x3c8] ;  /* 0x00007900ff1277ac */ /* 0x000e220008000a00 */
[----:B---3--:R-:W-:Y:S01]  /*206e0*/  MOV R45, UR14 ;  /* 0x0000000e002d7c02 */ /* 0x008fe20008000f00 */
[----:B------:R-:W-:-:S03]  /*206f0*/  UISETP.LT.AND UP0, UPT, UR45, UR14, UPT ;  /* 0x0000000e2d00728c */ /* 0x000fc6000bf01270 */
[----:B------:R-:W-:Y:S01]  /*20700*/  LEA R19, R17, UR5, 0x2 ;  /* 0x0000000511137c11 */ /* 0x000fe2000f8e10ff */
[----:B-1----:R-:W-:Y:S01]  /*20710*/  UIMAD UR7, UR7, UR12, UR10 ;  /* 0x0000000c070772a4 */ /* 0x002fe2000f8e020a */
[----:B------:R-:W-:Y:S01]  /*20720*/  IMAD R15, R45, UR6, R16 ;  /* 0x000000062d0f7c24 */ /* 0x000fe2000f8e0210 */
[----:B------:R-:W-:Y:S02]  /*20730*/  USEL UR11, UR45, UR14, UP0 ;  /* 0x0000000e2d0b7287 */ /* 0x000fe40008000000 */
[----:B------:R-:W-:Y:S01]  /*20740*/  USHF.L.U32 UR7, UR7, 0x8, URZ ;  /* 0x0000000807077899 */ /* 0x000fe200080006ff */
[----:B----4-:R-:W-:Y:S01]  /*20750*/  IMAD.WIDE R14, R15, 0x4, R12 ;  /* 0x000000040f0e7825 */ /* 0x010fe200078e020c */
[----:B------:R-:W-:Y:S02]  /*20760*/  BAR.SYNC.DEFER_BLOCKING 0x0 ;  /* 0x0000000000007b1d */ /* 0x000fe40000010000 */
[----:B------:R-:W-:Y:S02]  /*20770*/  ISETP.GE.AND P0, PT, R26, UR11, PT ;  /* 0x0000000b1a007c0c */ /* 0x000fe4000bf06270 */
[----:B------:R-:W-:-:S04]  /*20780*/  IMAD R9, R45, UR7, R16 ;  /* 0x000000072d097c24 */ /* 0x000fc8000f8e0210 */
[----:B------:R-:W-:Y:S01]  /*20790*/  IMAD.WIDE R12, R9, 0x4, R12 ;  /* 0x00000004090c7825 */ /* 0x000fe200078e020c */
[----:B------:R-:W-:-:S06]  /*207a0*/  CS2R R8, SRZ ;  /* 0x0000000000087805 */ /* 0x000fcc000001ff00 */
[----:B0-----:R-:W-:Y:S05]  /*207b0*/  @P0 BRA `(.L_x_1811) ;  /* 0x00000008001c0947 */ /* 0x001fea0003800000 */
[----:B------:R-:W-:Y:S01]  /*207c0*/  VIADD R20, R26, 0x2 ;  /* 0x000000021a147836 */ /* 0x000fe20000000000 */
[----:B------:R-:W0:Y:S01]  /*207d0*/  LDC.64 R8, c[0x0][0x458] ;  /* 0x00011600ff087b82 */ /* 0x000e220000000a00 */
[----:B------:R-:W-:Y:S01]  /*207e0*/  ULOP3.LUT UR6, URZ, UR13, URZ, 0x33, !UPT ;  /* 0x0000000dff067292 */ /* 0x000fe2000f8e33ff */
[----:B------:R-:W-:Y:S01]  /*207f0*/  BSSY.RECONVERGENT B1, `(.L_x_1812) ;  /* 0x0000032000017945 */ /* 0x000fe20003800200 */
[----:B------:R-:W-:Y:S01]  /*20800*/  UIMAD UR9, UR38, UR12, UR10 ;  /* 0x0000000c260972a4 */ /* 0x000fe2000f8e020a */
[----:B------:R-:W-:Y:S01]  /*20810*/  VIMNMX R0, PT, PT, R20, UR11, !PT ;  /* 0x0000000b14007c48 */ /* 0x000fe2000ffe0100 */
[----:B------:R-:W-:Y:S01]  /*20820*/  IMAD R45, R45, UR12, RZ ;  /* 0x0000000c2d2d7c24 */ /* 0x000fe2000f8e02ff */
[----:B------:R-:W-:Y:S02]  /*20830*/  CS2R R10, SRZ ;  /* 0x00000000000a7805 */ /* 0x000fe4000001ff00 */
[----:B------:R-:W-:Y:S01]  /*20840*/  IADD3 R21, PT, PT, -R17, UR6, R0 ;  /* 0x0000000611157c10 */ /* 0x000fe2000fffe100 */
[----:B------:R-:W-:Y:S01]  /*20850*/  IMAD.U32 R23, RZ, RZ, UR9 ;  /* 0x00000009ff177e24 */ /* 0x000fe2000f8e00ff */
[----:B------:R-:W-:-:S02]  /*20860*/  MOV R0, R26 ;  /* 0x0000001a00007202 */ /* 0x000fc40000000f00 */
[----:B------:R-:W-:Y:S01]  /*20870*/  LOP3.LUT P0, RZ, R21, 0x2, RZ, 0xc0, !PT ;  /* 0x0000000215ff7812 */ /* 0x000fe2000780c0ff */
[----:B------:R-:W-:-:S04]  /*20880*/  IMAD R23, R23, 0x100, R16 ;  /* 0x0000010017177824 */ /* 0x000fc800078e0210 */
[----:B0-----:R-:W-:Y:S01]  /*20890*/  IMAD.WIDE R22, R23, 0x4, R8 ;  /* 0x0000000417167825 */ /* 0x001fe200078e0208 */
[----:B------:R-:W-:-:S07]  /*208a0*/  CS2R R8, SRZ ;  /* 0x0000000000087805 */ /* 0x000fce000001ff00 */
[----:B------:R-:W-:Y:S05]  /*208b0*/  @P0 BRA `(.L_x_1813) ;  /* 0x0000000000940947 */ /* 0x000fea0003800000 */
[----:B------:R-:W0:Y:S01]  /*208c0*/  LDCU.64 UR16, c[0x0][0x3c8] ;  /* 0x00007900ff1077ac */ /* 0x000e220008000a00 */
[----:B------:R-:W-:-:S05]  /*208d0*/  IADD3 R0, P0, PT, R3, R26, RZ ;  /* 0x0000001a03007210 */ /* 0x000fca0007f1e0ff */
[----:B------:R-:W-:Y:S01]  /*208e0*/  IMAD.X R9, RZ, RZ, R2, P0 ;  /* 0x000000ffff097224 */ /* 0x000fe200000e0602 */
[----:B0-----:R-:W-:-:S04]  /*208f0*/  LEA R10, P0, R0, UR16, 0x2 ;  /* 0x00000010000a7c11 */ /* 0x001fc8000f8010ff */
[----:B------:R-:W-:-:S05]  /*20900*/  LEA.HI.X R11, R0, UR17, R9, 0x2, P0 ;  /* 0x00000011000b7c11 */ /* 0x000fca00080f1409 */
[----:B------:R-:W3:Y:S01]  /*20910*/  LDG.E R10, desc[UR36][R10.64] ;  /* 0x000000240a0a7981 */ /* 0x000ee2000c1e1900 */
[----:B------:R-:W-:Y:S01]  /*20920*/  IMAD.SHL.U32 R25, R26, 0x100, RZ ;  /* 0x000001001a197824 */ /* 0x000fe200078e00ff */
[----:B------:R-:W-:Y:S01]  /*20930*/  ISETP.NE.AND P0, PT, R40, RZ, PT ;  /* 0x000000ff2800720c */ /* 0x000fe20003f05270 */
[----:B---3--:R-:W-:-:S04]  /*20940*/  IMAD R0, R45, R10, RZ ;  /* 0x0000000a2d007224 */ /* 0x008fc800078e02ff */
[----:B------:R-:W-:Y:S02]  /*20950*/  IMAD R9, R0, 0x100, R25 ;  /* 0x0000010000097824 */ /* 0x000fe400078e0219 */
[----:B------:R0:W1:Y:S02]  /*20960*/  LDS R0, [R19] ;  /* 0x0000000013007984 */ /* 0x0000640000000800 */
[----:B------:R-:W-:-:S05]  /*20970*/  IMAD.WIDE R8, R9, 0x4, R14 ;  /* 0x0000000409087825 */ /* 0x000fca00078e020e */
[----:B--2---:R0:W5:Y:S01]  /*20980*/  LDG.E.128 R28, desc[UR36][R8.64] ;  /* 0x00000024081c7981 */ /* 0x004162000c1e1d00 */
[----:B------:R-:W-:Y:S05]  /*20990*/  @P0 BRA `(.L_x_1814) ;  /* 0x0000000000480947 */ /* 0x000fea0003800000 */
[----:B------:R-:W-:Y:S01]  /*209a0*/  UISETP.NE.AND UP0, UPT, UR43, URZ, UPT ;  /* 0x000000ff2b00728c */ /* 0x000fe2000bf05270 */
[----:B0-----:R-:W0:Y:S05]  /*209b0*/  LDS.128 R8, [R18+UR8] ;  /* 0x0000000812087984 */ /* 0x001e2a0008000c00 */
[----:B------:R-:W-:-:S13]  /*209c0*/  PLOP3.LUT P0, PT, PT, PT, UP0, 0x80, 0x8 ;  /* 0x000000000008781c */ /* 0x000fda0003f0f008 */
[----:B------:R-:W2:Y:S01]  /*209d0*/  @P0 LDG.E.128 R32, desc[UR36][R22.64] ;  /* 0x0000002416200981 */ /* 0x000ea2000c1e1d00 */
        /* <DEDUP_REMOVED lines=14> */
.L_x_1814:
[C---:B012--5:R-:W-:Y:S01]  /*20ac0*/  FFMA.FTZ R8, R0.reuse, R28, RZ ;  /* 0x0000001c00087223 */ /* 0x067fe200000100ff */
[C---:B------:R-:W-:Y:S01]  /*20ad0*/  FFMA.FTZ R9, R0.reuse, R29, RZ ;  /* 0x0000001d00097223 */ /* 0x040fe200000100ff */
[C---:B------:R-:W-:Y:S01]  /*20ae0*/  FFMA.FTZ R10, R0.reuse, R30, RZ ;  /* 0x0000001e000a7223 */ /* 0x040fe200000100ff */
[----:B------:R-:W-:Y:S01]  /*20af0*/  FFMA.FTZ R11, R0, R31, RZ ;  /* 0x0000001f000b7223 */ /* 0x000fe200000100ff */
[----:B------:R-:W-:-:S07]  /*20b00*/  IMAD.MOV.U32 R0, RZ, RZ, R20 ;  /* 0x000000ffff007224 */ /* 0x000fce00078e0014 */
.L_x_1813:
[----:B------:R-:W-:Y:S05]  /*20b10*/  BSYNC.RECONVERGENT B1 ;  /* 0x0000000000017941 */ /* 0x000fea0003800200 */
.L_x_1812:
[----:B------:R-:W-:-:S13]  /*20b20*/  ISETP.GE.U32.AND P0, PT, R21, 0x2, PT ;  /* 0x000000021500780c */ /* 0x000fda0003f06070 */
[----:B------:R-:W-:Y:S05]  /*20b30*/  @!P0 BRA `(.L_x_1811) ;  /* 0x00000004003c8947 */ /* 0x000fea0003800000 */
[----:B------:R-:W-:Y:S01]  /*20b40*/  USHF.L.U32 UR6, UR13, 0x2, URZ ;  /* 0x000000020d067899 */ /* 0x000fe200080006ff */
[----:B------:R-:W-:Y:S01]  /*20b50*/  MOV R27, UR5 ;  /* 0x00000005001b7c02 */ /* 0x000fe20008000f00 */
[----:B------:R-:W-:Y:S01]  /*20b60*/  IMAD.SHL.U32 R29, R0, 0x100, RZ ;  /* 0x00000100001d7824 */ /* 0x000fe200078e00ff */
[----:B------:R-:W-:Y:S01]  /*20b70*/  ISETP.NE.AND P0, PT, R40, RZ, PT ;  /* 0x000000ff2800720c */ /* 0x000fe20003f05270 */
[----:B------:R-:W-:Y:S02]  /*20b80*/  IMAD.SHL.U32 R28, R45, 0x100, RZ ;  /* 0x000001002d1c7824 */ /* 0x000fe400078e00ff */
[----:B------:R-:W-:-:S04]  /*20b90*/  LEA R20, R0, -UR6, 0x2 ;  /* 0x8000000600147c11 */ /* 0x000fc8000f8e10ff */
[----:B------:R-:W-:-:S07]  /*20ba0*/  IADD3 R27, PT, PT, R20, 0x8, R27 ;  /* 0x00000008141b7810 */ /* 0x000fce0007ffe01b */
.L_x_1818:
[----:B------:R-:W-:-:S05]  /*20bb0*/  IADD3 R20, P1, PT, R3, R0, RZ ;  /* 0x0000000003147210 */ /* 0x000fca0007f3e0ff */
[----:B------:R-:W-:Y:S01]  /*20bc0*/  IMAD.X R21, RZ, RZ, R2, P1 ;  /* 0x000000ffff157224 */ /* 0x000fe200008e0602 */
[----:B------:R-:W-:-:S04]  /*20bd0*/  LEA R24, P1, R20, UR18, 0x2 ;  /* 0x0000001214187c11 */ /* 0x000fc8000f8210ff */
[----:B------:R-:W-:-:S05]  /*20be0*/  LEA.HI.X R25, R20, UR19, R21, 0x2, P1 ;  /* 0x0000001314197c11 */ /* 0x000fca00088f1415 */
[----:B------:R-:W3:Y:S02]  /*20bf0*/  LDG.E R20, desc[UR36][R24.64] ;  /* 0x0000002418147981 */ /* 0x000ee4000c1e1900 */
[----:B---3--:R-:W-:-:S04]  /*20c00*/  IMAD R21, R20, R28, R29 ;  /* 0x0000001c14157224 */ /* 0x008fc800078e021d */
[----:B------:R-:W-:-:S05]  /*20c10*/  IMAD.WIDE R20, R21, 0x4, R14 ;  /* 0x0000000415147825 */ /* 0x000fca00078e020e */
[----:B------:R0:W5:Y:S01]  /*20c20*/  LDG.E.128 R32, desc[UR36][R20.64] ;  /* 0x0000002414207981 */ /* 0x000162000c1e1d00 */
[----:B------:R-:W-:Y:S04]  /*20c30*/  BSSY.RECONVERGENT B1, `(.L_x_1815) ;  /* 0x0000014000017945 */ /* 0x000fe80003800200 */
[----:B------:R-:W-:Y:S05]  /*20c40*/  @P0 BRA `(.L_x_1816) ;  /* 0x0000000000480947 */ /* 0x000fea0003800000 */
[----:B------:R-:W-:Y:S01]  /*20c50*/  UISETP.NE.AND UP0, UPT, UR43, URZ, UPT ;  /* 0x000000ff2b00728c */ /* 0x000fe2000bf05270 */
[----:B------:R-:W1:Y:S05]  /*20c60*/  LDS.128 R36, [R18+UR8] ;  /* 0x0000000812247984 */ /* 0x000e6a0008000c00 */
[----:B------:R-:W-:-:S13]  /*20c70*/  PLOP3.LUT P0, PT, PT, PT, UP0, 0x80, 0x8 ;  /* 0x000000000008781c */ /* 0x000fda0003f0f008 */
[----:B------:R-:W3:Y:S01]  /*20c80*/  @P0 LDG.E.128 R40, desc[UR36][R22.64] ;  /* 0x0000002416280981 */ /* 0x000ee2000c1e1d00 */
        /* <DEDUP_REMOVED lines=9> */
[----:B---3--:R-:W-:Y:S02]  /*20d20*/  @P0 FMUL.FTZ R32, R32, R40 ;  /* 0x0000002820200220 */ /* 0x008fe40000410000 */
[----:B------:R-:W-:Y:S02]  /*20d30*/  @P1 FMUL.FTZ R33, R33, R41 ;  /* 0x0000002921211220 */ /* 0x000fe40000410000 */
[----:B------:R-:W-:Y:S02]  /*20d40*/  @P2 FMUL.FTZ R34, R34, R42 ;  /* 0x0000002a22222220 */ /* 0x000fe40000410000 */
[----:B------:R-:W-:-:S05]  /*20d50*/  @P3 FMUL.FTZ R35, R35, R43 ;  /* 0x0000002b23233220 */ /* 0x000fca0000410000 */
[----:B------:R1:W-:Y:S02]  /*20d60*/  STG.E.128 desc[UR36][R20.64], R32 ;  /* 0x0000002014007986 */ /* 0x0003e4000c101d24 */
.L_x_1816:
[----:B------:R-:W-:Y:S05]  /*20d70*/  BSYNC.RECONVERGENT B1 ;  /* 0x0000000000017941 */ /* 0x000fea0003800200 */
.L_x_1815:
[----:B------:R-:W0:Y:S04]  /*20d80*/  LDG.E R24, desc[UR36][R24.64+0x8] ;  /* 0x0000082418187981 */ /* 0x000e28000c1e1900 */
[----:B------:R-:W3:Y:S01]  /*20d90*/  LDS R31, [R27+-0x8] ;  /* 0xfffff8001b1f7984 */ /* 0x000ee20000000800 */
[----:B------:R-:W-:Y:S02]  /*20da0*/  IMAD.U32 R40, RZ, RZ, UR15 ;  /* 0x0000000fff287e24 */ /* 0x000fe4000f8e00ff */
[----:B01----:R-:W-:-:S04]  /*20db0*/  IMAD R20, R45, R24, RZ ;  /* 0x000000182d147224 */ /* 0x003fc800078e02ff */
[----:B------:R-:W-:-:S05]  /*20dc0*/  IMAD R20, R20, 0x100, R29 ;  /* 0x0000010014147824 */ /* 0x000fca00078e021d */
[----:B------:R-:W-:-:S05]  /*20dd0*/  IADD3 R21, PT, PT, R20, 0x200, RZ ;  /* 0x0000020014157810 */ /* 0x000fca0007ffe0ff */
[----:B------:R-:W-:-:S05]  /*20de0*/  IMAD.WIDE R20, R21, 0x4, R14 ;  /* 0x0000000415147825 */ /* 0x000fca00078e020e */
[----:B------:R0:W5:Y:S01]  /*20df0*/  LDG.E.128 R36, desc[UR36][R20.64] ;  /* 0x0000002414247981 */ /* 0x000162000c1e1d00 */
[----:B------:R-:W-:Y:S01]  /*20e00*/  ISETP.NE.AND P0, PT, R40, RZ, PT ;  /* 0x000000ff2800720c */ /* 0x000fe20003f05270 */
[C---:B---3-5:R-:W-:Y:S01]  /*20e10*/  FFMA.FTZ R32, R31.reuse, R32, R8 ;  /* 0x000000201f207223 */ /* 0x068fe20000010008 */
[C---:B--2---:R-:W-:Y:S01]  /*20e20*/  FFMA.FTZ R30, R31.reuse, R33, R9 ;  /* 0x000000211f1e7223 */ /* 0x044fe20000010009 */
[C---:B------:R-:W-:Y:S01]  /*20e30*/  FFMA.FTZ R25, R31.reuse, R34, R10 ;  /* 0x000000221f197223 */ /* 0x040fe2000001000a */
[----:B------:R-:W-:-:S09]  /*20e40*/  FFMA.FTZ R24, R31, R35, R11 ;  /* 0x000000231f187223 */ /* 0x000fd2000001000b */
        /* <DEDUP_REMOVED lines=20> */
.L_x_1817:
[----:B------:R1:W0:Y:S01]  /*20f90*/  LDS R11, [R27] ;  /* 0x000000001b0b7984 */ /* 0x0002220000000800 */
[----:B------:R-:W-:Y:S02]  /*20fa0*/  VIADD R0, R0, 0x4 ;  /* 0x0000000400007836 */ /* 0x000fe40000000000 */
        /* <DEDUP_REMOVED lines=8> */
.L_x_1811:
[----:B------:R-:W-:Y:S05]  /*21030*/  BSYNC.RECONVERGENT B0 ;  /* 0x0000000000007941 */ /* 0x000fea0003800200 */
.L_x_1810:
        /* <DEDUP_REMOVED lines=14> */
[----:B---3--:R-:W-:-:S06]  /*21120*/  UIMAD UR9, UR38, UR6, UR10 ;  /* 0x00000006260972a4 */ /* 0x008fcc000f8e020a */
[----:B------:R-:W-:Y:S02]  /*21130*/  IMAD.U32 R25, RZ, RZ, UR9 ;  /* 0x00000009ff197e24 */ /* 0x000fe4000f8e00ff */
[----:B----4-:R-:W-:Y:S02]  /*21140*/  IMAD R36, R23, UR6, RZ ;  /* 0x0000000617247c24 */ /* 0x010fe4000f8e02ff */
[----:B------:R-:W-:-:S04]  /*21150*/  IMAD R25, R25, 0x100, R16 ;  /* 0x0000010019197824 */ /* 0x000fc800078e0210 */
[----:B-----5:R-:W-:-:S04]  /*21160*/  IMAD.WIDE R24, R25, 0x4, R20 ;  /* 0x0000000419187825 */ /* 0x020fc800078e0214 */
[----:B------:R-:W-:Y:S01]  /*21170*/  IMAD.MOV.U32 R20, RZ, RZ, R26 ;  /* 0x000000ffff147224 */ /* 0x000fe200078e001a */
[----:B------:R-:W-:Y:S06]  /*21180*/  @P0 BRA `(.L_x_1822) ;  /* 0x0000000400000947 */ /* 0x000fec0003800000 */
[----:B------:R-:W-:Y:S02]  /*21190*/  ISETP.GE.AND P0, PT, R26, R23, PT ;  /* 0x000000171a00720c */ /* 0x000fe40003f06270 */
[----:B------:R-:W-:-:S11]  /*211a0*/  MOV R20, R27 ;  /* 0x0000001b00147202 */ /* 0x000fd60000000f00 */
[----:B------:R-:W-:Y:S05]  /*211b0*/  @!P0 BRA `(.L_x_1822) ;  /* 0x0000000000f48947 */ /* 0x000fea0003800000 */
[----:B------:R-:W-:Y:S01]  /*211c0*/  IABS R29, R23 ;  /* 0x00000017001d7213 */ /* 0x000fe20000000000 */
[----:B------:R-:W3:Y:S01]  /*211d0*/  LDCU.64 UR14, c[0x0][0x3c8] ;  /* 0x00007900ff0e77ac */ /* 0x000ee20008000a00 */
[----:B--2---:R-:W-:Y:S01]  /*211e0*/  IABS R30, R26 ;  /* 0x0000001a001e7213 */ /* 0x004fe20000000000 */
[----:B------:R-:W2:Y:S01]  /*211f0*/  LDS R19, [R19] ;  /* 0x0000000013137984 */ /* 0x000ea20000000800 */
[----:B------:R-:W4:Y:S01]  /*21200*/  I2F.RP R22, R29 ;  /* 0x0000001d00167306 */ /* 0x000f220000209400 */
[----:B------:R-:W-:Y:S02]  /*21210*/  ISETP.GE.AND P1, PT, R26, RZ, PT ;  /* 0x000000ff1a00720c */ /* 0x000fe40003f26270 */
[----:B------:R-:W-:-:S05]  /*21220*/  ISETP.NE.AND P2, PT, R23, RZ, PT ;  /* 0x000000ff1700720c */ /* 0x000fca0003f45270 */
[----:B----4-:R-:W4:Y:S02]  /*21230*/  MUFU.RCP R22, R22 ;  /* 0x0000001600167308 */ /* 0x010f240000001000 */
[----:B----4-:R-:W-:-:S06]  /*21240*/  VIADD R28, R22, 0xffffffe ;  /* 0x0ffffffe161c7836 */ /* 0x010fcc0000000000 */
[----:B------:R-:W4:Y:S02]  /*21250*/  F2I.FTZ.U32.TRUNC.NTZ R21, R28 ;  /* 0x0000001c00157305 */ /* 0x000f24000021f000 */
[----:B----4-:R-:W-:-:S04]  /*21260*/  IMAD.MOV R20, RZ, RZ, -R21 ;  /* 0x000000ffff147224 */ /* 0x010fc800078e0a15 */
[----:B------:R-:W-:Y:S02]  /*21270*/  IMAD R31, R20, R29, RZ ;  /* 0x0000001d141f7224 */ /* 0x000fe400078e02ff */
[----:B------:R-:W-:-:S04]  /*21280*/  IMAD.MOV.U32 R20, RZ, RZ, RZ ;  /* 0x000000ffff147224 */ /* 0x000fc800078e00ff */
        /* <DEDUP_REMOVED lines=8> */
[----:B------:R-:W-:-:S04]  /*21310*/  @!P0 IMAD.IADD R20, R20, 0x1, -R29 ;  /* 0x0000000114148824 */ /* 0x000fc800078e0a1d */
[----:B------:R-:W-:Y:S01]  /*21320*/  @!P1 IMAD.MOV R20, RZ, RZ, -R20 ;  /* 0x000000ffff149224 */ /* 0x000fe200078e0a14 */
[----:B------:R-:W-:-:S04]  /*21330*/  @!P2 LOP3.LUT R20, RZ, R23, RZ, 0x33, !PT ;  /* 0x00000017ff14a212 */ /* 0x000fc800078e33ff */
[----:B------:R-:W-:-:S05]  /*21340*/  IADD3 R21, P0, PT, R3, R20, RZ ;  /* 0x0000001403157210 */ /* 0x000fca0007f1e0ff */
[----:B------:R-:W-:Y:S01]  /*21350*/  IMAD.X R28, RZ, RZ, R2, P0 ;  /* 0x000000ffff1c7224 */ /* 0x000fe200000e0602 */
[----:B---3--:R-:W-:-:S04]  /*21360*/  LEA R22, P0, R21, UR14, 0x2 ;  /* 0x0000000e15167c11 */ /* 0x008fc8000f8010ff */
[----:B------:R-:W-:-:S06]  /*21370*/  LEA.HI.X R23, R21, UR15, R28, 0x2, P0 ;  /* 0x0000000f15177c11 */ /* 0x000fcc00080f141c */
[----:B------:R-:W3:Y:S01]  /*21380*/  LDG.E R23, desc[UR36][R22.64] ;  /* 0x0000002416177981 */ /* 0x000ee2000c1e1900 */
[----:B------:R-:W-:Y:S01]  /*21390*/  ISETP.NE.AND P0, PT, R40, RZ, PT ;  /* 0x000000ff2800720c */ /* 0x000fe20003f05270 */
[----:B---3--:R-:W-:-:S05]  /*213a0*/  IMAD R21, R36, R23, R20 ;  /* 0x0000001724157224 */ /* 0x008fca00078e0214 */
[----:B------:R-:W-:-:S05]  /*213b0*/  SHF.L.U32 R21, R21, 0x8, RZ ;  /* 0x0000000815157819 */ /* 0x000fca00000006ff */
[----:B------:R-:W-:-:S05]  /*213c0*/  IMAD.WIDE R20, R21, 0x4, R14 ;  /* 0x0000000415147825 */ /* 0x000fca00078e020e */
[----:B------:R3:W5:Y:S01]  /*213d0*/  LDG.E.128 R28, desc[UR36][R20.64] ;  /* 0x00000024141c7981 */ /* 0x000762000c1e1d00 */
[----:B------:R-:W-:Y:S04]  /*213e0*/  BSSY.RECONVERGENT B2, `(.L_x_1823) ;  /* 0x0000015000027945 */ /* 0x000fe80003800200 */
[----:B--2---:R-:W-:Y:S05]  /*213f0*/  @P0 BRA `(.L_x_1824) ;  /* 0x00000000004c0947 */ /* 0x004fea0003800000 */
[----:B------:R-:W-:Y:S01]  /*21400*/  UISETP.NE.AND UP0, UPT, UR43, URZ, UPT ;  /* 0x000000ff2b00728c */ /* 0x000fe2000bf05270 */
[----:B------:R-:W2:Y:S05]  /*21410*/  LDS.128 R32, [R18+UR8] ;  /* 0x0000000812207984 */ /* 0x000eaa0008000c00 */
[----:B------:R-:W-:-:S13]  /*21420*/  PLOP3.LUT P0, PT, PT, PT, UP0, 0x80, 0x8 ;  /* 0x000000000008781c */ /* 0x000fda0003f0f008 */
[----:B---3--:R-:W3:Y:S01]  /*21430*/  @P0 LDG.E.128 R20, desc[UR36][R24.64] ;  /* 0x0000002418140981 */ /* 0x008ee2000c1e1d00 */
[----:B------:R-:W-:Y:S02]  /*21440*/  PLOP3.LUT P0, PT, PT, PT, UP0, 0x80, 0x8 ;  /* 0x000000000008781c */ /* 0x000fe40003f0f008 */
[----:B------:R-:W-:Y:S02]  /*21450*/  PLOP3.LUT P1, PT, PT, PT, UP0, 0x80, 0x8 ;  /* 0x000000000008781c */ /* 0x000fe40003f2f008 */
[----:B------:R-:W-:Y:S02]  /*21460*/  PLOP3.LUT P2, PT, PT, PT, UP0, 0x80, 0x8 ;  /* 0x000000000008781c */ /* 0x000fe40003f4f008 */
[----:B------:R-:W-:Y:S01]  /*21470*/  PLOP3.LUT P3, PT, PT, PT, UP0, 0x80, 0x8 ;  /* 0x000000000008781c */ /* 0x000fe20003f6f008 */
[----:B--2--5:R-:W-:Y:S01]  /*21480*/  FADD.FTZ R28, R32, R28 ;  /* 0x0000001c201c7221 */ /* 0x024fe20000010000 */
[----:B------:R-:W-:Y:S01]  /*21490*/  FADD.FTZ R29, R33, R29 ;  /* 0x0000001d211d7221 */ /* 0x000fe20000010000 */
[----:B------:R-:W-:Y:S01]  /*214a0*/  FADD.FTZ R30, R34, R30 ;  /* 0x0000001e221e7221 */ /* 0x000fe20000010000 */
[----:B------:R-:W-:Y:S01]  /*214b0*/  FADD.FTZ R31, R35, R31 ;  /* 0x0000001f231f7221 */ /* 0x000fe20000010000 */
[----:B------:R-:W-:-:S02]  /*214c0*/  IMAD.SHL.U32 R33, R26, 0x100, RZ ;  /* 0x000001001a217824 */ /* 0x000fc400078e00ff */
[----:B---3--:R-:W-:Y:S02]  /*214d0*/  @P0 FMUL.FTZ R28, R28, R20 ;  /* 0x000000141c1c0220 */ /* 0x008fe40000410000 */
[----:B------:R-:W-:Y:S02]  /*214e0*/  @P1 FMUL.FTZ R29, R29, R21 ;  /* 0x000000151d1d1220 */ /* 0x000fe40000410000 */
[----:B------:R-:W-:Y:S02]  /*214f0*/  @P2 FMUL.FTZ R30, R30, R22 ;  /* 0x000000161e1e2220 */ /* 0x000fe40000410000 */
[----:B------:R-:W-:Y:S01]  /*21500*/  @P3 FMUL.FTZ R31, R31, R23 ;  /* 0x000000171f1f3220 */ /* 0x000fe20000410000 */
[----:B------:R-:W-:-:S05]  /*21510*/  IMAD.WIDE.U32 R20, R33, 0x4, R12 ;  /* 0x0000000421147825 */ /* 0x000fca00078e000c */
[----:B------:R2:W-:Y:S02]  /*21520*/  STG.E.128 desc[UR36][R20.64], R28 ;  /* 0x0000001c14007986 */ /* 0x0005e4000c101d24 */
.L_x_1824:
[----:B01----:R-:W-:Y:S05]  /*21530*/  BSYNC.RECONVERGENT B2 ;  /* 0x0000000000027941 */ /* 0x003fea0003800200 */
.L_x_1823:
[C---:B-----5:R-:W-:Y:S01]  /*21540*/  FFMA.FTZ R8, R19.reuse, R28, R8 ;  /* 0x0000001c13087223 */ /* 0x060fe20000010008 */
[C---:B------:R-:W-:Y:S01]  /*21550*/  FFMA.FTZ R9, R19.reuse, R29, R9 ;  /* 0x0000001d13097223 */ /* 0x040fe20000010009 */
[C---:B------:R-:W-:Y:S01]  /*21560*/  FFMA.FTZ R10, R19.reuse, R30, R10 ;  /* 0x0000001e130a7223 */ /* 0x040fe2000001000a */
[----:B------:R-:W-:Y:S01]  /*21570*/  FFMA.FTZ R11, R19, R31, R11 ;  /* 0x0000001f130b7223 */ /* 0x000fe2000001000b */
[----:B--23--:R-:W-:-:S07]  /*21580*/  IMAD.MOV.U32 R20, RZ, RZ, R27 ;  /* 0x000000ffff147224 */ /* 0x00cfce00078e001b */
.L_x_1822:
[----:B01----:R-:W-:Y:S05]  /*21590*/  BSYNC.RECONVERGENT B1 ;  /* 0x0000000000017941 */ /* 0x003fea0003800200 */
.L_x_1821:
[----:B------:R-:W-:-:S13]  /*215a0*/  ISETP.GE.U32.AND P0, PT, R0, 0x2, PT ;  /* 0x000000020000780c */ /* 0x000fda0003f06070 */
[----:B------:R-:W-:Y:S05]  /*215b0*/  @!P0 BRA `(.L_x_1820) ;  /* 0x00000008001c8947 */ /* 0x000fea0003800000 */
[----:B------:R-:W-:Y:S01]  /*215c0*/  USHF.L.U32 UR6, UR13, 0x2, URZ ;  /* 0x000000020d067899 */ /* 0x000fe200080006ff */
[----:B------:R-:W-:Y:S01]  /*215d0*/  IMAD.U32 R21, RZ, RZ, UR5 ;  /* 0x00000005ff157e24 */ /* 0x000fe2000f8e00ff */
[C---:B------:R-:W-:Y:S01]  /*215e0*/  SHF.L.U32 R27, R20.reuse, 0x8, RZ ;  /* 0x00000008141b7819 */ /* 0x040fe200000006ff */
[----:B------:R-:W-:-:S03]  /*215f0*/  VIADD R19, R20, 0x2 ;  /* 0x0000000214137836 */ /* 0x000fc60000000000 */
[----:B------:R-:W-:-:S04]  /*21600*/  LEA R0, R20, -UR6, 0x2 ;  /* 0x8000000614007c11 */ /* 0x000fc8000f8e10ff */
[----:B------:R-:W-:-:S07]  /*21610*/  IADD3 R0, PT, PT, R0, 0x8, R21 ;  /* 0x0000000800007810 */ /* 0x000fce0007ffe015 */
.L_x_1831:
[----:B------:R-:W0:Y:S01]  /*21620*/  LDC R38, c[0x0][0x3f4] ;  /* 0x0000fd00ff267b82 */ /* 0x000e220000000800 */
[----:B------:R-:W-:Y:S01]  /*21630*/  VIADD R22, R19, 0xfffffffe ;  /* 0xfffffffe13167836 */ /* 0x000fe20000000000 */
[----:B------:R-:W-:Y:S04]  /*21640*/  BSSY.RECONVERGENT B1, `(.L_x_1825) ;  /* 0x000003b000017945 */ /* 0x000fe80003800200 */
[----:B0-----:R-:W-:-:S13]  /*21650*/  ISETP.GE.AND P0, PT, R22, R38, PT ;  /* 0x000000261600720c */ /* 0x001fda0003f06270 */
[----:B------:R-:W-:Y:S05]  /*21660*/  @!P0 BRA `(.L_x_1826) ;  /* 0x0000000000e08947 */ /* 0x000fea0003800000 */
[----:B------:R-:W-:Y:S01]  /*21670*/  IABS R23, R38 ;  /* 0x0000002600177213 */ /* 0x000fe20000000000 */
[----:B------:R0:W1:Y:S01]  /*21680*/  LDS R37, [R0+-0x8] ;  /* 0xfffff80000257984 */ /* 0x0000620000000800 */
[----:B--2---:R-:W-:Y:S02]  /*21690*/  IABS R30, R22 ;  /* 0x00000016001e7213 */ /* 0x004fe40000000000 */
[----:B------:R-:W2:Y:S01]  /*216a0*/  I2F.RP R26, R23 ;  /* 0x00000017001a7306 */ /* 0x000ea20000209400 */
[----:B------:R-:W-:Y:S02]  /*216b0*/  ISETP.GE.AND P1, PT, R22, RZ, PT ;  /* 0x000000ff1600720c */ /* 0x000fe40003f26270 */
[----:B------:R-:W-:-:S05]  /*216c0*/  ISETP.NE.AND P2, PT, R38, RZ, PT ;  /* 0x000000ff2600720c */ /* 0x000fca0003f45270 */
[----:B--2---:R-:W2:Y:S02]  /*216d0*/  MUFU.RCP R26, R26 ;  /* 0x0000001a001a7308 */ /* 0x004ea40000001000 */
[----:B--2---:R-:W-:-:S06]  /*216e0*/  VIADD R28, R26, 0xffffffe ;  /* 0x0ffffffe1a1c7836 */ /* 0x004fcc0000000000 */
[----:B------:R-:W2:Y:S02]  /*216f0*/  F2I.FTZ.U32.TRUNC.NTZ R21, R28 ;  /* 0x0000001c00157305 */ /* 0x000ea4000021f000 */
[----:B--2---:R-:W-:-:S04]  /*21700*/  IMAD.MOV R20, RZ, RZ, -R21 ;  /* 0x000000ffff147224 */ /* 0x004fc800078e0a15 */
[----:B------:R-:W-:Y:S02]  /*21710*/  IMAD R29, R20, R23, RZ ;  /* 0x00000017141d7224 */ /* 0x000fe400078e02ff */
[----:B------:R-:W-:-:S04]  /*21720*/  IMAD.MOV.U32 R20, RZ, RZ, RZ ;  /* 0x000000ffff147224 */ /* 0x000fc800078e00ff */
[----:B------:R-:W-:Y:S01]  /*21730*/  IMAD.HI.U32 R20, R21, R29, R20 ;  /* 0x0000001d15147227 */ /* 0x000fe200078e0014 */
[----:B------:R-:W-:-:S05]  /*21740*/  MOV R21, R30 ;  /* 0x0000001e00157202 */ /* 0x000fca0000000f00 */
[----:B------:R-:W-:-:S04]  /*21750*/  IMAD.HI.U32 R20, R20, R21, RZ ;  /* 0x0000001514147227 */ /* 0x000fc800078e00ff */
[----:B------:R-:W-:-:S04]  /*21760*/  IMAD.MOV R20, RZ, RZ, -R20 ;  /* 0x000000ffff147224 */ /* 0x000fc800078e0a14 */
[----:B------:R-:W-:-:S05]  /*21770*/  IMAD R20, R23, R20, R21 ;  /* 0x0000001417147224 */ /* 0x000fca00078e0215 */
[----:B------:R-:W-:-:S13]  /*21780*/  ISETP.GT.U32.AND P0, PT, R23, R20, PT ;  /* 0x000000141700720c */ /* 0x000fda0003f04070 */
[----:B------:R-:W-:-:S05]  /*21790*/  @!P0 IMAD.IADD R20, R20, 0x1, -R23 ;  /* 0x0000000114148824 */ /* 0x000fca00078e0a17 */
[----:B------:R-:W-:-:S13]  /*217a0*/  ISETP.GT.U32.AND P0, PT, R23, R20, PT ;  /* 0x000000141700720c */ /* 0x000fda0003f04070 */
[----:B------:R-:W-:-:S04]  /*217b0*/  @!P0 IMAD.IADD R20, R20, 0x1, -R23 ;  /* 0x0000000114148824 */ /* 0x000fc800078e0a17 */
        /* <DEDUP_REMOVED lines=31> */
.L_x_1827:
[C---:B-----5:R-:W-:Y:S01]  /*219b0*/  FFMA.FTZ R8, R37.reuse, R28, R8 ;  /* 0x0000001c25087223 */ /* 0x060fe20000010008 */
[C---:B------:R-:W-:Y:S01]  /*219c0*/  FFMA.FTZ R9, R37.reuse, R29, R9 ;  /* 0x0000001d25097223 */ /* 0x040fe20000010009 */
[C---:B------:R-:W-:Y:S01]  /*219d0*/  FFMA.FTZ R10, R37.reuse, R30, R10 ;  /* 0x0000001e250a7223 */ /* 0x040fe2000001000a */
[----:B------:R-:W-:-:S07]  /*219e0*/  FFMA.FTZ R11, R37, R31, R11 ;  /* 0x0000001f250b7223 */ /* 0x000fce000001000b */
.L_x_1826:
[----:B------:R-:W-:Y:S05]  /*219f0*/  BSYNC.RECONVERGENT B1 ;  /* 0x0000000000017941 */ /* 0x000fea0003800200 */
.L_x_1825:
        /* <DEDUP_REMOVED lines=10> */
[----:B-1----:R-:W-:-:S06]  /*21aa0*/  VIADD R26, R22, 0xffffffe ;  /* 0x0ffffffe161a7836 */ /* 0x002fcc0000000000 */
[----:B0-----:R-:W0:Y:S02]  /*21ab0*/  F2I.FTZ.U32.TRUNC.NTZ R21, R26 ;  /* 0x0000001a00157305 */ /* 0x001e24000021f000 */
[----:B0-----:R-:W-:-:S04]  /*21ac0*/  IMAD.MOV R20, RZ, RZ, -R21 ;  /* 0x000000ffff147224 */ /* 0x001fc800078e0a15 */
        /* <DEDUP_REMOVED lines=23> */
[----:B----4-:R-:W-:Y:S05]  /*21c40*/  BRA.U UP0, `(.L_x_1830) ;  /* 0x00000001004c7547 */ /* 0x010fea000b800000 */
[----:B------:R-:W-:Y:S01]  /*21c50*/  UISETP.NE.AND UP0, UPT, UR43, URZ, UPT ;  /* 0x000000ff2b00728c */ /* 0x000fe2000bf05270 */
[----:B------:R-:W0:Y:S05]  /*21c60*/  LDS.128 R40, [R18+UR8] ;  /* 0x0000000812287984 */ /* 0x000e2a0008000c00 */
[----:B------:R-:W-:-:S13]  /*21c70*/  PLOP3.LUT P0, PT, PT, PT, UP0, 0x80, 0x8 ;  /* 0x000000000008781c */ /* 0x000fda0003f0f008 */
[----:B---3--:R-:W2:Y:S01]  /*21c80*/  @P0 LDG.E.128 R20, desc[UR36][R24.64] ;  /* 0x0000002418140981 */ /* 0x008ea2000c1e1d00 */
[----:B------:R-:W-:Y:S01]  /*21c90*/  PLOP3.LUT P0, PT, PT, PT, UP0, 0x80, 0x8 ;  /* 0x000000000008781c */ /* 0x000fe20003f0f008 */
[----:B------:R-:W-:Y:S01]  /*21ca0*/  VIADD R33, R27, 0x200 ;  /* 0x000002001b217836 */ /* 0x000fe20000000000 */
[----:B------:R-:W-:Y:S02]  /*21cb0*/  PLOP3.LUT P1, PT, PT, PT, UP0, 0x80, 0x8 ;  /* 0x000000000008781c */ /* 0x000fe40003f2f008 */
[----:B------:R-:W-:Y:S02]  /*21cc0*/  PLOP3.LUT P2, PT, PT, PT, UP0, 0x80, 0x8 ;  /* 0x000000000008781c */ /* 0x000fe40003f4f008 */
[----:B------:R-:W-:Y:S01]  /*21cd0*/  PLOP3.LUT P3, PT, PT, PT, UP0, 0x80, 0x8 ;  /* 0x000000000008781c */ /* 0x000fe20003f6f008 */
[----:B0----5:R-:W-:Y:S01]  /*21ce0*/  FADD.FTZ R28, R40, R28 ;  /* 0x0000001c281c7221 */ /* 0x021fe20000010000 */
        /* <DEDUP_REMOVED lines=9> */
.L_x_1830:
[C---:B-----5:R-:W-:Y:S01]  /*21d80*/  FFMA.FTZ R8, R35.reuse, R28, R8 ;  /* 0x0000001c23087223 */ /* 0x060fe20000010008 */
[C---:B------:R-:W-:Y:S01]  /*21d90*/  FFMA.FTZ R9, R35.reuse, R29, R9 ;  /* 0x0000001d23097223 */ /* 0x040fe20000010009 */
[C---:B------:R-:W-:Y:S01]  /*21da0*/  FFMA.FTZ R10, R35.reuse, R30, R10 ;  /* 0x0000001e230a7223 */ /* 0x040fe2000001000a */
[----:B------:R-:W-:-:S07]  /*21db0*/  FFMA.FTZ R11, R35, R31, R11 ;  /* 0x0000001f230b7223 */ /* 0x000fce000001000b */
.L_x_1829:
[----:B------:R-:W-:Y:S05]  /*21dc0*/  BSYNC.RECONVERGENT B1 ;  /* 0x0000000000017941 */ /* 0x000fea0003800200 */
.L_x_1828:
[----:B01-3--:R-:W-:Y:S01]  /*21dd0*/  VIADD R20, R19, 0x2 ;  /* 0x0000000213147836 */ /* 0x00bfe20000000000 */
[----:B------:R-:W-:Y:S01]  /*21de0*/  IADD3 R27, PT, PT, R27, 0x400, RZ ;  /* 0x000004001b1b7810 */ /* 0x000fe20007ffe0ff */
[----:B------:R-:W-:Y:S02]  /*21df0*/  VIADD R19, R19, 0x4 ;  /* 0x0000000413137836 */ /* 0x000fe40000000000 */
[----:B------:R-:W-:Y:S01]  /*21e00*/  VIADD R0, R0, 0x10 ;  /* 0x0000001000007836 */ /* 0x000fe20000000000 */
[----:B------:R-:W-:-:S13]  /*21e10*/  ISETP.GE.AND P0, PT, R20, UR45, PT ;  /* 0x0000002d14007c0c */ /* 0x000fda000bf06270 */
[----:B------:R-:W-:Y:S05]  /*21e20*/  @!P0 BRA `(.L_x_1831) ;  /* 0xfffffff400fc8947 */ /* 0x000fea000383ffff */
.L_x_1820:
[----:B01----:R-:W-:Y:S05]  /*21e30*/  BSYNC.RECONVERGENT B0 ;  /* 0x0000000000007941 */ /* 0x003fea0003800200 */
.L_x_1819:
        /* <DEDUP_REMOVED lines=14> */
[----:B------:R-:W3:Y:S02]  /*21f20*/  LDCU UR4, c[0x0][0x40c] ;  /* 0x00008180ff0477ac */ /* 0x000ee40008000800 */
[----:B---3--:R-:W-:-:S09]  /*21f30*/  UISETP.NE.AND UP0, UPT, UR4, URZ, UPT ;  /* 0x000000ff0400728c */ /* 0x008fd2000bf05270 */
[----:B0-----:R-:W-:Y:S05]  /*21f40*/  BRA.U UP0, `(.L_x_1834) ;  /* 0x0000000100647547 */ /* 0x001fea000b800000 */
[----:B------:R-:W0:Y:S02]  /*21f50*/  LDCU.64 UR8, c[0x0][0x460] ;  /* 0x00008c00ff0877ac */ /* 0x000e240008000a00 */
[----:B0-----:R-:W-:-:S04]  /*21f60*/  UISETP.NE.U32.AND UP0, UPT, UR8, URZ, UPT ;  /* 0x000000ff0800728c */ /* 0x001fc8000bf05070 */
[----:B------:R-:W-:-:S06]  /*21f70*/  UISETP.NE.AND.EX UP0, UPT, UR9, URZ, UPT, UP0 ;  /* 0x000000ff0900728c */ /* 0x000fcc000bf05300 */
[----:B------:R-:W-:-:S05]  /*21f80*/  PLOP3.LUT P0, PT, PT, PT, UP0, 0x80, 0x8 ;  /* 0x000000000008781c */ /* 0x000fca0003f0f008 */
[----:B------:R-:W0:Y:S01]  /*21f90*/  @UP0 LDCU UR4, c[0x0][0x3f8] ;  /* 0x00007f00ff0407ac */ /* 0x000e220008000800 */
[----:B------:R-:W3:Y:S01]  /*21fa0*/  @UP0 LDCU.64 UR8, c[0x0][0x458] ;  /* 0x00008b00ff0807ac */ /* 0x000ee20008000a00 */
[----:B0-----:R-:W-:Y:S01]  /*21fb0*/  @UP0 UIMAD UR4, UR38, UR4, UR10 ;  /* 0x00000004260402a4 */ /* 0x001fe2000f8e020a */
[----:B---3--:R-:W-:Y:S01]  /*21fc0*/  MOV R3, UR9 ;  /* 0x0000000900037c02 */ /* 0x008fe20008000f00 */
[----:B------:R-:W-:-:S04]  /*21fd0*/  IMAD.U32 R2, RZ, RZ, UR8 ;  /* 0x00000008ff027e24 */ /* 0x000fc8000f8e00ff */
[----:B------:R-:W-:-:S04]  /*21fe0*/  IMAD.U32 R17, RZ, RZ, UR4 ;  /* 0x00000004ff117e24 */ /* 0x000fc8000f8e00ff */
[----:B------:R-:W-:-:S04]  /*21ff0*/  @P0 IMAD R17, R17, 0x100, R16 ;  /* 0x0000010011110824 */ /* 0x000fc800078e0210 */
[----:B------:R-:W-:-:S05]  /*22000*/  @P0 IMAD.WIDE R2, R17, 0x4, R2 ;  /* 0x0000000411020825 */ /* 0x000fca00078e0202 */
[----:B------:R-:W3:Y:S01]  /*22010*/  @P0 LDG.E.128 R24, desc[UR36][R2.64] ;  /* 0x0000002402180981 */ /* 0x000ee2000c1e1d00 */
[----:B------:R-:W-:Y:S01]  /*22020*/  USHF.L.U32 UR4, UR40, 0x8, URZ ;  /* 0x0000000828047899 */ /* 0x000fe200080006ff */
[----:B-----5:R-:W-:Y:S01]  /*22030*/  FADD.FTZ R20, R20, R4 ;  /* 0x0000000414147221 */ /* 0x020fe20000010000 */
[----:B------:R-:W-:Y:S01]  /*22040*/  FADD.FTZ R21, R21, R5 ;  /* 0x0000000515157221 */ /* 0x000fe20000010000 */
[----:B------:R-:W-:Y:S01]  /*22050*/  FADD.FTZ R22, R22, R6 ;  /* 0x0000000616167221 */ /* 0x000fe20000010000 */
[----:B------:R-:W-:Y:S02]  /*22060*/  FADD.FTZ R23, R23, R7 ;  /* 0x0000000717177221 */ /* 0x000fe40000010000 */
[----:B------:R-:W-:-:S04]  /*22070*/  IMAD.U32 R17, RZ, RZ, UR4 ;  /* 0x00000004ff117e24 */ /* 0x000fc8000f8e00ff */
[----:B------:R-:W-:-:S04]  /*22080*/  IMAD.WIDE R12, R17, 0x4, R12 ;  /* 0x00000004110c7825 */ /* 0x000fc800078e020c */
[----:B---3--:R-:W-:Y:S01]  /*22090*/  @P0 FMUL.FTZ R20, R20, R24 ;  /* 0x0000001814140220 */ /* 0x008fe20000410000 */
[----:B------:R-:W-:Y:S01]  /*220a0*/  @P0 FMUL.FTZ R21, R21, R25 ;  /* 0x0000001915150220 */ /* 0x000fe20000410000 */
[----:B------:R-:W-:Y:S01]  /*220b0*/  @P0 FMUL.FTZ R22, R22, R26 ;  /* 0x0000001a16160220 */ /* 0x000fe20000410000 */
[----:B------:R-:W-:-:S05]  /*220c0*/  @P0 FMUL.FTZ R23, R23, R27 ;  /* 0x0000001b17170220 */ /* 0x000fca0000410000 */
[----:B------:R0:W-:Y:S02]  /*220d0*/  STG.E.128 desc[UR36][R12.64], R20 ;  /* 0x000000140c007986 */ /* 0x0001e4000c101d24 */
.L_x_1834:
[C---:B-1---5:R-:W-:Y:S01]  /*220e0*/  FFMA.FTZ R8, R15.reuse, R20, R8 ;  /* 0x000000140f087223 */ /* 0x062fe20000010008 */
[C---:B------:R-:W-:Y:S01]  /*220f0*/  FFMA.FTZ R9, R15.reuse, R21, R9 ;  /* 0x000000150f097223 */ /* 0x040fe20000010009 */
[C---:B------:R-:W-:Y:S01]  /*22100*/  FFMA.FTZ R10, R15.reuse, R22, R10 ;  /* 0x000000160f0a7223 */ /* 0x040fe2000001000a */
[----:B------:R-:W-:-:S07]  /*22110*/  FFMA.FTZ R11, R15, R23, R11 ;  /* 0x000000170f0b7223 */ /* 0x000fce000001000b */
.L_x_1833:
[----:B------:R-:W-:Y:S05]  /*22120*/  BSYNC.RECONVERGENT B0 ;  /* 0x0000000000007941 */ /* 0x000fea0003800200 */
.L_x_1832:
[----:B------:R-:W-:Y:S01]  /*22130*/  BAR.SYNC.DEFER_BLOCKING 0x0 ;  /* 0x0000000000007b1d */ /* 0x000fe20000010000 */
[C---:B------:R-:W-:Y:S02]  /*22140*/  LOP3.LUT R0, R248.reuse, 0x3c0, RZ, 0xc0, !PT ;  /* 0x000003c0f8007812 */ /* 0x040fe400078ec0ff */
[----:B------:R-:W-:Y:S02]  /*22150*/  ISETP.GT.U32.AND P1, PT, R248, 0x3f, PT ;  /* 0x0000003ff800780c */ /* 0x000fe40003f24070 */
[----:B------:R-:W-:Y:S02]  /*22160*/  ISETP.NE.AND P0, PT, R0, 0x40, PT ;  /* 0x000000400000780c */ /* 0x000fe40003f05270 */
[----:B------:R-:W-:-:S11]  /*22170*/  LEA R0, R16, UR5, 0x2 ;  /* 0x0000000510007c11 */ /* 0x000fd6000f8e10ff */
[----:B------:R1:W-:Y:S01]  /*22180*/  @!P0 STS.128 [R0], R8 ;  /* 0x0000000800008388 */ /* 0x0003e20000000c00 */
[----:B------:R-:W-:Y:S06]  /*22190*/  BAR.SYNC.DEFER_BLOCKING 0x0 ;  /* 0x0000000000007b1d */ /* 0x000fec0000010000 */
[----:B------:R1:W3:Y:S02]  /*221a0*/  @!P1 LDS.128 R4, [R0] ;  /* 0x0000000000049984 */ /* 0x0002e40000000c00 */
[----:B------:R-:W-:Y:S06]  /*221b0*/  BAR.SYNC.DEFER_BLOCKING 0x0 ;  /* 0x0000000000007b1d */ /* 0x000fec0000010000 */
[----:B------:R-:W-:Y:S05]  /*221c0*/  @P1 EXIT ;  /* 0x000000000000194d */ /* 0x000fea0003800000 */
[----:B------:R-:W4:Y:S01]  /*221d0*/  LDCU UR4, c[0x0][0x478] ;  /* 0x00008f00ff0477ac */ /* 0x000f220008000800 */
[----:B-1-3--:R-:W-:Y:S01]  /*221e0*/  @!P1 FADD.FTZ R8, R8, R4 ;  /* 0x0000000408089221 */ /* 0x00afe20000010000 */
[----:B------:R-:W-:Y:S01]  /*221f0*/  @!P1 FADD.FTZ R9, R9, R5 ;  /* 0x0000000509099221 */ /* 0x000fe20000010000 */
[----:B------:R-:W-:Y:S01]  /*22200*/  @!P1 FADD.FTZ R10, R10, R6 ;  /* 0x000000060a0a9221 */ /* 0x000fe20000010000 */
[----:B------:R-:W-:Y:S01]  /*22210*/  @!P1 FADD.FTZ R11, R11, R7 ;  /* 0x000000070b0b9221 */ /* 0x000fe20000010000 */
[----:B----4-:R-:W-:-:S09]  /*22220*/  UISETP.NE.AND UP0, UPT, UR4, 0x2, UPT ;  /* 0x000000020400788c */ /* 0x010fd2000bf05270 */
[----:B------:R-:W-:Y:S05]  /*22230*/  BRA.U UP0, `(.L_x_1835) ;  /* 0x00000001007c7547 */ /* 0x000fea000b800000 */
[----:B------:R-:W1:Y:S01]  /*22240*/  LDC.64 R2, c[0x0][0x470] ;  /* 0x00011c00ff027b82 */ /* 0x000e620000000a00 */
[----:B------:R-:W3:Y:S01]  /*22250*/  LDCU.64 UR4, c[0x0][0x380] ;  /* 0x00007000ff0477ac */ /* 0x000ee20008000a00 */
[----:B-1----:R-:W4:Y:S01]  /*22260*/  LDG.E R2, desc[UR36][R2.64] ;  /* 0x0000002402027981 */ /* 0x002f22000c1e1900 */
[----:B------:R-:W-:Y:S01]  /*22270*/  IADD3 R16, PT, PT, R16, UR7, RZ ;  /* 0x0000000710107c10 */ /* 0x000fe2000fffe0ff */
        /* <DEDUP_REMOVED lines=14> */
[----:B-1----:R-:W-:-:S03]  /*22360*/  PRMT R9, R9, 0x8880, RZ ;  /* 0x0000888009097816 */ /* 0x002fc600000000ff */
[----:B------:R-:W-:Y:S01]  /*22370*/  IMAD R3, R0, 0x1000000, R3 ;  /* 0x0100000000037824 */ /* 0x000fe200078e0203 */
[----:B------:R-:W-:Y:S02]  /*22380*/  PRMT R2, R9, 0x7710, RZ ;  /* 0x0000771009027816 */ /* 0x000fe400000000ff */
[----:B----4-:R-:W-:-:S04]  /*22390*/  PRMT R4, R8, 0x8880, RZ ;  /* 0x0000888008047816 */ /* 0x010fc800000000ff */
[----:B------:R-:W-:Y:S02]  /*223a0*/  PRMT R0, R4, 0x7710, RZ ;  /* 0x0000771004007816 */ /* 0x000fe400000000ff */
[----:B------:R-:W-:Y:S02]  /*223b0*/  LOP3.LUT R4, R2, 0xff, RZ, 0xc0, !PT ;  /* 0x000000ff02047812 */ /* 0x000fe400078ec0ff */
[----:B------:R-:W-:Y:S02]  /*223c0*/  LOP3.LUT R5, R0, 0xff, RZ, 0xc0, !PT ;  /* 0x000000ff00057812 */ /* 0x000fe400078ec0ff */
[----:B---3--:R-:W-:Y:S01]  /*223d0*/  IADD3 R2, P0, PT, R16, UR4, RZ ;  /* 0x0000000410027c10 */ /* 0x008fe2000ff1e0ff */
[----:B------:R-:W-:-:S03]  /*223e0*/  IMAD R4, R4, 0x100, R3 ;  /* 0x0000010004047824 */ /* 0x000fc600078e0203 */
[----:B------:R-:W-:Y:S01]  /*223f0*/  LEA.HI.X.SX32 R3, R16, UR5, 0x1, P0 ;  /* 0x0000000510037c11 */ /* 0x000fe200080f0eff */
[----:B------:R-:W-:-:S05]  /*22400*/  IMAD.IADD R5, R4, 0x1, R5 ;  /* 0x0000000104057824 */ /* 0x000fca00078e0205 */
[----:B------:R-:W-:Y:S01]  /*22410*/  STG.E desc[UR36][R2.64], R5 ;  /* 0x0000000502007986 */ /* 0x000fe2000c101924 */
[----:B------:R-:W-:Y:S05]  /*22420*/  EXIT ;  /* 0x000000000000794d */ /* 0x000fea0003800000 */
.L_x_1835:
[----:B------:R-:W1:Y:S01]  /*22430*/  LDC.64 R2, c[0x0][0x380] ;  /* 0x0000e000ff027b82 */ /* 0x000e620000000a00 */
[----:B------:R-:W-:-:S04]  /*22440*/  VIADD R5, R16, UR7 ;  /* 0x0000000710057c36 */ /* 0x000fc80008000000 */
[----:B-1----:R-:W-:-:S05]  /*22450*/  IMAD.WIDE R2, R5, 0x4, R2 ;  /* 0x0000000405027825 */ /* 0x002fca00078e0202 */
[----:B------:R-:W-:Y:S01]  /*22460*/  STG.E.128 desc[UR36][R2.64], R8 ;  /* 0x0000000802007986 */ /* 0x000fe2000c101d24 */
[----:B------:R-:W-:Y:S05]  /*22470*/  EXIT ;  /* 0x000000000000794d */ /* 0x000fea0003800000 */
.L_x_1767:
[----:B------:R-:W-:Y:S01]  /*22480*/  HFMA2 R12, -RZ, RZ, 0, 5.9604644775390625e-08 ;  /* 0x00000001ff0c7431 */ /* 0x000fe200000001ff */
[----:B------:R-:W-:Y:S01]  /*22490*/  BSSY B0, `(.L_x_1836) ;  /* 0x0000007000007945 */ /* 0x000fe20003800000 */
[----:B------:R-:W-:Y:S02]  /*224a0*/  IMAD.MOV.U32 R13, RZ, RZ, R5 ;  /* 0x000000ffff0d7224 */ /* 0x000fe400078e0005 */
[----:B------:R-:W-:Y:S02]  /*224b0*/  IMAD.MOV.U32 R11, RZ, RZ, 0x1f ;  /* 0x0000001fff0b7424 */ /* 0x000fe400078e00ff */
[----:B------:R-:W-:-:S07]  /*224c0*/  IMAD.MOV.U32 R15, RZ, RZ, -0x1 ;  /* 0xffffffffff0f7424 */ /* 0x000fce00078e00ff */
[----:B-----5:R-:W-:Y:S05]  /*224d0*/  WARPSYNC.COLLECTIVE R15, `(.L_x_1837) ;  /* 0x000000000f087348 */ /* 0x020fea0003c00000 */
[----:B------:R0:W1:Y:S02]  /*224e0*/  SHFL.BFLY P6, R14, R13, R12, R11 ;  /* 0x0c00000c0d0e7389 */ /* 0x00006400000c000b */
[----:B01---5:R-:W-:Y:S05]  /*224f0*/  ENDCOLLECTIVE ;  /* 0x000000000000791b */ /* 0x023fea0003800000 */
.L_x_1837:
[----:B------:R-:W-:Y:S05]  /*22500*/  BSYNC B0 ;  /* 0x0000000000007941 */ /* 0x000fea0003800000 */
.L_x_1836:
[----:B------:R-:W-:Y:S05]  /*22510*/  BRA `(.L_x_1838) ;  /* 0xffffffac00487947 */ /* 0x000fea000383ffff */
.L_x_1771:
[----:B------:R-:W2:Y:S01]  /*22520*/  LDL R4, [R1+0x68] ;  /* 0x0000680001047983 */ /* 0x000ea20000100800 */
[----:B------:R-:W-:Y:S01]  /*22530*/  BSSY B0, `(.L_x_1839) ;  /* 0x0000008000007945 */ /* 0x000fe20003800000 */
[----:B------:R-:W-:Y:S01]  /*22540*/  IMAD.MOV.U32 R12, RZ, RZ, 0x10 ;  /* 0x00000010ff0c7424 */ /* 0x000fe200078e00ff */
[----:B------:R-:W-:Y:S01]  /*22550*/  MOV R11, 0x1f ;  /* 0x0000001f000b7802 */ /* 0x000fe20000000f00 */
[----:B------:R-:W-:Y:S02]  /*22560*/  IMAD.MOV.U32 R15, RZ, RZ, -0x1 ;  /* 0xffffffffff0f7424 */ /* 0x000fe400078e00ff */
[----:B--2---:R-:W-:-:S07]  /*22570*/  IMAD.MOV.U32 R13, RZ, RZ, R4 ;  /* 0x000000ffff0d7224 */ /* 0x004fce00078e0004 */
[----:B----4-:R-:W-:Y:S05]  /*22580*/  WARPSYNC.COLLECTIVE R15, `(.L_x_1840) ;  /* 0x000000000f087348 */ /* 0x010fea0003c00000 */
[----:B------:R0:W1:Y:S02]  /*22590*/  SHFL.BFLY P6, R14, R13, R12, R11 ;  /* 0x0c00000c0d0e7389 */ /* 0x00006400000c000b */
[----:B01--4-:R-:W-:Y:S05]  /*225a0*/  ENDCOLLECTIVE ;  /* 0x000000000000791b */ /* 0x013fea0003800000 */
.L_x_1840:
[----:B------:R-:W-:Y:S05]  /*225b0*/  BSYNC B0 ;  /* 0x0000000000007941 */ /* 0x000fea0003800000 */
.L_x_1839:
[----:B------:R-:W-:Y:S01]  /*225c0*/  FMNMX.FTZ R13, R14, R4, !PT ;  /* 0x000000040e0d7209 */ /* 0x000fe20007810000 */
[----:B------:R-:W-:Y:S02]  /*225d0*/  IMAD.MOV.U32 R12, RZ, RZ, 0x8 ;  /* 0x00000008ff0c7424 */ /* 0x000fe400078e00ff */
[----:B------:R-:W-:Y:S02]  /*225e0*/  IMAD.MOV.U32 R11, RZ, RZ, 0x1f ;  /* 0x0000001fff0b7424 */ /* 0x000fe400078e00ff */
[----:B------:R-:W-:-:S07]  /*225f0*/  IMAD.MOV.U32 R15, RZ, RZ, -0x1 ;  /* 0xffffffffff0f7424 */ /* 0x000fce00078e00ff */
[----:B------:R-:W-:Y:S05]  /*22600*/  WARPSYNC.COLLECTIVE R15, `(.L_x_1841) ;  /* 0x000000000f087348 */ /* 0x000fea0003c00000 */
[----:B------:R0:W1:Y:S02]  /*22610*/  SHFL.BFLY P6, R14, R13, R12, R11 ;  /* 0x0c00000c0d0e7389 */ /* 0x00006400000c000b */
[----:B01----:R-:W-:Y:S05]  /*22620*/  ENDCOLLECTIVE ;  /* 0x000000000000791b */ /* 0x003fea0003800000 */
.L_x_1841:
[----:B------:R-:W-:Y:S01]  /*22630*/  IMAD.MOV.U32 R12, RZ, RZ, 0x4 ;  /* 0x00000004ff0c7424 */ /* 0x000fe200078e00ff */
[----:B------:R-:W-:-:S04]  /*22640*/  FMNMX.FTZ R2, R13, R14, !PT ;  /* 0x0000000e0d027209 */ /* 0x000fc80007810000 */
[----:B------:R-:W-:-:S07]  /*22650*/  MOV R13, R2 ;  /* 0x00000002000d7202 */ /* 0x000fce0000000f00 */
[----:B------:R-:W-:Y:S05]  /*22660*/  WARPSYNC.COLLECTIVE R15, `(.L_x_1842) ;  /* 0x000000000f087348 */ /* 0x000fea0003c00000 */
[----:B------:R0:W1:Y:S02]  /*22670*/  SHFL.BFLY P6, R14, R13, R12, R11 ;  /* 0x0c00000c0d0e7389 */ /* 0x00006400000c000b */
[----:B01----:R-:W-:Y:S05]  /*22680*/  ENDCOLLECTIVE ;  /* 0x000000000000791b */ /* 0x003fea0003800000 */
.L_x_1842:
[----:B------:R-:W-:Y:S01]  /*22690*/  IMAD.MOV.U32 R12, RZ, RZ, 0x2 ;  /* 0x00000002ff0c7424 */ /* 0x000fe200078e00ff */
[----:B------:R-:W-:-:S05]  /*226a0*/  FMNMX.FTZ R3, R2, R14, !PT ;  /* 0x0000000e02037209 */ /* 0x000fca0007810000 */
[----:B------:R-:W-:-:S07]  /*226b0*/  IMAD.MOV.U32 R13, RZ, RZ, R3 ;  /* 0x000000ffff0d7224 */ /* 0x000fce00078e0003 */
[----:B------:R-:W-:Y:S05]  /*226c0*/  WARPSYNC.COLLECTIVE R15, `(.L_x_1843) ;  /* 0x000000000f087348 */ /* 0x000fea0003c00000 */
[----:B------:R0:W1:Y:S02]  /*226d0*/  SHFL.BFLY P6, R14, R13, R12, R11 ;  /* 0x0c00000c0d0e7389 */ /* 0x00006400000c000b */
[----:B01----:R-:W-:Y:S05]  /*226e0*/  ENDCOLLECTIVE ;  /* 0x000000000000791b */ /* 0x003fea0003800000 */
.L_x_1843:
[----:B------:R-:W-:Y:S05]  /*226f0*/  BRA `(.L_x_1844) ;  /* 0xffffffac00c47947 */ /* 0x000fea000383ffff */
.L_x_1845:
        /* <DEDUP_REMOVED lines=16> */
.L_x_4645:


//--------------------- .text._ZN4mmha33masked_multihead_attention_kernelIfLi256ELi256ELi4ELi64ELi64ELb1ELb1EEEv26Multihead_attention_paramsIT_XT5_EE --------------------------
	.section	.text._ZN4mmha33masked_multihead_attention_kernelIfLi256ELi256ELi4ELi64ELi64ELb1ELb1EEEv26Multihead_attention_paramsIT_XT5_EE,"ax",@progbits
	.align	128
        .global         _ZN4mmha33masked_multihead_attention_kernelIfLi256ELi256ELi4ELi64ELi64ELb1ELb1EEEv26Multihead_attention_paramsIT_XT5_EE
        .type           _ZN4mmha33masked_multihead_attention_kernelIfLi256ELi256ELi4ELi64ELi64ELb1ELb1EEEv26Multihead_attention_paramsIT_XT5_EE,@function
        .size           _ZN4mmha33masked_multihead_attention_kernelIfLi256ELi256ELi4ELi64ELi64ELb1ELb1EEEv26Multihead_attention_paramsIT_XT5_EE,(.L_x_4646 - _ZN4mmha33masked_multihead_attention_kernelIfLi256ELi256ELi4ELi64ELi64ELb1ELb1EEEv26Multihead_attention_paramsIT_XT5_EE)
        .other          _ZN4mmha33masked_multihead_attention_kernelIfLi256ELi256ELi4ELi64ELi64ELb1ELb1EEEv26Multihead_attention_paramsIT_XT5_EE,@"STO_CUDA_ENTRY STV_DEFAULT"
_ZN4mmha33masked_multihead_attention_kernelIfLi256ELi256ELi4ELi64ELi64ELb1ELb1EEEv26Multihead_attention_paramsIT_XT5_EE:
.text._ZN4mmha33masked_multihead_attention_kernelIfLi256ELi256ELi4ELi64ELi64ELb1ELb1EEEv26Multihead_attention_paramsIT_XT5_EE:
[----:B------:R-:W0:Y:S01]  /*0000*/  LDC R1, c[0x0][0x37c] ;  /* 0x0000df00ff017b82 */ /* 0x000e220000000800 */
[----:B------:R-:W1:Y:S01]  /*0010*/  LDCU.64 UR4, c[0x0][0x490] ;  /* 0x00009200ff0477ac */ /* 0x000e620008000a00 */
[----:B------:R-:W2:Y:S01]  /*0020*/  S2R R25, SR_CTAID.Y ;  /* 0x0000000000197919 */ /* 0x000ea20000002600 */
[----:B------:R-:W3:Y:S01]  /*0030*/  LDCU.64 UR36, c[0x0][0x358] ;  /* 0x00006b00ff2477ac */ /* 0x000ee20008000a00 */
[----:B-1----:R-:W-:-:S04]  /*0040*/  UISETP.NE.U32.AND UP0, UPT, UR4, URZ, UPT ;  /* 0x000000ff0400728c */ /* 0x002fc8000bf05070 */
[----:B------:R-:W-:-:S09]  /*0050*/  UISETP.NE.AND.EX UP0, UPT, UR5, URZ, UPT, UP0 ;  /* 0x000000ff0500728c */ /* 0x000fd2000bf05300 */
[----:B---3--:R-:W-:Y:S05]  /*0060*/  BRA.U !UP0, `(.L_x_1846) ;  /* 0x0000000108147547 */ /* 0x008fea000b800000 */
[----:B--2---:R-:W-:-:S05]  /*0070*/  IADD3 R2, P0, PT, R25, UR4, RZ ;  /* 0x0000000419027c10 */ /* 0x004fca000ff1e0ff */
[----:B------:R-:W-:-:S05]  /*0080*/  IMAD.X R3, RZ, RZ, UR5, P0 ;  /* 0x00000005ff037e24 */ /* 0x000fca00080e06ff */
[----:B------:R-:W2:Y:S02]  /*0090*/  LDG.E.U8 R2, desc[UR36][R2.64] ;  /* 0x0000002402027981 */ /* 0x000ea4000c1e1100 */
[----:B--2---:R-:W-:-:S13]  /*00a0*/  ISETP.NE.AND P0, PT, R2, 0x1, PT ;  /* 0x000000010200780c */ /* 0x004fda0003f05270 */
[----:B------:R-:W-:Y:S05]  /*00b0*/  @!P0 EXIT ;  /* 0x000000000000894d */ /* 0x000fea0003800000 */
.L_x_1846:
[----:B------:R-:W1:Y:S08]  /*00c0*/  LDC R8, c[0x0][0x3f0] ;  /* 0x0000fc00ff087b82 */ /* 0x000e700000000800 */
[----:B------:R-:W3:Y:S08]  /*00d0*/  LDC.64 R10, c[0x0][0x460] ;  /* 0x00011800ff0a7b82 */ /* 0x000ef00000000a00 */
[----:B------:R-:W4:Y:S01]  /*00e0*/  LDC R27, c[0x0][0x40c] ;  /* 0x00010300ff1b7b82 */ /* 0x000f220000000800 */
[----:B-1----:R-:W-:Y:S01]  /*00f0*/  IABS R5, R8 ;  /* 0x0000000800057213 */ /* 0x002fe20000000000 */
[----:B------:R-:W1:Y:S06]  /*0100*/  S2R R17, SR_CTAID.X ;  /* 0x0000000000117919 */ /* 0x000e6c0000002500 */
[----:B------:R-:W1:Y:S01]  /*0110*/  LDC R40, c[0x0][0x3f8] ;  /* 0x0000fe00ff287b82 */ /* 0x000e620000000800 */
[----:B------:R-:W2:Y:S01]  /*0120*/  I2F.RP R0, R5 ;  /* 0x0000000500007306 */ /* 0x000ea20000209400 */
[----:B---3--:R-:W-:-:S04]  /*0130*/  ISETP.NE.U32.AND P0, PT, R10, RZ, PT ;  /* 0x000000ff0a00720c */ /* 0x008fc80003f05070 */
[----:B------:R-:W-:-:S04]  /*0140*/  ISETP.NE.AND.EX P0, PT, R11, RZ, PT, P0 ;  /* 0x000000ff0b00720c */ /* 0x000fc80003f05300 */
[----:B----4-:R-:W-:Y:S01]  /*0150*/  ISETP.EQ.AND P4, PT, R27, RZ, P0 ;  /* 0x000000ff1b00720c */ /* 0x010fe20000782270 */
[----:B--2---:R-:W2:Y:S01]  /*0160*/  MUFU.RCP R0, R0 ;  /* 0x0000000000007308 */ /* 0x004ea20000001000 */
[----:B------:R-:W3:Y:S01]  /*0170*/  S2R R26, SR_TID.X ;  /* 0x00000000001a7919 */ /* 0x000ee20000002100 */
[----:B------:R-:W-:Y:S01]  /*0180*/  BSSY.RECONVERGENT B0, `(.L_x_1847) ;  /* 0x000003c000007945 */ /* 0x000fe20003800200 */
[----:B------:R-:W-:Y:S01]  /*0190*/  P2R R24, PR, RZ, 0x10 ;  /* 0x00000010ff187803 */ /* 0x000fe20000000000 */
[----:B--2---:R-:W-:-:S04]  /*01a0*/  VIADD R2, R0, 0xffffffe ;  /* 0x0ffffffe00027836 */ /* 0x004fc80000000000 */
[----:B------:R2:W4:Y:S02]  /*01b0*/  F2I.FTZ.U32.TRUNC.NTZ R3, R2 ;  /* 0x0000000200037305 */ /* 0x000524000021f000 */
[----:B--2---:R-:W-:Y:S02]  /*01c0*/  IMAD.MOV.U32 R2, RZ, RZ, RZ ;  /* 0x000000ffff027224 */ /* 0x004fe400078e00ff */
[----:B----4-:R-:W-:-:S04]  /*01d0*/  IMAD.MOV R4, RZ, RZ, -R3 ;  /* 0x000000ffff047224 */ /* 0x010fc800078e0a03 */
[----:B------:R-:W-:Y:S01]  /*01e0*/  IMAD R7, R4, R5, RZ ;  /* 0x0000000504077224 */ /* 0x000fe200078e02ff */
[----:B------:R-:W-:-:S03]  /*01f0*/  IABS R4, R25 ;  /* 0x0000001900047213 */ /* 0x000fc60000000000 */
[----:B------:R-:W-:Y:S02]  /*0200*/  IMAD.HI.U32 R3, R3, R7, R2 ;  /* 0x0000000703037227 */ /* 0x000fe400078e0002 */
[----:B------:R-:W2:Y:S04]  /*0210*/  @P4 LDC.64 R6, c[0x0][0x460] ;  /* 0x00011800ff064b82 */ /* 0x000ea80000000a00 */
[----:B------:R-:W-:-:S04]  /*0220*/  IMAD.HI.U32 R3, R3, R4, RZ ;  /* 0x0000000403037227 */ /* 0x000fc800078e00ff */
[----:B------:R-:W-:-:S04]  /*0230*/  IMAD.MOV R0, RZ, RZ, -R3 ;  /* 0x000000ffff007224 */ /* 0x000fc800078e0a03 */
[----:B------:R-:W-:-:S05]  /*0240*/  IMAD R0, R5, R0, R4 ;  /* 0x0000000005007224 */ /* 0x000fca00078e0204 */
[----:B------:R-:W-:-:S13]  /*0250*/  ISETP.GT.U32.AND P1, PT, R5, R0, PT ;  /* 0x000000000500720c */ /* 0x000fda0003f24070 */
[-C--:B------:R-:W-:Y:S01]  /*0260*/  @!P1 IADD3 R0, PT, PT, R0, -R5.reuse, RZ ;  /* 0x8000000500009210 */ /* 0x080fe20007ffe0ff */
[----:B------:R-:W-:Y:S01]  /*0270*/  @!P1 VIADD R3, R3, 0x1 ;  /* 0x0000000103039836 */ /* 0x000fe20000000000 */
[----:B------:R-:W-:Y:S02]  /*0280*/  ISETP.NE.AND P1, PT, R8, RZ, PT ;  /* 0x000000ff0800720c */ /* 0x000fe40003f25270 */
[----:B------:R-:W-:Y:S02]  /*0290*/  ISETP.GE.U32.AND P0, PT, R0, R5, PT ;  /* 0x000000050000720c */ /* 0x000fe40003f06070 */
[----:B------:R-:W4:Y:S01]  /*02a0*/  LDC.64 R4, c[0x0][0x498] ;  /* 0x00012600ff047b82 */ /* 0x000f220000000a00 */
[----:B------:R-:W-:-:S04]  /*02b0*/  LOP3.LUT R0, R25, R8, RZ, 0x3c, !PT ;  /* 0x0000000819007212 */ /* 0x000fc800078e3cff */
[----:B------:R-:W-:-:S06]  /*02c0*/  ISETP.GE.AND P2, PT, R0, RZ, PT ;  /* 0x000000ff0000720c */ /* 0x000fcc0003f46270 */
[----:B------:R-:W-:-:S04]  /*02d0*/  @P0 VIADD R3, R3, 0x1 ;  /* 0x0000000103030836 */ /* 0x000fc80000000000 */
[----:B------:R-:W-:-:S04]  /*02e0*/  IMAD.MOV.U32 R41, RZ, RZ, R3 ;  /* 0x000000ffff297224 */ /* 0x000fc800078e0003 */
[----:B------:R-:W-:Y:S01]  /*02f0*/  @!P2 IMAD.MOV R41, RZ, RZ, -R41 ;  /* 0x000000ffff29a224 */ /* 0x000fe200078e0a29 */
[----:B------:R-:W-:Y:S02]  /*0300*/  @!P1 LOP3.LUT R41, RZ, R8, RZ, 0x33, !PT ;  /* 0x00000008ff299212 */ /* 0x000fe400078e33ff */
[----:B------:R-:W0:Y:S01]  /*0310*/  LDC R8, c[0x0][0x3e8] ;  /* 0x0000fa00ff087b82 */ /* 0x000e220000000800 */
[----:B----4-:R-:W-:-:S04]  /*0320*/  IMAD.WIDE.U32 R4, R25, 0x4, R4 ;  /* 0x0000000419047825 */ /* 0x010fc800078e0004 */
[----:B--2---:R-:W-:Y:S01]  /*0330*/  @P4 IMAD.WIDE R6, R41, 0x4, R6 ;  /* 0x0000000429064825 */ /* 0x004fe200078e0206 */
[----:B------:R2:W5:Y:S04]  /*0340*/  LDG.E R16, desc[UR36][R4.64] ;  /* 0x0000002404107981 */ /* 0x000568000c1e1900 */
[----:B------:R2:W5:Y:S01]  /*0350*/  @P4 LDG.E R2, desc[UR36][R6.64] ;  /* 0x0000002406024981 */ /* 0x000562000c1e1900 */
[C---:B---3--:R-:W-:Y:S01]  /*0360*/  ISETP.GT.U32.AND P3, PT, R26.reuse, 0x3f, PT ;  /* 0x0000003f1a00780c */ /* 0x048fe20003f64070 */
[----:B-1----:R-:W-:Y:S01]  /*0370*/  IMAD R18, R25, R40, R17 ;  /* 0x0000002819127224 */ /* 0x002fe200078e0211 */
[----:B------:R-:W-:Y:S02]  /*0380*/  CS2R R38, SRZ ;  /* 0x0000000000267805 */ /* 0x000fe4000001ff00 */
[----:B------:R-:W-:Y:S01]  /*0390*/  CS2R R36, SRZ ;  /* 0x0000000000247805 */ /* 0x000fe2000001ff00 */
[----:B------:R-:W-:Y:S01]  /*03a0*/  IMAD.SHL.U32 R42, R26, 0x4, RZ ;  /* 0x000000041a2a7824 */ /* 0x000fe200078e00ff */
[----:B0-----:R-:W-:-:S13]  /*03b0*/  ISETP.NE.AND P0, PT, R8, RZ, PT ;  /* 0x000000ff0800720c */ /* 0x001fda0003f05270 */
[----:B------:R-:W-:Y:S01]  /*03c0*/  @P0 SHF.L.U32 R0, R17, 0x8, RZ ;  /* 0x0000000811000819 */ /* 0x000fe200000006ff */
[----:B------:R-:W-:-:S04]  /*03d0*/  @!P0 IMAD.SHL.U32 R3, R18, 0x100, RZ ;  /* 0x0000010012038824 */ /* 0x000fc800078e00ff */
[----:B------:R-:W-:Y:S01]  /*03e0*/  @P0 IMAD R3, R25, R8, R0 ;  /* 0x0000000819030224 */ /* 0x000fe200078e0200 */
[----:B--2---:R-:W-:Y:S06]  /*03f0*/  @P3 BRA `(.L_x_1848) ;  /* 0x0000000000503947 */ /* 0x004fec0003800000 */
[----:B------:R-:W0:Y:S01]  /*0400*/  LDC R0, c[0x0][0x478] ;  /* 0x00011e00ff007b82 */ /* 0x000e220000000800 */
[----:B------:R-:W-:Y:S01]  /*0410*/  IMAD.IADD R13, R42, 0x1, R3 ;  /* 0x000000012a0d7824 */ /* 0x000fe200078e0203 */
        /* <DEDUP_REMOVED lines=18> */
.L_x_1848:
[----:B------:R-:W-:Y:S05]  /*0540*/  BSYNC.RECONVERGENT B0 ;  /* 0x0000000000007941 */ /* 0x000fea0003800200 */
.L_x_1847:
[----:B------:R-:W1:Y:S01]  /*0550*/  LDCU.64 UR6, c[0x0][0x3a0] ;  /* 0x00007400ff0677ac */ /* 0x000e620008000a00 */
[----:B------:R-:W2:Y:S01]  /*0560*/  LDC.64 R10, c[0x0][0x418] ;  /* 0x00010600ff0a7b82 */ /* 0x000ea20000000a00 */
[----:B------:R-:W-:Y:S01]  /*0570*/  ISETP.GT.U32.OR P2, PT, R26, 0x3f, !P4 ;  /* 0x0000003f1a00780c */ /* 0x000fe20006744470 */
[----:B-----5:R-:W-:Y:S01]  /*0580*/  VIADD R58, R16, 0xffffffff ;  /* 0xffffffff103a7836 */ /* 0x020fe20000000000 */
[----:B------:R-:W3:Y:S01]  /*0590*/  LDCU.64 UR4, c[0x0][0x390] ;  /* 0x00007200ff0477ac */ /* 0x000ee20008000a00 */
[----:B------:R-:W-:Y:S01]  /*05a0*/  IMAD.SHL.U32 R19, R18, 0x100, RZ ;  /* 0x0000010012137824 */ /* 0x000fe200078e00ff */
[----:B------:R-:W-:Y:S02]  /*05b0*/  LEA R3, R17, R42, 0x8 ;  /* 0x0000002a11037211 */ /* 0x000fe400078e40ff */
[----:B------:R-:W-:Y:S02]  /*05c0*/  CS2R R46, SRZ ;  /* 0x00000000002e7805 */ /* 0x000fe4000001ff00 */
[----:B------:R-:W-:Y:S01]  /*05d0*/  CS2R R44, SRZ ;  /* 0x00000000002c7805 */ /* 0x000fe2000001ff00 */
[----:B------:R-:W4:Y:S08]  /*05e0*/  LDC R21, c[0x0][0x3f4] ;  /* 0x0000fd00ff157b82 */ /* 0x000f300000000800 */
[----:B------:R-:W0:Y:S01]  /*05f0*/  @!P3 LDC.64 R4, c[0x0][0x3b8] ;  /* 0x0000ee00ff04bb82 */ /* 0x000e220000000a00 */
[----:B-1----:R-:W-:-:S04]  /*0600*/  ISETP.NE.U32.AND P1, PT, RZ, UR6, PT ;  /* 0x00000006ff007c0c */ /* 0x002fc8000bf25070 */
[----:B------:R-:W-:Y:S02]  /*0610*/  ISETP.NE.AND.EX P1, PT, RZ, UR7, PT, P1 ;  /* 0x00000007ff007c0c */ /* 0x000fe4000bf25310 */
[----:B---3--:R-:W-:Y:S02]  /*0620*/  ISETP.NE.U32.AND P0, PT, RZ, UR4, PT ;  /* 0x00000004ff007c0c */ /* 0x008fe4000bf05070 */
[----:B------:R-:W-:Y:S02]  /*0630*/  CS2R R34, SRZ ;  /* 0x0000000000227805 */ /* 0x000fe4000001ff00 */
[----:B------:R-:W-:Y:S02]  /*0640*/  ISETP.GT.U32.OR P1, PT, R26, 0x3f, !P1 ;  /* 0x0000003f1a00780c */ /* 0x000fe40004f24470 */
[----:B------:R-:W-:Y:S02]  /*0650*/  CS2R R32, SRZ ;  /* 0x0000000000207805 */ /* 0x000fe4000001ff00 */
[----:B------:R-:W-:-:S02]  /*0660*/  ISETP.NE.AND.EX P0, PT, RZ, UR5, PT, P0 ;  /* 0x00000005ff007c0c */ /* 0x000fc4000bf05300 */
[----:B------:R-:W-:Y:S02]  /*0670*/  CS2R R30, SRZ ;  /* 0x00000000001e7805 */ /* 0x000fe4000001ff00 */
[----:B------:R-:W-:Y:S02]  /*0680*/  ISETP.NE.OR P1, PT, R27, RZ, P1 ;  /* 0x000000ff1b00720c */ /* 0x000fe40000f25670 */
[----:B------:R-:W-:Y:S02]  /*0690*/  CS2R R28, SRZ ;  /* 0x00000000001c7805 */ /* 0x000fe4000001ff00 */
[C---:B------:R-:W-:Y:S01]  /*06a0*/  ISETP.GT.U32.OR P0, PT, R26.reuse, 0x3f, !P0 ;  /* 0x0000003f1a00780c */ /* 0x040fe20004704470 */
[-C--:B----4-:R-:W-:Y:S01]  /*06b0*/  @!P3 IMAD R0, R26, R21.reuse, R58 ;  /* 0x000000151a00b224 */ /* 0x090fe200078e023a */
[----:B--2---:R-:W-:Y:S01]  /*06c0*/  ISETP.NE.U32.AND P4, PT, R10, RZ, PT ;  /* 0x000000ff0a00720c */ /* 0x004fe20003f85070 */
[----:B------:R-:W-:Y:S01]  /*06d0*/  IMAD.MOV.U32 R22, RZ, RZ, RZ ;  /* 0x000000ffff167224 */ /* 0x000fe200078e00ff */
[----:B------:R-:W-:Y:S01]  /*06e0*/  IABS R23, R58 ;  /* 0x0000003a00177213 */ /* 0x000fe20000000000 */
[----:B------:R-:W-:Y:S01]  /*06f0*/  @!P3 IMAD.SHL.U32 R0, R0, 0x4, RZ ;  /* 0x000000040000b824 */ /* 0x000fe200078e00ff */
[----:B------:R-:W-:Y:S01]  /*0700*/  ISETP.NE.AND.EX P4, PT, R11, RZ, PT, P4 ;  /* 0x000000ff0b00720c */ /* 0x000fe20003f85340 */
[----:B------:R-:W1:Y:S01]  /*0710*/  LDCU.U8 UR4, c[0x0][0x404] ;  /* 0x00008080ff0477ac */ /* 0x000e620008000000 */
[----:B------:R-:W2:Y:S01]  /*0720*/  @!P2 LDC.64 R10, c[0x0][0x450] ;  /* 0x00011400ff0aab82 */ /* 0x000ea20000000a00 */
[----:B------:R-:W-:-:S02]  /*0730*/  @!P3 IMAD R13, R19, R21, R0 ;  /* 0x00000015130db224 */ /* 0x000fc400078e0200 */
[----:B------:R-:W-:Y:S02]  /*0740*/  @!P2 IMAD R0, R2, R40, RZ ;  /* 0x000000280200a224 */ /* 0x000fe400078e02ff */
[----:B0-----:R-:W-:-:S03]  /*0750*/  @!P3 IMAD.WIDE R4, R13, 0x4, R4 ;  /* 0x000000040d04b825 */ /* 0x001fc600078e0204 */
[----:B------:R-:W0:Y:S01]  /*0760*/  @!P1 LDC.64 R8, c[0x0][0x3a0] ;  /* 0x0000e800ff089b82 */ /* 0x000e220000000a00 */
[----:B------:R-:W-:Y:S01]  /*0770*/  @!P2 IMAD R15, R0, 0x100, R3 ;  /* 0x00000100000fa824 */ /* 0x000fe200078e0203 */
[----:B------:R-:W3:Y:S06]  /*0780*/  @!P3 LDG.E.128 R32, desc[UR36][R4.64] ;  /* 0x000000240420b981 */ /* 0x000eec000c1e1d00 */
[----:B------:R-:W4:Y:S08]  /*0790*/  @!P0 LDC.64 R6, c[0x0][0x390] ;  /* 0x0000e400ff068b82 */ /* 0x000f300000000a00 */
[----:B------:R-:W1:Y:S01]  /*07a0*/  @P4 LDC.64 R12, c[0x0][0x418] ;  /* 0x00010600ff0c4b82 */ /* 0x000e620000000a00 */
[----:B--2---:R-:W-:-:S05]  /*07b0*/  @!P2 IMAD.WIDE R10, R15, 0x4, R10 ;  /* 0x000000040f0aa825 */ /* 0x004fca00078e020a */
[----:B------:R-:W2:Y:S01]  /*07c0*/  @!P2 LDG.E.128 R48, desc[UR36][R10.64] ;  /* 0x000000240a30a981 */ /* 0x000ea2000c1e1d00 */
[----:B0-----:R-:W-:-:S05]  /*07d0*/  @!P1 IMAD.WIDE.U32 R8, R3, 0x4, R8 ;  /* 0x0000000403089825 */ /* 0x001fca00078e0008 */
[----:B------:R-:W3:Y:S01]  /*07e0*/  @!P1 LDG.E.128 R28, desc[UR36][R8.64] ;  /* 0x00000024081c9981 */ /* 0x000ee2000c1e1d00 */
[----:B----4-:R-:W-:-:S05]  /*07f0*/  @!P0 IMAD.WIDE.U32 R6, R3, 0x4, R6 ;  /* 0x0000000403068825 */ /* 0x010fca00078e0006 */
[----:B------:R1:W4:Y:S02]  /*0800*/  @!P0 LDG.E.128 R44, desc[UR36][R6.64] ;  /* 0x00000024062c8981 */ /* 0x000324000c1e1d00 */
[----:B-1----:R-:W-:-:S05]  /*0810*/  @P4 IMAD.WIDE.U32 R6, R25, 0x4, R12 ;  /* 0x0000000419064825 */ /* 0x002fca00078e000c */
[----:B------:R0:W5:Y:S01]  /*0820*/  @P4 LDG.E R22, desc[UR36][R6.64] ;  /* 0x0000002406164981 */ /* 0x000162000c1e1900 */
[----:B------:R-:W-:-:S04]  /*0830*/  IABS R12, R21 ;  /* 0x00000015000c7213 */ /* 0x000fc80000000000 */
[----:B------:R-:W1:Y:S08]  /*0840*/  I2F.RP R0, R12 ;  /* 0x0000000c00007306 */ /* 0x000e700000209400 */
[----:B-1----:R-:W1:Y:S02]  /*0850*/  MUFU.RCP R0, R0 ;  /* 0x0000000000007308 */ /* 0x002e640000001000 */
[----:B-1----:R-:W-:-:S06]  /*0860*/  VIADD R3, R0, 0xffffffe ;  /* 0x0ffffffe00037836 */ /* 0x002fcc0000000000 */
[----:B------:R1:W0:Y:S01]  /*0870*/  F2I.FTZ.U32.TRUNC.NTZ R5, R3 ;  /* 0x0000000300057305 */ /* 0x000222000021f000 */
[----:B------:R-:W-:Y:S01]  /*0880*/  IMAD.MOV.U32 R4, RZ, RZ, RZ ;  /* 0x000000ffff047224 */ /* 0x000fe200078e00ff */
[----:B------:R-:W-:Y:S01]  /*0890*/  ISETP.GE.AND P3, PT, R58, RZ, PT ;  /* 0x000000ff3a00720c */ /* 0x000fe20003f66270 */
[----:B-1----:R-:W1:Y:S01]  /*08a0*/  LDC R3, c[0x0][0x400] ;  /* 0x00010000ff037b82 */ /* 0x002e620000000800 */
[----:B0-----:R-:W-:-:S04]  /*08b0*/  IMAD.MOV R9, RZ, RZ, -R5 ;  /* 0x000000ffff097224 */ /* 0x001fc800078e0a05 */
[----:B------:R-:W-:-:S04]  /*08c0*/  IMAD R9, R9, R12, RZ ;  /* 0x0000000c09097224 */ /* 0x000fc800078e02ff */
[----:B------:R-:W-:-:S06]  /*08d0*/  IMAD.HI.U32 R4, R5, R9, R4 ;  /* 0x0000000905047227 */ /* 0x000fcc00078e0004 */
[----:B------:R-:W-:-:S05]  /*08e0*/  IMAD.HI.U32 R4, R4, R23, RZ ;  /* 0x0000001704047227 */ /* 0x000fca00078e00ff */
[----:B------:R-:W-:-:S05]  /*08f0*/  IADD3 R4, PT, PT, -R4, RZ, RZ ;  /* 0x000000ff04047210 */ /* 0x000fca0007ffe1ff */
[----:B------:R-:W-:-:S05]  /*0900*/  IMAD R23, R12, R4, R23 ;  /* 0x000000040c177224 */ /* 0x000fca00078e0217 */
[----:B------:R-:W-:-:S13]  /*0910*/  ISETP.GT.U32.AND P0, PT, R12, R23, PT ;  /* 0x000000170c00720c */ /* 0x000fda0003f04070 */
[----:B------:R-:W-:-:S05]  /*0920*/  @!P0 IMAD.IADD R23, R23, 0x1, -R12 ;  /* 0x0000000117178824 */ /* 0x000fca00078e0a0c */
[----:B------:R-:W-:Y:S02]  /*0930*/  ISETP.GT.U32.AND P1, PT, R12, R23, PT ;  /* 0x000000170c00720c */ /* 0x000fe40003f24070 */
[----:B------:R-:W-:-:S11]  /*0940*/  ISETP.NE.AND P0, PT, R21, RZ, PT ;  /* 0x000000ff1500720c */ /* 0x000fd60003f05270 */
[----:B------:R-:W-:-:S04]  /*0950*/  @!P1 IMAD.IADD R23, R23, 0x1, -R12 ;  /* 0x0000000117179824 */ /* 0x000fc800078e0a0c */
[----:B------:R-:W-:Y:S01]  /*0960*/  @!P3 IMAD.MOV R23, RZ, RZ, -R23 ;  /* 0x000000ffff17b224 */ /* 0x000fe200078e0a17 */
[-C--:B------:R-:W-:Y:S02]  /*0970*/  @!P0 LOP3.LUT R23, RZ, R21.reuse, RZ, 0x33, !PT ;  /* 0x00000015ff178212 */ /* 0x080fe400078e33ff */
[----:B------:R-:W-:Y:S02]  /*0980*/  ISETP.NE.AND P0, PT, RZ, UR4, PT ;  /* 0x00000004ff007c0c */ /* 0x000fe4000bf05270 */
[----:B------:R-:W-:Y:S02]  /*0990*/  ISETP.NE.AND P1, PT, R27, RZ, PT ;  /* 0x000000ff1b00720c */ /* 0x000fe40003f25270 */
[----:B-1----:R-:W-:Y:S01]  /*09a0*/  ISETP.LT.OR P0, PT, R3, 0x1, P0 ;  /* 0x000000010300780c */ /* 0x002fe20000701670 */
[----:B------:R-:W-:Y:S01]  /*09b0*/  IMAD R25, R25, R21, RZ ;  /* 0x0000001519197224 */ /* 0x000fe200078e02ff */
[----:B------:R-:W-:Y:S01]  /*09c0*/  BSSY.RECONVERGENT B6, `(.L_x_1849) ;  /* 0x0000120000067945 */ /* 0x000fe20003800200 */
[----:B------:R-:W-:-:S03]  /*09d0*/  IMAD R40, R41, R40, RZ ;  /* 0x0000002829287224 */ /* 0x000fc600078e02ff */
[----:B------:R-:W-:-:S05]  /*09e0*/  SHF.R.S32.HI R55, RZ, 0x1f, R25 ;  /* 0x0000001fff377819 */ /* 0x000fca0000011419 */
[----:B---3--:R-:W-:Y:S01]  /*09f0*/  @!P1 FADD.FTZ R32, R32, R28 ;  /* 0x0000001c20209221 */ /* 0x008fe20000010000 */
[----:B------:R-:W-:Y:S01]  /*0a00*/  @!P1 FADD.FTZ R33, R33, R29 ;  /* 0x0000001d21219221 */ /* 0x000fe20000010000 */
[----:B------:R-:W-:Y:S01]  /*0a10*/  @!P1 FADD.FTZ R34, R34, R30 ;  /* 0x0000001e22229221 */ /* 0x000fe20000010000 */
[----:B------:R-:W-:Y:S01]  /*0a20*/  @!P1 FADD.FTZ R35, R35, R31 ;  /* 0x0000001f23239221 */ /* 0x000fe20000010000 */
[----:B--2---:R-:W-:Y:S01]  /*0a30*/  @!P2 FMUL.FTZ R32, R32, R48 ;  /* 0x000000302020a220 */ /* 0x004fe20000410000 */
[----:B------:R-:W-:Y:S01]  /*0a40*/  @!P2 FMUL.FTZ R33, R33, R49 ;  /* 0x000000312121a220 */ /* 0x000fe20000410000 */
[----:B------:R-:W-:Y:S01]  /*0a50*/  @!P2 FMUL.FTZ R34, R34, R50 ;  /* 0x000000322222a220 */ /* 0x000fe20000410000 */
[----:B------:R-:W-:Y:S01]  /*0a60*/  @!P2 FMUL.FTZ R35, R35, R51 ;  /* 0x000000332323a220 */ /* 0x000fe20000410000 */
[----:B----4-:R-:W-:Y:S01]  /*0a70*/  FADD.FTZ R36, R44, R36 ;  /* 0x000000242c247221 */ /* 0x010fe20000010000 */
[----:B------:R-:W-:Y:S01]  /*0a80*/  FADD.FTZ R37, R45, R37 ;  /* 0x000000252d257221 */ /* 0x000fe20000010000 */
[----:B------:R-:W-:Y:S01]  /*0a90*/  FADD.FTZ R38, R46, R38 ;  /* 0x000000262e267221 */ /* 0x000fe20000010000 */
[----:B------:R-:W-:Y:S01]  /*0aa0*/  FADD.FTZ R39, R47, R39 ;  /* 0x000000272f277221 */ /* 0x000fe20000010000 */
[----:B------:R-:W-:Y:S06]  /*0ab0*/  @P0 BRA `(.L_x_1850) ;  /* 0x00000004002c0947 */ /* 0x000fec0003800000 */
[----:B------:R-:W-:Y:S05]  /*0ac0*/  @P1 BRA `(.L_x_1851) ;  /* 0x0000000000a81947 */ /* 0x000fea0003800000 */
[----:B------:R-:W-:-:S13]  /*0ad0*/  ISETP.GE.AND P0, PT, R42, R3, PT ;  /* 0x000000032a00720c */ /* 0x000fda0003f06270 */
[----:B------:R-:W-:Y:S05]  /*0ae0*/  @P0 BRA `(.L_x_1852) ;  /* 0x0000001000340947 */ /* 0x000fea0003800000 */
[----:B------:R-:W-:Y:S01]  /*0af0*/  I2FP.F32.U32 R3, R3 ;  /* 0x0000000300037245 */ /* 0x000fe20000201000 */
[----:B------:R-:W-:-:S05]  /*0b00*/  VIADD R0, R42, 0x2 ;  /* 0x000000022a007836 */ /* 0x000fca0000000000 */
[----:B------:R-:W0:Y:S01]  /*0b10*/  MUFU.RCP R3, R3 ;  /* 0x0000000300037308 */ /* 0x000e220000001000 */
[----:B------:R-:W-:-:S05]  /*0b20*/  I2FP.F32.U32 R0, R0 ;  /* 0x0000000000007245 */ /* 0x000fca0000201000 */
[----:B0-----:R-:W-:Y:S01]  /*0b30*/  FMUL.FTZ R4, R0, R3 ;  /* 0x0000000300047220 */ /* 0x001fe20000410000 */
[----:B------:R-:W-:-:S03]  /*0b40*/  I2FP.F32.U32 R0, R42 ;  /* 0x0000002a00007245 */ /* 0x000fc60000201000 */
[----:B------:R-:W-:Y:S02]  /*0b50*/  FMUL.FTZ R5, R4, 13.28771209716796875 ;  /* 0x41549a7804057820 */ /* 0x000fe40000410000 */
[----:B------:R-:W-:-:S04]  /*0b60*/  FMUL.FTZ R0, R0, R3 ;  /* 0x0000000300007220 */ /* 0x000fc80000410000 */
[----:B------:R-:W0:Y:S01]  /*0b70*/  MUFU.EX2 R5, -R5 ;  /* 0x8000000500057308 */ /* 0x000e220000000800 */
[----:B------:R-:W-:Y:S01]  /*0b80*/  FMUL.FTZ R4, R0, 13.28771209716796875 ;  /* 0x41549a7800047820 */ /* 0x000fe20000410000 */
[----:B-----5:R-:W-:-:S04]  /*0b90*/  IADD3 R0, PT, PT, -R22, R27, RZ ;  /* 0x0000001b16007210 */ /* 0x020fc80007ffe1ff */
[----:B------:R-:W-:Y:S02]  /*0ba0*/  I2FP.F32.S32 R0, R0 ;  /* 0x0000000000007245 */ /* 0x000fe40000201400 */
[----:B------:R-:W1:Y:S03]  /*0bb0*/  MUFU.EX2 R7, -R4 ;  /* 0x8000000400077308 */ /* 0x000e660000000800 */
[----:B0-----:R-:W-:-:S04]  /*0bc0*/  FMUL.FTZ R3, R0, R5 ;  /* 0x0000000500037220 */ /* 0x001fc80000410000 */
[----:B------:R-:W-:Y:S01]  /*0bd0*/  FMUL.RZ R13, R3, 0.15915493667125701904 ;  /* 0x3e22f983030d7820 */ /* 0x000fe2000040c000 */
[----:B-1----:R-:W-:-:S03]  /*0be0*/  FMUL.FTZ R0, R0, R7 ;  /* 0x0000000700007220 */ /* 0x002fc60000410000 */
[----:B------:R-:W0:Y:S01]  /*0bf0*/  MUFU.SIN R6, R13 ;  /* 0x0000000d00067308 */ /* 0x000e220000000400 */
[----:B------:R-:W-:-:S07]  /*0c00*/  FMUL.RZ R11, R0, 0.15915493667125701904 ;  /* 0x3e22f983000b7820 */ /* 0x000fce000040c000 */
[----:B------:R-:W1:Y:S08]  /*0c10*/  MUFU.COS R8, R13 ;  /* 0x0000000d00087308 */ /* 0x000e700000000000 */
[----:B------:R-:W2:Y:S01]  /*0c20*/  MUFU.SIN R3, R11 ;  /* 0x0000000b00037308 */ /* 0x000ea20000000400 */
[-C--:B0-----:R-:W-:Y:S01]  /*0c30*/  FMUL.FTZ R5, R39, R6.reuse ;  /* 0x0000000627057220 */ /* 0x081fe20000410000 */
[-C--:B------:R-:W-:Y:S01]  /*0c40*/  FMUL.FTZ R7, R35, R6.reuse ;  /* 0x0000000623077220 */ /* 0x080fe20000410000 */
[-C--:B------:R-:W-:Y:S01]  /*0c50*/  FMUL.FTZ R12, R34, R6.reuse ;  /* 0x00000006220c7220 */ /* 0x080fe20000410000 */
[----:B------:R-:W-:-:S04]  /*0c60*/  FMUL.FTZ R10, R38, R6 ;  /* 0x00000006260a7220 */ /* 0x000fc80000410000 */
[----:B------:R-:W0:Y:S01]  /*0c70*/  MUFU.COS R0, R11 ;  /* 0x0000000b00007308 */ /* 0x000e220000000000 */
[-C--:B-1----:R-:W-:Y:S01]  /*0c80*/  FFMA.FTZ R9, R38, R8.reuse, -R5 ;  /* 0x0000000826097223 */ /* 0x082fe20000010805 */
[-C--:B------:R-:W-:Y:S01]  /*0c90*/  FFMA.FTZ R34, R34, R8.reuse, -R7 ;  /* 0x0000000822227223 */ /* 0x080fe20000010807 */
[-C--:B------:R-:W-:Y:S01]  /*0ca0*/  FFMA.FTZ R39, R39, R8.reuse, R10 ;  /* 0x0000000827277223 */ /* 0x080fe2000001000a */
[----:B------:R-:W-:Y:S01]  /*0cb0*/  FFMA.FTZ R35, R35, R8, R12 ;  /* 0x0000000823237223 */ /* 0x000fe2000001000c */
[----:B------:R-:W-:Y:S02]  /*0cc0*/  IMAD.MOV.U32 R38, RZ, RZ, R9 ;  /* 0x000000ffff267224 */ /* 0x000fe400078e0009 */
[-C--:B--2---:R-:W-:Y:S01]  /*0cd0*/  FMUL.FTZ R5, R37, R3.reuse ;  /* 0x0000000325057220 */ /* 0x084fe20000410000 */
[-C--:B------:R-:W-:Y:S01]  /*0ce0*/  FMUL.FTZ R7, R33, R3.reuse ;  /* 0x0000000321077220 */ /* 0x080fe20000410000 */
[-C--:B------:R-:W-:Y:S01]  /*0cf0*/  FMUL.FTZ R4, R36, R3.reuse ;  /* 0x0000000324047220 */ /* 0x080fe20000410000 */
[----:B------:R-:W-:Y:S01]  /*0d00*/  FMUL.FTZ R6, R32, R3 ;  /* 0x0000000320067220 */ /* 0x000fe20000410000 */
[-C--:B0-----:R-:W-:Y:S01]  /*0d10*/  FFMA.FTZ R5, R36, R0.reuse, -R5 ;  /* 0x0000000024057223 */ /* 0x081fe20000010805 */
[-C--:B------:R-:W-:Y:S01]  /*0d20*/  FFMA.FTZ R32, R32, R0.reuse, -R7 ;  /* 0x0000000020207223 */ /* 0x080fe20000010807 */
[-C--:B------:R-:W-:Y:S01]  /*0d30*/  FFMA.FTZ R37, R37, R0.reuse, R4 ;  /* 0x0000000025257223 */ /* 0x080fe20000010004 */
[----:B------:R-:W-:Y:S01]  /*0d40*/  FFMA.FTZ R33, R33, R0, R6 ;  /* 0x0000000021217223 */ /* 0x000fe20000010006 */
[----:B------:R-:W-:Y:S01]  /*0d50*/  IMAD.MOV.U32 R36, RZ, RZ, R5 ;  /* 0x000000ffff247224 */ /* 0x000fe200078e0005 */
[----:B------:R-:W-:Y:S06]  /*0d60*/  BRA `(.L_x_1852) ;  /* 0x0000000c00947947 */ /* 0x000fec0003800000 */
.L_x_1851:
[----:B------:R-:W-:-:S13]  /*0d70*/  ISETP.GE.AND P0, PT, R42, R3, PT ;  /* 0x000000032a00720c */ /* 0x000fda0003f06270 */
[----:B------:R-:W-:Y:S05]  /*0d80*/  @P0 BRA `(.L_x_1852) ;  /* 0x0000000c008c0947 */ /* 0x000fea0003800000 */
[----:B------:R-:W-:Y:S01]  /*0d90*/  I2FP.F32.U32 R3, R3 ;  /* 0x0000000300037245 */ /* 0x000fe20000201000 */
[----:B------:R-:W-:Y:S02]  /*0da0*/  VIADD R0, R42, 0x2 ;  /* 0x000000022a007836 */ /* 0x000fe40000000000 */
[----:B-----5:R-:W-:-:S03]  /*0db0*/  IMAD.IADD R27, R27, 0x1, -R22 ;  /* 0x000000011b1b7824 */ /* 0x020fc600078e0a16 */
[----:B------:R-:W0:Y:S01]  /*0dc0*/  MUFU.RCP R3, R3 ;  /* 0x0000000300037308 */ /* 0x000e220000001000 */
[----:B------:R-:W-:Y:S02]  /*0dd0*/  I2FP.F32.U32 R0, R0 ;  /* 0x0000000000007245 */ /* 0x000fe40000201000 */
[----:B------:R-:W-:-:S03]  /*0de0*/  I2FP.F32.S32 R27, R27 ;  /* 0x0000001b001b7245 */ /* 0x000fc60000201400 */
[----:B0-----:R-:W-:Y:S01]  /*0df0*/  FMUL.FTZ R4, R0, R3 ;  /* 0x0000000300047220 */ /* 0x001fe20000410000 */
[----:B------:R-:W-:-:S03]  /*0e00*/  I2FP.F32.U32 R0, R42 ;  /* 0x0000002a00007245 */ /* 0x000fc60000201000 */
[----:B------:R-:W-:Y:S02]  /*0e10*/  FMUL.FTZ R4, R4, 13.28771209716796875 ;  /* 0x41549a7804047820 */ /* 0x000fe40000410000 */
[----:B------:R-:W-:-:S04]  /*0e20*/  FMUL.FTZ R0, R0, R3 ;  /* 0x0000000300007220 */ /* 0x000fc80000410000 */
[----:B------:R-:W-:Y:S01]  /*0e30*/  FMUL.FTZ R0, R0, 13.28771209716796875 ;  /* 0x41549a7800007820 */ /* 0x000fe20000410000 */
        /* <DEDUP_REMOVED lines=19> */
.L_x_1850:
        /* <DEDUP_REMOVED lines=40> */
[----:B------:R-:W-:Y:S02]  /*11f0*/  IMAD.MOV.U32 R8, RZ, RZ, 0x53f ;  /* 0x0000053fff087424 */ /* 0x000fe400078e00ff */
[----:B------:R1:W2:Y:S01]  /*1200*/  LDC.64 R14, c[0x4][R0] ;  /* 0x01000000000e7b82 */ /* 0x0002a20000000a00 */
[----:B------:R-:W3:Y:S01]  /*1210*/  LDCU.64 UR6, c[0x4][0xd0] ;  /* 0x01001a00ff0677ac */ /* 0x000ee20008000a00 */
[----:B------:R-:W-:Y:S02]  /*1220*/  IMAD.MOV.U32 R12, RZ, RZ, 0x1 ;  /* 0x00000001ff0c7424 */ /* 0x000fe400078e00ff */
[----:B------:R-:W-:Y:S01]  /*1230*/  IMAD.MOV.U32 R13, RZ, RZ, RZ ;  /* 0x000000ffff0d7224 */ /* 0x000fe200078e00ff */
[----:B------:R-:W4:Y:S01]  /*1240*/  LDCU.64 UR8, c[0x4][0x80] ;  /* 0x01001000ff0877ac */ /* 0x000f220008000a00 */
[----:B0-----:R-:W-:-:S02]  /*1250*/  IMAD.U32 R4, RZ, RZ, UR4 ;  /* 0x00000004ff047e24 */ /* 0x001fc4000f8e00ff */
[----:B------:R-:W-:Y:S02]  /*1260*/  IMAD.U32 R5, RZ, RZ, UR5 ;  /* 0x00000005ff057e24 */ /* 0x000fe4000f8e00ff */
[----:B---3--:R-:W-:Y:S02]  /*1270*/  IMAD.U32 R6, RZ, RZ, UR6 ;  /* 0x00000006ff067e24 */ /* 0x008fe4000f8e00ff */
[----:B------:R-:W-:Y:S01]  /*1280*/  IMAD.U32 R7, RZ, RZ, UR7 ;  /* 0x00000007ff077e24 */ /* 0x000fe2000f8e00ff */
[----:B----4-:R-:W-:Y:S01]  /*1290*/  MOV R10, UR8 ;  /* 0x00000008000a7c02 */ /* 0x010fe20008000f00 */
[----:B-1----:R-:W-:-:S07]  /*12a0*/  IMAD.U32 R11, RZ, RZ, UR9 ;  /* 0x00000009ff0b7e24 */ /* 0x002fce000f8e00ff */
[----:B------:R-:W-:-:S07]  /*12b0*/  LEPC R20, `(.L_x_1853) ;  /* 0x000000001014794e */ /* 0x000fce0000000000 */
[----:B--2--5:R-:W-:Y:S05]  /*12c0*/  CALL.ABS.NOINC R14 ;  /* 0x000000000e007343 */ /* 0x024fea0003c00000 */
.L_x_1853:
        /* <DEDUP_REMOVED lines=15> */
.L_x_1854:
        /* <DEDUP_REMOVED lines=34> */
[----:B-----5:R-:W-:-:S04]  /*15e0*/  IADD3 R11, PT, PT, -R22, R11, RZ ;  /* 0x0000000b160b7210 */ /* 0x020fc80007ffe1ff */
        /* <DEDUP_REMOVED lines=15> */
[----:B------:R-:W1:Y:S08]  /*16e0*/  MUFU.COS R8, R15 ;  /* 0x0000000f00087308 */ /* 0x000e700000000000 */
[----:B------:R-:W3:Y:S01]  /*16f0*/  MUFU.SIN R6, R13 ;  /* 0x0000000d00067308 */ /* 0x000ee20000000400 */
[-C--:B0-----:R-:W-:Y:S01]  /*1700*/  FMUL.FTZ R7, R39, R9.reuse ;  /* 0x0000000927077220 */ /* 0x081fe20000410000 */
[-C--:B----4-:R-:W-:Y:S01]  /*1710*/  FMUL.FTZ R11, R35, R9.reuse ;  /* 0x00000009230b7220 */ /* 0x090fe20000410000 */
[-C--:B------:R-:W-:Y:S01]  /*1720*/  FMUL.FTZ R12, R38, R9.reuse ;  /* 0x00000009260c7220 */ /* 0x080fe20000410000 */
[----:B--2---:R-:W-:-:S04]  /*1730*/  FMUL.FTZ R14, R34, R9 ;  /* 0x00000009220e7220 */ /* 0x004fc80000410000 */
[----:B------:R-:W0:Y:S01]  /*1740*/  MUFU.COS R5, R13 ;  /* 0x0000000d00057308 */ /* 0x000e220000000000 */
[-C--:B-1----:R-:W-:Y:S01]  /*1750*/  FFMA.FTZ R10, R38, R8.reuse, -R7 ;  /* 0x00000008260a7223 */ /* 0x082fe20000010807 */
[-C--:B------:R-:W-:Y:S01]  /*1760*/  FFMA.FTZ R34, R34, R8.reuse, -R11 ;  /* 0x0000000822227223 */ /* 0x080fe2000001080b */
[-C--:B------:R-:W-:Y:S01]  /*1770*/  FFMA.FTZ R39, R39, R8.reuse, R12 ;  /* 0x0000000827277223 */ /* 0x080fe2000001000c */
[----:B------:R-:W-:Y:S01]  /*1780*/  FFMA.FTZ R35, R35, R8, R14 ;  /* 0x0000000823237223 */ /* 0x000fe2000001000e */
[----:B------:R-:W-:Y:S02]  /*1790*/  IMAD.MOV.U32 R38, RZ, RZ, R10 ;  /* 0x000000ffff267224 */ /* 0x000fe400078e000a */
[-C--:B---3--:R-:W-:Y:S01]  /*17a0*/  FMUL.FTZ R7, R37, R6.reuse ;  /* 0x0000000625077220 */ /* 0x088fe20000410000 */
[-C--:B------:R-:W-:Y:S01]  /*17b0*/  FMUL.FTZ R9, R33, R6.reuse ;  /* 0x0000000621097220 */ /* 0x080fe20000410000 */
[-C--:B------:R-:W-:Y:S01]  /*17c0*/  FMUL.FTZ R4, R36, R6.reuse ;  /* 0x0000000624047220 */ /* 0x080fe20000410000 */
[----:B------:R-:W-:Y:S01]  /*17d0*/  FMUL.FTZ R6, R32, R6 ;  /* 0x0000000620067220 */ /* 0x000fe20000410000 */
[-C--:B0-----:R-:W-:Y:S01]  /*17e0*/  FFMA.FTZ R7, R36, R5.reuse, -R7 ;  /* 0x0000000524077223 */ /* 0x081fe20000010807 */
[-C--:B------:R-:W-:Y:S01]  /*17f0*/  FFMA.FTZ R32, R32, R5.reuse, -R9 ;  /* 0x0000000520207223 */ /* 0x080fe20000010809 */
[-C--:B------:R-:W-:Y:S01]  /*1800*/  FFMA.FTZ R37, R37, R5.reuse, R4 ;  /* 0x0000000525257223 */ /* 0x080fe20000010004 */
[----:B------:R-:W-:Y:S01]  /*1810*/  FFMA.FTZ R33, R33, R5, R6 ;  /* 0x0000000521217223 */ /* 0x000fe20000010006 */
[----:B------:R-:W-:-:S07]  /*1820*/  IMAD.MOV.U32 R36, RZ, RZ, R7 ;  /* 0x000000ffff247224 */ /* 0x000fce00078e0007 */
.L_x_1860:
[----:B------:R-:W-:Y:S05]  /*1830*/  BSYNC.RECONVERGENT B2 ;  /* 0x0000000000027941 */ /* 0x000fea0003800200 */
.L_x_1859:
[----:B-1----:R0:W-:Y:S04]  /*1840*/  STS [R43], R32 ;  /* 0x000000202b007388 */ /* 0x0021e80000000800 */
[----:B--2---:R0:W-:Y:S04]  /*1850*/  STS [R43+0x4], R34 ;  /* 0x000004222b007388 */ /* 0x0041e80000000800 */
[----:B---3--:R0:W-:Y:S04]  /*1860*/  STS [R46], R33 ;  /* 0x000000212e007388 */ /* 0x0081e80000000800 */
[----:B----4-:R0:W-:Y:S01]  /*1870*/  STS [R46+0x4], R35 ;  /* 0x000004232e007388 */ /* 0x0101e20000000800 */
[----:B------:R-:W-:Y:S05]  /*1880*/  BRA `(.L_x_1861) ;  /* 0x0000000000847947 */ /* 0x000fea0003800000 */
.L_x_1858:
[----:B------:R-:W-:-:S05]  /*1890*/  LEA.HI R5, R5, R5, RZ, 0x1 ;  /* 0x0000000505057211 */ /* 0x000fca00078f08ff */
[----:B------:R-:W-:-:S05]  /*18a0*/  IMAD.SHL.U32 R5, R5, 0x2, RZ ;  /* 0x0000000205057824 */ /* 0x000fca00078e00ff */
[----:B------:R-:W-:-:S04]  /*18b0*/  LOP3.LUT R6, R5, 0xfffffffc, RZ, 0xc0, !PT ;  /* 0xfffffffc05067812 */ /* 0x000fc800078ec0ff */
[----:B------:R-:W-:-:S13]  /*18c0*/  ISETP.GE.AND P0, PT, R6, R9, PT ;  /* 0x000000090600720c */ /* 0x000fda0003f06270 */
[----:B------:R-:W-:Y:S05]  /*18d0*/  @P0 BRA `(.L_x_1861) ;  /* 0x0000000000700947 */ /* 0x000fea0003800000 */
[----:B------:R-:W-:Y:S01]  /*18e0*/  I2FP.F32.S32 R9, R9 ;  /* 0x0000000900097245 */ /* 0x000fe20000201400 */
[----:B------:R-:W-:-:S05]  /*18f0*/  VIADD R4, R6, 0x2 ;  /* 0x0000000206047836 */ /* 0x000fca0000000000 */
[----:B------:R-:W0:Y:S01]  /*1900*/  MUFU.RCP R9, R9 ;  /* 0x0000000900097308 */ /* 0x000e220000001000 */
        /* <DEDUP_REMOVED lines=25> */
.L_x_1861:
[----:B------:R-:W-:Y:S05]  /*1aa0*/  BSYNC.RECONVERGENT B1 ;  /* 0x0000000000017941 */ /* 0x000fea0003800200 */
.L_x_1857:
[----:B------:R1:W-:Y:S04]  /*1ab0*/  STS [R21], R36 ;  /* 0x0000002415007388 */ /* 0x0003e80000000800 */
[----:B------:R1:W-:Y:S04]  /*1ac0*/  STS [R21+0x4], R38 ;  /* 0x0000042615007388 */ /* 0x0003e80000000800 */
[----:B------:R1:W-:Y:S04]  /*1ad0*/  STS [R20], R37 ;  /* 0x0000002514007388 */ /* 0x0003e80000000800 */
[----:B------:R1:W-:Y:S02]  /*1ae0*/  STS [R20+0x4], R39 ;  /* 0x0000042714007388 */ /* 0x0003e40000000800 */
.L_x_1856:
[----:B------:R-:W-:Y:S05]  /*1af0*/  BSYNC.RECONVERGENT B0 ;  /* 0x0000000000007941 */ /* 0x000fea0003800200 */
.L_x_1855:
        /* <DEDUP_REMOVED lines=9> */
[----:B0-----:R3:W2:Y:S02]  /*1b90*/  @!P0 LDS.128 R32, [R3] ;  /* 0x0000000003208984 */ /* 0x0016a40000000c00 */
.L_x_1863:
[----:B------:R-:W-:Y:S05]  /*1ba0*/  BSYNC.RECONVERGENT B0 ;  /* 0x0000000000007941 */ /* 0x000fea0003800200 */
.L_x_1862:
[----:B------:R-:W-:Y:S06]  /*1bb0*/  BAR.SYNC.DEFER_BLOCKING 0x0 ;  /* 0x0000000000007b1d */ /* 0x000fec0000010000 */
.L_x_1852:
[----:B------:R-:W-:Y:S05]  /*1bc0*/  BSYNC.RECONVERGENT B6 ;  /* 0x0000000000067941 */ /* 0x000fea0003800200 */
.L_x_1849:
[----:B------:R-:W-:Y:S01]  /*1bd0*/  ISETP.GT.U32.AND P0, PT, R26, 0x3f, PT ;  /* 0x0000003f1a00780c */ /* 0x000fe20003f04070 */
[----:B------:R-:W-:Y:S01]  /*1be0*/  BSSY.RECONVERGENT B0, `(.L_x_1864) ;  /* 0x000001b000007945 */ /* 0x000fe20003800200 */
[----:B---3--:R-:W-:-:S11]  /*1bf0*/  IMAD.MOV.U32 R0, RZ, RZ, RZ ;  /* 0x000000ffff007224 */ /* 0x008fd600078e00ff */
[----:B------:R-:W-:Y:S05]  /*1c00*/  @P0 BRA `(.L_x_1865) ;  /* 0x0000000000600947 */ /* 0x000fea0003800000 */
[----:B------:R-:W3:Y:S01]  /*1c10*/  S2UR UR6, SR_CgaCtaId ;  /* 0x00000000000679c3 */ /* 0x000ee20000008800 */
[----:B------:R-:W-:Y:S01]  /*1c20*/  UMOV UR5, 0x400 ;  /* 0x0000040000057882 */ /* 0x000fe20000000000 */
[----:B------:R-:W0:Y:S01]  /*1c30*/  LDCU UR7, c[0x0][0x40c] ;  /* 0x00008180ff0777ac */ /* 0x000e220008000800 */
[----:B-12-4-:R-:W-:Y:S01]  /*1c40*/  FMUL.FTZ R4, R36, R32 ;  /* 0x0000002024047220 */ /* 0x016fe20000410000 */
[----:B------:R-:W-:-:S03]  /*1c50*/  UIADD3 UR4, UPT, UPT, UR5, 0x10, URZ ;  /* 0x0000001005047890 */ /* 0x000fc6000fffe0ff */
[----:B------:R-:W-:-:S04]  /*1c60*/  FFMA.FTZ R3, R37, R33, R4 ;  /* 0x0000002125037223 */ /* 0x000fc80000010004 */
[----:B------:R-:W-:Y:S01]  /*1c70*/  FFMA.FTZ R6, R38, R34, R3 ;  /* 0x0000002226067223 */ /* 0x000fe20000010003 */
[----:B0-----:R-:W-:Y:S02]  /*1c80*/  UISETP.NE.AND UP0, UPT, UR7, URZ, UPT ;  /* 0x000000ff0700728c */ /* 0x001fe4000bf05270 */
[----:B---3--:R-:W-:-:S06]  /*1c90*/  ULEA UR4, UR6, UR4, 0x18 ;  /* 0x0000000406047291 */ /* 0x008fcc000f8ec0ff */
[----:B------:R-:W-:-:S05]  /*1ca0*/  LEA R0, R26, UR4, 0x4 ;  /* 0x000000041a007c11 */ /* 0x000fca000f8e20ff */
[----:B------:R0:W-:Y:S01]  /*1cb0*/  STS.128 [R0], R36 ;  /* 0x0000002400007388 */ /* 0x0001e20000000c00 */
[----:B------:R-:W-:Y:S05]  /*1cc0*/  BRA.U UP0, `(.L_x_1866) ;  /* 0x00000001002c7547 */ /* 0x000fea000b800000 */
[----:B------:R-:W0:Y:S01]  /*1cd0*/  LDCU UR7, c[0x0][0x3f4] ;  /* 0x00007e80ff0777ac */ /* 0x000e220008000800 */
[----:B------:R-:W1:Y:S01]  /*1ce0*/  LDC.64 R4, c[0x0][0x3b8] ;  /* 0x0000ee00ff047b82 */ /* 0x000e620000000a00 */
[----:B------:R-:W-:-:S04]  /*1cf0*/  UIADD3 UR4, UPT, UPT, UR5, 0x410, URZ ;  /* 0x0000041005047890 */ /* 0x000fc8000fffe0ff */
[----:B------:R-:W-:Y:S01]  /*1d00*/  ULEA UR4, UR6, UR4, 0x18 ;  /* 0x0000000406047291 */ /* 0x000fe2000f8ec0ff */
[----:B0-----:R-:W-:-:S04]  /*1d10*/  IMAD R0, R26, UR7, R23 ;  /* 0x000000071a007c24 */ /* 0x001fc8000f8e0217 */
[----:B------:R-:W-:-:S04]  /*1d20*/  IMAD.SHL.U32 R0, R0, 0x4, RZ ;  /* 0x0000000400007824 */ /* 0x000fc800078e00ff */
[----:B------:R-:W-:Y:S01]  /*1d30*/  IMAD R3, R19, UR7, R0 ;  /* 0x0000000713037c24 */ /* 0x000fe2000f8e0200 */
[----:B------:R-:W-:-:S03]  /*1d40*/  LEA R0, R26, UR4, 0x4 ;  /* 0x000000041a007c11 */ /* 0x000fc6000f8e20ff */
[----:B-1----:R-:W-:Y:S02]  /*1d50*/  IMAD.WIDE R4, R3, 0x4, R4 ;  /* 0x0000000403047825 */ /* 0x002fe400078e0204 */
[----:B------:R1:W-:Y:S04]  /*1d60*/  STS.128 [R0], R28 ;  /* 0x0000001c00007388 */ /* 0x0003e80000000c00 */
[----:B------:R1:W-:Y:S02]  /*1d70*/  STG.E.128 desc[UR36][R4.64], R32 ;  /* 0x0000002004007986 */ /* 0x0003e4000c101d24 */
.L_x_1866:
[----:B01----:R-:W-:-:S07]  /*1d80*/  FFMA.FTZ R0, R39, R35, R6 ;  /* 0x0000002327007223 */ /* 0x003fce0000010006 */
.L_x_1865:
[----:B------:R-:W-:Y:S05]  /*1d90*/  BSYNC.RECONVERGENT B0 ;  /* 0x0000000000007941 */ /* 0x000fea0003800200 */
.L_x_1864:
[----:B------:R-:W1:Y:S01]  /*1da0*/  SHFL.BFLY PT, R3, R0, 0x10, 0x1f ;  /* 0x0e001f0000037f89 */ /* 0x000e6200000e0000 */
[----:B------:R-:W3:Y:S01]  /*1db0*/  S2UR UR5, SR_CgaCtaId ;  /* 0x00000000000579c3 */ /* 0x000ee20000008800 */
[----:B------:R-:W-:Y:S01]  /*1dc0*/  UMOV UR4, 0x400 ;  /* 0x0000040000047882 */ /* 0x000fe20000000000 */
[----:B------:R-:W-:Y:S01]  /*1dd0*/  BSSY.RECONVERGENT B0, `(.L_x_1867) ;  /* 0x000002e000007945 */ /* 0x000fe20003800200 */
[----:B------:R-:W-:-:S05]  /*1de0*/  MOV R227, 0xff7fffff ;  /* 0xff7fffff00e37802 */ /* 0x000fca0000000f00 */
[----:B------:R-:W0:Y:S01]  /*1df0*/  LDC R62, c[0x0][0x3f4] ;  /* 0x0000fd00ff3e7b82 */ /* 0x000e220000000800 */
[----:B-1----:R-:W-:Y:S01]  /*1e00*/  FADD.FTZ R4, R3, R0 ;  /* 0x0000000003047221 */ /* 0x002fe20000010000 */
[----:B------:R-:W-:Y:S01]  /*1e10*/  SHF.R.U32.HI R0, RZ, 0x3, R26 ;  /* 0x00000003ff007819 */ /* 0x000fe2000001161a */
[----:B---3--:R-:W-:-:S03]  /*1e20*/  ULEA UR6, UR5, UR4, 0x18 ;  /* 0x0000000405067291 */ /* 0x008fc6000f8ec0ff */
[----:B------:R-:W1:Y:S01]  /*1e30*/  SHFL.BFLY PT, R3, R4, 0x8, 0x1f ;  /* 0x0d001f0004037f89 */ /* 0x000e6200000e0000 */
[----:B------:R-:W-:Y:S02]  /*1e40*/  LOP3.LUT R0, R0, 0x7c, RZ, 0xc0, !PT ;  /* 0x0000007c00007812 */ /* 0x000fe400078ec0ff */
[----:B0-----:R-:W-:Y:S01]  /*1e50*/  VIADDMNMX R13, R16, -R62, RZ, !PT ;  /* 0x8000003e100d7246 */ /* 0x001fe200078001ff */
[----:B-1----:R-:W-:-:S05]  /*1e60*/  FADD.FTZ R5, R4, R3 ;  /* 0x0000000304057221 */ /* 0x002fca0000010000 */
[----:B------:R-:W0:Y:S02]  /*1e70*/  SHFL.BFLY PT, R6, R5, 0x4, 0x1f ;  /* 0x0c801f0005067f89 */ /* 0x000e2400000e0000 */
[----:B0-----:R-:W-:-:S05]  /*1e80*/  FADD.FTZ R6, R5, R6 ;  /* 0x0000000605067221 */ /* 0x001fca0000010000 */
[----:B------:R-:W0:Y:S02]  /*1e90*/  SHFL.BFLY PT, R3, R6, 0x2, 0x1f ;  /* 0x0c401f0006037f89 */ /* 0x000e2400000e0000 */
[----:B0-----:R-:W-:Y:S01]  /*1ea0*/  FADD.FTZ R7, R6, R3 ;  /* 0x0000000306077221 */ /* 0x001fe20000010000 */
[----:B------:R-:W-:-:S04]  /*1eb0*/  LOP3.LUT P0, R3, R26, 0x1f, RZ, 0xc0, !PT ;  /* 0x0000001f1a037812 */ /* 0x000fc8000780c0ff */
[----:B------:R-:W0:Y:S01]  /*1ec0*/  SHFL.BFLY PT, R8, R7, 0x1, 0x1f ;  /* 0x0c201f0007087f89 */ /* 0x000e2200000e0000 */
[C---:B------:R-:W-:Y:S02]  /*1ed0*/  ISETP.GT.U32.AND P1, PT, R3.reuse, 0x1, PT ;  /* 0x000000010300780c */ /* 0x040fe40003f24070 */
[----:B------:R-:W-:Y:S01]  /*1ee0*/  LEA R3, R3, UR6, 0x2 ;  /* 0x0000000603037c11 */ /* 0x000fe2000f8e10ff */
[----:B0-----:R-:W-:-:S05]  /*1ef0*/  FADD.FTZ R5, R7, R8 ;  /* 0x0000000807057221 */ /* 0x001fca0000010000 */
[----:B------:R0:W-:Y:S01]  /*1f00*/  @!P0 STS [R0+UR6+0x8], R5 ;  /* 0x0000080500008988 */ /* 0x0001e20008000806 */
[----:B------:R-:W-:Y:S01]  /*1f10*/  BAR.SYNC.DEFER_BLOCKING 0x0 ;  /* 0x0000000000007b1d */ /* 0x000fe20000010000 */
[----:B------:R-:W-:Y:S01]  /*1f20*/  ISETP.NE.AND P0, PT, R26, RZ, PT ;  /* 0x000000ff1a00720c */ /* 0x000fe20003f05270 */
[----:B------:R-:W-:-:S04]  /*1f30*/  UIADD3 UR6, UPT, UPT, UR4, 0x810, URZ ;  /* 0x0000081004067890 */ /* 0x000fc8000fffe0ff */
[----:B------:R-:W-:Y:S01]  /*1f40*/  ULEA UR6, UR5, UR6, 0x18 ;  /* 0x0000000605067291 */ /* 0x000fe2000f8ec0ff */
[----:B0-----:R-:W-:-:S05]  /*1f50*/  IMAD.IADD R0, R16, 0x1, -R13 ;  /* 0x0000000110007824 */ /* 0x001fca00078e0a0d */
[----:B------:R-:W-:Y:S01]  /*1f60*/  LEA R0, R0, UR6, 0x2 ;  /* 0x0000000600007c11 */ /* 0x000fe2000f8e10ff */
[----:B------:R-:W0:Y:S04]  /*1f70*/  @!P1 LDS R5, [R3+0x8] ;  /* 0x0000080003059984 */ /* 0x000e280000000800 */
[----:B0-----:R-:W0:Y:S02]  /*1f80*/  SHFL.BFLY PT, R4, R5, 0x1, 0x1f ;  /* 0x0c201f0005047f89 */ /* 0x001e2400000e0000 */
[----:B0-----:R-:W-:-:S06]  /*1f90*/  FADD.FTZ R4, R4, R5 ;  /* 0x0000000504047221 */ /* 0x001fcc0000010000 */
[----:B------:R-:W0:Y:S01]  /*1fa0*/  SHFL.IDX PT, R4, R4, RZ, 0x1f ;  /* 0x00001fff04047589 */ /* 0x000e2200000e0000 */
[----:B------:R-:W-:Y:S05]  /*1fb0*/  @P0 BRA `(.L_x_1868) ;  /* 0x00000000003c0947 */ /* 0x000fea0003800000 */
[----:B------:R-:W1:Y:S01]  /*1fc0*/  LDCU.64 UR8, c[0x0][0x438] ;  /* 0x00008700ff0877ac */ /* 0x000e620008000a00 */
[----:B------:R-:W0:Y:S01]  /*1fd0*/  LDCU UR7, c[0x0][0x410] ;  /* 0x00008200ff0777ac */ /* 0x000e220008000800 */
[----:B-1----:R-:W-:-:S04]  /*1fe0*/  UISETP.NE.U32.AND UP0, UPT, UR8, URZ, UPT ;  /* 0x000000ff0800728c */ /* 0x002fc8000bf05070 */
[----:B------:R-:W-:Y:S01]  /*1ff0*/  UISETP.NE.AND.EX UP0, UPT, UR9, URZ, UPT, UP0 ;  /* 0x000000ff0900728c */ /* 0x000fe2000bf05300 */
[----:B0-----:R-:W-:-:S08]  /*2000*/  FMUL.FTZ R227, R4, UR7 ;  /* 0x0000000704e37c20 */ /* 0x001fd00008410000 */
[----:B------:R-:W-:Y:S05]  /*2010*/  BRA.U !UP0, `(.L_x_1869) ;  /* 0x0000000108207547 */ /* 0x000fea000b800000 */
[----:B------:R-:W0:Y:S01]  /*2020*/  LDCU UR7, c[0x0][0x440] ;  /* 0x00008800ff0777ac */ /* 0x000e220008000800 */
[----:B------:R-:W1:Y:S01]  /*2030*/  LDC.64 R4, c[0x0][0x438] ;  /* 0x00010e00ff047b82 */ /* 0x000e620000000a00 */
[----:B-----5:R-:W-:-:S04]  /*2040*/  IMAD.IADD R6, R58, 0x1, -R22 ;  /* 0x000000013a067824 */ /* 0x020fc800078e0a16 */
[----:B0-----:R-:W-:-:S04]  /*2050*/  IMAD R3, R17, UR7, R6 ;  /* 0x0000000711037c24 */ /* 0x001fc8000f8e0206 */
[----:B------:R-:W-:-:S04]  /*2060*/  IMAD R3, R3, UR7, R6 ;  /* 0x0000000703037c24 */ /* 0x000fc8000f8e0206 */
[----:B-1----:R-:W-:-:S06]  /*2070*/  IMAD.WIDE R4, R3, 0x4, R4 ;  /* 0x0000000403047825 */ /* 0x002fcc00078e0204 */
[----:B------:R-:W3:Y:S02]  /*2080*/  LDG.E R4, desc[UR36][R4.64] ;  /* 0x0000002404047981 */ /* 0x000ee4000c1e1900 */
[----:B---3--:R-:W-:-:S07]  /*2090*/  FADD.FTZ R227, R227, R4 ;  /* 0x00000004e3e37221 */ /* 0x008fce0000010000 */
.L_x_1869:
[----:B------:R1:W-:Y:S02]  /*20a0*/  STS [R0+-0x4], R227 ;  /* 0xfffffce300007388 */ /* 0x0003e40000000800 */
.L_x_1868:
[----:B------:R-:W-:Y:S05]  /*20b0*/  BSYNC.RECONVERGENT B0 ;  /* 0x0000000000007941 */ /* 0x000fea0003800200 */
.L_x_1867:
[----:B------:R-:W-:Y:S01]  /*20c0*/  BAR.SYNC.DEFER_BLOCKING 0x0 ;  /* 0x0000000000007b1d */ /* 0x000fe20000010000 */
[----:B------:R-:W-:Y:S01]  /*20d0*/  UIADD3 UR7, UPT, UPT, UR4, 0x10, URZ ;  /* 0x0000001004077890 */ /* 0x000fe2000fffe0ff */
[----:B------:R-:W-:Y:S02]  /*20e0*/  LOP3.LUT R42, R42, 0xc, RZ, 0xc0, !PT ;  /* 0x0000000c2a2a7812 */ /* 0x000fe400078ec0ff */
[----:B-1----:R-:W-:Y:S01]  /*20f0*/  IADD3 R0, PT, PT, R58, 0x7, -R13 ;  /* 0x000000073a007810 */ /* 0x002fe20007ffe80d */
[----:B------:R-:W-:Y:S01]  /*2100*/  ULEA UR7, UR5, UR7, 0x18 ;  /* 0x0000000705077291 */ /* 0x000fe2000f8ec0ff */
[----:B------:R-:W-:Y:S01]  /*2110*/  SHF.R.U32.HI R53, RZ, 0x2, R26 ;  /* 0x00000002ff357819 */ /* 0x000fe2000001161a */
[----:B------:R-:W1:Y:S01]  /*2120*/  LDCU UR10, c[0x0][0x3f0] ;  /* 0x00007e00ff0a77ac */ /* 0x000e620008000800 */
[----:B------:R-:W-:Y:S02]  /*2130*/  SHF.R.S32.HI R3, RZ, 0x1f, R0 ;  /* 0x0000001fff037819 */ /* 0x000fe40000011400 */
[----:B------:R-:W-:Y:S01]  /*2140*/  LOP3.LUT R57, R26, 0x3, RZ, 0xc0, !PT ;  /* 0x000000031a397812 */ /* 0x000fe200078ec0ff */
[----:B------:R-:W3:Y:S01]  /*2150*/  LDCU UR11, c[0x0][0x40c] ;  /* 0x00008180ff0b77ac */ /* 0x000ee20008000800 */
[----:B------:R-:W-:Y:S01]  /*2160*/  LEA.HI R3, R3, R0, RZ, 0x3 ;  /* 0x0000000003037211 */ /* 0x000fe200078f18ff */
[----:B------:R-:W0:Y:S03]  /*2170*/  LDCU UR19, c[0x0][0x3f4] ;  /* 0x00007e80ff1377ac */ /* 0x000e260008000800 */
[----:B------:R-:W-:Y:S01]  /*2180*/  LOP3.LUT R0, R3, 0xfffffff8, RZ, 0xc0, !PT ;  /* 0xfffffff803007812 */ /* 0x000fe200078ec0ff */
[----:B------:R-:W0:Y:S03]  /*2190*/  LDCU UR14, c[0x0][0x410] ;  /* 0x00008200ff0e77ac */ /* 0x000e260008000800 */
[----:B------:R-:W-:Y:S01]  /*21a0*/  ISETP.GE.AND P0, PT, R53, R0, PT ;  /* 0x000000003500720c */ /* 0x000fe20003f06270 */
[----:B------:R-:W0:Y:S01]  /*21b0*/  LDCU UR15, c[0x0][0x408] ;  /* 0x00008100ff0f77ac */ /* 0x000e220008000800 */
[----:B------:R0:W0:Y:S01]  /*21c0*/  LDS R225, [R42+UR7] ;  /* 0x000000072ae17984 */ /* 0x0000220008000800 */
[----:B-1----:R-:W-:Y:S01]  /*21d0*/  IMAD R52, R40, UR10, R17 ;  /* 0x0000000a28347c24 */ /* 0x002fe2000f8e0211 */
[----:B------:R-:W1:Y:S02]  /*21e0*/  LDCU UR18, c[0x0][0x430] ;  /* 0x00008600ff1277ac */ /* 0x000e640008000800 */
[----:B------:R0:W0:Y:S01]  /*21f0*/  LDS R226, [R42+UR7+0x10] ;  /* 0x000010072ae27984 */ /* 0x0000220008000800 */
[----:B------:R-:W0:Y:S03]  /*2200*/  LDCU.64 UR12, c[0x0][0x3b8] ;  /* 0x00007700ff0c77ac */ /* 0x000e260008000a00 */
[----:B------:R0:W0:Y:S01]  /*2210*/  LDS R223, [R42+UR7+0x20] ;  /* 0x000020072adf7984 */ /* 0x0000220008000800 */
[----:B------:R-:W0:Y:S03]  /*2220*/  LDCU.64 UR8, c[0x0][0x3c8] ;  /* 0x00007900ff0877ac */ /* 0x000e260008000a00 */
[----:B------:R0:W0:Y:S01]  /*2230*/  LDS R224, [R42+UR7+0x30] ;  /* 0x000030072ae07984 */ /* 0x0000220008000800 */
[----:B------:R-:W0:Y:S03]  /*2240*/  LDCU.64 UR16, c[0x0][0x438] ;  /* 0x00008700ff1077ac */ /* 0x000e260008000a00 */
[----:B------:R0:W0:Y:S04]  /*2250*/  LDS R221, [R42+UR7+0x40] ;  /* 0x000040072add7984 */ /* 0x0000280008000800 */
        /* <DEDUP_REMOVED lines=58> */
[----:B------:R0:W0:Y:S01]  /*2600*/  LDS R164, [R42+UR7+0x3f0] ;  /* 0x0003f0072aa47984 */ /* 0x0000220008000800 */
[----:B------:R-:W2:Y:S02]  /*2610*/  LDCU UR7, c[0x0][0x40c] ;  /* 0x00008180ff0777ac */ /* 0x000ea40008000800 */
[----:B--2---:R-:W-:-:S09]  /*2620*/  UISETP.NE.AND UP0, UPT, UR7, URZ, UPT ;  /* 0x000000ff0700728c */ /* 0x004fd2000bf05270 */
[----:B-1-3--:R-:W-:Y:S05]  /*2630*/  BRA.U UP0, `(.L_x_1870) ;  /* 0x00000005000c7547 */ /* 0x00afea000b800000 */
[----:B------:R-:W-:-:S04]  /*2640*/  UIADD3 UR4, UPT, UPT, UR4, 0x410, URZ ;  /* 0x0000041004047890 */ /* 0x000fc8000fffe0ff */
[----:B------:R-:W-:-:S06]  /*2650*/  ULEA UR4, UR5, UR4, 0x18 ;  /* 0x0000000405047291 */ /* 0x000fcc000f8ec0ff */
[----:B------:R-:W-:-:S05]  /*2660*/  LEA R11, R57, UR4, 0x2 ;  /* 0x00000004390b7c11 */ /* 0x000fca000f8e10ff */
[----:B------:R1:W2:Y:S04]  /*2670*/  LDS R162, [R11] ;  /* 0x000000000ba27984 */ /* 0x0002a80000000800 */
[----:B------:R1:W3:Y:S04]  /*2680*/  LDS R161, [R11+0x10] ;  /* 0x000010000ba17984 */ /* 0x0002e80000000800 */
        /* <DEDUP_REMOVED lines=18> */
[----:B------:R1:W1:Y:S04]  /*27b0*/  LDS R142, [R11+0x140] ;  /* 0x000140000b8e7984 */ /* 0x0002680000000800 */
        /* <DEDUP_REMOVED lines=8> */
[----:B0-----:R0:W0:Y:S04]  /*2840*/  LDS R4, [R11+0x1d0] ;  /* 0x0001d0000b047984 */ /* 0x0010280000000800 */
        /* <DEDUP_REMOVED lines=18> */
[----:B----4-:R4:W0:Y:S04]  /*2970*/  LDS R36, [R11+0x300] ;  /* 0x000300000b247984 */ /* 0x0108280000000800 */
        /* <DEDUP_REMOVED lines=14> */
[----:B-123--:R4:W0:Y:S02]  /*2a60*/  LDS R51, [R11+0x3f0] ;  /* 0x0003f0000b337984 */ /* 0x00e8240000000800 */
.L_x_1870:
[----:B------:R-:W-:Y:S01]  /*2a70*/  BSSY B1, `(.L_x_1871) ;  /* 0x0000dda000017945 */ /* 0x000fe20003800000 */
[----:B------:R-:W-:-:S03]  /*2a80*/  IMAD.SHL.U32 R52, R52, 0x100, RZ ;  /* 0x0000010034347824 */ /* 0x000fc600078e00ff */
[----:B------:R-:W-:Y:S05]  /*2a90*/  @P0 BRA `(.L_x_1872) ;  /* 0x000000dc005c0947 */ /* 0x000fea0003800000 */
[----:B------:R-:W1:Y:S01]  /*2aa0*/  LDCU UR7, c[0x0][0x3f8] ;  /* 0x00007f00ff0777ac */ /* 0x000e620008000800 */
[----:B------:R-:W2:Y:S01]  /*2ab0*/  LDC.64 R228, c[0x0][0x450] ;  /* 0x00011400ffe47b82 */ /* 0x000ea20000000a00 */
[C---:B------:R-:W-:Y:S01]  /*2ac0*/  IMAD.IADD R12, R53.reuse, 0x1, R13 ;  /* 0x00000001350c7824 */ /* 0x040fe200078e020d */
[----:B------:R-:W-:Y:S01]  /*2ad0*/  LEA R53, R53, UR6, 0x2 ;  /* 0x0000000635357c11 */ /* 0x000fe2000f8e10ff */
[----:B------:R-:W3:Y:S01]  /*2ae0*/  LDCU.64 UR4, c[0x0][0x420] ;  /* 0x00008400ff0477ac */ /* 0x000ee20008000a00 */
[----:B------:R-:W-:Y:S02]  /*2af0*/  IMAD R56, R19, R62, R57 ;  /* 0x0000003e13387224 */ /* 0x000fe400078e0239 */
[C---:B------:R-:W-:Y:S01]  /*2b00*/  IMAD.SHL.U32 R59, R62.reuse, 0x20, RZ ;  /* 0x000000203e3b7824 */ /* 0x040fe200078e00ff */
[----:B------:R-:W3:Y:S01]  /*2b10*/  LDCU UR10, c[0x0][0x440] ;  /* 0x00008800ff0a77ac */ /* 0x000ee20008000800 */
[----:B------:R-:W-:Y:S01]  /*2b20*/  IMAD.SHL.U32 R60, R62, 0x80, RZ ;  /* 0x000000803e3c7824 */ /* 0x000fe200078e00ff */
[----:B------:R-:W-:Y:S01]  /*2b30*/  SHF.R.S32.HI R64, RZ, 0x1f, R56 ;  /* 0x0000001fff407819 */ /* 0x000fe20000011438 */
[----:B------:R-:W-:-:S02]  /*2b40*/  VIADD R63, R12, 0x1 ;  /* 0x000000010c3f7836 */ /* 0x000fc40000000000 */
[----:B-1----:R-:W-:-:S04]  /*2b50*/  IMAD R14, R2, UR7, R17 ;  /* 0x00000007020e7c24 */ /* 0x002fc8000f8e0211 */
[--C-:B0---4-:R-:W-:Y:S01]  /*2b60*/  IMAD R11, R14, 0x100, R57.reuse ;  /* 0x000001000e0b7824 */ /* 0x111fe200078e0239 */
[----:B---3--:R-:W-:Y:S01]  /*2b70*/  IADD3 R54, P1, P2, R25, UR4, R12 ;  /* 0x0000000419367c10 */ /* 0x008fe2000fa3e00c */
[----:B------:R-:W-:Y:S01]  /*2b80*/  IMAD R57, R52, R62, R57 ;  /* 0x0000003e34397224 */ /* 0x000fe200078e0239 */
[----:B------:R-:W-:Y:S01]  /*2b90*/  ISETP.NE.U32.AND P0, PT, RZ, UR4, PT ;  /* 0x00000004ff007c0c */ /* 0x000fe2000bf05070 */
[----:B------:R-:W-:Y:S01]  /*2ba0*/  IMAD R61, R17, UR10, R58 ;  /* 0x0000000a113d7c24 */ /* 0x000fe2000f8e023a */
[C---:B------:R-:W-:Y:S01]  /*2bb0*/  SHF.L.U32 R58, R62.reuse, 0x3, RZ ;  /* 0x000000033e3a7819 */ /* 0x040fe200000006ff */
[----:B--2---:R-:W-:Y:S01]  /*2bc0*/  IMAD.WIDE R228, R11, 0x4, R228 ;  /* 0x000000040be47825 */ /* 0x004fe200078e02e4 */
[----:B------:R-:W-:Y:S02]  /*2bd0*/  IADD3.X R55, PT, PT, R55, UR5, RZ, P1, P2 ;  /* 0x0000000537377c10 */ /* 0x000fe40008fe44ff */
[----:B------:R-:W-:Y:S01]  /*2be0*/  ISETP.NE.AND.EX P0, PT, RZ, UR5, PT, P0 ;  /* 0x00000005ff007c0c */ /* 0x000fe2000bf05300 */
[----:B------:R-:W-:Y:S01]  /*2bf0*/  IMAD R61, R61, UR10, R12 ;  /* 0x0000000a3d3d7c24 */ /* 0x000fe2000f8e020c */
[----:B------:R-:W-:Y:S01]  /*2c00*/  SHF.R.S32.HI R65, RZ, 0x1f, R57 ;  /* 0x0000001fff417819 */ /* 0x000fe20000011439 */
[----:B------:R-:W-:-:S10]  /*2c10*/  IMAD R62, R62, UR7, RZ ;  /* 0x000000073e3e7c24 */ /* 0x000fd4000f8e02ff */
.L_x_1900:
[----:B------:R-:W2:Y:S01]  /*2c20*/  @P0 LDG.E.U8 R132, desc[UR36][R54.64] ;  /* 0x0000002436840981 */ /* 0x000ea2000c1e1100 */
[----:B------:R-:W0:Y:S01]  /*2c30*/  LDC R11, c[0x0][0x3f4] ;  /* 0x0000fd00ff0b7b82 */ /* 0x000e220000000800 */
[----:B------:R-:W-:Y:S01]  /*2c40*/  VIADD R15, R63, 0xffffffff ;  /* 0xffffffff3f0f7836 */ /* 0x000fe20000000000 */
[----:B------:R-:W-:Y:S01]  /*2c50*/  UISETP.NE.AND UP0, UPT, UR11, URZ, UPT ;  /* 0x000000ff0b00728c */ /* 0x000fe2000bf05270 */
[----:B------:R-:W-:Y:S03]  /*2c60*/  BSSY.RECONVERGENT B0, `(.L_x_1873) ;  /* 0x0000d49000007945 */ /* 0x000fe60003800200 */
[----:B------:R-:W-:Y:S02]  /*2c70*/  IABS R130, R15 ;  /* 0x0000000f00827213 */ /* 0x000fe40000000000 */
[----:B------:R-:W-:Y:S02]  /*2c80*/  ISETP.GE.AND P2, PT, R15, RZ, PT ;  /* 0x000000ff0f00720c */ /* 0x000fe40003f46270 */
[----:B0-----:R-:W-:-:S02]  /*2c90*/  IABS R131, R11 ;  /* 0x0000000b00837213 */ /* 0x001fc40000000000 */
[----:B------:R-:W0:Y:S02]  /*2ca0*/  LDC R11, c[0x0][0x3f4] ;  /* 0x0000fd00ff0b7b82 */ /* 0x000e240000000800 */
[----:B------:R-:W1:Y:S08]  /*2cb0*/  I2F.RP R14, R131 ;  /* 0x00000083000e7306 */ /* 0x000e700000209400 */
[----:B-1----:R-:W1:Y:S01]  /*2cc0*/  MUFU.RCP R14, R14 ;  /* 0x0000000e000e7308 */ /* 0x002e620000001000 */
[----:B0-----:R-:W-:Y:S01]  /*2cd0*/  ISETP.NE.AND P3, PT, R11, RZ, PT ;  /* 0x000000ff0b00720c */ /* 0x001fe20003f65270 */
[----:B-1----:R-:W-:Y:S01]  /*2ce0*/  VIADD R12, R14, 0xffffffe ;  /* 0x0ffffffe0e0c7836 */ /* 0x002fe20000000000 */
[----:B------:R-:W-:-:S05]  /*2cf0*/  SHF.R.S32.HI R14, RZ, 0x1f, R25 ;  /* 0x0000001fff0e7819 */ /* 0x000fca0000011419 */
[----:B------:R0:W1:Y:S02]  /*2d00*/  F2I.FTZ.U32.TRUNC.NTZ R13, R12 ;  /* 0x0000000c000d7305 */ /* 0x000064000021f000 */
[----:B0-----:R-:W-:Y:S01]  /*2d10*/  IMAD.MOV.U32 R12, RZ, RZ, RZ ;  /* 0x000000ffff0c7224 */ /* 0x001fe200078e00ff */
[----:B-1----:R-:W-:-:S05]  /*2d20*/  IADD3 R128, PT, PT, RZ, -R13, RZ ;  /* 0x8000000dff807210 */ /* 0x002fca0007ffe0ff */
[----:B------:R-:W-:-:S04]  /*2d30*/  IMAD R129, R128, R131, RZ ;  /* 0x0000008380817224 */ /* 0x000fc800078e02ff */
[----:B------:R-:W-:Y:S01]  /*2d40*/  IMAD.HI.U32 R129, R13, R129, R12 ;  /* 0x000000810d817227 */ /* 0x000fe200078e000c */
[----:B------:R-:W-:-:S05]  /*2d50*/  IABS R13, R11 ;  /* 0x0000000b000d7213 */ /* 0x000fca0000000000 */
[----:B------:R-:W-:-:S04]  /*2d60*/  IMAD.HI.U32 R12, R129, R130, RZ ;  /* 0x00000082810c7227 */ /* 0x000fc800078e00ff */
[----:B------:R-:W-:Y:S02]  /*2d70*/  IMAD.MOV.U32 R129, RZ, RZ, R13 ;  /* 0x000000ffff817224 */ /* 0x000fe400078e000d */
[----:B------:R-:W-:-:S04]  /*2d80*/  IMAD.MOV R13, RZ, RZ, -R12 ;  /* 0x000000ffff0d7224 */ /* 0x000fc800078e0a0c */
[----:B------:R-:W-:-:S05]  /*2d90*/  IMAD R130, R129, R13, R130 ;  /* 0x0000000d81827224 */ /* 0x000fca00078e0282 */
[----:B------:R-:W-:-:S13]  /*2da0*/  ISETP.GT.U32.AND P1, PT, R131, R130, PT ;  /* 0x000000828300720c */ /* 0x000fda0003f24070 */
[----:B------:R-:W-:-:S04]  /*2db0*/  @!P1 IADD3 R130, PT, PT, R130, -R129, RZ ;  /* 0x8000008182829210 */ /* 0x000fc80007ffe0ff */
[----:B------:R-:W-:-:S13]  /*2dc0*/  ISETP.GT.U32.AND P1, PT, R131, R130, PT ;  /* 0x000000828300720c */ /* 0x000fda0003f24070 */
[----:B------:R-:W-:-:S04]  /*2dd0*/  @!P1 IMAD.IADD R130, R130, 0x1, -R129 ;  /* 0x0000000182829824 */ /* 0x000fc800078e0a81 */
[----:B------:R-:W-:Y:S01]  /*2de0*/  @!P2 IMAD.MOV R130, RZ, RZ, -R130 ;  /* 0x000000ffff82a224 */ /* 0x000fe200078e0a82 */
[----:B------:R-:W-:-:S04]  /*2df0*/  @!P3 LOP3.LUT R130, RZ, R11, RZ, 0x33, !PT ;  /* 0x0000000bff82b212 */ /* 0x000fc800078e33ff */
[----:B------:R-:W-:-:S05]  /*2e00*/  IADD3 R13, P1, PT, R25, R130, RZ ;  /* 0x00000082190d7210 */ /* 0x000fca0007f3e0ff */
[----:B------:R-:W-:Y:S01]  /*2e10*/  IMAD.X R14, RZ, RZ, R14, P1 ;  /* 0x000000ffff0e7224 */ /* 0x000fe200008e060e */
[----:B------:R-:W-:-:S04]  /*2e20*/  LEA R12, P1, R13, UR8, 0x2 ;  /* 0x000000080d0c7c11 */ /* 0x000fc8000f8210ff */
[----:B------:R-:W-:Y:S02]  /*2e30*/  LEA.HI.X R13, R13, UR9, R14, 0x2, P1 ;  /* 0x000000090d0d7c11 */ /* 0x000fe400088f140e */
[----:B--2---:R-:W-:Y:S01]  /*2e40*/  ISETP.NE.AND P2, PT, R132, RZ, P0 ;  /* 0x000000ff8400720c */ /* 0x004fe20000745270 */
[----:B------:R-:W-:-:S12]  /*2e50*/  BRA.U UP0, `(.L_x_1874) ;  /* 0x000000a100e07547 */ /* 0x000fd8000b800000 */
[----:B------:R-:W-:-:S13]  /*2e60*/  ISETP.NE.AND P4, PT, R24, RZ, PT ;  /* 0x000000ff1800720c */ /* 0x000fda0003f85270 */
[----:B------:R-:W-:Y:S05]  /*2e70*/  @!P4 BRA `(.L_x_1875) ;  /* 0x000000540028c947 */ /* 0x000fea0003800000 */
[----:B------:R-:W-:-:S05]  /*2e80*/  VIADD R14, R16, 0xffffffff ;  /* 0xffffffff100e7836 */ /* 0x000fca0000000000 */
[----:B------:R-:W-:-:S13]  /*2e90*/  ISETP.GE.AND P1, PT, R15, R14, PT ;  /* 0x0000000e0f00720c */ /* 0x000fda0003f26270 */
[----:B------:R-:W2:Y:S01]  /*2ea0*/  @!P1 LDG.E R129, desc[UR36][R12.64] ;  /* 0x000000240c819981 */ /* 0x000ea2000c1e1900 */
[----:B------:R-:W0:Y:S01]  /*2eb0*/  @!P1 LDC.64 R14, c[0x0][0x3b8] ;  /* 0x0000ee00ff0e9b82 */ /* 0x000e220000000a00 */
[----:B------:R-:W-:Y:S02]  /*2ec0*/  @!P1 SHF.L.U32 R131, R130, 0x2, RZ ;  /* 0x0000000282839819 */ /* 0x000fe400000006ff */
[----:B------:R-:W3:Y:S01]  /*2ed0*/  @!P1 LDG.E R133, desc[UR36][R228.64] ;  /* 0x00000024e4859981 */ /* 0x000ee2000c1e1900 */
[----:B--2---:R-:W-:-:S04]  /*2ee0*/  @!P1 IMAD R129, R62, R129, RZ ;  /* 0x000000813e819224 */ /* 0x004fc800078e02ff */
[----:B------:R-:W-:-:S05]  /*2ef0*/  @!P1 IMAD R128, R129, 0x100, R131 ;  /* 0x0000010081809824 */ /* 0x000fca00078e0283 */
[----:B------:R-:W-:-:S04]  /*2f00*/  @!P1 IADD3 R129, P3, PT, R57, R128, RZ ;  /* 0x0000008039819210 */ /* 0x000fc80007f7e0ff */
[----:B------:R-:W-:Y:S02]  /*2f10*/  @!P1 LEA.HI.X.SX32 R132, R128, R65, 0x1, P3 ;  /* 0x0000004180849211 */ /* 0x000fe400018f0eff */
[----:B0-----:R-:W-:-:S04]  /*2f20*/  @!P1 LEA R128, P3, R129, R14, 0x2 ;  /* 0x0000000e81809211 */ /* 0x001fc800078610ff */
[----:B------:R-:W-:-:S06]  /*2f30*/  @!P1 LEA.HI.X R129, R129, R15, R132, 0x2, P3 ;  /* 0x0000000f81819211 */ /* 0x000fcc00018f1484 */
[----:B------:R-:W2:Y:S01]  /*2f40*/  @!P1 LDG.E R129, desc[UR36][R128.64] ;  /* 0x0000002480819981 */ /* 0x000ea2000c1e1900 */
[----:B------:R-:W-:-:S05]  /*2f50*/  @!P1 IADD3 R131, P3, PT, R56, R131, RZ ;  /* 0x0000008338839210 */ /* 0x000fca0007f7e0ff */
[----:B------:R-:W-:Y:S01]  /*2f60*/  @!P1 IMAD.X R230, RZ, RZ, R64, P3 ;  /* 0x000000ffffe69224 */ /* 0x000fe200018e0640 */
[----:B------:R-:W-:-:S04]  /*2f70*/  @!P1 LEA R132, P3, R131, R14, 0x2 ;  /* 0x0000000e83849211 */ /* 0x000fc800078610ff */
[----:B------:R-:W-:Y:S01]  /*2f80*/  @!P1 LEA.HI.X R15, R131, R15, R230, 0x2, P3 ;  /* 0x0000000f830f9211 */ /* 0x000fe200018f14e6 */
[----:B------:R-:W-:Y:S01]  /*2f90*/  BSSY.RECONVERGENT B2, `(.L_x_1876) ;  /* 0x0000029000027945 */ /* 0x000fe20003800200 */
[----:B------:R-:W-:Y:S02]  /*2fa0*/  IMAD.IADD R131, R130, 0x1, R11 ;  /* 0x0000000182837824 */ /* 0x000fe400078e020b */
[----:B--2---:R-:W-:-:S04]  /*2fb0*/  @!P1 FADD.FTZ R14, R162, R129 ;  /* 0x00000081a20e9221 */ /* 0x004fc80000010000 */
[----:B---3--:R-:W-:Y:S01]  /*2fc0*/  @!P1 FMUL.FTZ R66, R14, R133 ;  /* 0x000000850e429220 */ /* 0x008fe20000410000 */
[----:B------:R-:W-:-:S05]  /*2fd0*/  @!P1 IMAD.MOV.U32 R14, RZ, RZ, R132 ;  /* 0x000000ffff0e9224 */ /* 0x000fca00078e0084 */
[----:B------:R0:W-:Y:S01]  /*2fe0*/  @!P1 STG.E desc[UR36][R14.64], R66 ;  /* 0x000000420e009986 */ /* 0x0001e2000c101924 */
[----:B------:R-:W-:Y:S05]  /*2ff0*/  @P1 BRA `(.L_x_1877) ;  /* 0x0000000000881947 */ /* 0x000fea0003800000 */
[----:B0-----:R-:W2:Y:S01]  /*3000*/  LDG.E R15, desc[UR36][R12.64] ;  /* 0x000000240c0f7981 */ /* 0x001ea2000c1e1900 */
[----:B------:R-:W-:-:S03]  /*3010*/  SHF.L.U32 R67, R131, 0x2, RZ ;  /* 0x0000000283437819 */ /* 0x000fc600000006ff */
[----:B------:R-:W3:Y:S01]  /*3020*/  LDG.E R68, desc[UR36][R228.64+0x10] ;  /* 0x00001024e4447981 */ /* 0x000ee2000c1e1900 */
[----:B--2---:R-:W-:-:S04]  /*3030*/  IMAD R15, R62, R15, RZ ;  /* 0x0000000f3e0f7224 */ /* 0x004fc800078e02ff */
[----:B------:R-:W-:-:S05]  /*3040*/  IMAD R14, R15, 0x100, R67 ;  /* 0x000001000f0e7824 */ /* 0x000fca00078e0243 */
[----:B------:R-:W-:-:S04]  /*3050*/  IADD3 R15, P3, PT, R57, R14, RZ ;  /* 0x0000000e390f7210 */ /* 0x000fc80007f7e0ff */
[----:B------:R-:W-:Y:S02]  /*3060*/  LEA.HI.X.SX32 R14, R14, R65, 0x1, P3 ;  /* 0x000000410e0e7211 */ /* 0x000fe400018f0eff */
[----:B------:R-:W-:-:S04]  /*3070*/  LEA R128, P3, R15, UR12, 0x2 ;  /* 0x0000000c0f807c11 */ /* 0x000fc8000f8610ff */
[----:B------:R-:W-:-:S05]  /*3080*/  LEA.HI.X R129, R15, UR13, R14, 0x2, P3 ;  /* 0x0000000d0f817c11 */ /* 0x000fca00098f140e */
[----:B------:R-:W2:Y:S01]  /*3090*/  LDG.E R128, desc[UR36][R128.64] ;  /* 0x0000002480807981 */ /* 0x000ea2000c1e1900 */
[----:B------:R-:W-:-:S04]  /*30a0*/  IADD3 R15, P3, PT, R56, R67, RZ ;  /* 0x00000043380f7210 */ /* 0x000fc80007f7e0ff */
[----:B------:R-:W-:Y:S02]  /*30b0*/  LEA.HI.X.SX32 R132, R67, R64, 0x1, P3 ;  /* 0x0000004043847211 */ /* 0x000fe400018f0eff */
[----:B------:R-:W-:-:S04]  /*30c0*/  LEA R14, P3, R15, UR12, 0x2 ;  /* 0x0000000c0f0e7c11 */ /* 0x000fc8000f8610ff */
[----:B------:R-:W-:Y:S01]  /*30d0*/  LEA.HI.X R15, R15, UR13, R132, 0x2, P3 ;  /* 0x0000000d0f0f7c11 */ /* 0x000fe200098f1484 */
[----:B--2---:R-:W-:-:S04]  /*30e0*/  FADD.FTZ R67, R161, R128 ;  /* 0x00000080a1437221 */ /* 0x004fc80000010000 */
[----:B---3--:R-:W-:-:S05]  /*30f0*/  FMUL.FTZ R67, R67, R68 ;  /* 0x0000004443437220 */ /* 0x008fca0000410000 */
[----:B------:R0:W-:Y:S04]  /*3100*/  STG.E desc[UR36][R14.64], R67 ;  /* 0x000000430e007986 */ /* 0x0001e8000c101924 */
[----:B------:R-:W2:Y:S01]  /*3110*/  LDG.E R133, desc[UR36][R12.64] ;  /* 0x000000240c857981 */ /* 0x000ea2000c1e1900 */
[----:B------:R-:W-:Y:S02]  /*3120*/  IMAD R231, R130, 0x4, R58 ;  /* 0x0000000482e77824 */ /* 0x000fe400078e023a */
[----:B--2---:R-:W-:-:S04]  /*3130*/  IMAD R133, R62, R133, RZ ;  /* 0x000000853e857224 */ /* 0x004fc800078e02ff */
[----:B------:R-:W-:Y:S02]  /*3140*/  IMAD R68, R133, 0x100, R231 ;  /* 0x0000010085447824 */ /* 0x000fe400078e02e7 */
[----:B------:R-:W2:Y:S03]  /*3150*/  LDG.E R133, desc[UR36][R228.64+0x20] ;  /* 0x00002024e4857981 */ /* 0x000ea6000c1e1900 */
[----:B------:R-:W-:-:S04]  /*3160*/  IADD3 R129, P3, PT, R57, R68, RZ ;  /* 0x0000004439817210 */ /* 0x000fc80007f7e0ff */
[----:B------:R-:W-:Y:S02]  /*3170*/  LEA.HI.X.SX32 R68, R68, R65, 0x1, P3 ;  /* 0x0000004144447211 */ /* 0x000fe400018f0eff */
[----:B------:R-:W-:-:S04]  /*3180*/  LEA R128, P3, R129, UR12, 0x2 ;  /* 0x0000000c81807c11 */ /* 0x000fc8000f8610ff */
[----:B------:R-:W-:-:S06]  /*3190*/  LEA.HI.X R129, R129, UR13, R68, 0x2, P3 ;  /* 0x0000000d81817c11 */ /* 0x000fcc00098f1444 */
[----:B------:R-:W3:Y:S01]  /*31a0*/  LDG.E R129, desc[UR36][R128.64] ;  /* 0x0000002480817981 */ /* 0x000ee2000c1e1900 */
[----:B0-----:R-:W-:-:S04]  /*31b0*/  IADD3 R15, P3, PT, R56, R231, RZ ;  /* 0x000000e7380f7210 */ /* 0x001fc80007f7e0ff */
[----:B------:R-:W-:Y:S02]  /*31c0*/  LEA.HI.X.SX32 R132, R231, R64, 0x1, P3 ;  /* 0x00000040e7847211 */ /* 0x000fe400018f0eff */
[----:B------:R-:W-:-:S04]  /*31d0*/  LEA R14, P3, R15, UR12, 0x2 ;  /* 0x0000000c0f0e7c11 */ /* 0x000fc8000f8610ff */
[----:B------:R-:W-:Y:S01]  /*31e0*/  LEA.HI.X R15, R15, UR13, R132, 0x2, P3 ;  /* 0x0000000d0f0f7c11 */ /* 0x000fe200098f1484 */
[----:B---3--:R-:W-:-:S04]  /*31f0*/  FADD.FTZ R68, R160, R129 ;  /* 0x00000081a0447221 */ /* 0x008fc80000010000 */
[----:B--2---:R-:W-:-:S05]  /*3200*/  FMUL.FTZ R68, R68, R133 ;  /* 0x0000008544447220 */ /* 0x004fca0000410000 */
[----:B------:R1:W-:Y:S02]  /*3210*/  STG.E desc[UR36][R14.64], R68 ;  /* 0x000000440e007986 */ /* 0x0003e4000c101924 */
.L_x_1877:
[----:B------:R-:W-:Y:S05]  /*3220*/  BSYNC.RECONVERGENT B2 ;  /* 0x0000000000027941 */ /* 0x000fea0003800200 */
.L_x_1876:
[----:B------:R-:W-:Y:S04]  /*3230*/  BSSY.RECONVERGENT B2, `(.L_x_1878) ;  /* 0x0000025000027945 */ /* 0x000fe80003800200 */
[----:B------:R-:W-:Y:S05]  /*3240*/  @P1 BRA `(.L_x_1879) ;  /* 0x00000000008c1947 */ /* 0x000fea0003800000 */
[----:B01----:R-:W2:Y:S01]  /*3250*/  LDG.E R15, desc[UR36][R12.64] ;  /* 0x000000240c0f7981 */ /* 0x003ea2000c1e1900 */
[----:B------:R-:W-:-:S03]  /*3260*/  IMAD R69, R131, 0x4, R58 ;  /* 0x0000000483457824 */ /* 0x000fc600078e023a */
[----:B------:R-:W3:Y:S01]  /*3270*/  LDG.E R70, desc[UR36][R228.64+0x30] ;  /* 0x00003024e4467981 */ /* 0x000ee2000c1e1900 */
[----:B--2---:R-:W-:-:S05]  /*3280*/  IMAD R15, R62, R15, RZ ;  /* 0x0000000f3e0f7224 */ /* 0x004fca00078e02ff */
[----:B------:R-:W-:-:S04]  /*3290*/  LEA R14, R15, R69, 0x8 ;  /* 0x000000450f0e7211 */ /* 0x000fc800078e40ff */
        /* <DEDUP_REMOVED lines=13> */
[----:B------:R-:W-:-:S04]  /*3370*/  IMAD R231, R11, 0x4, R130 ;  /* 0x000000040be77824 */ /* 0x000fc800078e0282 */
[----:B------:R-:W-:Y:S02]  /*3380*/  IMAD.SHL.U32 R231, R231, 0x4, RZ ;  /* 0x00000004e7e77824 */ /* 0x000fe400078e00ff */
        /* <DEDUP_REMOVED lines=15> */
.L_x_1879:
[----:B------:R-:W-:Y:S05]  /*3480*/  BSYNC.RECONVERGENT B2 ;  /* 0x0000000000027941 */ /* 0x000fea0003800200 */
.L_x_1878:
[----:B------:R-:W3:Y:S01]  /*3490*/  @!P1 LDG.E R129, desc[UR36][R12.64] ;  /* 0x000000240c819981 */ /* 0x000ee2000c1e1900 */
[----:B012---:R-:W0:Y:S01]  /*34a0*/  @!P1 LDC.64 R14, c[0x0][0x3b8] ;  /* 0x0000ee00ff0e9b82 */ /* 0x007e220000000a00 */
[----:B------:R-:W-:Y:S02]  /*34b0*/  IMAD R232, R11, 0x4, R131 ;  /* 0x000000040be87824 */ /* 0x000fe400078e0283 */
[----:B------:R-:W2:Y:S03]  /*34c0*/  @!P1 LDG.E R133, desc[UR36][R228.64+0x50] ;  /* 0x00005024e4859981 */ /* 0x000ea6000c1e1900 */
[----:B------:R-:W-:Y:S01]  /*34d0*/  @!P1 SHF.L.U32 R131, R232, 0x2, RZ ;  /* 0x00000002e8839819 */ /* 0x000fe200000006ff */
[----:B---3--:R-:W-:-:S04]  /*34e0*/  @!P1 IMAD R129, R62, R129, RZ ;  /* 0x000000813e819224 */ /* 0x008fc800078e02ff */
[----:B------:R-:W-:-:S05]  /*34f0*/  @!P1 IMAD R128, R129, 0x100, R131 ;  /* 0x0000010081809824 */ /* 0x000fca00078e0283 */
[----:B------:R-:W-:-:S04]  /*3500*/  @!P1 IADD3 R129, P3, PT, R57, R128, RZ ;  /* 0x0000008039819210 */ /* 0x000fc80007f7e0ff */
[----:B------:R-:W-:Y:S02]  /*3510*/  @!P1 LEA.HI.X.SX32 R132, R128, R65, 0x1, P3 ;  /* 0x0000004180849211 */ /* 0x000fe400018f0eff */
[----:B0-----:R-:W-:-:S04]  /*3520*/  @!P1 LEA R128, P3, R129, R14, 0x2 ;  /* 0x0000000e81809211 */ /* 0x001fc800078610ff */
[----:B------:R-:W-:-:S05]  /*3530*/  @!P1 LEA.HI.X R129, R129, R15, R132, 0x2, P3 ;  /* 0x0000000f81819211 */ /* 0x000fca00018f1484 */
[----:B------:R0:W3:Y:S01]  /*3540*/  @!P1 LDG.E R128, desc[UR36][R128.64] ;  /* 0x0000002480809981 */ /* 0x0000e2000c1e1900 */
[----:B------:R-:W-:-:S04]  /*3550*/  @!P1 IADD3 R132, P3, PT, R56, R131, RZ ;  /* 0x0000008338849210 */ /* 0x000fc80007f7e0ff */
[----:B------:R-:W-:Y:S02]  /*3560*/  @!P1 LEA.HI.X.SX32 R230, R131, R64, 0x1, P3 ;  /* 0x0000004083e69211 */ /* 0x000fe400018f0eff */
[----:B------:R-:W-:-:S04]  /*3570*/  @!P1 LEA R131, P3, R132, R14, 0x2 ;  /* 0x0000000e84839211 */ /* 0x000fc800078610ff */
[----:B------:R-:W-:-:S05]  /*3580*/  @!P1 LEA.HI.X R132, R132, R15, R230, 0x2, P3 ;  /* 0x0000000f84849211 */ /* 0x000fca00018f14e6 */
[----:B0-----:R-:W-:Y:S02]  /*3590*/  @!P1 IMAD.MOV.U32 R129, RZ, RZ, R132 ;  /* 0x000000ffff819224 */ /* 0x001fe400078e0084 */
[----:B---3--:R-:W-:Y:S01]  /*35a0*/  @!P1 FADD.FTZ R14, R157, R128 ;  /* 0x000000809d0e9221 */ /* 0x008fe20000010000 */
[----:B------:R-:W-:-:S03]  /*35b0*/  @!P1 IMAD.MOV.U32 R128, RZ, RZ, R131 ;  /* 0x000000ffff809224 */ /* 0x000fc600078e0083 */
[----:B--2---:R-:W-:Y:S02]  /*35c0*/  @!P1 FMUL.FTZ R71, R14, R133 ;  /* 0x000000850e479220 */ /* 0x004fe40000410000 */
[----:B------:R-:W0:Y:S03]  /*35d0*/  @!P1 LDC.64 R14, c[0x0][0x3b8] ;  /* 0x0000ee00ff0e9b82 */ /* 0x000e260000000a00 */
[----:B------:R1:W-:Y:S04]  /*35e0*/  @!P1 STG.E desc[UR36][R128.64], R71 ;  /* 0x0000004780009986 */ /* 0x0003e8000c101924 */
[----:B------:R-:W2:Y:S01]  /*35f0*/  @!P1 LDG.E R131, desc[UR36][R12.64] ;  /* 0x000000240c839981 */ /* 0x000ea2000c1e1900 */
[----:B------:R-:W-:-:S05]  /*3600*/  IMAD.IADD R232, R232, 0x1, R11 ;  /* 0x00000001e8e87824 */ /* 0x000fca00078e020b */
[----:B------:R-:W-:Y:S01]  /*3610*/  @!P1 SHF.L.U32 R133, R232, 0x2, RZ ;  /* 0x00000002e8859819 */ /* 0x000fe200000006ff */
[----:B--2---:R-:W-:-:S04]  /*3620*/  @!P1 IMAD R131, R62, R131, RZ ;  /* 0x000000833e839224 */ /* 0x004fc800078e02ff */
[----:B------:R-:W-:-:S05]  /*3630*/  @!P1 IMAD R132, R131, 0x100, R133 ;  /* 0x0000010083849824 */ /* 0x000fca00078e0285 */
[----:B------:R-:W-:-:S04]  /*3640*/  @!P1 IADD3 R230, P3, PT, R57, R132, RZ ;  /* 0x0000008439e69210 */ /* 0x000fc80007f7e0ff */
[----:B------:R-:W-:Y:S02]  /*3650*/  @!P1 LEA.HI.X.SX32 R132, R132, R65, 0x1, P3 ;  /* 0x0000004184849211 */ /* 0x000fe400018f0eff */
[----:B0-----:R-:W-:-:S04]  /*3660*/  @!P1 LEA R131, P3, R230, R14, 0x2 ;  /* 0x0000000ee6839211 */ /* 0x001fc800078610ff */
[----:B------:R-:W-:Y:S01]  /*3670*/  @!P1 LEA.HI.X R132, R230, R15, R132, 0x2, P3 ;  /* 0x0000000fe6849211 */ /* 0x000fe200018f1484 */
[----:B-1----:R-:W-:Y:S02]  /*3680*/  @!P1 IMAD.MOV.U32 R128, RZ, RZ, R131 ;  /* 0x000000ffff809224 */ /* 0x002fe400078e0083 */
[----:B------:R-:W2:Y:S02]  /*3690*/  @!P1 LDG.E R131, desc[UR36][R228.64+0x60] ;  /* 0x00006024e4839981 */ /* 0x000ea4000c1e1900 */
[----:B------:R-:W-:-:S06]  /*36a0*/  @!P1 IMAD.MOV.U32 R129, RZ, RZ, R132 ;  /* 0x000000ffff819224 */ /* 0x000fcc00078e0084 */
[----:B------:R-:W3:Y:S01]  /*36b0*/  @!P1 LDG.E R129, desc[UR36][R128.64] ;  /* 0x0000002480819981 */ /* 0x000ee2000c1e1900 */
[----:B------:R-:W-:-:S04]  /*36c0*/  @!P1 IADD3 R132, P3, PT, R56, R133, RZ ;  /* 0x0000008538849210 */ /* 0x000fc80007f7e0ff */
[----:B------:R-:W-:Y:S02]  /*36d0*/  @!P1 LEA.HI.X.SX32 R230, R133, R64, 0x1, P3 ;  /* 0x0000004085e69211 */ /* 0x000fe400018f0eff */
[----:B------:R-:W-:-:S04]  /*36e0*/  @!P1 LEA R133, P3, R132, R14, 0x2 ;  /* 0x0000000e84859211 */ /* 0x000fc800078610ff */
[----:B------:R-:W-:Y:S01]  /*36f0*/  @!P1 LEA.HI.X R15, R132, R15, R230, 0x2, P3 ;  /* 0x0000000f840f9211 */ /* 0x000fe200018f14e6 */
[----:B------:R-:W-:Y:S01]  /*3700*/  BSSY.RECONVERGENT B2, `(.L_x_1880) ;  /* 0x0000029000027945 */ /* 0x000fe20003800200 */
[----:B------:R-:W-:Y:S02]  /*3710*/  IMAD.IADD R132, R232, 0x1, R11 ;  /* 0x00000001e8847824 */ /* 0x000fe400078e020b */
[----:B---3--:R-:W-:-:S04]  /*3720*/  @!P1 FADD.FTZ R14, R156, R129 ;  /* 0x000000819c0e9221 */ /* 0x008fc80000010000 */
[----:B--2---:R-:W-:Y:S01]  /*3730*/  @!P1 FMUL.FTZ R72, R14, R131 ;  /* 0x000000830e489220 */ /* 0x004fe20000410000 */
[----:B------:R-:W-:-:S05]  /*3740*/  @!P1 MOV R14, R133 ;  /* 0x00000085000e9202 */ /* 0x000fca0000000f00 */
[----:B------:R0:W-:Y:S01]  /*3750*/  @!P1 STG.E desc[UR36][R14.64], R72 ;  /* 0x000000480e009986 */ /* 0x0001e2000c101924 */
[----:B------:R-:W-:Y:S05]  /*3760*/  @P1 BRA `(.L_x_1881) ;  /* 0x0000000000881947 */ /* 0x000fea0003800000 */
[----:B0-----:R-:W2:Y:S01]  /*3770*/  LDG.E R15, desc[UR36][R12.64] ;  /* 0x000000240c0f7981 */ /* 0x001ea2000c1e1900 */
[----:B------:R-:W-:-:S03]  /*3780*/  IMAD.SHL.U32 R73, R132, 0x4, RZ ;  /* 0x0000000484497824 */ /* 0x000fc600078e00ff */
        /* <DEDUP_REMOVED lines=32> */
.L_x_1881:
[----:B------:R-:W-:Y:S05]  /*3990*/  BSYNC.RECONVERGENT B2 ;  /* 0x0000000000027941 */ /* 0x000fea0003800200 */
.L_x_1880:
[----:B------:R-:W2:Y:S01]  /*39a0*/  @!P1 LDG.E R129, desc[UR36][R12.64] ;  /* 0x000000240c819981 */ /* 0x000ea2000c1e1900 */
[----:B01----:R-:W0:Y:S01]  /*39b0*/  @!P1 LDC.64 R14, c[0x0][0x3b8] ;  /* 0x0000ee00ff0e9b82 */ /* 0x003e220000000a00 */
[----:B------:R-:W-:Y:S02]  /*39c0*/  LEA R232, R11, R132, 0x1 ;  /* 0x000000840be87211 */ /* 0x000fe400078e08ff */
[----:B------:R-:W3:Y:S03]  /*39d0*/  @!P1 LDG.E R133, desc[UR36][R228.64+0x90] ;  /* 0x00009024e4859981 */ /* 0x000ee6000c1e1900 */
[----:B------:R-:W-:Y:S02]  /*39e0*/  @!P1 IMAD.SHL.U32 R131, R232, 0x4, RZ ;  /* 0x00000004e8839824 */ /* 0x000fe400078e00ff */
[----:B--2---:R-:W-:-:S04]  /*39f0*/  @!P1 IMAD R129, R62, R129, RZ ;  /* 0x000000813e819224 */ /* 0x004fc800078e02ff */
[----:B------:R-:W-:-:S05]  /*3a00*/  @!P1 IMAD R128, R129, 0x100, R131 ;  /* 0x0000010081809824 */ /* 0x000fca00078e0283 */
[----:B------:R-:W-:-:S04]  /*3a10*/  @!P1 IADD3 R129, P3, PT, R57, R128, RZ ;  /* 0x0000008039819210 */ /* 0x000fc80007f7e0ff */
[----:B------:R-:W-:Y:S02]  /*3a20*/  @!P1 LEA.HI.X.SX32 R132, R128, R65, 0x1, P3 ;  /* 0x0000004180849211 */ /* 0x000fe400018f0eff */
[----:B0-----:R-:W-:-:S04]  /*3a30*/  @!P1 LEA R128, P3, R129, R14, 0x2 ;  /* 0x0000000e81809211 */ /* 0x001fc800078610ff */
[----:B------:R-:W-:-:S05]  /*3a40*/  @!P1 LEA.HI.X R129, R129, R15, R132, 0x2, P3 ;  /* 0x0000000f81819211 */ /* 0x000fca00018f1484 */
[----:B------:R0:W2:Y:S01]  /*3a50*/  @!P1 LDG.E R128, desc[UR36][R128.64] ;  /* 0x0000002480809981 */ /* 0x0000a2000c1e1900 */
[----:B------:R-:W-:-:S04]  /*3a60*/  @!P1 IADD3 R132, P3, PT, R56, R131, RZ ;  /* 0x0000008338849210 */ /* 0x000fc80007f7e0ff */
[----:B------:R-:W-:Y:S02]  /*3a70*/  @!P1 LEA.HI.X.SX32 R230, R131, R64, 0x1, P3 ;  /* 0x0000004083e69211 */ /* 0x000fe400018f0eff */
[----:B------:R-:W-:-:S04]  /*3a80*/  @!P1 LEA R131, P3, R132, R14, 0x2 ;  /* 0x0000000e84839211 */ /* 0x000fc800078610ff */
[----:B------:R-:W-:-:S05]  /*3a90*/  @!P1 LEA.HI.X R132, R132, R15, R230, 0x2, P3 ;  /* 0x0000000f84849211 */ /* 0x000fca00018f14e6 */
[----:B0-----:R-:W-:Y:S02]  /*3aa0*/  @!P1 IMAD.MOV.U32 R129, RZ, RZ, R132 ;  /* 0x000000ffff819224 */ /* 0x001fe400078e0084 */
[----:B--2---:R-:W-:Y:S01]  /*3ab0*/  @!P1 FADD.FTZ R14, R153, R128 ;  /* 0x00000080990e9221 */ /* 0x004fe20000010000 */
[----:B------:R-:W-:-:S03]  /*3ac0*/  @!P1 IMAD.MOV.U32 R128, RZ, RZ, R131 ;  /* 0x000000ffff809224 */ /* 0x000fc600078e0083 */
[----:B---3--:R-:W-:Y:S02]  /*3ad0*/  @!P1 FMUL.FTZ R75, R14, R133 ;  /* 0x000000850e4b9220 */ /* 0x008fe40000410000 */
[----:B------:R-:W0:Y:S03]  /*3ae0*/  @!P1 LDC.64 R14, c[0x0][0x3b8] ;  /* 0x0000ee00ff0e9b82 */ /* 0x000e260000000a00 */
[----:B------:R1:W-:Y:S04]  /*3af0*/  @!P1 STG.E desc[UR36][R128.64], R75 ;  /* 0x0000004b80009986 */ /* 0x0003e8000c101924 */
[----:B------:R-:W2:Y:S01]  /*3b00*/  @!P1 LDG.E R131, desc[UR36][R12.64] ;  /* 0x000000240c839981 */ /* 0x000ea2000c1e1900 */
[----:B------:R-:W-:-:S05]  /*3b10*/  IADD3 R232, PT, PT, R232, R11, RZ ;  /* 0x0000000be8e87210 */ /* 0x000fca0007ffe0ff */
[----:B------:R-:W-:Y:S02]  /*3b20*/  @!P1 IMAD.SHL.U32 R133, R232, 0x4, RZ ;  /* 0x00000004e8859824 */ /* 0x000fe400078e00ff */
        /* <DEDUP_REMOVED lines=9> */
[----:B------:R0:W3:Y:S01]  /*3bc0*/  @!P1 LDG.E R129, desc[UR36][R128.64] ;  /* 0x0000002480819981 */ /* 0x0000e2000c1e1900 */
[----:B------:R-:W-:-:S04]  /*3bd0*/  @!P1 IADD3 R132, P3, PT, R56, R133, RZ ;  /* 0x0000008538849210 */ /* 0x000fc80007f7e0ff */
[----:B------:R-:W-:Y:S02]  /*3be0*/  @!P1 LEA.HI.X.SX32 R133, R133, R64, 0x1, P3 ;  /* 0x0000004085859211 */ /* 0x000fe400018f0eff */
[----:B0-----:R-:W-:Y:S01]  /*3bf0*/  @!P1 LEA R128, P3, R132, R14, 0x2 ;  /* 0x0000000e84809211 */ /* 0x001fe200078610ff */
[----:B---3--:R-:W-:-:S03]  /*3c00*/  @!P1 FADD.FTZ R14, R152, R129 ;  /* 0x00000081980e9221 */ /* 0x008fc60000010000 */
[----:B------:R-:W-:Y:S01]  /*3c10*/  @!P1 LEA.HI.X R129, R132, R15, R133, 0x2, P3 ;  /* 0x0000000f84819211 */ /* 0x000fe200018f1485 */
[----:B--2---:R-:W-:Y:S02]  /*3c20*/  @!P1 FMUL.FTZ R76, R14, R131 ;  /* 0x000000830e4c9220 */ /* 0x004fe40000410000 */
        /* <DEDUP_REMOVED lines=13> */
[----:B------:R-:W-:-:S05]  /*3d00*/  @!P1 IMAD.MOV.U32 R129, RZ, RZ, R132 ;  /* 0x000000ffff819224 */ /* 0x000fca00078e0084 */
[----:B------:R0:W3:Y:S01]  /*3d10*/  @!P1 LDG.E R128, desc[UR36][R128.64] ;  /* 0x0000002480809981 */ /* 0x0000e2000c1e1900 */
[----:B------:R-:W-:-:S04]  /*3d20*/  @!P1 IADD3 R230, P3, PT, R56, R133, RZ ;  /* 0x0000008538e69210 */ /* 0x000fc80007f7e0ff */
[----:B------:R-:W-:Y:S02]  /*3d30*/  @!P1 LEA.HI.X.SX32 R133, R133, R64, 0x1, P3 ;  /* 0x0000004085859211 */ /* 0x000fe400018f0eff */
[----:B------:R-:W-:-:S04]  /*3d40*/  @!P1 LEA R132, P3, R230, R14, 0x2 ;  /* 0x0000000ee6849211 */ /* 0x000fc800078610ff */
[----:B------:R-:W-:-:S05]  /*3d50*/  @!P1 LEA.HI.X R133, R230, R15, R133, 0x2, P3 ;  /* 0x0000000fe6859211 */ /* 0x000fca00018f1485 */
[----:B0-----:R-:W-:Y:S02]  /*3d60*/  @!P1 IMAD.MOV.U32 R129, RZ, RZ, R133 ;  /* 0x000000ffff819224 */ /* 0x001fe400078e0085 */
[----:B---3--:R-:W-:Y:S01]  /*3d70*/  @!P1 FADD.FTZ R14, R151, R128 ;  /* 0x00000080970e9221 */ /* 0x008fe20000010000 */
[----:B------:R-:W-:-:S03]  /*3d80*/  @!P1 MOV R128, R132 ;  /* 0x0000008400809202 */ /* 0x000fc60000000f00 */
[----:B--2---:R-:W-:Y:S02]  /*3d90*/  @!P1 FMUL.FTZ R77, R14, R131 ;  /* 0x000000830e4d9220 */ /* 0x004fe40000410000 */
[----:B------:R-:W0:Y:S03]  /*3da0*/  @!P1 LDC.64 R14, c[0x0][0x3b8] ;  /* 0x0000ee00ff0e9b82 */ /* 0x000e260000000a00 */
[----:B------:R1:W-:Y:S04]  /*3db0*/  @!P1 STG.E desc[UR36][R128.64], R77 ;  /* 0x0000004d80009986 */ /* 0x0003e8000c101924 */
[----:B------:R-:W2:Y:S01]  /*3dc0*/  @!P1 LDG.E R131, desc[UR36][R12.64] ;  /* 0x000000240c839981 */ /* 0x000ea2000c1e1900 */
[----:B------:R-:W-:-:S04]  /*3dd0*/  IMAD.IADD R232, R232, 0x1, R11 ;  /* 0x00000001e8e87824 */ /* 0x000fc800078e020b */
[----:B------:R-:W-:Y:S02]  /*3de0*/  @!P1 IMAD.SHL.U32 R133, R232, 0x4, RZ ;  /* 0x00000004e8859824 */ /* 0x000fe400078e00ff */
[----:B--2---:R-:W-:-:S04]  /*3df0*/  @!P1 IMAD R131, R62, R131, RZ ;  /* 0x000000833e839224 */ /* 0x004fc800078e02ff */
[----:B------:R-:W-:-:S05]  /*3e00*/  @!P1 IMAD R132, R131, 0x100, R133 ;  /* 0x0000010083849824 */ /* 0x000fca00078e0285 */
[----:B------:R-:W-:-:S04]  /*3e10*/  @!P1 IADD3 R230, P3, PT, R57, R132, RZ ;  /* 0x0000008439e69210 */ /* 0x000fc80007f7e0ff */
[----:B------:R-:W-:Y:S02]  /*3e20*/  @!P1 LEA.HI.X.SX32 R132, R132, R65, 0x1, P3 ;  /* 0x0000004184849211 */ /* 0x000fe400018f0eff */
[----:B0-----:R-:W-:-:S04]  /*3e30*/  @!P1 LEA R131, P3, R230, R14, 0x2 ;  /* 0x0000000ee6839211 */ /* 0x001fc800078610ff */
[----:B------:R-:W-:Y:S02]  /*3e40*/  @!P1 LEA.HI.X R132, R230, R15, R132, 0x2, P3 ;  /* 0x0000000fe6849211 */ /* 0x000fe400018f1484 */
[----:B-1----:R-:W-:Y:S02]  /*3e50*/  @!P1 MOV R128, R131 ;  /* 0x0000008300809202 */ /* 0x002fe40000000f00 */
[----:B------:R-:W2:Y:S01]  /*3e60*/  @!P1 LDG.E R131, desc[UR36][R228.64+0xc0] ;  /* 0x0000c024e4839981 */ /* 0x000ea2000c1e1900 */
        /* <DEDUP_REMOVED lines=77> */
[----:B--2---:R-:W-:-:S05]  /*4340*/  IMAD R131, R62, R131, RZ ;  /* 0x000000833e837224 */ /* 0x004fca00078e02ff */
[----:B------:R-:W-:Y:S02]  /*4350*/  LEA R82, R131, R133, 0x8 ;  /* 0x0000008583527211 */ /* 0x000fe400078e40ff */
[----:B------:R-:W2:Y:S02]  /*4360*/  LDG.E R131, desc[UR36][R228.64+0x100] ;  /* 0x00010024e4837981 */ /* 0x000ea4000c1e1900 */
        /* <DEDUP_REMOVED lines=12> */
.L_x_1883:
[----:B------:R-:W-:Y:S05]  /*4430*/  BSYNC.RECONVERGENT B2 ;  /* 0x0000000000027941 */ /* 0x000fea0003800200 */
.L_x_1882:
[----:B------:R-:W2:Y:S01]  /*4440*/  @!P1 LDG.E R129, desc[UR36][R12.64] ;  /* 0x000000240c819981 */ /* 0x000ea2000c1e1900 */
[----:B01----:R-:W0:Y:S01]  /*4450*/  @!P1 LDC.64 R14, c[0x0][0x3b8] ;  /* 0x0000ee00ff0e9b82 */ /* 0x003e220000000a00 */
[----:B------:R-:W-:Y:S02]  /*4460*/  IMAD R232, R11, 0x2, R132 ;  /* 0x000000020be87824 */ /* 0x000fe400078e0284 */
[----:B------:R-:W3:Y:S02]  /*4470*/  @!P1 LDG.E R133, desc[UR36][R228.64+0x110] ;  /* 0x00011024e4859981 */ /* 0x000ee4000c1e1900 */
        /* <DEDUP_REMOVED lines=11> */
[----:B------:R-:W-:-:S04]  /*4530*/  @!P1 LEA.HI.X R132, R132, R15, R230, 0x2, P3 ;  /* 0x0000000f84849211 */ /* 0x000fc800018f14e6 */
[----:B0-----:R-:W-:Y:S01]  /*4540*/  @!P1 MOV R129, R132 ;  /* 0x0000008400819202 */ /* 0x001fe20000000f00 */
[----:B--2---:R-:W-:Y:S01]  /*4550*/  @!P1 FADD.FTZ R14, R145, R128 ;  /* 0x00000080910e9221 */ /* 0x004fe20000010000 */
[----:B------:R-:W-:-:S03]  /*4560*/  @!P1 IMAD.MOV.U32 R128, RZ, RZ, R131 ;  /* 0x000000ffff809224 */ /* 0x000fc600078e0083 */
[----:B---3--:R-:W-:Y:S02]  /*4570*/  @!P1 FMUL.FTZ R83, R14, R133 ;  /* 0x000000850e539220 */ /* 0x008fe40000410000 */
        /* <DEDUP_REMOVED lines=12> */
[----:B------:R-:W2:Y:S01]  /*4640*/  @!P1 LDG.E R131, desc[UR36][R228.64+0x120] ;  /* 0x00012024e4839981 */ /* 0x000ea2000c1e1900 */
[----:B------:R-:W-:-:S06]  /*4650*/  @!P1 MOV R129, R132 ;  /* 0x0000008400819202 */ /* 0x000fcc0000000f00 */
        /* <DEDUP_REMOVED lines=20> */
[----:B------:R-:W-:-:S05]  /*47a0*/  @!P1 MOV R129, R132 ;  /* 0x0000008400819202 */ /* 0x000fca0000000f00 */
        /* <DEDUP_REMOVED lines=12> */
[----:B------:R-:W-:-:S04]  /*4870*/  IMAD.IADD R232, R232, 0x1, R11 ;  /* 0x00000001e8e87824 */ /* 0x000fc800078e020b */
[----:B------:R-:W-:Y:S02]  /*4880*/  @!P1 IMAD.SHL.U32 R133, R232, 0x4, RZ ;  /* 0x00000004e8859824 */ /* 0x000fe400078e00ff */
[----:B--2---:R-:W-:-:S05]  /*4890*/  @!P1 IMAD R131, R62, R131, RZ ;  /* 0x000000833e839224 */ /* 0x004fca00078e02ff */
[----:B------:R-:W-:-:S04]  /*48a0*/  @!P1 LEA R132, R131, R133, 0x8 ;  /* 0x0000008583849211 */ /* 0x000fc800078e40ff */
        /* <DEDUP_REMOVED lines=185> */
[----:B------:R-:W-:-:S04]  /*5440*/  @!P1 LEA.HI.X R133, R230, R15, R133, 0x2, P3 ;  /* 0x0000000fe6859211 */ /* 0x000fc800018f1485 */
[----:B0-----:R-:W-:Y:S01]  /*5450*/  @!P1 MOV R129, R133 ;  /* 0x0000008500819202 */ /* 0x001fe20000000f00 */
        /* <DEDUP_REMOVED lines=47> */
[----:B------:R-:W-:-:S05]  /*5750*/  @!P1 IMAD.MOV.U32 R14, RZ, RZ, R133 ;  /* 0x000000ffff0e9224 */ /* 0x000fca00078e0085 */
        /* <DEDUP_REMOVED lines=10> */
[----:B------:R-:W-:-:S06]  /*5800*/  LEA.HI.X R129, R15, UR13, R14, 0x2, P3 ;  /* 0x0000000d0f817c11 */ /* 0x000fcc00098f140e */
        /* <DEDUP_REMOVED lines=9> */
[----:B------:R-:W-:Y:S01]  /*58a0*/  LEA R133, R130, R60, 0x2 ;  /* 0x0000003c82857211 */ /* 0x000fe200078e10ff */
[----:B--2---:R-:W-:-:S04]  /*58b0*/  IMAD R131, R62, R131, RZ ;  /* 0x000000833e837224 */ /* 0x004fc800078e02ff */
[----:B------:R-:W-:Y:S02]  /*58c0*/  IMAD R98, R131, 0x100, R133 ;  /* 0x0000010083627824 */ /* 0x000fe400078e0285 */
[----:B------:R-:W2:Y:S03]  /*58d0*/  LDG.E R131, desc[UR36][R228.64+0x200] ;  /* 0x00020024e4837981 */ /* 0x000ea6000c1e1900 */
[----:B------:R-:W-:-:S04]  /*58e0*/  IADD3 R129, P3, PT, R57, R98, RZ ;  /* 0x0000006239817210 */ /* 0x000fc80007f7e0ff */
[----:B------:R-:W-:Y:S02]  /*58f0*/  LEA.HI.X.SX32 R98, R98, R65, 0x1, P3 ;  /* 0x0000004162627211 */ /* 0x000fe400018f0eff */
[----:B------:R-:W-:-:S04]  /*5900*/  LEA R128, P3, R129, UR12, 0x2 ;  /* 0x0000000c81807c11 */ /* 0x000fc8000f8610ff */
[----:B------:R-:W-:-:S05]  /*5910*/  LEA.HI.X R129, R129, UR13, R98, 0x2, P3 ;  /* 0x0000000d81817c11 */ /* 0x000fca00098f1462 */
        /* <DEDUP_REMOVED lines=8> */
.L_x_1885:
[----:B------:R-:W-:Y:S05]  /*59a0*/  BSYNC.RECONVERGENT B2 ;  /* 0x0000000000027941 */ /* 0x000fea0003800200 */
.L_x_1884:
        /* <DEDUP_REMOVED lines=10> */
[----:B------:R-:W-:-:S06]  /*5a50*/  @!P1 LEA.HI.X R129, R129, R15, R130, 0x2, P3 ;  /* 0x0000000f81819211 */ /* 0x000fcc00018f1482 */
[----:B------:R0:W2:Y:S01]  /*5a60*/  @!P1 LDG.E R129, desc[UR36][R128.64] ;  /* 0x0000002480819981 */ /* 0x0000a2000c1e1900 */
[----:B------:R-:W-:-:S04]  /*5a70*/  @!P1 IADD3 R130, P3, PT, R56, R131, RZ ;  /* 0x0000008338829210 */ /* 0x000fc80007f7e0ff */
[----:B------:R-:W-:Y:S02]  /*5a80*/  @!P1 LEA.HI.X.SX32 R131, R131, R64, 0x1, P3 ;  /* 0x0000004083839211 */ /* 0x000fe400018f0eff */
[----:B0-----:R-:W-:Y:S01]  /*5a90*/  @!P1 LEA R128, P3, R130, R14, 0x2 ;  /* 0x0000000e82809211 */ /* 0x001fe200078610ff */
[----:B--2---:R-:W-:-:S03]  /*5aa0*/  @!P1 FADD.FTZ R14, R8, R129 ;  /* 0x00000081080e9221 */ /* 0x004fc60000010000 */
[----:B------:R-:W-:Y:S01]  /*5ab0*/  @!P1 LEA.HI.X R129, R130, R15, R131, 0x2, P3 ;  /* 0x0000000f82819211 */ /* 0x000fe200018f1483 */
        /* <DEDUP_REMOVED lines=12> */
[----:B-1----:R-:W-:-:S04]  /*5b80*/  @!P1 IMAD.MOV.U32 R128, RZ, RZ, R130 ;  /* 0x000000ffff809224 */ /* 0x002fc800078e0082 */
[----:B------:R-:W-:Y:S02]  /*5b90*/  @!P1 IMAD.MOV.U32 R129, RZ, RZ, R131 ;  /* 0x000000ffff819224 */ /* 0x000fe400078e0083 */
[----:B------:R-:W2:Y:S04]  /*5ba0*/  @!P1 LDG.E R131, desc[UR36][R228.64+0x220] ;  /* 0x00022024e4839981 */ /* 0x000ea8000c1e1900 */
[----:B------:R0:W3:Y:S01]  /*5bb0*/  @!P1 LDG.E R128, desc[UR36][R128.64] ;  /* 0x0000002480809981 */ /* 0x0000e2000c1e1900 */
[----:B------:R-:W-:-:S04]  /*5bc0*/  @!P1 IADD3 R132, P3, PT, R56, R133, RZ ;  /* 0x0000008538849210 */ /* 0x000fc80007f7e0ff */
[----:B------:R-:W-:Y:S02]  /*5bd0*/  @!P1 LEA.HI.X.SX32 R133, R133, R64, 0x1, P3 ;  /* 0x0000004085859211 */ /* 0x000fe400018f0eff */
[----:B------:R-:W-:-:S04]  /*5be0*/  @!P1 LEA R130, P3, R132, R14, 0x2 ;  /* 0x0000000e84829211 */ /* 0x000fc800078610ff */
[----:B0-----:R-:W-:Y:S01]  /*5bf0*/  @!P1 LEA.HI.X R129, R132, R15, R133, 0x2, P3 ;  /* 0x0000000f84819211 */ /* 0x001fe200018f1485 */
        /* <DEDUP_REMOVED lines=14> */
[----:B-1----:R-:W-:-:S03]  /*5ce0*/  @!P1 IMAD.MOV.U32 R128, RZ, RZ, R130 ;  /* 0x000000ffff809224 */ /* 0x002fc600078e0082 */
[----:B------:R-:W-:Y:S02]  /*5cf0*/  @!P1 MOV R129, R131 ;  /* 0x0000008300819202 */ /* 0x000fe40000000f00 */
[----:B------:R-:W2:Y:S04]  /*5d00*/  @!P1 LDG.E R131, desc[UR36][R228.64+0x230] ;  /* 0x00023024e4839981 */ /* 0x000ea8000c1e1900 */
        /* <DEDUP_REMOVED lines=45> */
[----:B------:R-:W-:-:S04]  /*5fe0*/  @!P1 LEA R130, P3, R132, R14, 0x2 ;  /* 0x0000000e84829211 */ /* 0x000fc800078610ff */
[----:B0-----:R-:W-:Y:S01]  /*5ff0*/  @!P1 LEA.HI.X R129, R132, R15, R133, 0x2, P3 ;  /* 0x0000000f84819211 */ /* 0x001fe200018f1485 */
        /* <DEDUP_REMOVED lines=14> */
[----:B-1----:R-:W-:-:S03]  /*60e0*/  @!P1 MOV R128, R130 ;  /* 0x0000008200809202 */ /* 0x002fc60000000f00 */
[----:B------:R-:W-:Y:S02]  /*60f0*/  @!P1 IMAD.MOV.U32 R129, RZ, RZ, R131 ;  /* 0x000000ffff819224 */ /* 0x000fe400078e0083 */
        /* <DEDUP_REMOVED lines=517> */
[----:B------:R-:W3:Y:S01]  /*8150*/  @!P1 LDG.E R129, desc[UR36][R128.64] ;  /* 0x0000002480819981 */ /* 0x000ee2000c1e1900 */
[----:B------:R-:W-:-:S04]  /*8160*/  @!P1 IADD3 R132, P3, PT, R56, R133, RZ ;  /* 0x0000008538849210 */ /* 0x000fc80007f7e0ff */
[----:B------:R-:W-:Y:S02]  /*8170*/  @!P1 LEA.HI.X.SX32 R133, R133, R64, 0x1, P3 ;  /* 0x0000004085859211 */ /* 0x000fe400018f0eff */
[----:B------:R-:W-:-:S04]  /*8180*/  @!P1 LEA R130, P3, R132, R14, 0x2 ;  /* 0x0000000e84829211 */ /* 0x000fc800078610ff */
[----:B------:R-:W-:Y:S01]  /*8190*/  @!P1 LEA.HI.X R15, R132, R15, R133, 0x2, P3 ;  /* 0x0000000f840f9211 */ /* 0x000fe200018f1485 */
[----:B---3--:R-:W-:-:S04]  /*81a0*/  @!P1 FADD.FTZ R14, R50, R129 ;  /* 0x00000081320e9221 */ /* 0x008fc80000010000 */
[----:B--2---:R-:W-:Y:S01]  /*81b0*/  @!P1 FMUL.FTZ R134, R14, R131 ;  /* 0x000000830e869220 */ /* 0x004fe20000410000 */
[----:B------:R-:W-:-:S05]  /*81c0*/  @!P1 IMAD.MOV.U32 R14, RZ, RZ, R130 ;  /* 0x000000ffff0e9224 */ /* 0x000fca00078e0082 */
[----:B------:R0:W-:Y:S01]  /*81d0*/  @!P1 STG.E desc[UR36][R14.64], R134 ;  /* 0x000000860e009986 */ /* 0x0001e2000c101924 */
[----:B------:R-:W-:Y:S05]  /*81e0*/  @P1 BRA `(.L_x_1886) ;  /* 0x0000007c00c01947 */ /* 0x000fea0003800000 */
[----:B------:R-:W2:Y:S01]  /*81f0*/  LDG.E R13, desc[UR36][R12.64] ;  /* 0x000000240c0d7981 */ /* 0x000ea2000c1e1900 */
[----:B0-----:R-:W-:-:S05]  /*8200*/  IADD3 R14, PT, PT, R230, R11, RZ ;  /* 0x0000000be60e7210 */ /* 0x001fca0007ffe0ff */
[----:B------:R-:W-:Y:S02]  /*8210*/  IMAD.SHL.U32 R129, R14, 0x4, RZ ;  /* 0x000000040e817824 */ /* 0x000fe400078e00ff */
[----:B--2---:R-:W-:-:S04]  /*8220*/  IMAD R11, R62, R13, RZ ;  /* 0x0000000d3e0b7224 */ /* 0x004fc800078e02ff */
[----:B------:R-:W-:-:S05]  /*8230*/  IMAD R14, R11, 0x100, R129 ;  /* 0x000001000b0e7824 */ /* 0x000fca00078e0281 */
[----:B------:R-:W-:-:S04]  /*8240*/  IADD3 R11, P3, PT, R57, R14, RZ ;  /* 0x0000000e390b7210 */ /* 0x000fc80007f7e0ff */
[----:B------:R-:W-:Y:S02]  /*8250*/  LEA.HI.X.SX32 R128, R14, R65, 0x1, P3 ;  /* 0x000000410e807211 */ /* 0x000fe400018f0eff */
[----:B------:R-:W-:-:S04]  /*8260*/  LEA R14, P3, R11, UR12, 0x2 ;  /* 0x0000000c0b0e7c11 */ /* 0x000fc8000f8610ff */
[----:B------:R-:W-:Y:S02]  /*8270*/  LEA.HI.X R15, R11, UR13, R128, 0x2, P3 ;  /* 0x0000000d0b0f7c11 */ /* 0x000fe400098f1480 */
[----:B------:R-:W2:Y:S04]  /*8280*/  LDG.E R128, desc[UR36][R228.64+0x3f0] ;  /* 0x0003f024e4807981 */ /* 0x000ea8000c1e1900 */
[----:B------:R-:W3:Y:S01]  /*8290*/  LDG.E R14, desc[UR36][R14.64] ;  /* 0x000000240e0e7981 */ /* 0x000ee2000c1e1900 */
[----:B------:R-:W-:-:S04]  /*82a0*/  IADD3 R11, P3, PT, R56, R129, RZ ;  /* 0x00000081380b7210 */ /* 0x000fc80007f7e0ff */
[----:B------:R-:W-:Y:S02]  /*82b0*/  LEA.HI.X.SX32 R130, R129, R64, 0x1, P3 ;  /* 0x0000004081827211 */ /* 0x000fe400018f0eff */
[----:B------:R-:W-:-:S04]  /*82c0*/  LEA R12, P3, R11, UR12, 0x2 ;  /* 0x0000000c0b0c7c11 */ /* 0x000fc8000f8610ff */
[----:B------:R-:W-:Y:S01]  /*82d0*/  LEA.HI.X R13, R11, UR13, R130, 0x2, P3 ;  /* 0x0000000d0b0d7c11 */ /* 0x000fe200098f1482 */
[----:B---3--:R-:W-:-:S04]  /*82e0*/  FADD.FTZ R135, R51, R14 ;  /* 0x0000000e33877221 */ /* 0x008fc80000010000 */
[----:B--2---:R-:W-:-:S05]  /*82f0*/  FMUL.FTZ R135, R135, R128 ;  /* 0x0000008087877220 */ /* 0x004fca0000410000 */
[----:B------:R1:W-:Y:S01]  /*8300*/  STG.E desc[UR36][R12.64], R135 ;  /* 0x000000870c007986 */ /* 0x0003e2000c101924 */
[----:B------:R-:W-:Y:S05]  /*8310*/  BRA `(.L_x_1886) ;  /* 0x0000007c00747947 */ /* 0x000fea0003800000 */
.L_x_1875:
[----:B------:R-:W-:Y:S02]  /*8320*/  VIADD R14, R63, 0xffffffff ;  /* 0xffffffff3f0e7836 */ /* 0x000fe40000000000 */
[----:B------:R-:W-:-:S05]  /*8330*/  VIADD R15, R16, 0xffffffff ;  /* 0xffffffff100f7836 */ /* 0x000fca0000000000 */
[----:B------:R-:W-:-:S13]  /*8340*/  ISETP.GE.AND P1, PT, R14, R15, PT ;  /* 0x0000000f0e00720c */ /* 0x000fda0003f26270 */
[----:B------:R-:W2:Y:S01]  /*8350*/  @!P1 LDG.E R129, desc[UR36][R12.64] ;  /* 0x000000240c819981 */ /* 0x000ea2000c1e1900 */
[----:B------:R-:W0:Y:S01]  /*8360*/  @!P1 LDC.64 R14, c[0x0][0x3b8] ;  /* 0x0000ee00ff0e9b82 */ /* 0x000e220000000a00 */
[----:B------:R-:W-:Y:S01]  /*8370*/  @!P1 SHF.L.U32 R131, R130, 0x2, RZ ;  /* 0x0000000282839819 */ /* 0x000fe200000006ff */
[----:B--2---:R-:W-:-:S04]  /*8380*/  @!P1 IMAD R129, R62, R129, RZ ;  /* 0x000000813e819224 */ /* 0x004fc800078e02ff */
[----:B------:R-:W-:-:S05]  /*8390*/  @!P1 IMAD R128, R129, 0x100, R131 ;  /* 0x0000010081809824 */ /* 0x000fca00078e0283 */
[----:B------:R-:W-:-:S04]  /*83a0*/  @!P1 IADD3 R129, P3, PT, R57, R128, RZ ;  /* 0x0000008039819210 */ /* 0x000fc80007f7e0ff */
[----:B------:R-:W-:Y:S02]  /*83b0*/  @!P1 LEA.HI.X.SX32 R132, R128, R65, 0x1, P3 ;  /* 0x0000004180849211 */ /* 0x000fe400018f0eff */
[----:B0-----:R-:W-:-:S04]  /*83c0*/  @!P1 LEA R128, P3, R129, R14, 0x2 ;  /* 0x0000000e81809211 */ /* 0x001fc800078610ff */
[----:B------:R-:W-:-:S06]  /*83d0*/  @!P1 LEA.HI.X R129, R129, R15, R132, 0x2, P3 ;  /* 0x0000000f81819211 */ /* 0x000fcc00018f1484 */
[----:B------:R-:W2:Y:S01]  /*83e0*/  @!P1 LDG.E R129, desc[UR36][R128.64] ;  /* 0x0000002480819981 */ /* 0x000ea2000c1e1900 */
[----:B------:R-:W-:Y:S01]  /*83f0*/  @!P1 IADD3 R131, P3, PT, R56, R131, RZ ;  /* 0x0000008338839210 */ /* 0x000fe20007f7e0ff */
[----:B------:R-:W-:Y:S04]  /*8400*/  BSSY.RECONVERGENT B2, `(.L_x_1887) ;  /* 0x0000026000027945 */ /* 0x000fe80003800200 */
[----:B------:R-:W-:Y:S01]  /*8410*/  @!P1 IMAD.X R132, RZ, RZ, R64, P3 ;  /* 0x000000ffff849224 */ /* 0x000fe200018e0640 */
[----:B------:R-:W-:-:S04]  /*8420*/  @!P1 LEA R14, P3, R131, R14, 0x2 ;  /* 0x0000000e830e9211 */ /* 0x000fc800078610ff */
[----:B------:R-:W-:Y:S01]  /*8430*/  @!P1 LEA.HI.X R15, R131, R15, R132, 0x2, P3 ;  /* 0x0000000f830f9211 */ /* 0x000fe200018f1484 */
[----:B------:R-:W-:Y:S02]  /*8440*/  IMAD.IADD R131, R130, 0x1, R11 ;  /* 0x0000000182837824 */ /* 0x000fe400078e020b */
[----:B--2---:R-:W-:-:S05]  /*8450*/  @!P1 FADD.FTZ R66, R162, R129 ;  /* 0x00000081a2429221 */ /* 0x004fca0000010000 */
[----:B------:R0:W-:Y:S01]  /*8460*/  @!P1 STG.E desc[UR36][R14.64], R66 ;  /* 0x000000420e009986 */ /* 0x0001e2000c101924 */
[----:B------:R-:W-:Y:S05]  /*8470*/  @P1 BRA `(.L_x_1888) ;  /* 0x0000000000781947 */ /* 0x000fea0003800000 */
[----:B0-----:R-:W2:Y:S01]  /*8480*/  LDG.E R15, desc[UR36][R12.64] ;  /* 0x000000240c0f7981 */ /* 0x001ea2000c1e1900 */
[----:B------:R-:W-:Y:S02]  /*8490*/  IMAD.SHL.U32 R67, R131, 0x4, RZ ;  /* 0x0000000483437824 */ /* 0x000fe400078e00ff */
        /* <DEDUP_REMOVED lines=11> */
[----:B--2---:R-:W-:-:S05]  /*8550*/  FADD.FTZ R67, R161, R128 ;  /* 0x00000080a1437221 */ /* 0x004fca0000010000 */
[----:B------:R0:W-:Y:S04]  /*8560*/  STG.E desc[UR36][R14.64], R67 ;  /* 0x000000430e007986 */ /* 0x0001e8000c101924 */
[----:B------:R-:W2:Y:S01]  /*8570*/  LDG.E R133, desc[UR36][R12.64] ;  /* 0x000000240c857981 */ /* 0x000ea2000c1e1900 */
[----:B------:R-:W-:Y:S02]  /*8580*/  IMAD R231, R130, 0x4, R58 ;  /* 0x0000000482e77824 */ /* 0x000fe400078e023a */
        /* <DEDUP_REMOVED lines=9> */
[----:B0-----:R-:W-:-:S04]  /*8620*/  LEA R14, P3, R68, UR12, 0x2 ;  /* 0x0000000c440e7c11 */ /* 0x001fc8000f8610ff */
[----:B------:R-:W-:Y:S01]  /*8630*/  LEA.HI.X R15, R68, UR13, R231, 0x2, P3 ;  /* 0x0000000d440f7c11 */ /* 0x000fe200098f14e7 */
[----:B--2---:R-:W-:-:S05]  /*8640*/  FADD.FTZ R68, R160, R129 ;  /* 0x00000081a0447221 */ /* 0x004fca0000010000 */
[----:B------:R1:W-:Y:S03]  /*8650*/  STG.E desc[UR36][R14.64], R68 ;  /* 0x000000440e007986 */ /* 0x0003e6000c101924 */
.L_x_1888:
[----:B------:R-:W-:Y:S05]  /*8660*/  BSYNC.RECONVERGENT B2 ;  /* 0x0000000000027941 */ /* 0x000fea0003800200 */
.L_x_1887:
[----:B------:R-:W-:Y:S04]  /*8670*/  BSSY.RECONVERGENT B2, `(.L_x_1889) ;  /* 0x0000021000027945 */ /* 0x000fe80003800200 */
[----:B------:R-:W-:Y:S05]  /*8680*/  @P1 BRA `(.L_x_1890) ;  /* 0x00000000007c1947 */ /* 0x000fea0003800000 */
[----:B01----:R-:W2:Y:S01]  /*8690*/  LDG.E R15, desc[UR36][R12.64] ;  /* 0x000000240c0f7981 */ /* 0x003ea2000c1e1900 */
[----:B------:R-:W-:Y:S02]  /*86a0*/  IMAD R69, R131, 0x4, R58 ;  /* 0x0000000483457824 */ /* 0x000fe400078e023a */
        /* <DEDUP_REMOVED lines=14> */
[----:B------:R-:W-:-:S05]  /*8790*/  LEA R70, R11, R130, 0x2 ;  /* 0x000000820b467211 */ /* 0x000fca00078e10ff */
[----:B------:R-:W-:Y:S02]  /*87a0*/  IMAD.SHL.U32 R231, R70, 0x4, RZ ;  /* 0x0000000446e77824 */ /* 0x000fe400078e00ff */
[----:B--2---:R-:W-:-:S04]  /*87b0*/  IMAD R133, R62, R133, RZ ;  /* 0x000000853e857224 */ /* 0x004fc800078e02ff */
[----:B------:R-:W-:-:S05]  /*87c0*/  IMAD R70, R133, 0x100, R231 ;  /* 0x0000010085467824 */ /* 0x000fca00078e02e7 */
[----:B------:R-:W-:-:S04]  /*87d0*/  IADD3 R129, P3, PT, R57, R70, RZ ;  /* 0x0000004639817210 */ /* 0x000fc80007f7e0ff */
[----:B------:R-:W-:Y:S02]  /*87e0*/  LEA.HI.X.SX32 R70, R70, R65, 0x1, P3 ;  /* 0x0000004146467211 */ /* 0x000fe400018f0eff */
[----:B------:R-:W-:-:S04]  /*87f0*/  LEA R128, P3, R129, UR12, 0x2 ;  /* 0x0000000c81807c11 */ /* 0x000fc8000f8610ff */
[----:B------:R-:W-:-:S06]  /*8800*/  LEA.HI.X R129, R129, UR13, R70, 0x2, P3 ;  /* 0x0000000d81817c11 */ /* 0x000fcc00098f1446 */
[----:B------:R-:W2:Y:S01]  /*8810*/  LDG.E R129, desc[UR36][R128.64] ;  /* 0x0000002480817981 */ /* 0x000ea2000c1e1900 */
[----:B0-----:R-:W-:-:S04]  /*8820*/  IADD3 R15, P3, PT, R56, R231, RZ ;  /* 0x000000e7380f7210 */ /* 0x001fc80007f7e0ff */
[----:B------:R-:W-:Y:S02]  /*8830*/  LEA.HI.X.SX32 R70, R231, R64, 0x1, P3 ;  /* 0x00000040e7467211 */ /* 0x000fe400018f0eff */
[----:B------:R-:W-:-:S04]  /*8840*/  LEA R14, P3, R15, UR12, 0x2 ;  /* 0x0000000c0f0e7c11 */ /* 0x000fc8000f8610ff */
[----:B------:R-:W-:Y:S01]  /*8850*/  LEA.HI.X R15, R15, UR13, R70, 0x2, P3 ;  /* 0x0000000d0f0f7c11 */ /* 0x000fe200098f1446 */
[----:B--2---:R-:W-:-:S05]  /*8860*/  FADD.FTZ R70, R158, R129 ;  /* 0x000000819e467221 */ /* 0x004fca0000010000 */
[----:B------:R2:W-:Y:S03]  /*8870*/  STG.E desc[UR36][R14.64], R70 ;  /* 0x000000460e007986 */ /* 0x0005e6000c101924 */
.L_x_1890:
[----:B------:R-:W-:Y:S05]  /*8880*/  BSYNC.RECONVERGENT B2 ;  /* 0x0000000000027941 */ /* 0x000fea0003800200 */
.L_x_1889:
[----:B------:R-:W3:Y:S01]  /*8890*/  @!P1 LDG.E R129, desc[UR36][R12.64] ;  /* 0x000000240c819981 */ /* 0x000ee2000c1e1900 */
[----:B012---:R-:W0:Y:S01]  /*88a0*/  @!P1 LDC.64 R14, c[0x0][0x3b8] ;  /* 0x0000ee00ff0e9b82 */ /* 0x007e220000000a00 */
[----:B------:R-:W-:-:S04]  /*88b0*/  IMAD R230, R11, 0x4, R131 ;  /* 0x000000040be67824 */ /* 0x000fc800078e0283 */
[----:B------:R-:W-:Y:S02]  /*88c0*/  @!P1 IMAD.SHL.U32 R131, R230, 0x4, RZ ;  /* 0x00000004e6839824 */ /* 0x000fe400078e00ff */
[----:B---3--:R-:W-:-:S05]  /*88d0*/  @!P1 IMAD R129, R62, R129, RZ ;  /* 0x000000813e819224 */ /* 0x008fca00078e02ff */
[----:B------:R-:W-:-:S04]  /*88e0*/  @!P1 LEA R128, R129, R131, 0x8 ;  /* 0x0000008381809211 */ /* 0x000fc800078e40ff */
        /* <DEDUP_REMOVED lines=11> */
[----:B------:R-:W-:Y:S02]  /*89a0*/  @!P1 IMAD.MOV.U32 R128, RZ, RZ, R14 ;  /* 0x000000ffff809224 */ /* 0x000fe400078e000e */
        /* <DEDUP_REMOVED lines=12> */
[----:B------:R-:W-:-:S06]  /*8a70*/  @!P1 IMAD.MOV.U32 R129, RZ, RZ, R132 ;  /* 0x000000ffff819224 */ /* 0x000fcc00078e0084 */
[----:B------:R-:W2:Y:S01]  /*8a80*/  @!P1 LDG.E R129, desc[UR36][R128.64] ;  /* 0x0000002480819981 */ /* 0x000ea2000c1e1900 */
[----:B------:R-:W-:Y:S01]  /*8a90*/  @!P1 IADD3 R131, P3, PT, R56, R133, RZ ;  /* 0x0000008538839210 */ /* 0x000fe20007f7e0ff */
[----:B------:R-:W-:Y:S03]  /*8aa0*/  BSSY.RECONVERGENT B2, `(.L_x_1891) ;  /* 0x0000026000027945 */ /* 0x000fe60003800200 */
[----:B------:R-:W-:Y:S02]  /*8ab0*/  @!P1 LEA.HI.X.SX32 R132, R133, R64, 0x1, P3 ;  /* 0x0000004085849211 */ /* 0x000fe400018f0eff */
        /* <DEDUP_REMOVED lines=36> */
.L_x_1892:
[----:B------:R-:W-:Y:S05]  /*8d00*/  BSYNC.RECONVERGENT B2 ;  /* 0x0000000000027941 */ /* 0x000fea0003800200 */
.L_x_1891:
[----:B------:R-:W2:Y:S01]  /*8d10*/  @!P1 LDG.E R129, desc[UR36][R12.64] ;  /* 0x000000240c819981 */ /* 0x000ea2000c1e1900 */
[----:B01----:R-:W0:Y:S01]  /*8d20*/  @!P1 LDC.64 R14, c[0x0][0x3b8] ;  /* 0x0000ee00ff0e9b82 */ /* 0x003e220000000a00 */
[----:B------:R-:W-:-:S04]  /*8d30*/  IMAD R230, R11, 0x2, R132 ;  /* 0x000000020be67824 */ /* 0x000fc800078e0284 */
[----:B------:R-:W-:Y:S02]  /*8d40*/  @!P1 IMAD.SHL.U32 R131, R230, 0x4, RZ ;  /* 0x00000004e6839824 */ /* 0x000fe400078e00ff */
[----:B--2---:R-:W-:-:S05]  /*8d50*/  @!P1 IMAD R129, R62, R129, RZ ;  /* 0x000000813e819224 */ /* 0x004fca00078e02ff */
        /* <DEDUP_REMOVED lines=26> */
[----:B------:R0:W2:Y:S01]  /*8f00*/  @!P1 LDG.E R129, desc[UR36][R128.64] ;  /* 0x0000002480819981 */ /* 0x0000a2000c1e1900 */
[----:B------:R-:W-:-:S04]  /*8f10*/  @!P1 IADD3 R131, P3, PT, R56, R133, RZ ;  /* 0x0000008538839210 */ /* 0x000fc80007f7e0ff */
[----:B------:R-:W-:Y:S02]  /*8f20*/  @!P1 LEA.HI.X.SX32 R132, R133, R64, 0x1, P3 ;  /* 0x0000004085849211 */ /* 0x000fe400018f0eff */
[----:B0-----:R-:W-:-:S04]  /*8f30*/  @!P1 LEA R128, P3, R131, R14, 0x2 ;  /* 0x0000000e83809211 */ /* 0x001fc800078610ff */
[----:B------:R-:W-:Y:S01]  /*8f40*/  @!P1 LEA.HI.X R15, R131, R15, R132, 0x2, P3 ;  /* 0x0000000f830f9211 */ /* 0x000fe200018f1484 */
[----:B--2---:R-:W-:-:S04]  /*8f50*/  @!P1 FADD.FTZ R76, R152, R129 ;  /* 0x00000081984c9221 */ /* 0x004fc80000010000 */
[----:B------:R-:W-:Y:S02]  /*8f60*/  @!P1 IMAD.MOV.U32 R129, RZ, RZ, R15 ;  /* 0x000000ffff819224 */ /* 0x000fe400078e000f */
        /* <DEDUP_REMOVED lines=12> */
[----:B------:R-:W-:-:S05]  /*9030*/  @!P1 IMAD.MOV.U32 R129, RZ, RZ, R132 ;  /* 0x000000ffff819224 */ /* 0x000fca00078e0084 */
[----:B------:R0:W2:Y:S01]  /*9040*/  @!P1 LDG.E R128, desc[UR36][R128.64] ;  /* 0x0000002480809981 */ /* 0x0000a2000c1e1900 */
[----:B------:R-:W-:-:S04]  /*9050*/  @!P1 IADD3 R131, P3, PT, R56, R133, RZ ;  /* 0x0000008538839210 */ /* 0x000fc80007f7e0ff */
[----:B------:R-:W-:Y:S02]  /*9060*/  @!P1 LEA.HI.X.SX32 R132, R133, R64, 0x1, P3 ;  /* 0x0000004085849211 */ /* 0x000fe400018f0eff */
[----:B------:R-:W-:-:S04]  /*9070*/  @!P1 LEA R14, P3, R131, R14, 0x2 ;  /* 0x0000000e830e9211 */ /* 0x000fc800078610ff */
[----:B------:R-:W-:-:S04]  /*9080*/  @!P1 LEA.HI.X R15, R131, R15, R132, 0x2, P3 ;  /* 0x0000000f830f9211 */ /* 0x000fc800018f1484 */
[----:B0-----:R-:W-:Y:S01]  /*9090*/  @!P1 MOV R129, R15 ;  /* 0x0000000f00819202 */ /* 0x001fe20000000f00 */
[----:B--2---:R-:W-:Y:S01]  /*90a0*/  @!P1 FADD.FTZ R77, R151, R128 ;  /* 0x00000080974d9221 */ /* 0x004fe20000010000 */
[----:B------:R-:W-:Y:S02]  /*90b0*/  @!P1 IMAD.MOV.U32 R128, RZ, RZ, R14 ;  /* 0x000000ffff809224 */ /* 0x000fe400078e000e */
        /* <DEDUP_REMOVED lines=12> */
[----:B------:R-:W-:-:S06]  /*9180*/  @!P1 MOV R129, R132 ;  /* 0x0000008400819202 */ /* 0x000fcc0000000f00 */
        /* <DEDUP_REMOVED lines=19> */
[----:B------:R-:W-:-:S05]  /*92c0*/  @!P1 IMAD.MOV.U32 R129, RZ, RZ, R132 ;  /* 0x000000ffff819224 */ /* 0x000fca00078e0084 */
        /* <DEDUP_REMOVED lines=32> */
[----:B------:R-:W-:Y:S01]  /*94d0*/  SHF.L.U32 R81, R132, 0x2, RZ ;  /* 0x0000000284517819 */ /* 0x000fe200000006ff */
        /* <DEDUP_REMOVED lines=14> */
[----:B------:R-:W-:-:S04]  /*95c0*/  IMAD R82, R11, 0x10, R130 ;  /* 0x000000100b527824 */ /* 0x000fc800078e0282 */
        /* <DEDUP_REMOVED lines=14> */
.L_x_1894:
[----:B------:R-:W-:Y:S05]  /*96b0*/  BSYNC.RECONVERGENT B2 ;  /* 0x0000000000027941 */ /* 0x000fea0003800200 */
.L_x_1893:
[----:B------:R-:W2:Y:S01]  /*96c0*/  @!P1 LDG.E R129, desc[UR36][R12.64] ;  /* 0x000000240c819981 */ /* 0x000ea2000c1e1900 */
[----:B01----:R-:W0:Y:S01]  /*96d0*/  @!P1 LDC.64 R14, c[0x0][0x3b8] ;  /* 0x0000ee00ff0e9b82 */ /* 0x003e220000000a00 */
[----:B------:R-:W-:-:S05]  /*96e0*/  LEA R230, R11, R132, 0x1 ;  /* 0x000000840be67211 */ /* 0x000fca00078e08ff */
        /* <DEDUP_REMOVED lines=33> */
[----:B--2---:R-:W-:-:S03]  /*9900*/  @!P1 FADD.FTZ R84, R144, R129 ;  /* 0x0000008190549221 */ /* 0x004fc60000010000 */
[----:B------:R-:W-:Y:S02]  /*9910*/  @!P1 MOV R129, R15 ;  /* 0x0000000f00819202 */ /* 0x000fe40000000f00 */
        /* <DEDUP_REMOVED lines=12> */
[----:B------:R-:W-:-:S05]  /*99e0*/  @!P1 MOV R129, R132 ;  /* 0x0000008400819202 */ /* 0x000fca0000000f00 */
        /* <DEDUP_REMOVED lines=251> */
[----:B------:R-:W-:Y:S01]  /*a9a0*/  LEA R133, R130, R60, 0x2 ;  /* 0x0000003c82857211 */ /* 0x000fe200078e10ff */
        /* <DEDUP_REMOVED lines=9> */
[----:B0-----:R-:W-:-:S04]  /*aa40*/  LEA R14, P3, R98, UR12, 0x2 ;  /* 0x0000000c620e7c11 */ /* 0x001fc8000f8610ff */
[----:B------:R-:W-:Y:S01]  /*aa50*/  LEA.HI.X R15, R98, UR13, R133, 0x2, P3 ;  /* 0x0000000d620f7c11 */ /* 0x000fe200098f1485 */
[----:B--2---:R-:W-:-:S05]  /*aa60*/  FADD.FTZ R98, R7, R128 ;  /* 0x0000008007627221 */ /* 0x004fca0000010000 */
[----:B------:R1:W-:Y:S03]  /*aa70*/  STG.E desc[UR36][R14.64], R98 ;  /* 0x000000620e007986 */ /* 0x0003e6000c101924 */
.L_x_1896:
[----:B------:R-:W-:Y:S05]  /*aa80*/  BSYNC.RECONVERGENT B2 ;  /* 0x0000000000027941 */ /* 0x000fea0003800200 */
.L_x_1895:
[----:B------:R-:W2:Y:S01]  /*aa90*/  @!P1 LDG.E R129, desc[UR36][R12.64] ;  /* 0x000000240c819981 */ /* 0x000ea2000c1e1900 */
[----:B01----:R-:W0:Y:S01]  /*aaa0*/  @!P1 LDC.64 R14, c[0x0][0x3b8] ;  /* 0x0000ee00ff0e9b82 */ /* 0x003e220000000a00 */
[----:B------:R-:W-:-:S04]  /*aab0*/  IMAD R132, R11, 0x2, R132 ;  /* 0x000000020b847824 */ /* 0x000fc800078e0284 */
        /* <DEDUP_REMOVED lines=602> */
[----:B------:R-:W-:-:S04]  /*d060*/  @!P1 IADD3 R130, P3, PT, R56, R133, RZ ;  /* 0x0000008538829210 */ /* 0x000fc80007f7e0ff */
[----:B------:R-:W-:Y:S02]  /*d070*/  @!P1 LEA.HI.X.SX32 R133, R133, R64, 0x1, P3 ;  /* 0x0000004085859211 */ /* 0x000fe400018f0eff */
[----:B------:R-:W-:-:S04]  /*d080*/  @!P1 LEA R14, P3, R130, R14, 0x2 ;  /* 0x0000000e820e9211 */ /* 0x000fc800078610ff */
[----:B------:R-:W-:Y:S01]  /*d090*/  @!P1 LEA.HI.X R15, R130, R15, R133, 0x2, P3 ;  /* 0x0000000f820f9211 */ /* 0x000fe200018f1485 */
[----:B--2---:R-:W-:-:S05]  /*d0a0*/  @!P1 FADD.FTZ R134, R50, R129 ;  /* 0x0000008132869221 */ /* 0x004fca0000010000 */
[----:B------:R2:W-:Y:S01]  /*d0b0*/  @!P1 STG.E desc[UR36][R14.64], R134 ;  /* 0x000000860e009986 */ /* 0x0005e2000c101924 */
[----:B------:R-:W-:Y:S05]  /*d0c0*/  @P1 BRA `(.L_x_1886) ;  /* 0x0000003000081947 */ /* 0x000fea0003800000 */
[----:B------:R-:W3:Y:S01]  /*d0d0*/  LDG.E R13, desc[UR36][R12.64] ;  /* 0x000000240c0d7981 */ /* 0x000ee2000c1e1900 */
[----:B--2---:R-:W-:-:S04]  /*d0e0*/  IMAD.IADD R14, R230, 0x1, R11 ;  /* 0x00000001e60e7824 */ /* 0x004fc800078e020b */
[----:B------:R-:W-:Y:S02]  /*d0f0*/  IMAD.SHL.U32 R129, R14, 0x4, RZ ;  /* 0x000000040e817824 */ /* 0x000fe400078e00ff */
[----:B---3--:R-:W-:-:S05]  /*d100*/  IMAD R11, R62, R13, RZ ;  /* 0x0000000d3e0b7224 */ /* 0x008fca00078e02ff */
        /* <DEDUP_REMOVED lines=11> */
[----:B------:R3:W-:Y:S01]  /*d1c0*/  STG.E desc[UR36][R12.64], R135 ;  /* 0x000000870c007986 */ /* 0x0007e2000c101924 */
[----:B------:R-:W-:Y:S05]  /*d1d0*/  BRA `(.L_x_1886) ;  /* 0x0000002c00c47947 */ /* 0x000fea0003800000 */
.L_x_1874:
[----:B------:R-:W-:Y:S02]  /*d1e0*/  VIADD R14, R16, 0xffffffff ;  /* 0xffffffff100e7836 */ /* 0x000fe40000000000 */
[----:B------:R-:W-:-:S05]  /*d1f0*/  VIADD R15, R63, 0xffffffff ;  /* 0xffffffff3f0f7836 */ /* 0x000fca0000000000 */
[----:B------:R-:W-:-:S13]  /*d200*/  ISETP.GE.AND P1, PT, R15, R14, PT ;  /* 0x0000000e0f00720c */ /* 0x000fda0003f26270 */
[----:B------:R-:W2:Y:S01]  /*d210*/  @!P1 LDG.E R129, desc[UR36][R12.64] ;  /* 0x000000240c819981 */ /* 0x000ea2000c1e1900 */
[----:B------:R-:W0:Y:S03]  /*d220*/  @!P1 LDC.64 R14, c[0x0][0x3b8] ;  /* 0x0000ee00ff0e9b82 */ /* 0x000e260000000a00 */
[----:B------:R-:W3:Y:S04]  /*d230*/  @!P1 LDG.E R241, desc[UR36][R12.64] ;  /* 0x000000240cf19981 */ /* 0x000ee8000c1e1900 */
[----:B------:R-:W4:Y:S04]  /*d240*/  @!P1 LDG.E R231, desc[UR36][R12.64] ;  /* 0x000000240ce79981 */ /* 0x000f28000c1e1900 */
[----:B------:R-:W4:Y:S04]  /*d250*/  @!P1 LDG.E R245, desc[UR36][R12.64] ;  /* 0x000000240cf59981 */ /* 0x000f28000c1e1900 */
[----:B------:R-:W4:Y:S04]  /*d260*/  @!P1 LDG.E R243, desc[UR36][R12.64] ;  /* 0x000000240cf39981 */ /* 0x000f28000c1e1900 */
[----:B------:R-:W4:Y:S04]  /*d270*/  @!P1 LDG.E R239, desc[UR36][R12.64] ;  /* 0x000000240cef9981 */ /* 0x000f28000c1e1900 */
[----:B------:R-:W4:Y:S04]  /*d280*/  @!P1 LDG.E R237, desc[UR36][R12.64] ;  /* 0x000000240ced9981 */ /* 0x000f28000c1e1900 */
[----:B------:R-:W4:Y:S04]  /*d290*/  @!P1 LDG.E R235, desc[UR36][R12.64] ;  /* 0x000000240ceb9981 */ /* 0x000f28000c1e1900 */
[----:B------:R-:W4:Y:S01]  /*d2a0*/  @!P1 LDG.E R233, desc[UR36][R12.64] ;  /* 0x000000240ce99981 */ /* 0x000f22000c1e1900 */
[C---:B------:R-:W-:Y:S01]  /*d2b0*/  IMAD.IADD R128, R130.reuse, 0x1, R11 ;  /* 0x0000000182807824 */ /* 0x040fe200078e020b */
[----:B------:R-:W-:-:S02]  /*d2c0*/  @!P1 LEA R230, R130, R58, 0x2 ;  /* 0x0000003a82e69211 */ /* 0x000fc400078e10ff */
[----:B------:R-:W4:Y:S01]  /*d2d0*/  @!P1 LDG.E R131, desc[UR36][R12.64] ;  /* 0x000000240c839981 */ /* 0x000f22000c1e1900 */
[----:B------:R-:W-:Y:S02]  /*d2e0*/  @!P1 IMAD R236, R130, 0x4, R59 ;  /* 0x0000000482ec9824 */ /* 0x000fe400078e023b */
[----:B--2---:R-:W-:-:S04]  /*d2f0*/  @!P1 IMAD R129, R62, R129, RZ ;  /* 0x000000813e819224 */ /* 0x004fc800078e02ff */
[----:B------:R-:W-:-:S04]  /*d300*/  @!P1 IMAD.SHL.U32 R129, R129, 0x100, RZ ;  /* 0x0000010081819824 */ /* 0x000fc800078e00ff */
[----:B------:R-:W-:-:S05]  /*d310*/  @!P1 IMAD R132, R128, 0x4, R129 ;  /* 0x0000000480849824 */ /* 0x000fca00078e0281 */
[----:B------:R-:W-:Y:S01]  /*d320*/  @!P1 IADD3 R133, P3, PT, R57, R132, RZ ;  /* 0x0000008439859210 */ /* 0x000fe20007f7e0ff */
[----:B------:R-:W-:Y:S02]  /*d330*/  @!P1 IMAD.IADD R230, R230, 0x1, R129 ;  /* 0x00000001e6e69824 */ /* 0x000fe400078e0281 */
[----:B------:R-:W2:Y:S01]  /*d340*/  @!P1 LDG.E R129, desc[UR36][R12.64] ;  /* 0x000000240c819981 */ /* 0x000ea2000c1e1900 */
[----:B------:R-:W-:Y:S02]  /*d350*/  @!P1 LEA.HI.X.SX32 R132, R132, R65, 0x1, P3 ;  /* 0x0000004184849211 */ /* 0x000fe400018f0eff */
[----:B0-----:R-:W-:-:S04]  /*d360*/  @!P1 LEA R232, P3, R133, R14, 0x2 ;  /* 0x0000000e85e89211 */ /* 0x001fc800078610ff */
[----:B------:R-:W-:Y:S02]  /*d370*/  @!P1 LEA.HI.X R133, R133, R15, R132, 0x2, P3 ;  /* 0x0000000f85859211 */ /* 0x000fe400018f1484 */
[----:B------:R-:W-:-:S04]  /*d380*/  @!P1 IADD3 R132, P3, PT, R57, R230, RZ ;  /* 0x000000e639849210 */ /* 0x000fc80007f7e0ff */
[----:B------:R-:W-:Y:S02]  /*d390*/  @!P1 LEA.HI.X.SX32 R230, R230, R65, 0x1, P3 ;  /* 0x00000041e6e69211 */ /* 0x000fe400018f0eff */
[----:B------:R-:W-:-:S04]  /*d3a0*/  @!P1 LEA R14, P3, R132, R14, 0x2 ;  /* 0x0000000e840e9211 */ /* 0x000fc800078610ff */
[----:B------:R-:W-:Y:S01]  /*d3b0*/  @!P1 LEA.HI.X R15, R132, R15, R230, 0x2, P3 ;  /* 0x0000000f840f9211 */ /* 0x000fe200018f14e6 */
[----:B------:R-:W-:-:S05]  /*d3c0*/  @!P1 IMAD.MOV.U32 R132, RZ, RZ, R232 ;  /* 0x000000ffff849224 */ /* 0x000fca00078e00e8 */
[----:B------:R0:W5:Y:S01]  /*d3d0*/  @!P1 LDG.E R67, desc[UR36][R132.64] ;  /* 0x0000002484439981 */ /* 0x000162000c1e1900 */
[----:B---3--:R-:W-:Y:S02]  /*d3e0*/  @!P1 IMAD R241, R62, R241, RZ ;  /* 0x000000f13ef19224 */ /* 0x008fe400078e02ff */
[----:B------:R-:W-:Y:S02]  /*d3f0*/  @!P1 IMAD R232, R11, 0x4, R130 ;  /* 0x000000040be89824 */ /* 0x000fe400078e0282 */
[----:B0-----:R-:W-:Y:S01]  /*d400*/  @!P1 IMAD.MOV.U32 R132, RZ, RZ, R14 ;  /* 0x000000ffff849224 */ /* 0x001fe200078e000e */
[----:B------:R-:W-:Y:S02]  /*d410*/  @!P1 MOV R133, R15 ;  /* 0x0000000f00859202 */ /* 0x000fe40000000f00 */
[----:B------:R-:W0:Y:S01]  /*d420*/  @!P1 LDC.64 R14, c[0x0][0x3b8] ;  /* 0x0000ee00ff0e9b82 */ /* 0x000e220000000a00 */
[C---:B------:R-:W-:Y:S02]  /*d430*/  @!P1 IMAD R232, R241.reuse, 0x40, R232 ;  /* 0x00000040f1e89824 */ /* 0x040fe400078e02e8 */
[----:B------:R-:W-:Y:S01]  /*d440*/  @!P1 IMAD R230, R128, 0x4, R58 ;  /* 0x0000000480e69824 */ /* 0x000fe200078e023a */
[----:B------:R1:W5:Y:S02]  /*d450*/  @!P1 LDG.E R68, desc[UR36][R132.64] ;  /* 0x0000002484449981 */ /* 0x000364000c1e1900 */
[----:B------:R-:W-:Y:S01]  /*d460*/  @!P1 SHF.L.U32 R232, R232, 0x2, RZ ;  /* 0x00000002e8e89819 */ /* 0x000fe200000006ff */
[----:B------:R-:W-:-:S02]  /*d470*/  @!P1 IMAD R230, R241, 0x100, R230 ;  /* 0x00000100f1e69824 */ /* 0x000fc400078e02e6 */
[----:B----4-:R-:W-:Y:S01]  /*d480*/  @!P1 IMAD R231, R62, R231, RZ ;  /* 0x000000e73ee79224 */ /* 0x010fe200078e02ff */
[C---:B------:R-:W-:Y:S01]  /*d490*/  @!P1 IADD3 R247, P4, PT, R57.reuse, R232, RZ ;  /* 0x000000e839f79210 */ /* 0x040fe20007f9e0ff */
[----:B------:R-:W3:Y:S01]  /*d4a0*/  @!P1 LDG.E R241, desc[UR36][R12.64] ;  /* 0x000000240cf19981 */ /* 0x000ee2000c1e1900 */
[----:B------:R-:W-:Y:S02]  /*d4b0*/  @!P1 IADD3 R249, P3, PT, R57, R230, RZ ;  /* 0x000000e639f99210 */ /* 0x000fe40007f7e0ff */
[-C--:B------:R-:W-:Y:S01]  /*d4c0*/  @!P1 LEA.HI.X.SX32 R232, R232, R65.reuse, 0x1, P4 ;  /* 0x00000041e8e89211 */ /* 0x080fe200020f0eff */
[----:B------:R-:W4:Y:S01]  /*d4d0*/  @!P1 LDG.E R133, desc[UR36][R12.64] ;  /* 0x000000240c859981 */ /* 0x000f22000c1e1900 */
[----:B------:R-:W-:Y:S02]  /*d4e0*/  @!P1 LEA.HI.X.SX32 R234, R230, R65, 0x1, P3 ;  /* 0x00000041e6ea9211 */ /* 0x000fe400018f0eff */
[-C--:B0-----:R-:W-:Y:S02]  /*d4f0*/  @!P1 LEA R230, P3, R249, R14.reuse, 0x2 ;  /* 0x0000000ef9e69211 */ /* 0x081fe400078610ff */
[----:B-1----:R-:W-:-:S02]  /*d500*/  @!P1 LEA R132, P4, R247, R14, 0x2 ;  /* 0x0000000ef7849211 */ /* 0x002fc400078810ff */
[-C--:B------:R-:W-:Y:S02]  /*d510*/  @!P1 LEA.HI.X R249, R249, R15.reuse, R234, 0x2, P3 ;  /* 0x0000000ff9f99211 */ /* 0x080fe400018f14ea */
[----:B------:R-:W-:Y:S02]  /*d520*/  @!P1 LEA.HI.X R247, R247, R15, R232, 0x2, P4 ;  /* 0x0000000ff7f79211 */ /* 0x000fe400020f14e8 */
[----:B------:R-:W0:Y:S01]  /*d530*/  @!P1 LDC.64 R14, c[0x0][0x3b8] ;  /* 0x0000ee00ff0e9b82 */ /* 0x000e220000000a00 */
[----:B------:R-:W-:-:S04]  /*d540*/  @!P1 IMAD R231, R231, 0x40, R130 ;  /* 0x00000040e7e79824 */ /* 0x000fc800078e0282 */
[----:B------:R-:W-:-:S05]  /*d550*/  @!P1 IMAD.SHL.U32 R232, R231, 0x4, RZ ;  /* 0x00000004e7e89824 */ /* 0x000fca00078e00ff */
[----:B------:R-:W-:-:S04]  /*d560*/  @!P1 IADD3 R231, P3, PT, R57, R232, RZ ;  /* 0x000000e839e79210 */ /* 0x000fc80007f7e0ff */
[----:B------:R-:W-:Y:S02]  /*d570*/  @!P1 LEA.HI.X.SX32 R232, R232, R65, 0x1, P3 ;  /* 0x00000041e8e89211 */ /* 0x000fe400018f0eff */
[----:B0-----:R-:W-:-:S04]  /*d580*/  @!P1 LEA R14, P3, R231, R14, 0x2 ;  /* 0x0000000ee70e9211 */ /* 0x001fc800078610ff */
[----:B------:R-:W-:Y:S01]  /*d590*/  @!P1 LEA.HI.X R15, R231, R15, R232, 0x2, P3 ;  /* 0x0000000fe70f9211 */ /* 0x000fe200018f14e8 */
[----:B------:R-:W-:-:S05]  /*d5a0*/  @!P1 IMAD.MOV.U32 R231, RZ, RZ, R249 ;  /* 0x000000ffffe79224 */ /* 0x000fca00078e00f9 */
[----:B------:R0:W5:Y:S01]  /*d5b0*/  @!P1 LDG.E R69, desc[UR36][R230.64] ;  /* 0x00000024e6459981 */ /* 0x000162000c1e1900 */
[----:B------:R-:W-:Y:S02]  /*d5c0*/  IMAD R234, R11, 0x4, R128 ;  /* 0x000000040bea7824 */ /* 0x000fe400078e0280 */
[----:B0-----:R-:W-:Y:S01]  /*d5d0*/  @!P1 IMAD.MOV.U32 R230, RZ, RZ, R132 ;  /* 0x000000ffffe69224 */ /* 0x001fe200078e0084 */
[----:B------:R-:W-:Y:S01]  /*d5e0*/  @!P1 MOV R231, R247 ;  /* 0x000000f700e79202 */ /* 0x000fe20000000f00 */
[----:B------:R-:W-:Y:S01]  /*d5f0*/  @!P1 IMAD R245, R62, R245, RZ ;  /* 0x000000f53ef59224 */ /* 0x000fe200078e02ff */
[----:B------:R-:W4:Y:S04]  /*d600*/  @!P1 LDG.E R247, desc[UR36][R12.64] ;  /* 0x000000240cf79981 */ /* 0x000f28000c1e1900 */
[----:B------:R0:W5:Y:S01]  /*d610*/  @!P1 LDG.E R70, desc[UR36][R230.64] ;  /* 0x00000024e6469981 */ /* 0x000162000c1e1900 */
[----:B------:R-:W-:-:S02]  /*d620*/  IMAD.IADD R132, R234, 0x1, R11 ;  /* 0x00000001ea847824 */ /* 0x000fc400078e020b */
[----:B0-----:R-:W-:Y:S02]  /*d630*/  @!P1 IMAD.MOV.U32 R230, RZ, RZ, R14 ;  /* 0x000000ffffe69224 */ /* 0x001fe400078e000e */
[----:B------:R-:W-:Y:S02]  /*d640*/  @!P1 IMAD.MOV.U32 R231, RZ, RZ, R15 ;  /* 0x000000ffffe79224 */ /* 0x000fe400078e000f */
[----:B------:R-:W0:Y:S01]  /*d650*/  @!P1 LDC.64 R14, c[0x0][0x3b8] ;  /* 0x0000ee00ff0e9b82 */ /* 0x000e220000000a00 */
[----:B------:R-:W-:Y:S01]  /*d660*/  @!P1 SHF.L.U32 R245, R245, 0x8, RZ ;  /* 0x00000008f5f59819 */ /* 0x000fe200000006ff */
[----:B------:R-:W-:Y:S01]  /*d670*/  IMAD.IADD R128, R132, 0x1, R11 ;  /* 0x0000000184807824 */ /* 0x000fe200078e020b */
[----:B------:R1:W5:Y:S03]  /*d680*/  @!P1 LDG.E R66, desc[UR36][R230.64] ;  /* 0x00000024e6429981 */ /* 0x000366000c1e1900 */
[----:B------:R-:W-:-:S02]  /*d690*/  @!P1 IMAD R232, R128, 0x4, R245 ;  /* 0x0000000480e89824 */ /* 0x000fc400078e02f5 */
[----:B------:R-:W-:Y:S02]  /*d6a0*/  @!P1 IMAD.IADD R236, R236, 0x1, R245 ;  /* 0x00000001ecec9824 */ /* 0x000fe400078e02f5 */
[----:B------:R-:W-:Y:S01]  /*d6b0*/  @!P1 IMAD R243, R62, R243, RZ ;  /* 0x000000f33ef39224 */ /* 0x000fe200078e02ff */
[----:B------:R-:W4:Y:S01]  /*d6c0*/  @!P1 LDG.E R245, desc[UR36][R12.64] ;  /* 0x000000240cf59981 */ /* 0x000f22000c1e1900 */
[----:B-1----:R-:W-:-:S04]  /*d6d0*/  @!P1 IADD3 R231, P3, PT, R57, R232, RZ ;  /* 0x000000e839e79210 */ /* 0x002fc80007f7e0ff */
[----:B------:R-:W-:Y:S02]  /*d6e0*/  @!P1 LEA.HI.X.SX32 R232, R232, R65, 0x1, P3 ;  /* 0x00000041e8e89211 */ /* 0x000fe400018f0eff */
[----:B0-----:R-:W-:-:S04]  /*d6f0*/  @!P1 LEA R230, P3, R231, R14, 0x2 ;  /* 0x0000000ee7e69211 */ /* 0x001fc800078610ff */
[----:B------:R-:W-:Y:S02]  /*d700*/  @!P1 LEA.HI.X R231, R231, R15, R232, 0x2, P3 ;  /* 0x0000000fe7e79211 */ /* 0x000fe400018f14e8 */
[----:B------:R-:W-:Y:S02]  /*d710*/  @!P1 IADD3 R249, P3, PT, R57, R236, RZ ;  /* 0x000000ec39f99210 */ /* 0x000fe40007f7e0ff */
[----:B------:R-:W-:Y:S01]  /*d720*/  @!P1 LEA R234, R243, R234, 0x6 ;  /* 0x000000eaf3ea9211 */ /* 0x000fe200078e30ff */
[----:B------:R-:W-:Y:S01]  /*d730*/  @!P1 IMAD R239, R62, R239, RZ ;  /* 0x000000ef3eef9224 */ /* 0x000fe200078e02ff */
[----:B------:R-:W-:Y:S01]  /*d740*/  @!P1 LEA.HI.X.SX32 R236, R236, R65, 0x1, P3 ;  /* 0x00000041ecec9211 */ /* 0x000fe200018f0eff */
[----:B------:R0:W5:Y:S01]  /*d750*/  @!P1 LDG.E R73, desc[UR36][R230.64] ;  /* 0x00000024e6499981 */ /* 0x000162000c1e1900 */
[----:B------:R-:W-:-:S04]  /*d760*/  @!P1 LEA R232, P3, R249, R14, 0x2 ;  /* 0x0000000ef9e89211 */ /* 0x000fc800078610ff */
[----:B------:R-:W-:Y:S02]  /*d770*/  @!P1 LEA.HI.X R249, R249, R15, R236, 0x2, P3 ;  /* 0x0000000ff9f99211 */ /* 0x000fe400018f14ec */
[----:B------:R-:W1:Y:S01]  /*d780*/  @!P1 LDC.64 R14, c[0x0][0x3b8] ;  /* 0x0000ee00ff0e9b82 */ /* 0x000e620000000a00 */
[----:B------:R-:W-:-:S05]  /*d790*/  @!P1 IMAD.SHL.U32 R234, R234, 0x4, RZ ;  /* 0x00000004eaea9824 */ /* 0x000fca00078e00ff */
[----:B------:R-:W-:-:S04]  /*d7a0*/  @!P1 IADD3 R243, P3, PT, R57, R234, RZ ;  /* 0x000000ea39f39210 */ /* 0x000fc80007f7e0ff */
[----:B------:R-:W-:Y:S02]  /*d7b0*/  @!P1 LEA.HI.X.SX32 R236, R234, R65, 0x1, P3 ;  /* 0x00000041eaec9211 */ /* 0x000fe400018f0eff */
[----:B-1----:R-:W-:-:S04]  /*d7c0*/  @!P1 LEA R234, P3, R243, R14, 0x2 ;  /* 0x0000000ef3ea9211 */ /* 0x002fc800078610ff */
[----:B------:R-:W-:Y:S02]  /*d7d0*/  @!P1 LEA.HI.X R243, R243, R15, R236, 0x2, P3 ;  /* 0x0000000ff3f39211 */ /* 0x000fe400018f14ec */
[----:B------:R-:W1:Y:S01]  /*d7e0*/  @!P1 LDC.64 R14, c[0x0][0x3b8] ;  /* 0x0000ee00ff0e9b82 */ /* 0x000e620000000a00 */
[----:B------:R-:W-:Y:S02]  /*d7f0*/  @!P1 IMAD R132, R239, 0x40, R132 ;  /* 0x00000040ef849824 */ /* 0x000fe400078e0284 */
[----:B------:R-:W4:Y:S02]  /*d800*/  @!P1 LDG.E R239, desc[UR36][R12.64] ;  /* 0x000000240cef9981 */ /* 0x000f24000c1e1900 */
[----:B------:R-:W-:-:S05]  /*d810*/  @!P1 IMAD.SHL.U32 R132, R132, 0x4, RZ ;  /* 0x0000000484849824 */ /* 0x000fca00078e00ff */
[----:B0-----:R-:W-:-:S04]  /*d820*/  @!P1 IADD3 R230, P3, PT, R57, R132, RZ ;  /* 0x0000008439e69210 */ /* 0x001fc80007f7e0ff */
[----:B------:R-:W-:Y:S02]  /*d830*/  @!P1 LEA.HI.X.SX32 R132, R132, R65, 0x1, P3 ;  /* 0x0000004184849211 */ /* 0x000fe400018f0eff */
[----:B------:R-:W-:Y:S02]  /*d840*/  @!P1 MOV R231, R249 ;  /* 0x000000f900e79202 */ /* 0x000fe40000000f00 */
[----:B-1----:R-:W-:-:S04]  /*d850*/  @!P1 LEA R14, P3, R230, R14, 0x2 ;  /* 0x0000000ee60e9211 */ /* 0x002fc800078610ff */
[----:B------:R-:W-:Y:S01]  /*d860*/  @!P1 LEA.HI.X R15, R230, R15, R132, 0x2, P3 ;  /* 0x0000000fe60f9211 */ /* 0x000fe200018f1484 */
[----:B------:R-:W-:-:S05]  /*d870*/  @!P1 IMAD.MOV.U32 R230, RZ, RZ, R232 ;  /* 0x000000ffffe69224 */ /* 0x000fca00078e00e8 */
[----:B------:R0:W5:Y:S02]  /*d880*/  @!P1 LDG.E R74, desc[UR36][R230.64] ;  /* 0x00000024e64a9981 */ /* 0x000164000c1e1900 */
[----:B0-----:R-:W-:Y:S02]  /*d890*/  @!P1 IMAD.MOV.U32 R230, RZ, RZ, R234 ;  /* 0x000000ffffe69224 */ /* 0x001fe400078e00ea */
[----:B------:R-:W-:Y:S02]  /*d8a0*/  @!P1 IMAD.MOV.U32 R231, RZ, RZ, R243 ;  /* 0x000000ffffe79224 */ /* 0x000fe400078e00f3 */
[----:B------:R-:W-:Y:S02]  /*d8b0*/  @!P1 IMAD R243, R62, R237, RZ ;  /* 0x000000ed3ef39224 */ /* 0x000fe400078e02ff */
[----:B------:R-:W4:Y:S04]  /*d8c0*/  @!P1 LDG.E R237, desc[UR36][R12.64] ;  /* 0x000000240ced9981 */ /* 0x000f28000c1e1900 */
[----:B------:R0:W5:Y:S01]  /*d8d0*/  @!P1 LDG.E R71, desc[UR36][R230.64] ;  /* 0x00000024e6479981 */ /* 0x000162000c1e1900 */
[----:B------:R-:W-:Y:S01]  /*d8e0*/  LEA R132, R11, R128, 0x1 ;  /* 0x000000800b847211 */ /* 0x000fe200078e08ff */
[----:B0-----:R-:W-:-:S02]  /*d8f0*/  @!P1 IMAD.MOV.U32 R230, RZ, RZ, R14 ;  /* 0x000000ffffe69224 */ /* 0x001fc400078e000e */
[----:B------:R-:W-:Y:S02]  /*d900*/  @!P1 IMAD.MOV.U32 R231, RZ, RZ, R15 ;  /* 0x000000ffffe79224 */ /* 0x000fe400078e000f */
[----:B------:R-:W0:Y:S01]  /*d910*/  @!P1 LDC.64 R14, c[0x0][0x3b8] ;  /* 0x0000ee00ff0e9b82 */ /* 0x000e220000000a00 */
[----:B------:R-:W-:Y:S02]  /*d920*/  @!P1 IMAD R128, R243, 0x40, R132 ;  /* 0x00000040f3809824 */ /* 0x000fe400078e0284 */
[----:B------:R1:W5:Y:S02]  /*d930*/  @!P1 LDG.E R72, desc[UR36][R230.64] ;  /* 0x00000024e6489981 */ /* 0x000364000c1e1900 */
[----:B------:R-:W-:-:S05]  /*d940*/  @!P1 IMAD.SHL.U32 R128, R128, 0x4, RZ ;  /* 0x0000000480809824 */ /* 0x000fca00078e00ff */
[----:B------:R-:W-:-:S04]  /*d950*/  @!P1 IADD3 R243, P3, PT, R57, R128, RZ ;  /* 0x0000008039f39210 */ /* 0x000fc80007f7e0ff */
[----:B------:R-:W-:Y:S01]  /*d960*/  @!P1 LEA.HI.X.SX32 R128, R128, R65, 0x1, P3 ;  /* 0x0000004180809211 */ /* 0x000fe200018f0eff */
[----:B-1----:R-:W-:Y:S02]  /*d970*/  @!P1 IMAD R231, R62, R235, RZ ;  /* 0x000000eb3ee79224 */ /* 0x002fe400078e02ff */
[----:B------:R-:W4:Y:S01]  /*d980*/  @!P1 LDG.E R235, desc[UR36][R12.64] ;  /* 0x000000240ceb9981 */ /* 0x000f22000c1e1900 */
[----:B0-----:R-:W-:-:S04]  /*d990*/  @!P1 LEA R242, P3, R243, R14, 0x2 ;  /* 0x0000000ef3f29211 */ /* 0x001fc800078610ff */
[----:B------:R-:W-:Y:S02]  /*d9a0*/  @!P1 LEA.HI.X R243, R243, R15, R128, 0x2, P3 ;  /* 0x0000000ff3f39211 */ /* 0x000fe400018f1480 */
[----:B------:R-:W0:Y:S01]  /*d9b0*/  @!P1 LDC.64 R14, c[0x0][0x3b8] ;  /* 0x0000ee00ff0e9b82 */ /* 0x000e220000000a00 */
[----:B------:R-:W-:Y:S02]  /*d9c0*/  IMAD.IADD R230, R132, 0x1, R11 ;  /* 0x0000000184e67824 */ /* 0x000fe400078e020b */
[----:B------:R1:W5:Y:S02]  /*d9d0*/  @!P1 LDG.E R75, desc[UR36][R242.64] ;  /* 0x00000024f24b9981 */ /* 0x000364000c1e1900 */
[----:B------:R-:W-:-:S05]  /*d9e0*/  @!P1 IMAD R128, R231, 0x40, R230 ;  /* 0x00000040e7809824 */ /* 0x000fca00078e02e6 */
[----:B------:R-:W-:-:S04]  /*d9f0*/  @!P1 SHF.L.U32 R128, R128, 0x2, RZ ;  /* 0x0000000280809819 */ /* 0x000fc800000006ff */
[----:B------:R-:W-:-:S04]  /*da00*/  @!P1 IADD3 R249, P3, PT, R57, R128, RZ ;  /* 0x0000008039f99210 */ /* 0x000fc80007f7e0ff */
[----:B------:R-:W-:Y:S01]  /*da10*/  @!P1 LEA.HI.X.SX32 R132, R128, R65, 0x1, P3 ;  /* 0x0000004180849211 */ /* 0x000fe200018f0eff */
[----:B------:R-:W-:Y:S02]  /*da20*/  @!P1 IMAD R231, R62, R233, RZ ;  /* 0x000000e93ee79224 */ /* 0x000fe400078e02ff */
[----:B------:R-:W4:Y:S01]  /*da30*/  @!P1 LDG.E R233, desc[UR36][R12.64] ;  /* 0x000000240ce99981 */ /* 0x000f22000c1e1900 */
[----:B0-----:R-:W-:-:S04]  /*da40*/  @!P1 LEA R128, P3, R249, R14, 0x2 ;  /* 0x0000000ef9809211 */ /* 0x001fc800078610ff */
[----:B------:R-:W-:Y:S02]  /*da50*/  @!P1 LEA.HI.X R249, R249, R15, R132, 0x2, P3 ;  /* 0x0000000ff9f99211 */ /* 0x000fe400018f1484 */
[----:B------:R-:W0:Y:S01]  /*da60*/  @!P1 LDC.64 R14, c[0x0][0x3b8] ;  /* 0x0000ee00ff0e9b82 */ /* 0x000e220000000a00 */
[----:B------:R-:W-:-:S04]  /*da70*/  IMAD.IADD R132, R230, 0x1, R11 ;  /* 0x00000001e6847824 */ /* 0x000fc800078e020b */
[----:B------:R-:W-:-:S04]  /*da80*/  @!P1 IMAD R230, R231, 0x40, R132 ;  /* 0x00000040e7e69824 */ /* 0x000fc800078e0284 */
[----:B------:R-:W-:-:S05]  /*da90*/  @!P1 IMAD.SHL.U32 R230, R230, 0x4, RZ ;  /* 0x00000004e6e69824 */ /* 0x000fca00078e00ff */
[----:B------:R-:W-:-:S04]  /*daa0*/  @!P1 IADD3 R231, P3, PT, R57, R230, RZ ;  /* 0x000000e639e79210 */ /* 0x000fc80007f7e0ff */
[----:B------:R-:W-:Y:S02]  /*dab0*/  @!P1 LEA.HI.X.SX32 R230, R230, R65, 0x1, P3 ;  /* 0x00000041e6e69211 */ /* 0x000fe400018f0eff */
[----:B0-----:R-:W-:-:S04]  /*dac0*/  @!P1 LEA R14, P3, R231, R14, 0x2 ;  /* 0x0000000ee70e9211 */ /* 0x001fc800078610ff */
[----:B------:R-:W-:Y:S02]  /*dad0*/  @!P1 LEA.HI.X R15, R231, R15, R230, 0x2, P3 ;  /* 0x0000000fe70f9211 */ /* 0x000fe400018f14e6 */
[----:B------:R-:W4:Y:S01]  /*dae0*/  @!P1 LDG.E R231, desc[UR36][R12.64] ;  /* 0x000000240ce79981 */ /* 0x000f22000c1e1900 */
[----:B------:R-:W-:Y:S01]  /*daf0*/  IMAD.IADD R132, R132, 0x1, R11 ;  /* 0x0000000184847824 */ /* 0x000fe200078e020b */
[----:B-1----:R-:W-:Y:S01]  /*db00*/  @!P1 MOV R243, R249 ;  /* 0x000000f900f39202 */ /* 0x002fe20000000f00 */
[----:B------:R-:W-:-:S03]  /*db10*/  @!P1 IMAD.MOV.U32 R242, RZ, RZ, R128 ;  /* 0x000000fffff29224 */ /* 0x000fc600078e0080 */
[----:B------:R-:W-:Y:S02]  /*db20*/  IADD3 R232, PT, PT, R132, R11, RZ ;  /* 0x0000000b84e87210 */ /* 0x000fe40007ffe0ff */
[----:B------:R0:W5:Y:S01]  /*db30*/  @!P1 LDG.E R76, desc[UR36][R242.64] ;  /* 0x00000024f24c9981 */ /* 0x000162000c1e1900 */
[C---:B------:R-:W-:Y:S02]  /*db40*/  @!P1 IMAD R131, R62.reuse, R131, RZ ;  /* 0x000000833e839224 */ /* 0x040fe400078e02ff */
[----:B--2---:R-:W-:Y:S02]  /*db50*/  @!P1 IMAD R129, R62, R129, RZ ;  /* 0x000000813e819224 */ /* 0x004fe400078e02ff */
[----:B------:R-:W-:Y:S02]  /*db60*/  IMAD.IADD R230, R232, 0x1, R11 ;  /* 0x00000001e8e67824 */ /* 0x000fe400078e020b */
[----:B0-----:R-:W-:Y:S02]  /*db70*/  @!P1 IMAD.MOV.U32 R242, RZ, RZ, R14 ;  /* 0x000000fffff29224 */ /* 0x001fe400078e000e */
[----:B------:R-:W-:-:S02]  /*db80*/  @!P1 IMAD.MOV.U32 R243, RZ, RZ, R15 ;  /* 0x000000fffff39224 */ /* 0x000fc400078e000f */
[----:B------:R-:W0:Y:S01]  /*db90*/  @!P1 LDC.64 R14, c[0x0][0x3b8] ;  /* 0x0000ee00ff0e9b82 */ /* 0x000e220000000a00 */
[----:B------:R-:W-:Y:S02]  /*dba0*/  @!P1 IMAD R236, R131, 0x40, R132 ;  /* 0x0000004083ec9824 */ /* 0x000fe400078e0284 */
[----:B------:R-:W-:Y:S01]  /*dbb0*/  @!P1 IMAD.SHL.U32 R129, R129, 0x100, RZ ;  /* 0x0000010081819824 */ /* 0x000fe200078e00ff */
[----:B------:R-:W2:Y:S01]  /*dbc0*/  @!P1 LDG.E R131, desc[UR36][R12.64] ;  /* 0x000000240c839981 */ /* 0x000ea2000c1e1900 */
[----:B------:R-:W-:Y:S02]  /*dbd0*/  @!P1 IMAD R238, R11, 0x10, R130 ;  /* 0x000000100bee9824 */ /* 0x000fe400078e0282 */
[----:B------:R-:W-:Y:S01]  /*dbe0*/  IMAD.IADD R132, R230, 0x1, R11 ;  /* 0x00000001e6847824 */ /* 0x000fe200078e020b */
[----:B------:R1:W5:Y:S02]  /*dbf0*/  @!P1 LDG.E R77, desc[UR36][R242.64] ;  /* 0x00000024f24d9981 */ /* 0x000364000c1e1900 */
[----:B------:R-:W-:Y:S01]  /*dc00*/  @!P1 LEA R238, R238, R129, 0x2 ;  /* 0x00000081eeee9211 */ /* 0x000fe200078e10ff */
[----:B------:R-:W-:-:S02]  /*dc10*/  @!P1 IMAD R234, R132, 0x4, R129 ;  /* 0x0000000484ea9824 */ /* 0x000fc400078e0281 */
[----:B------:R-:W3:Y:S03]  /*dc20*/  @!P1 LDC.64 R128, c[0x0][0x3b8] ;  /* 0x0000ee00ff809b82 */ /* 0x000ee60000000a00 */
[C---:B------:R-:W-:Y:S02]  /*dc30*/  @!P1 IADD3 R249, P3, PT, R57.reuse, R234, RZ ;  /* 0x000000ea39f99210 */ /* 0x040fe40007f7e0ff */
[----:B-1----:R-:W-:Y:S01]  /*dc40*/  @!P1 IADD3 R243, P4, PT, R57, R238, RZ ;  /* 0x000000ee39f39210 */ /* 0x002fe20007f9e0ff */
[----:B------:R-:W-:Y:S01]  /*dc50*/  @!P1 IMAD.SHL.U32 R236, R236, 0x4, RZ ;  /* 0x00000004ecec9824 */ /* 0x000fe200078e00ff */
[-C--:B------:R-:W-:Y:S02]  /*dc60*/  @!P1 LEA.HI.X.SX32 R240, R234, R65.reuse, 0x1, P3 ;  /* 0x00000041eaf09211 */ /* 0x080fe400018f0eff */
[----:B------:R-:W-:Y:S02]  /*dc70*/  @!P1 LEA.HI.X.SX32 R238, R238, R65, 0x1, P4 ;  /* 0x00000041eeee9211 */ /* 0x000fe400020f0eff */
[----:B0-----:R-:W-:-:S02]  /*dc80*/  @!P1 LEA R234, P4, R243, R14, 0x2 ;  /* 0x0000000ef3ea9211 */ /* 0x001fc400078810ff */
[----:B------:R-:W-:Y:S02]  /*dc90*/  @!P1 LEA R248, P3, R249, R14, 0x2 ;  /* 0x0000000ef9f89211 */ /* 0x000fe400078610ff */
[-C--:B------:R-:W-:Y:S02]  /*dca0*/  @!P1 LEA.HI.X R243, R243, R15.reuse, R238, 0x2, P4 ;  /* 0x0000000ff3f39211 */ /* 0x080fe400020f14ee */
[----:B------:R-:W-:Y:S02]  /*dcb0*/  @!P1 LEA.HI.X R249, R249, R15, R240, 0x2, P3 ;  /* 0x0000000ff9f99211 */ /* 0x000fe400018f14f0 */
[----:B------:R-:W-:-:S03]  /*dcc0*/  @!P1 IADD3 R15, P3, PT, R57, R236, RZ ;  /* 0x000000ec390f9210 */ /* 0x000fc60007f7e0ff */
[----:B------:R0:W5:Y:S01]  /*dcd0*/  @!P1 LDG.E R81, desc[UR36][R248.64] ;  /* 0x00000024f8519981 */ /* 0x000162000c1e1900 */
[----:B------:R-:W-:Y:S02]  /*dce0*/  @!P1 LEA.HI.X.SX32 R236, R236, R65, 0x1, P3 ;  /* 0x00000041ecec9211 */ /* 0x000fe400018f0eff */
[----:B---3--:R-:W-:-:S04]  /*dcf0*/  @!P1 LEA R14, P3, R15, R128, 0x2 ;  /* 0x000000800f0e9211 */ /* 0x008fc800078610ff */
[----:B------:R-:W-:Y:S01]  /*dd00*/  @!P1 LEA.HI.X R15, R15, R129, R236, 0x2, P3 ;  /* 0x000000810f0f9211 */ /* 0x000fe200018f14ec */
[----:B------:R-:W-:Y:S02]  /*dd10*/  @!P1 IMAD.MOV.U32 R129, RZ, RZ, R243 ;  /* 0x000000ffff819224 */ /* 0x000fe400078e00f3 */
[----:B------:R-:W3:Y:S01]  /*dd20*/  @!P1 LDG.E R243, desc[UR36][R12.64] ;  /* 0x000000240cf39981 */ /* 0x000ee2000c1e1900 */
[----:B0-----:R-:W-:Y:S01]  /*dd30*/  @!P1 MOV R248, R14 ;  /* 0x0000000e00f89202 */ /* 0x001fe20000000f00 */
[----:B------:R-:W-:Y:S02]  /*dd40*/  @!P1 IMAD.MOV.U32 R249, RZ, RZ, R15 ;  /* 0x000000fffff99224 */ /* 0x000fe400078e000f */
[----:B------:R-:W0:Y:S01]  /*dd50*/  @!P1 LDC.64 R14, c[0x0][0x3b8] ;  /* 0x0000ee00ff0e9b82 */ /* 0x000e220000000a00 */
[----:B------:R-:W-:Y:S02]  /*dd60*/  @!P1 IMAD.MOV.U32 R128, RZ, RZ, R234 ;  /* 0x000000ffff809224 */ /* 0x000fe400078e00ea */
[C---:B------:R-:W-:Y:S01]  /*dd70*/  @!P1 IMAD R241, R62.reuse, R241, RZ ;  /* 0x000000f13ef19224 */ /* 0x040fe200078e02ff */
[----:B------:R-:W5:Y:S01]  /*dd80*/  @!P1 LDG.E R78, desc[UR36][R248.64] ;  /* 0x00000024f84e9981 */ /* 0x000f62000c1e1900 */
[----:B----4-:R-:W-:-:S02]  /*dd90*/  @!P1 IMAD R133, R62, R133, RZ ;  /* 0x000000853e859224 */ /* 0x010fc400078e02ff */
[----:B------:R-:W-:Y:S01]  /*dda0*/  @!P1 IMAD R232, R241, 0x40, R232 ;  /* 0x00000040f1e89824 */ /* 0x000fe200078e02e8 */
[----:B------:R1:W5:Y:S01]  /*ddb0*/  @!P1 LDG.E R82, desc[UR36][R128.64] ;  /* 0x0000002480529981 */ /* 0x000362000c1e1900 */
[----:B------:R-:W-:Y:S02]  /*ddc0*/  @!P1 IMAD R234, R133, 0x40, R230 ;  /* 0x0000004085ea9824 */ /* 0x000fe400078e02e6 */
[----:B------:R-:W-:Y:S01]  /*ddd0*/  @!P1 IMAD.SHL.U32 R230, R232, 0x4, RZ ;  /* 0x00000004e8e69824 */ /* 0x000fe200078e00ff */
[----:B------:R-:W4:Y:S01]  /*dde0*/  @!P1 LDG.E R133, desc[UR36][R12.64] ;  /* 0x000000240c859981 */ /* 0x000f22000c1e1900 */
[----:B------:R-:W-:Y:S02]  /*ddf0*/  @!P1 IMAD R247, R62, R247, RZ ;  /* 0x000000f73ef79224 */ /* 0x000fe400078e02ff */
[----:B------:R-:W-:Y:S01]  /*de00*/  IMAD R132, R11, 0x2, R132 ;  /* 0x000000020b847824 */ /* 0x000fe200078e0284 */
[----:B------:R-:W4:Y:S01]  /*de10*/  @!P1 LDG.E R241, desc[UR36][R12.64] ;  /* 0x000000240cf19981 */ /* 0x000f22000c1e1900 */
[----:B-1----:R-:W1:Y:S01]  /*de20*/  @!P1 LDC.64 R128, c[0x0][0x3b8] ;  /* 0x0000ee00ff809b82 */ /* 0x002e620000000a00 */
[----:B------:R-:W-:-:S04]  /*de30*/  @!P1 IADD3 R232, P3, PT, R57, R230, RZ ;  /* 0x000000e639e89210 */ /* 0x000fc80007f7e0ff */
[----:B------:R-:W-:Y:S02]  /*de40*/  @!P1 LEA.HI.X.SX32 R249, R230, R65, 0x1, P3 ;  /* 0x00000041e6f99211 */ /* 0x000fe400018f0eff */
[----:B0-----:R-:W-:Y:S02]  /*de50*/  @!P1 LEA R230, P3, R232, R14, 0x2 ;  /* 0x0000000ee8e69211 */ /* 0x001fe400078610ff */
[----:B------:R-:W-:Y:S02]  /*de60*/  @!P1 SHF.L.U32 R14, R234, 0x2, RZ ;  /* 0x00000002ea0e9819 */ /* 0x000fe400000006ff */
[----:B------:R-:W-:Y:S02]  /*de70*/  @!P1 LEA.HI.X R249, R232, R15, R249, 0x2, P3 ;  /* 0x0000000fe8f99211 */ /* 0x000fe400018f14f9 */
[----:B------:R-:W-:-:S04]  /*de80*/  @!P1 IADD3 R251, P3, PT, R57, R14, RZ ;  /* 0x0000000e39fb9210 */ /* 0x000fc80007f7e0ff */
[----:B------:R-:W-:Y:S02]  /*de90*/  @!P1 LEA.HI.X.SX32 R14, R14, R65, 0x1, P3 ;  /* 0x000000410e0e9211 */ /* 0x000fe400018f0eff */
[----:B-1----:R-:W-:-:S04]  /*dea0*/  @!P1 LEA R232, P3, R251, R128, 0x2 ;  /* 0x00000080fbe89211 */ /* 0x002fc800078610ff */
        /* <DEDUP_REMOVED lines=8> */
[----:B------:R-:W-:Y:S01]  /*df30*/  @!P1 IMAD.MOV.U32 R128, RZ, RZ, R230 ;  /* 0x000000ffff809224 */ /* 0x000fe200078e00e6 */
[----:B------:R-:W-:-:S05]  /*df40*/  @!P1 MOV R129, R249 ;  /* 0x000000f900819202 */ /* 0x000fca0000000f00 */
[----:B------:R0:W5:Y:S02]  /*df50*/  @!P1 LDG.E R79, desc[UR36][R128.64] ;  /* 0x00000024804f9981 */ /* 0x000164000c1e1900 */
[----:B0-----:R-:W-:Y:S02]  /*df60*/  @!P1 IMAD.MOV.U32 R128, RZ, RZ, R232 ;  /* 0x000000ffff809224 */ /* 0x001fe400078e00e8 */
[----:B------:R-:W-:Y:S01]  /*df70*/  @!P1 IMAD.MOV.U32 R129, RZ, RZ, R251 ;  /* 0x000000ffff819224 */ /* 0x000fe200078e00fb */
[----:B------:R-:W-:Y:S01]  /*df80*/  IADD3 R234, PT, PT, R132, R11, RZ ;  /* 0x0000000b84ea7210 */ /* 0x000fe20007ffe0ff */
[----:B------:R-:W-:Y:S01]  /*df90*/  @!P1 IMAD R245, R62, R245, RZ ;  /* 0x000000f53ef59224 */ /* 0x000fe200078e02ff */
[----:B------:R-:W-:Y:S01]  /*dfa0*/  @!P1 LEA R130, R130, R60, 0x2 ;  /* 0x0000003c82829211 */ /* 0x000fe200078e10ff */
[----:B------:R-:W4:Y:S04]  /*dfb0*/  @!P1 LDG.E R251, desc[UR36][R12.64] ;  /* 0x000000240cfb9981 */ /* 0x000f28000c1e1900 */
[----:B------:R0:W5:Y:S02]  /*dfc0*/  @!P1 LDG.E R80, desc[UR36][R128.64] ;  /* 0x0000002480509981 */ /* 0x000164000c1e1900 */
        /* <DEDUP_REMOVED lines=8> */
[----:B------:R-:W-:Y:S02]  /*e050*/  @!P1 IMAD R245, R62, R239, RZ ;  /* 0x000000ef3ef59224 */ /* 0x000fe400078e02ff */
[----:B------:R-:W-:Y:S01]  /*e060*/  IMAD.IADD R234, R234, 0x1, R11 ;  /* 0x00000001eaea7824 */ /* 0x000fe200078e020b */
[----:B------:R-:W4:Y:S01]  /*e070*/  @!P1 LDG.E R239, desc[UR36][R12.64] ;  /* 0x000000240cef9981 */ /* 0x000f22000c1e1900 */
[----:B0-----:R-:W-:-:S04]  /*e080*/  @!P1 LEA R132, P3, R230, R14, 0x2 ;  /* 0x0000000ee6849211 */ /* 0x001fc800078610ff */
[----:B-1----:R-:W-:Y:S02]  /*e090*/  @!P1 LEA.HI.X R129, R230, R15, R232, 0x2, P3 ;  /* 0x0000000fe6819211 */ /* 0x002fe400018f14e8 */
[----:B------:R-:W0:Y:S01]  /*e0a0*/  @!P1 LDC.64 R14, c[0x0][0x3b8] ;  /* 0x0000ee00ff0e9b82 */ /* 0x000e220000000a00 */
[----:B------:R-:W-:Y:S01]  /*e0b0*/  @!P1 IMAD.MOV.U32 R128, RZ, RZ, R132 ;  /* 0x000000ffff809224 */ /* 0x000fe200078e0084 */
[----:B------:R-:W-:-:S04]  /*e0c0*/  @!P1 LEA R132, R245, R234, 0x6 ;  /* 0x000000eaf5849211 */ /* 0x000fc800078e30ff */
[----:B------:R0:W5:Y:S01]  /*e0d0*/  @!P1 LDG.E R84, desc[UR36][R128.64] ;  /* 0x0000002480549981 */ /* 0x000162000c1e1900 */
[----:B------:R-:W-:-:S05]  /*e0e0*/  @!P1 IMAD.SHL.U32 R132, R132, 0x4, RZ ;  /* 0x0000000484849824 */ /* 0x000fca00078e00ff */
[----:B------:R-:W-:-:S04]  /*e0f0*/  @!P1 IADD3 R230, P3, PT, R57, R132, RZ ;  /* 0x0000008439e69210 */ /* 0x000fc80007f7e0ff */
[----:B------:R-:W-:Y:S02]  /*e100*/  @!P1 LEA.HI.X.SX32 R132, R132, R65, 0x1, P3 ;  /* 0x0000004184849211 */ /* 0x000fe400018f0eff */
[----:B0-----:R-:W-:-:S04]  /*e110*/  @!P1 LEA R128, P3, R230, R14, 0x2 ;  /* 0x0000000ee6809211 */ /* 0x001fc800078610ff */
[----:B------:R-:W-:Y:S02]  /*e120*/  @!P1 LEA.HI.X R129, R230, R15, R132, 0x2, P3 ;  /* 0x0000000fe6819211 */ /* 0x000fe400018f1484 */
[----:B------:R-:W0:Y:S01]  /*e130*/  @!P1 LDC.64 R14, c[0x0][0x3b8] ;  /* 0x0000ee00ff0e9b82 */ /* 0x000e220000000a00 */
[----:B------:R-:W-:Y:S02]  /*e140*/  @!P1 IMAD R245, R62, R237, RZ ;  /* 0x000000ed3ef59224 */ /* 0x000fe400078e02ff */
[----:B------:R-:W-:Y:S01]  /*e150*/  IMAD.IADD R234, R234, 0x1, R11 ;  /* 0x00000001eaea7824 */ /* 0x000fe200078e020b */
[----:B------:R-:W4:Y:S03]  /*e160*/  @!P1 LDG.E R237, desc[UR36][R12.64] ;  /* 0x000000240ced9981 */ /* 0x000f26000c1e1900 */
[----:B------:R-:W-:Y:S01]  /*e170*/  @!P1 IMAD R132, R245, 0x40, R234 ;  /* 0x00000040f5849824 */ /* 0x000fe200078e02ea */
[----:B------:R0:W5:Y:S03]  /*e180*/  @!P1 LDG.E R85, desc[UR36][R128.64] ;  /* 0x0000002480559981 */ /* 0x000166000c1e1900 */
[----:B------:R-:W-:-:S05]  /*e190*/  @!P1 IMAD.SHL.U32 R132, R132, 0x4, RZ ;  /* 0x0000000484849824 */ /* 0x000fca00078e00ff */
[----:B------:R-:W-:-:S04]  /*e1a0*/  @!P1 IADD3 R230, P3, PT, R57, R132, RZ ;  /* 0x0000008439e69210 */ /* 0x000fc80007f7e0ff */
[----:B------:R-:W-:Y:S02]  /*e1b0*/  @!P1 LEA.HI.X.SX32 R132, R132, R65, 0x1, P3 ;  /* 0x0000004184849211 */ /* 0x000fe400018f0eff */
[----:B0-----:R-:W-:-:S04]  /*e1c0*/  @!P1 LEA R128, P3, R230, R14, 0x2 ;  /* 0x0000000ee6809211 */ /* 0x001fc800078610ff */
[----:B------:R-:W-:Y:S02]  /*e1d0*/  @!P1 LEA.HI.X R129, R230, R15, R132, 0x2, P3 ;  /* 0x0000000fe6819211 */ /* 0x000fe400018f1484 */
[----:B------:R-:W0:Y:S01]  /*e1e0*/  @!P1 LDC.64 R14, c[0x0][0x3b8] ;  /* 0x0000ee00ff0e9b82 */ /* 0x000e220000000a00 */
[----:B------:R-:W-:Y:S01]  /*e1f0*/  IADD3 R234, PT, PT, R234, R11, RZ ;  /* 0x0000000beaea7210 */ /* 0x000fe20007ffe0ff */
[----:B------:R-:W-:Y:S01]  /*e200*/  @!P1 IMAD R245, R62, R235, RZ ;  /* 0x000000eb3ef59224 */ /* 0x000fe200078e02ff */
[----:B------:R0:W5:Y:S04]  /*e210*/  @!P1 LDG.E R86, desc[UR36][R128.64] ;  /* 0x0000002480569981 */ /* 0x000168000c1e1900 */
[----:B------:R-:W4:Y:S01]  /*e220*/  @!P1 LDG.E R235, desc[UR36][R12.64] ;  /* 0x000000240ceb9981 */ /* 0x000f22000c1e1900 */
[----:B------:R-:W-:-:S04]  /*e230*/  @!P1 IMAD R132, R245, 0x40, R234 ;  /* 0x00000040f5849824 */ /* 0x000fc800078e02ea */
        /* <DEDUP_REMOVED lines=10> */
[----:B------:R1:W5:Y:S04]  /*e2e0*/  @!P1 LDG.E R87, desc[UR36][R128.64] ;  /* 0x0000002480579981 */ /* 0x000368000c1e1900 */
[----:B------:R-:W-:-:S04]  /*e2f0*/  @!P1 SHF.L.U32 R132, R132, 0x2, RZ ;  /* 0x0000000284849819 */ /* 0x000fc800000006ff */
[----:B------:R-:W-:Y:S01]  /*e300*/  @!P1 IADD3 R245, P3, PT, R57, R132, RZ ;  /* 0x0000008439f59210 */ /* 0x000fe20007f7e0ff */
[----:B------:R-:W-:Y:S01]  /*e310*/  @!P1 IMAD R231, R62, R231, RZ ;  /* 0x000000e73ee79224 */ /* 0x000fe200078e02ff */
[----:B------:R-:W4:Y:S02]  /*e320*/  @!P1 LDG.E R129, desc[UR36][R12.64] ;  /* 0x000000240c819981 */ /* 0x000f24000c1e1900 */
[----:B------:R-:W-:Y:S02]  /*e330*/  @!P1 LEA.HI.X.SX32 R132, R132, R65, 0x1, P3 ;  /* 0x0000004184849211 */ /* 0x000fe400018f0eff */
[----:B0-----:R-:W-:-:S04]  /*e340*/  @!P1 LEA R244, P3, R245, R14, 0x2 ;  /* 0x0000000ef5f49211 */ /* 0x001fc800078610ff */
[----:B------:R-:W-:Y:S02]  /*e350*/  @!P1 LEA.HI.X R245, R245, R15, R132, 0x2, P3 ;  /* 0x0000000ff5f59211 */ /* 0x000fe400018f1484 */
[----:B------:R-:W0:Y:S01]  /*e360*/  @!P1 LDC.64 R14, c[0x0][0x3b8] ;  /* 0x0000ee00ff0e9b82 */ /* 0x000e220000000a00 */
[----:B------:R-:W-:Y:S02]  /*e370*/  IMAD.IADD R234, R234, 0x1, R11 ;  /* 0x00000001eaea7824 */ /* 0x000fe400078e020b */
[----:B------:R0:W5:Y:S02]  /*e380*/  @!P1 LDG.E R88, desc[UR36][R244.64] ;  /* 0x00000024f4589981 */ /* 0x000164000c1e1900 */
[----:B-1----:R-:W-:Y:S02]  /*e390*/  @!P1 IMAD R128, R231, 0x40, R234 ;  /* 0x00000040e7809824 */ /* 0x002fe400078e02ea */
[----:B--2---:R-:W-:Y:S01]  /*e3a0*/  @!P1 IMAD R131, R62, R131, RZ ;  /* 0x000000833e839224 */ /* 0x004fe200078e02ff */
[----:B------:R-:W2:Y:S01]  /*e3b0*/  @!P1 LDG.E R231, desc[UR36][R12.64] ;  /* 0x000000240ce79981 */ /* 0x000ea2000c1e1900 */
[----:B------:R-:W-:-:S05]  /*e3c0*/  @!P1 IMAD.SHL.U32 R128, R128, 0x4, RZ ;  /* 0x0000000480809824 */ /* 0x000fca00078e00ff */
[----:B------:R-:W-:-:S04]  /*e3d0*/  @!P1 IADD3 R132, P3, PT, R57, R128, RZ ;  /* 0x0000008039849210 */ /* 0x000fc80007f7e0ff */
[----:B------:R-:W-:Y:S02]  /*e3e0*/  @!P1 LEA.HI.X.SX32 R128, R128, R65, 0x1, P3 ;  /* 0x0000004180809211 */ /* 0x000fe400018f0eff */
[----:B0-----:R-:W-:-:S04]  /*e3f0*/  @!P1 LEA R244, P3, R132, R14, 0x2 ;  /* 0x0000000e84f49211 */ /* 0x001fc800078610ff */
[----:B------:R-:W-:Y:S02]  /*e400*/  @!P1 LEA.HI.X R245, R132, R15, R128, 0x2, P3 ;  /* 0x0000000f84f59211 */ /* 0x000fe400018f1480 */
[----:B------:R-:W0:Y:S01]  /*e410*/  @!P1 LDC.64 R14, c[0x0][0x3b8] ;  /* 0x0000ee00ff0e9b82 */ /* 0x000e220000000a00 */
[----:B------:R-:W-:Y:S02]  /*e420*/  IMAD.IADD R234, R234, 0x1, R11 ;  /* 0x00000001eaea7824 */ /* 0x000fe400078e020b */
[----:B------:R1:W5:Y:S03]  /*e430*/  @!P1 LDG.E R89, desc[UR36][R244.64] ;  /* 0x00000024f4599981 */ /* 0x000366000c1e1900 */
[----:B------:R-:W-:-:S05]  /*e440*/  @!P1 LEA R128, R131, R234, 0x6 ;  /* 0x000000ea83809211 */ /* 0x000fca00078e30ff */
[----:B------:R-:W-:-:S05]  /*e450*/  @!P1 IMAD.SHL.U32 R128, R128, 0x4, RZ ;  /* 0x0000000480809824 */ /* 0x000fca00078e00ff */
[----:B------:R-:W-:-:S04]  /*e460*/  @!P1 IADD3 R131, P3, PT, R57, R128, RZ ;  /* 0x0000008039839210 */ /* 0x000fc80007f7e0ff */
[----:B------:R-:W-:Y:S02]  /*e470*/  @!P1 LEA.HI.X.SX32 R132, R128, R65, 0x1, P3 ;  /* 0x0000004180849211 */ /* 0x000fe400018f0eff */
[----:B0-----:R-:W-:-:S04]  /*e480*/  @!P1 LEA R128, P3, R131, R14, 0x2 ;  /* 0x0000000e83809211 */ /* 0x001fc800078610ff */
[----:B------:R-:W-:Y:S02]  /*e490*/  @!P1 LEA.HI.X R131, R131, R15, R132, 0x2, P3 ;  /* 0x0000000f83839211 */ /* 0x000fe400018f1484 */
[----:B------:R-:W0:Y:S03]  /*e4a0*/  @!P1 LDC.64 R14, c[0x0][0x3b8] ;  /* 0x0000ee00ff0e9b82 */ /* 0x000e260000000a00 */
[----:B-1----:R-:W-:Y:S02]  /*e4b0*/  @!P1 IMAD.MOV.U32 R245, RZ, RZ, R131 ;  /* 0x000000fffff59224 */ /* 0x002fe400078e0083 */
[----:B------:R-:W2:Y:S01]  /*e4c0*/  @!P1 LDG.E R131, desc[UR36][R12.64] ;  /* 0x000000240c839981 */ /* 0x000ea2000c1e1900 */
[----:B---3--:R-:W-:Y:S02]  /*e4d0*/  @!P1 IMAD R243, R62, R243, RZ ;  /* 0x000000f33ef39224 */ /* 0x008fe400078e02ff */
[----:B------:R-:W-:-:S02]  /*e4e0*/  IMAD.IADD R234, R234, 0x1, R11 ;  /* 0x00000001eaea7824 */ /* 0x000fc400078e020b */
[----:B------:R-:W-:-:S03]  /*e4f0*/  @!P1 IMAD.MOV.U32 R244, RZ, RZ, R128 ;  /* 0x000000fffff49224 */ /* 0x000fc600078e0080 */
[----:B------:R-:W-:Y:S02]  /*e500*/  @!P1 LEA R128, R243, R234, 0x6 ;  /* 0x000000eaf3809211 */ /* 0x000fe400078e30ff */
[----:B------:R4:W5:Y:S03]  /*e510*/  @!P1 LDG.E R90, desc[UR36][R244.64] ;  /* 0x00000024f45a9981 */ /* 0x000966000c1e1900 */
[----:B------:R-:W-:-:S05]  /*e520*/  @!P1 IMAD.SHL.U32 R128, R128, 0x4, RZ ;  /* 0x0000000480809824 */ /* 0x000fca00078e00ff */
[----:B------:R-:W-:-:S04]  /*e530*/  @!P1 IADD3 R243, P3, PT, R57, R128, RZ ;  /* 0x0000008039f39210 */ /* 0x000fc80007f7e0ff */
[----:B------:R-:W-:Y:S02]  /*e540*/  @!P1 LEA.HI.X.SX32 R128, R128, R65, 0x1, P3 ;  /* 0x0000004180809211 */ /* 0x000fe400018f0eff */
[----:B0-----:R-:W-:-:S04]  /*e550*/  @!P1 LEA R242, P3, R243, R14, 0x2 ;  /* 0x0000000ef3f29211 */ /* 0x001fc800078610ff */
[----:B------:R-:W-:Y:S02]  /*e560*/  @!P1 LEA.HI.X R243, R243, R15, R128, 0x2, P3 ;  /* 0x0000000ff3f39211 */ /* 0x000fe400018f1480 */
[----:B------:R-:W0:Y:S01]  /*e570*/  @!P1 LDC.64 R14, c[0x0][0x3b8] ;  /* 0x0000ee00ff0e9b82 */ /* 0x000e220000000a00 */
[----:B----4-:R-:W-:Y:S02]  /*e580*/  @!P1 IMAD R245, R62, R133, RZ ;  /* 0x000000853ef59224 */ /* 0x010fe400078e02ff */
[----:B------:R-:W3:Y:S01]  /*e590*/  @!P1 LDG.E R133, desc[UR36][R12.64] ;  /* 0x000000240c859981 */ /* 0x000ee2000c1e1900 */
[----:B------:R-:W-:Y:S02]  /*e5a0*/  IMAD.IADD R128, R234, 0x1, R11 ;  /* 0x00000001ea807824 */ /* 0x000fe400078e020b */
[----:B------:R-:W-:Y:S01]  /*e5b0*/  @!P1 IMAD R241, R62, R241, RZ ;  /* 0x000000f13ef19224 */ /* 0x000fe200078e02ff */
[----:B------:R1:W5:Y:S01]  /*e5c0*/  @!P1 LDG.E R91, desc[UR36][R242.64] ;  /* 0x00000024f25b9981 */ /* 0x000362000c1e1900 */
[----:B------:R-:W-:-:S03]  /*e5d0*/  @!P1 IMAD R132, R245, 0x40, R128 ;  /* 0x00000040f5849824 */ /* 0x000fc600078e0280 */
[----:B------:R-:W4:Y:S01]  /*e5e0*/  @!P1 LDG.E R245, desc[UR36][R12.64] ;  /* 0x000000240cf59981 */ /* 0x000f22000c1e1900 */
[----:B------:R-:W-:-:S05]  /*e5f0*/  @!P1 IMAD.SHL.U32 R132, R132, 0x4, RZ ;  /* 0x0000000484849824 */ /* 0x000fca00078e00ff */
[----:B------:R-:W-:-:S04]  /*e600*/  @!P1 IADD3 R247, P3, PT, R57, R132, RZ ;  /* 0x0000008439f79210 */ /* 0x000fc80007f7e0ff */
[----:B------:R-:W-:Y:S02]  /*e610*/  @!P1 LEA.HI.X.SX32 R132, R132, R65, 0x1, P3 ;  /* 0x0000004184849211 */ /* 0x000fe400018f0eff */
[----:B0-----:R-:W-:-:S04]  /*e620*/  @!P1 LEA R240, P3, R247, R14, 0x2 ;  /* 0x0000000ef7f09211 */ /* 0x001fc800078610ff */
[----:B------:R-:W-:Y:S02]  /*e630*/  @!P1 LEA.HI.X R247, R247, R15, R132, 0x2, P3 ;  /* 0x0000000ff7f79211 */ /* 0x000fe400018f1484 */
[----:B------:R-:W0:Y:S01]  /*e640*/  @!P1 LDC.64 R14, c[0x0][0x3b8] ;  /* 0x0000ee00ff0e9b82 */ /* 0x000e220000000a00 */
[----:B------:R-:W-:-:S04]  /*e650*/  @!P1 IMAD.SHL.U32 R249, R241, 0x100, RZ ;  /* 0x00000100f1f99824 */ /* 0x000fc800078e00ff */
[----:B------:R-:W-:-:S05]  /*e660*/  @!P1 IMAD.IADD R130, R130, 0x1, R249 ;  /* 0x0000000182829824 */ /* 0x000fca00078e02f9 */
[----:B-1----:R-:W-:-:S04]  /*e670*/  @!P1 IADD3 R243, P3, PT, R57, R130, RZ ;  /* 0x0000008239f39210 */ /* 0x002fc80007f7e0ff */
[----:B------:R-:W-:Y:S01]  /*e680*/  @!P1 LEA.HI.X.SX32 R132, R130, R65, 0x1, P3 ;  /* 0x0000004182849211 */ /* 0x000fe200018f0eff */
[----:B------:R-:W-:Y:S02]  /*e690*/  @!P1 IMAD.MOV.U32 R241, RZ, RZ, R247 ;  /* 0x000000fffff19224 */ /* 0x000fe400078e00f7 */
[----:B------:R-:W-:-:S03]  /*e6a0*/  IMAD.IADD R234, R128, 0x1, R11 ;  /* 0x0000000180ea7824 */ /* 0x000fc600078e020b */
[----:B------:R1:W5:Y:S01]  /*e6b0*/  @!P1 LDG.E R92, desc[UR36][R240.64] ;  /* 0x00000024f05c9981 */ /* 0x000362000c1e1900 */
[----:B0-----:R-:W-:-:S04]  /*e6c0*/  @!P1 LEA R130, P3, R243, R14, 0x2 ;  /* 0x0000000ef3829211 */ /* 0x001fc800078610ff */
[----:B------:R-:W-:Y:S01]  /*e6d0*/  @!P1 LEA.HI.X R243, R243, R15, R132, 0x2, P3 ;  /* 0x0000000ff3f39211 */ /* 0x000fe200018f1484 */
[----:B------:R-:W-:-:S03]  /*e6e0*/  IMAD.IADD R230, R234, 0x1, R11 ;  /* 0x00000001eae67824 */ /* 0x000fc600078e020b */
[----:B-1----:R-:W-:Y:S02]  /*e6f0*/  @!P1 MOV R241, R243 ;  /* 0x000000f300f19202 */ /* 0x002fe40000000f00 */
[----:B------:R-:W4:Y:S01]  /*e700*/  @!P1 LDG.E R243, desc[UR36][R12.64] ;  /* 0x000000240cf39981 */ /* 0x000f22000c1e1900 */
[--C-:B------:R-:W-:Y:S02]  /*e710*/  IMAD.IADD R132, R230, 0x1, R11.reuse ;  /* 0x00000001e6847824 */ /* 0x100fe400078e020b */
[----:B------:R-:W-:Y:S02]  /*e720*/  @!P1 IMAD.MOV.U32 R240, RZ, RZ, R130 ;  /* 0x000000fffff09224 */ /* 0x000fe400078e0082 */
[----:B------:R-:W-:-:S03]  /*e730*/  IMAD.IADD R130, R132, 0x1, R11 ;  /* 0x0000000184827824 */ /* 0x000fc600078e020b */
[----:B------:R-:W5:Y:S02]  /*e740*/  @!P1 LDG.E R98, desc[UR36][R240.64] ;  /* 0x00000024f0629981 */ /* 0x000f64000c1e1900 */
[----:B------:R-:W-:-:S05]  /*e750*/  IADD3 R128, PT, PT, R130, R11, RZ ;  /* 0x0000000b82807210 */ /* 0x000fca0007ffe0ff */
[----:B------:R-:W-:Y:S01]  /*e760*/  @!P1 IMAD R232, R128, 0x4, R249 ;  /* 0x0000000480e89824 */ /* 0x000fe200078e02f9 */
[----:B------:R-:W4:Y:S04]  /*e770*/  @!P1 LDG.E R241, desc[UR36][R12.64] ;  /* 0x000000240cf19981 */ /* 0x000f28000c1e1900 */
[----:B------:R-:W-:-:S04]  /*e780*/  @!P1 IADD3 R247, P3, PT, R57, R232, RZ ;  /* 0x000000e839f79210 */ /* 0x000fc80007f7e0ff */
[----:B------:R-:W-:Y:S02]  /*e790*/  @!P1 LEA.HI.X.SX32 R232, R232, R65, 0x1, P3 ;  /* 0x00000041e8e89211 */ /* 0x000fe400018f0eff */
[----:B------:R-:W-:-:S04]  /*e7a0*/  @!P1 LEA R246, P3, R247, R14, 0x2 ;  /* 0x0000000ef7f69211 */ /* 0x000fc800078610ff */
[----:B------:R-:W-:Y:S02]  /*e7b0*/  @!P1 LEA.HI.X R247, R247, R15, R232, 0x2, P3 ;  /* 0x0000000ff7f79211 */ /* 0x000fe400018f14e8 */
[----:B------:R-:W0:Y:S01]  /*e7c0*/  @!P1 LDC.64 R14, c[0x0][0x3b8] ;  /* 0x0000ee00ff0e9b82 */ /* 0x000e220000000a00 */
[----:B------:R-:W-:Y:S02]  /*e7d0*/  @!P1 IMAD R239, R62, R239, RZ ;  /* 0x000000ef3eef9224 */ /* 0x000fe400078e02ff */
[----:B------:R0:W5:Y:S02]  /*e7e0*/  @!P1 LDG.E R97, desc[UR36][R246.64] ;  /* 0x00000024f6619981 */ /* 0x000164000c1e1900 */
[----:B------:R-:W-:Y:S02]  /*e7f0*/  @!P1 IMAD R232, R239, 0x40, R234 ;  /* 0x00000040efe89824 */ /* 0x000fe400078e02ea */
[----:B------:R-:W4:Y:S02]  /*e800*/  @!P1 LDG.E R239, desc[UR36][R12.64] ;  /* 0x000000240cef9981 */ /* 0x000f24000c1e1900 */
[----:B------:R-:W-:-:S05]  /*e810*/  @!P1 IMAD.SHL.U32 R232, R232, 0x4, RZ ;  /* 0x00000004e8e89824 */ /* 0x000fca00078e00ff */
[----:B------:R-:W-:-:S04]  /*e820*/  @!P1 IADD3 R234, P3, PT, R57, R232, RZ ;  /* 0x000000e839ea9210 */ /* 0x000fc80007f7e0ff */
[----:B------:R-:W-:Y:S02]  /*e830*/  @!P1 LEA.HI.X.SX32 R232, R232, R65, 0x1, P3 ;  /* 0x00000041e8e89211 */ /* 0x000fe400018f0eff */
[----:B0-----:R-:W-:-:S04]  /*e840*/  @!P1 LEA R246, P3, R234, R14, 0x2 ;  /* 0x0000000eeaf69211 */ /* 0x001fc800078610ff */
[----:B------:R-:W-:Y:S02]  /*e850*/  @!P1 LEA.HI.X R247, R234, R15, R232, 0x2, P3 ;  /* 0x0000000feaf79211 */ /* 0x000fe400018f14e8 */
[----:B------:R-:W0:Y:S01]  /*e860*/  @!P1 LDC.64 R14, c[0x0][0x3b8] ;  /* 0x0000ee00ff0e9b82 */ /* 0x000e220000000a00 */
[----:B------:R-:W-:Y:S02]  /*e870*/  @!P1 IMAD R237, R62, R237, RZ ;  /* 0x000000ed3eed9224 */ /* 0x000fe400078e02ff */
[----:B------:R0:W5:Y:S02]  /*e880*/  @!P1 LDG.E R93, desc[UR36][R246.64] ;  /* 0x00000024f65d9981 */ /* 0x000164000c1e1900 */
[----:B------:R-:W-:Y:S02]  /*e890*/  @!P1 IMAD R230, R237, 0x40, R230 ;  /* 0x00000040ede69824 */ /* 0x000fe400078e02e6 */
[----:B------:R-:W4:Y:S03]  /*e8a0*/  @!P1 LDG.E R237, desc[UR36][R12.64] ;  /* 0x000000240ced9981 */ /* 0x000f26000c1e1900 */
[----:B------:R-:W-:-:S04]  /*e8b0*/  @!P1 SHF.L.U32 R230, R230, 0x2, RZ ;  /* 0x00000002e6e69819 */ /* 0x000fc800000006ff */
        /* <DEDUP_REMOVED lines=15> */
[----:B------:R-:W-:-:S04]  /*e9b0*/  @!P1 IMAD R233, R62, R233, RZ ;  /* 0x000000e93ee99224 */ /* 0x000fc800078e02ff */
[----:B------:R-:W-:Y:S02]  /*e9c0*/  @!P1 IMAD R130, R233, 0x40, R130 ;  /* 0x00000040e9829824 */ /* 0x000fe400078e0282 */
[----:B------:R-:W-:Y:S02]  /*e9d0*/  @!P1 IMAD.MOV.U32 R233, RZ, RZ, R249 ;  /* 0x000000ffffe99224 */ /* 0x000fe400078e00f9 */
[----:B-1----:R-:W-:Y:S01]  /*e9e0*/  @!P1 IMAD R247, R62, R129, RZ ;  /* 0x000000813ef79224 */ /* 0x002fe200078e02ff */
[----:B------:R-:W-:Y:S01]  /*e9f0*/  @!P1 SHF.L.U32 R130, R130, 0x2, RZ ;  /* 0x0000000282829819 */ /* 0x000fe200000006ff */
[----:B------:R-:W4:Y:S03]  /*ea00*/  @!P1 LDG.E R129, desc[UR36][R12.64] ;  /* 0x000000240c819981 */ /* 0x000f26000c1e1900 */
[----:B------:R-:W-:Y:S01]  /*ea10*/  @!P1 IADD3 R132, P3, PT, R57, R130, RZ ;  /* 0x0000008239849210 */ /* 0x000fe20007f7e0ff */
[----:B------:R0:W5:Y:S03]  /*ea20*/  @!P1 LDG.E R95, desc[UR36][R232.64] ;  /* 0x00000024e85f9981 */ /* 0x000166000c1e1900 */
[----:B------:R-:W-:Y:S01]  /*ea30*/  @!P1 LEA.HI.X.SX32 R130, R130, R65, 0x1, P3 ;  /* 0x0000004182829211 */ /* 0x000fe200018f0eff */
[----:B------:R-:W4:Y:S01]  /*ea40*/  @!P1 LDG.E R249, desc[UR36][R12.64] ;  /* 0x000000240cf99981 */ /* 0x000f22000c1e1900 */
[----:B0-----:R-:W-:-:S04]  /*ea50*/  @!P1 LEA R232, P3, R132, R14, 0x2 ;  /* 0x0000000e84e89211 */ /* 0x001fc800078610ff */
[----:B------:R-:W-:Y:S02]  /*ea60*/  @!P1 LEA.HI.X R233, R132, R15, R130, 0x2, P3 ;  /* 0x0000000f84e99211 */ /* 0x000fe400018f1482 */
[----:B------:R-:W0:Y:S01]  /*ea70*/  @!P1 LDC.64 R14, c[0x0][0x3b8] ;  /* 0x0000ee00ff0e9b82 */ /* 0x000e220000000a00 */
[----:B------:R-:W-:Y:S02]  /*ea80*/  IMAD R130, R11, 0x2, R128 ;  /* 0x000000020b827824 */ /* 0x000fe400078e0280 */
[----:B--2---:R-:W-:Y:S01]  /*ea90*/  @!P1 IMAD R231, R62, R231, RZ ;  /* 0x000000e73ee79224 */ /* 0x004fe200078e02ff */
[----:B------:R-:W5:Y:S01]  /*eaa0*/  @!P1 LDG.E R96, desc[UR36][R232.64] ;  /* 0x00000024e8609981 */ /* 0x000f62000c1e1900 */
[----:B------:R-:W-:-:S04]  /*eab0*/  @!P1 IMAD R128, R247, 0x40, R130 ;  /* 0x00000040f7809824 */ /* 0x000fc800078e0282 */
[----:B------:R-:W-:-:S05]  /*eac0*/  @!P1 IMAD.SHL.U32 R128, R128, 0x4, RZ ;  /* 0x0000000480809824 */ /* 0x000fca00078e00ff */
[----:B------:R-:W-:Y:S01]  /*ead0*/  @!P1 IADD3 R247, P3, PT, R57, R128, RZ ;  /* 0x0000008039f79210 */ /* 0x000fe20007f7e0ff */
[----:B------:R-:W-:Y:S01]  /*eae0*/  IMAD.IADD R132, R130, 0x1, R11 ;  /* 0x0000000182847824 */ /* 0x000fe200078e020b */
[----:B------:R-:W2:Y:S02]  /*eaf0*/  @!P1 LDG.E R233, desc[UR36][R12.64] ;  /* 0x000000240ce99981 */ /* 0x000ea4000c1e1900 */
[----:B------:R-:W-:Y:S02]  /*eb00*/  @!P1 LEA.HI.X.SX32 R128, R128, R65, 0x1, P3 ;  /* 0x0000004180809211 */ /* 0x000fe400018f0eff */
[----:B0-----:R-:W-:-:S04]  /*eb10*/  @!P1 LEA R246, P3, R247, R14, 0x2 ;  /* 0x0000000ef7f69211 */ /* 0x001fc800078610ff */
[----:B------:R-:W-:Y:S02]  /*eb20*/  @!P1 LEA.HI.X R247, R247, R15, R128, 0x2, P3 ;  /* 0x0000000ff7f79211 */ /* 0x000fe400018f1480 */
[----:B------:R-:W0:Y:S01]  /*eb30*/  @!P1 LDC.64 R14, c[0x0][0x3b8] ;  /* 0x0000ee00ff0e9b82 */ /* 0x000e220000000a00 */
        /* <DEDUP_REMOVED lines=10> */
[----:B------:R1:W5:Y:S03]  /*ebe0*/  @!P1 LDG.E R100, desc[UR36][R246.64] ;  /* 0x00000024f6649981 */ /* 0x000366000c1e1900 */
[----:B------:R-:W-:Y:S02]  /*ebf0*/  @!P1 IMAD R128, R131, 0x40, R132 ;  /* 0x0000004083809824 */ /* 0x000fe400078e0284 */
[----:B------:R-:W2:Y:S02]  /*ec00*/  @!P1 LDG.E R131, desc[UR36][R12.64] ;  /* 0x000000240c839981 */ /* 0x000ea4000c1e1900 */
[----:B------:R-:W-:-:S05]  /*ec10*/  @!P1 IMAD.SHL.U32 R128, R128, 0x4, RZ ;  /* 0x0000000480809824 */ /* 0x000fca00078e00ff */
[----:B------:R-:W-:-:S04]  /*ec20*/  @!P1 IADD3 R231, P3, PT, R57, R128, RZ ;  /* 0x0000008039e79210 */ /* 0x000fc80007f7e0ff */
[----:B------:R-:W-:Y:S02]  /*ec30*/  @!P1 LEA.HI.X.SX32 R130, R128, R65, 0x1, P3 ;  /* 0x0000004180829211 */ /* 0x000fe400018f0eff */
[----:B0-----:R-:W-:-:S04]  /*ec40*/  @!P1 LEA R128, P3, R231, R14, 0x2 ;  /* 0x0000000ee7809211 */ /* 0x001fc800078610ff */
[----:B------:R-:W-:Y:S02]  /*ec50*/  @!P1 LEA.HI.X R231, R231, R15, R130, 0x2, P3 ;  /* 0x0000000fe7e79211 */ /* 0x000fe400018f1482 */
[----:B------:R-:W0:Y:S01]  /*ec60*/  @!P1 LDC.64 R14, c[0x0][0x3b8] ;  /* 0x0000ee00ff0e9b82 */ /* 0x000e220000000a00 */
[----:B---3--:R-:W-:Y:S02]  /*ec70*/  @!P1 IMAD R133, R62, R133, RZ ;  /* 0x000000853e859224 */ /* 0x008fe400078e02ff */
[----:B------:R-:W-:Y:S01]  /*ec80*/  IMAD.IADD R132, R132, 0x1, R11 ;  /* 0x0000000184847824 */ /* 0x000fe200078e020b */
[----:B-1----:R-:W-:Y:S01]  /*ec90*/  @!P1 MOV R246, R128 ;  /* 0x0000008000f69202 */ /* 0x002fe20000000f00 */
[----:B------:R-:W-:Y:S02]  /*eca0*/  @!P1 IMAD.MOV.U32 R247, RZ, RZ, R231 ;  /* 0x000000fffff79224 */ /* 0x000fe400078e00e7 */
[----:B------:R-:W-:Y:S01]  /*ecb0*/  @!P1 IMAD R128, R133, 0x40, R132 ;  /* 0x0000004085809824 */ /* 0x000fe200078e0284 */
[----:B------:R-:W3:Y:S03]  /*ecc0*/  @!P1 LDG.E R231, desc[UR36][R12.64] ;  /* 0x000000240ce79981 */ /* 0x000ee6000c1e1900 */
[----:B------:R-:W-:Y:S01]  /*ecd0*/  @!P1 IMAD.SHL.U32 R128, R128, 0x4, RZ ;  /* 0x0000000480809824 */ /* 0x000fe200078e00ff */
[----:B------:R0:W5:Y:S04]  /*ece0*/  @!P1 LDG.E R101, desc[UR36][R246.64] ;  /* 0x00000024f6659981 */ /* 0x000168000c1e1900 */
[----:B------:R-:W-:Y:S01]  /*ecf0*/  @!P1 IADD3 R130, P3, PT, R57, R128, RZ ;  /* 0x0000008039829210 */ /* 0x000fe20007f7e0ff */
[----:B----4-:R-:W-:Y:S01]  /*ed00*/  @!P1 IMAD R245, R62, R245, RZ ;  /* 0x000000f53ef59224 */ /* 0x010fe200078e02ff */
[----:B------:R-:W4:Y:S02]  /*ed10*/  @!P1 LDG.E R133, desc[UR36][R12.64] ;  /* 0x000000240c859981 */ /* 0x000f24000c1e1900 */
[----:B------:R-:W-:-:S02]  /*ed20*/  @!P1 LEA.HI.X.SX32 R128, R128, R65, 0x1, P3 ;  /* 0x0000004180809211 */ /* 0x000fc400018f0eff */
[----:B0-----:R-:W-:-:S04]  /*ed30*/  @!P1 LEA R246, P3, R130, R14, 0x2 ;  /* 0x0000000e82f69211 */ /* 0x001fc800078610ff */
[----:B------:R-:W-:Y:S02]  /*ed40*/  @!P1 LEA.HI.X R247, R130, R15, R128, 0x2, P3 ;  /* 0x0000000f82f79211 */ /* 0x000fe400018f1480 */
[----:B------:R-:W0:Y:S01]  /*ed50*/  @!P1 LDC.64 R14, c[0x0][0x3b8] ;  /* 0x0000ee00ff0e9b82 */ /* 0x000e220000000a00 */
[----:B------:R-:W-:Y:S01]  /*ed60*/  IADD3 R132, PT, PT, R132, R11, RZ ;  /* 0x0000000b84847210 */ /* 0x000fe20007ffe0ff */
[----:B------:R-:W4:Y:S04]  /*ed70*/  @!P1 LDG.E R130, desc[UR36][R12.64] ;  /* 0x000000240c829981 */ /* 0x000f28000c1e1900 */
[----:B------:R-:W-:Y:S01]  /*ed80*/  @!P1 IMAD R128, R245, 0x40, R132 ;  /* 0x00000040f5809824 */ /* 0x000fe200078e0284 */
[----:B------:R-:W5:Y:S03]  /*ed90*/  @!P1 LDG.E R102, desc[UR36][R246.64] ;  /* 0x00000024f6669981 */ /* 0x000f66000c1e1900 */
[----:B------:R-:W-:-:S05]  /*eda0*/  @!P1 IMAD.SHL.U32 R128, R128, 0x4, RZ ;  /* 0x0000000480809824 */ /* 0x000fca00078e00ff */
[----:B------:R-:W-:Y:S01]  /*edb0*/  @!P1 IADD3 R245, P3, PT, R57, R128, RZ ;  /* 0x0000008039f59210 */ /* 0x000fe20007f7e0ff */
[----:B------:R-:W-:Y:S01]  /*edc0*/  IMAD.IADD R132, R132, 0x1, R11 ;  /* 0x0000000184847824 */ /* 0x000fe200078e020b */
[----:B------:R-:W4:Y:S02]  /*edd0*/  @!P1 LDG.E R247, desc[UR36][R12.64] ;  /* 0x000000240cf79981 */ /* 0x000f24000c1e1900 */
[----:B------:R-:W-:Y:S02]  /*ede0*/  @!P1 LEA.HI.X.SX32 R128, R128, R65, 0x1, P3 ;  /* 0x0000004180809211 */ /* 0x000fe400018f0eff */
[----:B0-----:R-:W-:-:S04]  /*edf0*/  @!P1 LEA R244, P3, R245, R14, 0x2 ;  /* 0x0000000ef5f49211 */ /* 0x001fc800078610ff */
[----:B------:R-:W-:Y:S02]  /*ee00*/  @!P1 LEA.HI.X R245, R245, R15, R128, 0x2, P3 ;  /* 0x0000000ff5f59211 */ /* 0x000fe400018f1480 */
[----:B------:R-:W0:Y:S01]  /*ee10*/  @!P1 LDC.64 R14, c[0x0][0x3b8] ;  /* 0x0000ee00ff0e9b82 */ /* 0x000e220000000a00 */
[----:B------:R-:W-:Y:S02]  /*ee20*/  @!P1 IMAD R243, R62, R243, RZ ;  /* 0x000000f33ef39224 */ /* 0x000fe400078e02ff */
[----:B------:R-:W5:Y:S02]  /*ee30*/  @!P1 LDG.E R103, desc[UR36][R244.64] ;  /* 0x00000024f4679981 */ /* 0x000f64000c1e1900 */
[----:B------:R-:W-:-:S05]  /*ee40*/  @!P1 IMAD R128, R243, 0x40, R132 ;  /* 0x00000040f3809824 */ /* 0x000fca00078e0284 */
[----:B------:R-:W-:Y:S01]  /*ee50*/  @!P1 SHF.L.U32 R128, R128, 0x2, RZ ;  /* 0x0000000280809819 */ /* 0x000fe200000006ff */
[----:B------:R-:W4:Y:S03]  /*ee60*/  @!P1 LDG.E R245, desc[UR36][R12.64] ;  /* 0x000000240cf59981 */ /* 0x000f26000c1e1900 */
[----:B------:R-:W-:-:S04]  /*ee70*/  @!P1 IADD3 R243, P3, PT, R57, R128, RZ ;  /* 0x0000008039f39210 */ /* 0x000fc80007f7e0ff */
[----:B------:R-:W-:Y:S02]  /*ee80*/  @!P1 LEA.HI.X.SX32 R128, R128, R65, 0x1, P3 ;  /* 0x0000004180809211 */ /* 0x000fe400018f0eff */
[----:B0-----:R-:W-:-:S04]  /*ee90*/  @!P1 LEA R242, P3, R243, R14, 0x2 ;  /* 0x0000000ef3f29211 */ /* 0x001fc800078610ff */
[----:B------:R-:W-:Y:S02]  /*eea0*/  @!P1 LEA.HI.X R243, R243, R15, R128, 0x2, P3 ;  /* 0x0000000ff3f39211 */ /* 0x000fe400018f1480 */
[----:B------:R-:W0:Y:S01]  /*eeb0*/  @!P1 LDC.64 R14, c[0x0][0x3b8] ;  /* 0x0000ee00ff0e9b82 */ /* 0x000e220000000a00 */
[----:B------:R-:W-:Y:S02]  /*eec0*/  @!P1 IMAD R241, R62, R241, RZ ;  /* 0x000000f13ef19224 */ /* 0x000fe400078e02ff */
[----:B------:R-:W-:Y:S01]  /*eed0*/  IMAD.IADD R132, R132, 0x1, R11 ;  /* 0x0000000184847824 */ /* 0x000fe200078e020b */
[----:B------:R-:W5:Y:S03]  /*eee0*/  @!P1 LDG.E R104, desc[UR36][R242.64] ;  /* 0x00000024f2689981 */ /* 0x000f66000c1e1900 */
[----:B------:R-:W-:-:S04]  /*eef0*/  @!P1 IMAD R128, R241, 0x40, R132 ;  /* 0x00000040f1809824 */ /* 0x000fc800078e0284 */
[----:B------:R-:W-:Y:S02]  /*ef00*/  @!P1 IMAD.SHL.U32 R128, R128, 0x4, RZ ;  /* 0x0000000480809824 */ /* 0x000fe400078e00ff */
[----:B------:R-:W-:Y:S01]  /*ef10*/  @!P1 IMAD R239, R62, R239, RZ ;  /* 0x000000ef3eef9224 */ /* 0x000fe200078e02ff */
[----:B------:R-:W4:Y:S02]  /*ef20*/  @!P1 LDG.E R243, desc[UR36][R12.64] ;  /* 0x000000240cf39981 */ /* 0x000f24000c1e1900 */
[----:B------:R-:W-:-:S04]  /*ef30*/  @!P1 IADD3 R241, P3, PT, R57, R128, RZ ;  /* 0x0000008039f19210 */ /* 0x000fc80007f7e0ff */
[----:B------:R-:W-:Y:S02]  /*ef40*/  @!P1 LEA.HI.X.SX32 R128, R128, R65, 0x1, P3 ;  /* 0x0000004180809211 */ /* 0x000fe400018f0eff */
[----:B0-----:R-:W-:-:S04]  /*ef50*/  @!P1 LEA R240, P3, R241, R14, 0x2 ;  /* 0x0000000ef1f09211 */ /* 0x001fc800078610ff */
[----:B------:R-:W-:Y:S02]  /*ef60*/  @!P1 LEA.HI.X R241, R241, R15, R128, 0x2, P3 ;  /* 0x0000000ff1f19211 */ /* 0x000fe400018f1480 */
[----:B------:R-:W4:Y:S01]  /*ef70*/  @!P1 LDG.E R128, desc[UR36][R12.64] ;  /* 0x000000240c809981 */ /* 0x000f22000c1e1900 */
[----:B------:R-:W0:Y:S01]  /*ef80*/  @!P1 LDC.64 R14, c[0x0][0x3b8] ;  /* 0x0000ee00ff0e9b82 */ /* 0x000e220000000a00 */
[----:B------:R-:W-:Y:S02]  /*ef90*/  IMAD.IADD R230, R132, 0x1, R11 ;  /* 0x0000000184e67824 */ /* 0x000fe400078e020b */
[----:B------:R-:W5:Y:S03]  /*efa0*/  @!P1 LDG.E R105, desc[UR36][R240.64] ;  /* 0x00000024f0699981 */ /* 0x000f66000c1e1900 */
[----:B------:R-:W-:-:S05]  /*efb0*/  @!P1 LEA R132, R239, R230, 0x6 ;  /* 0x000000e6ef849211 */ /* 0x000fca00078e30ff */
[----:B------:R-:W-:Y:S02]  /*efc0*/  @!P1 IMAD.SHL.U32 R132, R132, 0x4, RZ ;  /* 0x0000000484849824 */ /* 0x000fe400078e00ff */
[----:B------:R-:W-:Y:S01]  /*efd0*/  @!P1 IMAD R237, R62, R237, RZ ;  /* 0x000000ed3eed9224 */ /* 0x000fe200078e02ff */
[----:B------:R-:W4:Y:S02]  /*efe0*/  @!P1 LDG.E R241, desc[UR36][R12.64] ;  /* 0x000000240cf19981 */ /* 0x000f24000c1e1900 */
[----:B------:R-:W-:-:S04]  /*eff0*/  @!P1 IADD3 R239, P3, PT, R57, R132, RZ ;  /* 0x0000008439ef9210 */ /* 0x000fc80007f7e0ff */
[----:B------:R-:W-:Y:S02]  /*f000*/  @!P1 LEA.HI.X.SX32 R132, R132, R65, 0x1, P3 ;  /* 0x0000004184849211 */ /* 0x000fe400018f0eff */
[----:B0-----:R-:W-:-:S04]  /*f010*/  @!P1 LEA R238, P3, R239, R14, 0x2 ;  /* 0x0000000eefee9211 */ /* 0x001fc800078610ff */
[----:B------:R-:W-:Y:S02]  /*f020*/  @!P1 LEA.HI.X R239, R239, R15, R132, 0x2, P3 ;  /* 0x0000000fefef9211 */ /* 0x000fe400018f1484 */
[----:B------:R-:W0:Y:S01]  /*f030*/  @!P1 LDC.64 R14, c[0x0][0x3b8] ;  /* 0x0000ee00ff0e9b82 */ /* 0x000e220000000a00 */
[----:B------:R-:W-:Y:S02]  /*f040*/  IMAD.IADD R230, R230, 0x1, R11 ;  /* 0x00000001e6e67824 */ /* 0x000fe400078e020b */
[----:B------:R-:W5:Y:S02]  /*f050*/  @!P1 LDG.E R106, desc[UR36][R238.64] ;  /* 0x00000024ee6a9981 */ /* 0x000f64000c1e1900 */
        /* <DEDUP_REMOVED lines=9> */
[----:B------:R-:W-:Y:S02]  /*f0f0*/  IADD3 R230, PT, PT, R230, R11, RZ ;  /* 0x0000000be6e67210 */ /* 0x000fe40007ffe0ff */
        /* <DEDUP_REMOVED lines=20> */
[----:B--2---:R-:W-:Y:S02]  /*f240*/  @!P1 IMAD R233, R62, R233, RZ ;  /* 0x000000e93ee99224 */ /* 0x004fe400078e02ff */
[----:B------:R-:W-:Y:S01]  /*f250*/  IMAD.IADD R230, R232, 0x1, R11 ;  /* 0x00000001e8e67824 */ /* 0x000fe200078e020b */
[----:B------:R1:W5:Y:S03]  /*f260*/  @!P1 LDG.E R109, desc[UR36][R234.64] ;  /* 0x00000024ea6d9981 */ /* 0x000366000c1e1900 */
[----:B------:R-:W-:-:S04]  /*f270*/  @!P1 IMAD R132, R233, 0x40, R230 ;  /* 0x00000040e9849824 */ /* 0x000fc800078e02e6 */
[----:B------:R-:W-:-:S05]  /*f280*/  @!P1 IMAD.SHL.U32 R132, R132, 0x4, RZ ;  /* 0x0000000484849824 */ /* 0x000fca00078e00ff */
[----:B------:R-:W-:-:S04]  /*f290*/  @!P1 IADD3 R233, P3, PT, R57, R132, RZ ;  /* 0x0000008439e99210 */ /* 0x000fc80007f7e0ff */
[----:B------:R-:W-:Y:S02]  /*f2a0*/  @!P1 LEA.HI.X.SX32 R132, R132, R65, 0x1, P3 ;  /* 0x0000004184849211 */ /* 0x000fe400018f0eff */
[----:B0-----:R-:W-:-:S04]  /*f2b0*/  @!P1 LEA R232, P3, R233, R14, 0x2 ;  /* 0x0000000ee9e89211 */ /* 0x001fc800078610ff */
[----:B------:R-:W-:Y:S02]  /*f2c0*/  @!P1 LEA.HI.X R233, R233, R15, R132, 0x2, P3 ;  /* 0x0000000fe9e99211 */ /* 0x000fe400018f1484 */
[----:B------:R-:W0:Y:S01]  /*f2d0*/  @!P1 LDC.64 R14, c[0x0][0x3b8] ;  /* 0x0000ee00ff0e9b82 */ /* 0x000e220000000a00 */
[----:B------:R-:W-:Y:S02]  /*f2e0*/  IMAD.IADD R230, R230, 0x1, R11 ;  /* 0x00000001e6e67824 */ /* 0x000fe400078e020b */
[----:B------:R2:W5:Y:S01]  /*f2f0*/  @!P1 LDG.E R110, desc[UR36][R232.64] ;  /* 0x00000024e86e9981 */ /* 0x000562000c1e1900 */
[----:B------:R-:W-:-:S05]  /*f300*/  @!P1 IMAD R131, R62, R131, RZ ;  /* 0x000000833e839224 */ /* 0x000fca00078e02ff */
[----:B------:R-:W-:Y:S01]  /*f310*/  @!P1 LEA R132, R131, R230, 0x6 ;  /* 0x000000e683849211 */ /* 0x000fe200078e30ff */
[----:B------:R-:W4:Y:S04]  /*f320*/  @!P1 LDG.E R233, desc[UR36][R12.64] ;  /* 0x000000240ce99981 */ /* 0x000f28000c1e1900 */
[----:B------:R-:W-:Y:S01]  /*f330*/  @!P1 IMAD.SHL.U32 R132, R132, 0x4, RZ ;  /* 0x0000000484849824 */ /* 0x000fe200078e00ff */
[----:B------:R-:W4:Y:S04]  /*f340*/  @!P1 LDG.E R131, desc[UR36][R12.64] ;  /* 0x000000240c839981 */ /* 0x000f28000c1e1900 */
[----:B-1----:R-:W-:-:S04]  /*f350*/  @!P1 IADD3 R235, P3, PT, R57, R132, RZ ;  /* 0x0000008439eb9210 */ /* 0x002fc80007f7e0ff */
[----:B------:R-:W-:Y:S02]  /*f360*/  @!P1 LEA.HI.X.SX32 R132, R132, R65, 0x1, P3 ;  /* 0x0000004184849211 */ /* 0x000fe400018f0eff */
[----:B0-----:R-:W-:-:S04]  /*f370*/  @!P1 LEA R234, P3, R235, R14, 0x2 ;  /* 0x0000000eebea9211 */ /* 0x001fc800078610ff */
[----:B------:R-:W-:Y:S02]  /*f380*/  @!P1 LEA.HI.X R235, R235, R15, R132, 0x2, P3 ;  /* 0x0000000febeb9211 */ /* 0x000fe400018f1484 */
[----:B------:R-:W0:Y:S01]  /*f390*/  @!P1 LDC.64 R14, c[0x0][0x3b8] ;  /* 0x0000ee00ff0e9b82 */ /* 0x000e220000000a00 */
[----:B--2---:R-:W-:Y:S02]  /*f3a0*/  IMAD.IADD R232, R230, 0x1, R11 ;  /* 0x00000001e6e87824 */ /* 0x004fe400078e020b */
[----:B---3--:R-:W-:-:S04]  /*f3b0*/  @!P1 IMAD R231, R62, R231, RZ ;  /* 0x000000e73ee79224 */ /* 0x008fc800078e02ff */
[----:B------:R-:W-:-:S04]  /*f3c0*/  @!P1 IMAD R132, R231, 0x40, R232 ;  /* 0x00000040e7849824 */ /* 0x000fc800078e02e8 */
[----:B------:R-:W-:-:S05]  /*f3d0*/  @!P1 IMAD.SHL.U32 R132, R132, 0x4, RZ ;  /* 0x0000000484849824 */ /* 0x000fca00078e00ff */
[----:B------:R-:W-:-:S04]  /*f3e0*/  @!P1 IADD3 R230, P3, PT, R57, R132, RZ ;  /* 0x0000008439e69210 */ /* 0x000fc80007f7e0ff */
[----:B------:R-:W-:Y:S02]  /*f3f0*/  @!P1 LEA.HI.X.SX32 R132, R132, R65, 0x1, P3 ;  /* 0x0000004184849211 */ /* 0x000fe400018f0eff */
[----:B0-----:R-:W-:Y:S01]  /*f400*/  @!P1 LEA R14, P3, R230, R14, 0x2 ;  /* 0x0000000ee60e9211 */ /* 0x001fe200078610ff */
[----:B------:R-:W-:Y:S02]  /*f410*/  @!P1 IMAD.MOV.U32 R231, RZ, RZ, R235 ;  /* 0x000000ffffe79224 */ /* 0x000fe400078e00eb */
[----:B----4-:R-:W-:Y:S01]  /*f420*/  @!P1 IMAD R133, R62, R133, RZ ;  /* 0x000000853e859224 */ /* 0x010fe200078e02ff */
[----:B------:R-:W-:Y:S01]  /*f430*/  @!P1 LEA.HI.X R15, R230, R15, R132, 0x2, P3 ;  /* 0x0000000fe60f9211 */ /* 0x000fe200018f1484 */
[----:B------:R-:W-:Y:S01]  /*f440*/  IMAD.IADD R232, R232, 0x1, R11 ;  /* 0x00000001e8e87824 */ /* 0x000fe200078e020b */
[----:B------:R-:W-:Y:S01]  /*f450*/  @!P1 MOV R230, R234 ;  /* 0x000000ea00e69202 */ /* 0x000fe20000000f00 */
[----:B------:R-:W2:Y:S04]  /*f460*/  @!P1 LDG.E R235, desc[UR36][R12.64] ;  /* 0x000000240ceb9981 */ /* 0x000ea8000c1e1900 */
[----:B------:R0:W5:Y:S02]  /*f470*/  @!P1 LDG.E R111, desc[UR36][R230.64] ;  /* 0x00000024e66f9981 */ /* 0x000164000c1e1900 */
[----:B0-----:R-:W-:-:S02]  /*f480*/  @!P1 IMAD.MOV.U32 R230, RZ, RZ, R14 ;  /* 0x000000ffffe69224 */ /* 0x001fc400078e000e */
[----:B------:R-:W-:Y:S02]  /*f490*/  @!P1 IMAD.MOV.U32 R231, RZ, RZ, R15 ;  /* 0x000000ffffe79224 */ /* 0x000fe400078e000f */
        /* <DEDUP_REMOVED lines=8> */
[----:B------:R-:W3:Y:S01]  /*f520*/  @!P1 LDG.E R133, desc[UR36][R12.64] ;  /* 0x000000240c859981 */ /* 0x000ee2000c1e1900 */
[----:B-1----:R-:W-:Y:S02]  /*f530*/  @!P1 IMAD.MOV.U32 R230, RZ, RZ, R14 ;  /* 0x000000ffffe69224 */ /* 0x002fe400078e000e */
[----:B------:R-:W-:Y:S02]  /*f540*/  @!P1 IMAD.MOV.U32 R231, RZ, RZ, R15 ;  /* 0x000000ffffe79224 */ /* 0x000fe400078e000f */
[----:B------:R-:W0:Y:S03]  /*f550*/  @!P1 LDC.64 R14, c[0x0][0x3b8] ;  /* 0x0000ee00ff0e9b82 */ /* 0x000e260000000a00 */
[----:B------:R-:W5:Y:S01]  /*f560*/  @!P1 LDG.E R113, desc[UR36][R230.64] ;  /* 0x00000024e6719981 */ /* 0x000f62000c1e1900 */
[----:B------:R-:W-:-:S02]  /*f570*/  @!P1 IMAD R130, R62, R130, RZ ;  /* 0x000000823e829224 */ /* 0x000fc400078e02ff */
[----:B------:R-:W-:Y:S01]  /*f580*/  IMAD.IADD R234, R232, 0x1, R11 ;  /* 0x00000001e8ea7824 */ /* 0x000fe200078e020b */
[----:B------:R1:W4:Y:S04]  /*f590*/  @!P1 LDG.E R231, desc[UR36][R12.64] ;  /* 0x000000240ce79981 */ /* 0x000328000c1e1900 */
[----:B------:R-:W-:-:S05]  /*f5a0*/  @!P1 LEA R130, R130, R234, 0x6 ;  /* 0x000000ea82829211 */ /* 0x000fca00078e30ff */
[----:B------:R-:W-:-:S05]  /*f5b0*/  @!P1 IMAD.SHL.U32 R130, R130, 0x4, RZ ;  /* 0x0000000482829824 */ /* 0x000fca00078e00ff */
[----:B------:R-:W-:-:S04]  /*f5c0*/  @!P1 IADD3 R132, P3, PT, R57, R130, RZ ;  /* 0x0000008239849210 */ /* 0x000fc80007f7e0ff */
[----:B------:R-:W-:Y:S02]  /*f5d0*/  @!P1 LEA.HI.X.SX32 R232, R130, R65, 0x1, P3 ;  /* 0x0000004182e89211 */ /* 0x000fe400018f0eff */
[----:B0-----:R-:W-:-:S04]  /*f5e0*/  @!P1 LEA R130, P3, R132, R14, 0x2 ;  /* 0x0000000e84829211 */ /* 0x001fc800078610ff */
[----:B------:R-:W-:Y:S02]  /*f5f0*/  @!P1 LEA.HI.X R132, R132, R15, R232, 0x2, P3 ;  /* 0x0000000f84849211 */ /* 0x000fe400018f14e8 */
[----:B------:R-:W0:Y:S01]  /*f600*/  @!P1 LDC.64 R14, c[0x0][0x3b8] ;  /* 0x0000ee00ff0e9b82 */ /* 0x000e220000000a00 */
[----:B-1----:R-:W-:Y:S02]  /*f610*/  @!P1 IMAD R13, R62, R128, RZ ;  /* 0x000000803e0d9224 */ /* 0x002fe400078e02ff */
[----:B------:R-:W-:-:S04]  /*f620*/  IMAD.IADD R128, R234, 0x1, R11 ;  /* 0x00000001ea807824 */ /* 0x000fc800078e020b */
[----:B------:R-:W-:-:S04]  /*f630*/  @!P1 IMAD R12, R13, 0x40, R128 ;  /* 0x000000400d0c9824 */ /* 0x000fc800078e0280 */
[----:B------:R-:W-:-:S05]  /*f640*/  @!P1 IMAD.SHL.U32 R12, R12, 0x4, RZ ;  /* 0x000000040c0c9824 */ /* 0x000fca00078e00ff */
[----:B------:R-:W-:-:S04]  /*f650*/  @!P1 IADD3 R232, P3, PT, R57, R12, RZ ;  /* 0x0000000c39e89210 */ /* 0x000fc80007f7e0ff */
[----:B------:R-:W-:Y:S02]  /*f660*/  @!P1 LEA.HI.X.SX32 R12, R12, R65, 0x1, P3 ;  /* 0x000000410c0c9211 */ /* 0x000fe400018f0eff */
[----:B0-----:R-:W-:-:S04]  /*f670*/  @!P1 LEA R230, P3, R232, R14, 0x2 ;  /* 0x0000000ee8e69211 */ /* 0x001fc800078610ff */
[----:B------:R-:W-:Y:S02]  /*f680*/  @!P1 LEA.HI.X R232, R232, R15, R12, 0x2, P3 ;  /* 0x0000000fe8e89211 */ /* 0x000fe400018f140c */
[----:B------:R-:W0:Y:S01]  /*f690*/  @!P1 LDC.64 R14, c[0x0][0x3b8] ;  /* 0x0000ee00ff0e9b82 */ /* 0x000e220000000a00 */
[----:B------:R-:W-:Y:S01]  /*f6a0*/  IADD3 R128, PT, PT, R128, R11, RZ ;  /* 0x0000000b80807210 */ /* 0x000fe20007ffe0ff */
[----:B------:R-:W-:-:S04]  /*f6b0*/  @!P1 IMAD R247, R62, R247, RZ ;  /* 0x000000f73ef79224 */ /* 0x000fc800078e02ff */
[----:B------:R-:W-:-:S04]  /*f6c0*/  @!P1 IMAD R12, R247, 0x40, R128 ;  /* 0x00000040f70c9824 */ /* 0x000fc800078e0280 */
[----:B------:R-:W-:-:S05]  /*f6d0*/  @!P1 IMAD.SHL.U32 R12, R12, 0x4, RZ ;  /* 0x000000040c0c9824 */ /* 0x000fca00078e00ff */
[----:B------:R-:W-:-:S04]  /*f6e0*/  @!P1 IADD3 R13, P3, PT, R57, R12, RZ ;  /* 0x0000000c390d9210 */ /* 0x000fc80007f7e0ff */
[----:B------:R-:W-:Y:S02]  /*f6f0*/  @!P1 LEA.HI.X.SX32 R12, R12, R65, 0x1, P3 ;  /* 0x000000410c0c9211 */ /* 0x000fe400018f0eff */
[----:B0-----:R-:W-:-:S04]  /*f700*/  @!P1 LEA R14, P3, R13, R14, 0x2 ;  /* 0x0000000e0d0e9211 */ /* 0x001fc800078610ff */
[----:B------:R-:W-:Y:S01]  /*f710*/  @!P1 LEA.HI.X R15, R13, R15, R12, 0x2, P3 ;  /* 0x0000000f0d0f9211 */ /* 0x000fe200018f140c */
[----:B------:R-:W-:Y:S02]  /*f720*/  @!P1 IMAD.MOV.U32 R12, RZ, RZ, R130 ;  /* 0x000000ffff0c9224 */ /* 0x000fe400078e0082 */
[----:B------:R-:W-:-:S05]  /*f730*/  @!P1 IMAD.MOV.U32 R13, RZ, RZ, R132 ;  /* 0x000000ffff0d9224 */ /* 0x000fca00078e0084 */
[----:B------:R0:W5:Y:S02]  /*f740*/  @!P1 LDG.E R114, desc[UR36][R12.64] ;  /* 0x000000240c729981 */ /* 0x000164000c1e1900 */
[----:B0-----:R-:W-:Y:S01]  /*f750*/  @!P1 MOV R12, R230 ;  /* 0x000000e6000c9202 */ /* 0x001fe20000000f00 */
[----:B------:R-:W-:-:S05]  /*f760*/  @!P1 IMAD.MOV.U32 R13, RZ, RZ, R232 ;  /* 0x000000ffff0d9224 */ /* 0x000fca00078e00e8 */
[----:B------:R0:W5:Y:S01]  /*f770*/  @!P1 LDG.E R115, desc[UR36][R12.64] ;  /* 0x000000240c739981 */ /* 0x000162000c1e1900 */
[----:B------:R-:W-:Y:S02]  /*f780*/  @!P1 IMAD R251, R62, R251, RZ ;  /* 0x000000fb3efb9224 */ /* 0x000fe400078e02ff */
[----:B------:R-:W-:Y:S02]  /*f790*/  IMAD.IADD R230, R128, 0x1, R11 ;  /* 0x0000000180e67824 */ /* 0x000fe400078e020b */
[----:B0-----:R-:W-:Y:S02]  /*f7a0*/  @!P1 IMAD.MOV.U32 R12, RZ, RZ, R14 ;  /* 0x000000ffff0c9224 */ /* 0x001fe400078e000e */
[----:B------:R-:W-:Y:S02]  /*f7b0*/  @!P1 IMAD.MOV.U32 R13, RZ, RZ, R15 ;  /* 0x000000ffff0d9224 */ /* 0x000fe400078e000f */
[----:B------:R-:W0:Y:S01]  /*f7c0*/  @!P1 LDC.64 R14, c[0x0][0x3b8] ;  /* 0x0000ee00ff0e9b82 */ /* 0x000e220000000a00 */
[----:B------:R-:W-:-:S02]  /*f7d0*/  @!P1 LEA R128, R251, R230, 0x6 ;  /* 0x000000e6fb809211 */ /* 0x000fc400078e30ff */
[----:B------:R1:W5:Y:S03]  /*f7e0*/  @!P1 LDG.E R116, desc[UR36][R12.64] ;  /* 0x000000240c749981 */ /* 0x000366000c1e1900 */
[----:B------:R-:W-:-:S05]  /*f7f0*/  @!P1 IMAD.SHL.U32 R128, R128, 0x4, RZ ;  /* 0x0000000480809824 */ /* 0x000fca00078e00ff */
[----:B------:R-:W-:-:S04]  /*f800*/  @!P1 IADD3 R130, P3, PT, R57, R128, RZ ;  /* 0x0000008039829210 */ /* 0x000fc80007f7e0ff */
[----:B------:R-:W-:Y:S02]  /*f810*/  @!P1 LEA.HI.X.SX32 R132, R128, R65, 0x1, P3 ;  /* 0x0000004180849211 */ /* 0x000fe400018f0eff */
[----:B0-----:R-:W-:-:S04]  /*f820*/  @!P1 LEA R128, P3, R130, R14, 0x2 ;  /* 0x0000000e82809211 */ /* 0x001fc800078610ff */
[----:B-1----:R-:W-:Y:S02]  /*f830*/  @!P1 LEA.HI.X R13, R130, R15, R132, 0x2, P3 ;  /* 0x0000000f820d9211 */ /* 0x002fe400018f1484 */
[----:B------:R-:W0:Y:S01]  /*f840*/  @!P1 LDC.64 R14, c[0x0][0x3b8] ;  /* 0x0000ee00ff0e9b82 */ /* 0x000e220000000a00 */
[----:B------:R-:W-:Y:S02]  /*f850*/  @!P1 IMAD R249, R62, R249, RZ ;  /* 0x000000f93ef99224 */ /* 0x000fe400078e02ff */
[----:B------:R-:W-:Y:S02]  /*f860*/  IMAD.IADD R230, R230, 0x1, R11 ;  /* 0x00000001e6e67824 */ /* 0x000fe400078e020b */
[----:B------:R-:W-:Y:S02]  /*f870*/  @!P1 IMAD.MOV.U32 R12, RZ, RZ, R128 ;  /* 0x000000ffff0c9224 */ /* 0x000fe400078e0080 */
[----:B------:R-:W-:-:S03]  /*f880*/  @!P1 IMAD R128, R249, 0x40, R230 ;  /* 0x00000040f9809824 */ /* 0x000fc600078e02e6 */
[----:B------:R0:W5:Y:S02]  /*f890*/  @!P1 LDG.E R117, desc[UR36][R12.64] ;  /* 0x000000240c759981 */ /* 0x000164000c1e1900 */
[----:B------:R-:W-:-:S04]  /*f8a0*/  @!P1 SHF.L.U32 R128, R128, 0x2, RZ ;  /* 0x0000000280809819 */ /* 0x000fc800000006ff */
[----:B------:R-:W-:-:S04]  /*f8b0*/  @!P1 IADD3 R130, P3, PT, R57, R128, RZ ;  /* 0x0000008039829210 */ /* 0x000fc80007f7e0ff */
[----:B------:R-:W-:Y:S01]  /*f8c0*/  @!P1 LEA.HI.X.SX32 R128, R128, R65, 0x1, P3 ;  /* 0x0000004180809211 */ /* 0x000fe200018f0eff */
[----:B------:R-:W-:Y:S01]  /*f8d0*/  @!P1 IMAD R129, R62, R129, RZ ;  /* 0x000000813e819224 */ /* 0x000fe200078e02ff */
[----:B0-----:R-:W-:Y:S01]  /*f8e0*/  @!P1 LEA R12, P3, R130, R14, 0x2 ;  /* 0x0000000e820c9211 */ /* 0x001fe200078610ff */
[----:B------:R-:W-:-:S03]  /*f8f0*/  IMAD.IADD R230, R230, 0x1, R11 ;  /* 0x00000001e6e67824 */ /* 0x000fc600078e020b */
[----:B------:R-:W-:Y:S02]  /*f900*/  @!P1 LEA.HI.X R13, R130, R15, R128, 0x2, P3 ;  /* 0x0000000f820d9211 */ /* 0x000fe400018f1480 */
[----:B------:R-:W0:Y:S01]  /*f910*/  @!P1 LDC.64 R14, c[0x0][0x3b8] ;  /* 0x0000ee00ff0e9b82 */ /* 0x000e220000000a00 */
[----:B------:R-:W-:Y:S02]  /*f920*/  @!P1 IMAD R128, R129, 0x40, R230 ;  /* 0x0000004081809824 */ /* 0x000fe400078e02e6 */
[----:B------:R-:W-:Y:S01]  /*f930*/  @!P1 IMAD R245, R62, R245, RZ ;  /* 0x000000f53ef59224 */ /* 0x000fe200078e02ff */
[----:B------:R0:W5:Y:S01]  /*f940*/  @!P1 LDG.E R118, desc[UR36][R12.64] ;  /* 0x000000240c769981 */ /* 0x000162000c1e1900 */
[----:B------:R-:W-:-:S05]  /*f950*/  @!P1 IMAD.SHL.U32 R128, R128, 0x4, RZ ;  /* 0x0000000480809824 */ /* 0x000fca00078e00ff */
[----:B------:R-:W-:-:S04]  /*f960*/  @!P1 IADD3 R130, P3, PT, R57, R128, RZ ;  /* 0x0000008039829210 */ /* 0x000fc80007f7e0ff */
[----:B------:R-:W-:Y:S02]  /*f970*/  @!P1 LEA.HI.X.SX32 R132, R128, R65, 0x1, P3 ;  /* 0x0000004180849211 */ /* 0x000fe400018f0eff */
[----:B------:R-:W1:Y:S01]  /*f980*/  @!P1 LDC.64 R128, c[0x0][0x3b8] ;  /* 0x0000ee00ff809b82 */ /* 0x000e620000000a00 */
[----:B------:R-:W-:Y:S01]  /*f990*/  IMAD.IADD R230, R230, 0x1, R11 ;  /* 0x00000001e6e67824 */ /* 0x000fe200078e020b */
[----:B0-----:R-:W-:-:S04]  /*f9a0*/  @!P1 LEA R12, P3, R130, R14, 0x2 ;  /* 0x0000000e820c9211 */ /* 0x001fc800078610ff */
[----:B------:R-:W-:-:S05]  /*f9b0*/  @!P1 LEA R14, R245, R230, 0x6 ;  /* 0x000000e6f50e9211 */ /* 0x000fca00078e30ff */
[----:B------:R-:W-:Y:S01]  /*f9c0*/  @!P1 IMAD.SHL.U32 R14, R14, 0x4, RZ ;  /* 0x000000040e0e9824 */ /* 0x000fe200078e00ff */
[----:B------:R-:W-:-:S04]  /*f9d0*/  @!P1 LEA.HI.X R13, R130, R15, R132, 0x2, P3 ;  /* 0x0000000f820d9211 */ /* 0x000fc800018f1484 */
[----:B------:R-:W-:Y:S01]  /*f9e0*/  @!P1 IADD3 R245, P3, PT, R57, R14, RZ ;  /* 0x0000000e39f59210 */ /* 0x000fe20007f7e0ff */
[----:B------:R-:W-:Y:S01]  /*f9f0*/  @!P1 IMAD R131, R62, R131, RZ ;  /* 0x000000833e839224 */ /* 0x000fe200078e02ff */
[----:B------:R0:W5:Y:S02]  /*fa00*/  @!P1 LDG.E R119, desc[UR36][R12.64] ;  /* 0x000000240c779981 */ /* 0x000164000c1e1900 */
[----:B------:R-:W-:Y:S02]  /*fa10*/  @!P1 LEA.HI.X.SX32 R14, R14, R65, 0x1, P3 ;  /* 0x000000410e0e9211 */ /* 0x000fe400018f0eff */
[----:B-1----:R-:W-:-:S04]  /*fa20*/  @!P1 LEA R132, P3, R245, R128, 0x2 ;  /* 0x00000080f5849211 */ /* 0x002fc800078610ff */
[----:B------:R-:W-:Y:S02]  /*fa30*/  @!P1 LEA.HI.X R245, R245, R129, R14, 0x2, P3 ;  /* 0x00000081f5f59211 */ /* 0x000fe400018f140e */
[----:B------:R-:W1:Y:S01]  /*fa40*/  @!P1 LDC.64 R14, c[0x0][0x3b8] ;  /* 0x0000ee00ff0e9b82 */ /* 0x000e620000000a00 */
[----:B------:R-:W-:-:S04]  /*fa50*/  IMAD.IADD R230, R230, 0x1, R11 ;  /* 0x00000001e6e67824 */ /* 0x000fc800078e020b */
[----:B------:R-:W-:-:S03]  /*fa60*/  @!P1 IMAD R130, R131, 0x40, R230 ;  /* 0x0000004083829824 */ /* 0x000fc600078e02e6 */
[----:B------:R-:W2:Y:S01]  /*fa70*/  @!P1 LDC.64 R128, c[0x0][0x3b8] ;  /* 0x0000ee00ff809b82 */ /* 0x000ea20000000a00 */
[----:B------:R-:W-:Y:S02]  /*fa80*/  @!P1 IMAD.SHL.U32 R130, R130, 0x4, RZ ;  /* 0x0000000482829824 */ /* 0x000fe400078e00ff */
[----:B------:R-:W-:-:S03]  /*fa90*/  @!P1 IMAD R243, R62, R243, RZ ;  /* 0x000000f33ef39224 */ /* 0x000fc600078e02ff */
[----:B------:R-:W-:Y:S01]  /*faa0*/  @!P1 IADD3 R131, P3, PT, R57, R130, RZ ;  /* 0x0000008239839210 */ /* 0x000fe20007f7e0ff */
[----:B------:R-:W-:Y:S01]  /*fab0*/  IMAD.IADD R230, R230, 0x1, R11 ;  /* 0x00000001e6e67824 */ /* 0x000fe200078e020b */
[----:B0-----:R-:W-:Y:S01]  /*fac0*/  @!P1 MOV R12, R132 ;  /* 0x00000084000c9202 */ /* 0x001fe20000000f00 */
[----:B------:R-:W-:Y:S01]  /*fad0*/  @!P1 IMAD.MOV.U32 R13, RZ, RZ, R245 ;  /* 0x000000ffff0d9224 */ /* 0x000fe200078e00f5 */
[----:B------:R-:W-:-:S04]  /*fae0*/  @!P1 LEA.HI.X.SX32 R130, R130, R65, 0x1, P3 ;  /* 0x0000004182829211 */ /* 0x000fc800018f0eff */
[----:B------:R0:W5:Y:S01]  /*faf0*/  @!P1 LDG.E R120, desc[UR36][R12.64] ;  /* 0x000000240c789981 */ /* 0x000162000c1e1900 */
[----:B-1----:R-:W-:Y:S01]  /*fb00*/  @!P1 LEA R132, P3, R131, R14, 0x2 ;  /* 0x0000000e83849211 */ /* 0x002fe200078610ff */
[----:B------:R-:W-:-:S04]  /*fb10*/  @!P1 IMAD R14, R243, 0x40, R230 ;  /* 0x00000040f30e9824 */ /* 0x000fc800078e02e6 */
[----:B------:R-:W-:Y:S01]  /*fb20*/  @!P1 IMAD.SHL.U32 R14, R14, 0x4, RZ ;  /* 0x000000040e0e9824 */ /* 0x000fe200078e00ff */
[----:B0-----:R-:W-:Y:S02]  /*fb30*/  @!P1 LEA.HI.X R13, R131, R15, R130, 0x2, P3 ;  /* 0x0000000f830d9211 */ /* 0x001fe400018f1482 */
[----:B------:R-:W0:Y:S01]  /*fb40*/  @!P1 LDC.64 R130, c[0x0][0x3b8] ;  /* 0x0000ee00ff829b82 */ /* 0x000e220000000a00 */
[----:B------:R-:W-:Y:S01]  /*fb50*/  @!P1 IMAD R15, R62, R239, RZ ;  /* 0x000000ef3e0f9224 */ /* 0x000fe200078e02ff */
[----:B------:R-:W-:Y:S01]  /*fb60*/  IADD3 R232, PT, PT, R230, R11, RZ ;  /* 0x0000000be6e87210 */ /* 0x000fe20007ffe0ff */
[----:B------:R-:W-:Y:S01]  /*fb70*/  @!P1 IMAD.MOV.U32 R12, RZ, RZ, R132 ;  /* 0x000000ffff0c9224 */ /* 0x000fe200078e0084 */
[----:B------:R-:W-:-:S03]  /*fb80*/  @!P1 IADD3 R239, P3, PT, R57, R14, RZ ;  /* 0x0000000e39ef9210 */ /* 0x000fc60007f7e0ff */
[----:B------:R-:W-:Y:S01]  /*fb90*/  @!P1 IMAD R132, R15, 0x40, R232 ;  /* 0x000000400f849824 */ /* 0x000fe200078e02e8 */
[----:B------:R2:W5:Y:S01]  /*fba0*/  @!P1 LDG.E R121, desc[UR36][R12.64] ;  /* 0x000000240c799981 */ /* 0x000562000c1e1900 */
[----:B------:R-:W-:Y:S02]  /*fbb0*/  @!P1 LEA.HI.X.SX32 R230, R14, R65, 0x1, P3 ;  /* 0x000000410ee69211 */ /* 0x000fe400018f0eff */
[----:B------:R-:W1:Y:S01]  /*fbc0*/  @!P1 LDC.64 R14, c[0x0][0x3b8] ;  /* 0x0000ee00ff0e9b82 */ /* 0x000e620000000a00 */
[----:B------:R-:W-:Y:S01]  /*fbd0*/  IMAD.IADD R232, R232, 0x1, R11 ;  /* 0x00000001e8e87824 */ /* 0x000fe200078e020b */
[----:B--2---:R-:W-:Y:S01]  /*fbe0*/  @!P1 LEA R12, P3, R239, R128, 0x2 ;  /* 0x00000080ef0c9211 */ /* 0x004fe200078610ff */
[----:B------:R-:W-:-:S03]  /*fbf0*/  @!P1 IMAD.SHL.U32 R128, R132, 0x4, RZ ;  /* 0x0000000484809824 */ /* 0x000fc600078e00ff */
[----:B------:R-:W-:Y:S01]  /*fc00*/  @!P1 LEA.HI.X R239, R239, R129, R230, 0x2, P3 ;  /* 0x00000081efef9211 */ /* 0x000fe200018f14e6 */
[----:B------:R-:W-:Y:S01]  /*fc10*/  @!P1 IMAD R129, R62, R241, RZ ;  /* 0x000000f13e819224 */ /* 0x000fe200078e02ff */
[----:B------:R-:W-:-:S04]  /*fc20*/  @!P1 IADD3 R230, P3, PT, R57, R128, RZ ;  /* 0x0000008039e69210 */ /* 0x000fc80007f7e0ff */
[----:B------:R-:W-:Y:S02]  /*fc30*/  @!P1 LEA R129, R129, R232, 0x6 ;  /* 0x000000e881819211 */ /* 0x000fe400078e30ff */
[----:B------:R-:W-:Y:S02]  /*fc40*/  @!P1 LEA.HI.X.SX32 R13, R128, R65, 0x1, P3 ;  /* 0x00000041800d9211 */ /* 0x000fe400018f0eff */
[----:B0-----:R-:W-:Y:S01]  /*fc50*/  @!P1 LEA R132, P3, R230, R130, 0x2 ;  /* 0x00000082e6849211 */ /* 0x001fe200078610ff */
[----:B------:R-:W-:-:S03]  /*fc60*/  @!P1 IMAD.SHL.U32 R128, R129, 0x4, RZ ;  /* 0x0000000481809824 */ /* 0x000fc600078e00ff */
[----:B------:R-:W-:Y:S02]  /*fc70*/  @!P1 LEA.HI.X R129, R230, R131, R13, 0x2, P3 ;  /* 0x00000083e6819211 */ /* 0x000fe400018f140d */
[----:B------:R-:W-:Y:S01]  /*fc80*/  @!P1 IADD3 R13, P3, PT, R57, R128, RZ ;  /* 0x00000080390d9210 */ /* 0x000fe20007f7e0ff */
[----:B------:R-:W0:Y:S01]  /*fc90*/  @!P1 LDC.64 R130, c[0x0][0x3b8] ;  /* 0x0000ee00ff829b82 */ /* 0x000e220000000a00 */
[----:B------:R-:W-:Y:S02]  /*fca0*/  @!P1 IMAD R235, R62, R235, RZ ;  /* 0x000000eb3eeb9224 */ /* 0x000fe400078e02ff */
[----:B------:R-:W-:Y:S01]  /*fcb0*/  @!P1 LEA.HI.X.SX32 R128, R128, R65, 0x1, P3 ;  /* 0x0000004180809211 */ /* 0x000fe200018f0eff */
[----:B------:R-:W-:Y:S01]  /*fcc0*/  IMAD.IADD R232, R232, 0x1, R11 ;  /* 0x00000001e8e87824 */ /* 0x000fe200078e020b */
[----:B-1----:R-:W-:-:S04]  /*fcd0*/  @!P1 LEA R14, P3, R13, R14, 0x2 ;  /* 0x0000000e0d0e9211 */ /* 0x002fc800078610ff */
[----:B------:R-:W-:Y:S01]  /*fce0*/  @!P1 LEA.HI.X R15, R13, R15, R128, 0x2, P3 ;  /* 0x0000000f0d0f9211 */ /* 0x000fe200018f1480 */
[----:B------:R-:W-:Y:S02]  /*fcf0*/  @!P1 IMAD R128, R235, 0x40, R232 ;  /* 0x00000040eb809824 */ /* 0x000fe400078e02e8 */
[----:B------:R-:W-:-:S03]  /*fd00*/  @!P1 IMAD.MOV.U32 R13, RZ, RZ, R239 ;  /* 0x000000ffff0d9224 */ /* 0x000fc600078e00ef */
[----:B------:R-:W-:Y:S02]  /*fd10*/  @!P1 SHF.L.U32 R128, R128, 0x2, RZ ;  /* 0x0000000280809819 */ /* 0x000fe400000006ff */
[----:B------:R1:W5:Y:S01]  /*fd20*/  @!P1 LDG.E R122, desc[UR36][R12.64] ;  /* 0x000000240c7a9981 */ /* 0x000362000c1e1900 */
[----:B------:R-:W-:Y:S01]  /*fd30*/  IADD3 R234, PT, PT, R232, R11, RZ ;  /* 0x0000000be8ea7210 */ /* 0x000fe20007ffe0ff */
[----:B-1----:R-:W-:Y:S02]  /*fd40*/  @!P1 IMAD.MOV.U32 R12, RZ, RZ, R132 ;  /* 0x000000ffff0c9224 */ /* 0x002fe400078e0084 */
[----:B------:R-:W-:Y:S01]  /*fd50*/  @!P1 IMAD.MOV.U32 R13, RZ, RZ, R129 ;  /* 0x000000ffff0d9224 */ /* 0x000fe200078e0081 */
[----:B------:R-:W-:-:S04]  /*fd60*/  @!P1 IADD3 R132, P3, PT, R57, R128, RZ ;  /* 0x0000008039849210 */ /* 0x000fc80007f7e0ff */
[----:B------:R1:W5:Y:S01]  /*fd70*/  @!P1 LDG.E R123, desc[UR36][R12.64] ;  /* 0x000000240c7b9981 */ /* 0x000362000c1e1900 */
[----:B------:R-:W-:Y:S02]  /*fd80*/  @!P1 LEA.HI.X.SX32 R232, R128, R65, 0x1, P3 ;  /* 0x0000004180e89211 */ /* 0x000fe400018f0eff */
[----:B------:R-:W2:Y:S01]  /*fd90*/  @!P1 LDC.64 R128, c[0x0][0x3b8] ;  /* 0x0000ee00ff809b82 */ /* 0x000ea20000000a00 */
[----:B0-----:R-:W-:Y:S01]  /*fda0*/  @!P1 LEA R230, P3, R132, R130, 0x2 ;  /* 0x0000008284e69211 */ /* 0x001fe200078610ff */
[----:B---3--:R-:W-:Y:S02]  /*fdb0*/  @!P1 IMAD R133, R62, R133, RZ ;  /* 0x000000853e859224 */ /* 0x008fe400078e02ff */
[----:B------:R-:W-:Y:S02]  /*fdc0*/  IMAD.IADD R236, R234, 0x1, R11 ;  /* 0x00000001eaec7824 */ /* 0x000fe400078e020b */
[----:B-1----:R-:W-:Y:S02]  /*fdd0*/  @!P1 IMAD.MOV.U32 R12, RZ, RZ, R14 ;  /* 0x000000ffff0c9224 */ /* 0x002fe400078e000e */
[----:B------:R-:W-:-:S02]  /*fde0*/  @!P1 IMAD.MOV.U32 R13, RZ, RZ, R15 ;  /* 0x000000ffff0d9224 */ /* 0x000fc400078e000f */
[----:B------:R-:W0:Y:S01]  /*fdf0*/  @!P1 LDC.64 R14, c[0x0][0x3b8] ;  /* 0x0000ee00ff0e9b82 */ /* 0x000e220000000a00 */
[C---:B------:R-:W-:Y:S02]  /*fe00*/  @!P1 IMAD R237, R62.reuse, R237, RZ ;  /* 0x000000ed3eed9224 */ /* 0x040fe400078e02ff */
[----:B------:R1:W5:Y:S01]  /*fe10*/  @!P1 LDG.E R124, desc[UR36][R12.64] ;  /* 0x000000240c7c9981 */ /* 0x000362000c1e1900 */
[----:B------:R-:W-:Y:S01]  /*fe20*/  @!P1 IMAD R233, R62, R233, RZ ;  /* 0x000000e93ee99224 */ /* 0x000fe200078e02ff */
[----:B-1----:R-:W-:Y:S01]  /*fe30*/  @!P1 LEA.HI.X R13, R132, R131, R232, 0x2, P3 ;  /* 0x00000083840d9211 */ /* 0x002fe200018f14e8 */
[----:B------:R-:W-:Y:S02]  /*fe40*/  @!P1 IMAD R232, R133, 0x40, R236 ;  /* 0x0000004085e89824 */ /* 0x000fe400078e02ec */
[----:B------:R-:W1:Y:S01]  /*fe50*/  @!P1 LDC.64 R130, c[0x0][0x3b8] ;  /* 0x0000ee00ff829b82 */ /* 0x000e620000000a00 */
[----:B------:R-:W-:Y:S02]  /*fe60*/  IMAD.IADD R236, R236, 0x1, R11 ;  /* 0x00000001ecec7824 */ /* 0x000fe400078e020b */
[----:B------:R-:W-:-:S02]  /*fe70*/  @!P1 IMAD R12, R237, 0x40, R234 ;  /* 0x00000040ed0c9824 */ /* 0x000fc400078e02ea */
[----:B----4-:R-:W-:Y:S01]  /*fe80*/  @!P1 IMAD R234, R62, R231, RZ ;  /* 0x000000e73eea9224 */ /* 0x010fe200078e02ff */
[----:B------:R-:W-:Y:S01]  /*fe90*/  @!P1 IADD3 R11, PT, PT, R236, R11, RZ ;  /* 0x0000000bec0b9210 */ /* 0x000fe20007ffe0ff */
[----:B------:R-:W-:Y:S01]  /*fea0*/  @!P1 IMAD.SHL.U32 R12, R12, 0x4, RZ ;  /* 0x000000040c0c9824 */ /* 0x000fe200078e00ff */
[----:B------:R-:W3:Y:S01]  /*feb0*/  @!P1 LDC.64 R132, c[0x0][0x3b8] ;  /* 0x0000ee00ff849b82 */ /* 0x000ee20000000a00 */
[----:B------:R-:W-:Y:S02]  /*fec0*/  @!P1 IMAD.SHL.U32 R232, R232, 0x4, RZ ;  /* 0x00000004e8e89824 */ /* 0x000fe400078e00ff */
[----:B------:R-:W-:Y:S01]  /*fed0*/  @!P1 IMAD R231, R234, 0x40, R11 ;  /* 0x00000040eae79824 */ /* 0x000fe200078e020b */
[----:B------:R-:W-:Y:S01]  /*fee0*/  @!P1 IADD3 R235, P4, PT, R57, R12, RZ ;  /* 0x0000000c39eb9210 */ /* 0x000fe20007f9e0ff */
[----:B------:R-:W-:Y:S01]  /*fef0*/  @!P1 IMAD R11, R233, 0x40, R236 ;  /* 0x00000040e90b9824 */ /* 0x000fe200078e02ec */
[----:B------:R-:W-:Y:S02]  /*ff00*/  @!P1 IADD3 R233, P3, PT, R57, R232, RZ ;  /* 0x000000e839e99210 */ /* 0x000fe40007f7e0ff */
[----:B------:R-:W-:-:S02]  /*ff10*/  @!P1 LEA.HI.X.SX32 R236, R12, R65, 0x1, P4 ;  /* 0x000000410cec9211 */ /* 0x000fc400020f0eff */
[----:B------:R-:W-:Y:S02]  /*ff20*/  @!P1 LEA.HI.X.SX32 R12, R232, R65, 0x1, P3 ;  /* 0x00000041e80c9211 */ /* 0x000fe400018f0eff */
[----:B--2---:R-:W-:Y:S02]  /*ff30*/  @!P1 LEA R128, P3, R233, R128, 0x2 ;  /* 0x00000080e9809211 */ /* 0x004fe400078610ff */
[----:B0-----:R-:W-:Y:S02]  /*ff40*/  @!P1 LEA R234, P4, R235, R14, 0x2 ;  /* 0x0000000eebea9211 */ /* 0x001fe400078810ff */
[----:B------:R-:W-:Y:S01]  /*ff50*/  @!P1 LEA.HI.X R129, R233, R129, R12, 0x2, P3 ;  /* 0x00000081e9819211 */ /* 0x000fe200018f140c */
[----:B------:R-:W-:Y:S01]  /*ff60*/  @!P1 IMAD.MOV.U32 R12, RZ, RZ, R230 ;  /* 0x000000ffff0c9224 */ /* 0x000fe200078e00e6 */
[----:B------:R-:W-:Y:S02]  /*ff70*/  @!P1 SHF.L.U32 R232, R231, 0x2, RZ ;  /* 0x00000002e7e89819 */ /* 0x000fe400000006ff */
[----:B------:R-:W-:Y:S01]  /*ff80*/  @!P1 LEA.HI.X R235, R235, R15, R236, 0x2, P4 ;  /* 0x0000000febeb9211 */ /* 0x000fe200020f14ec */
[----:B------:R-:W-:Y:S01]  /*ff90*/  @!P1 IMAD.SHL.U32 R14, R11, 0x4, RZ ;  /* 0x000000040b0e9824 */ /* 0x000fe200078e00ff */
[----:B------:R-:W-:Y:S01]  /*ffa0*/  @!P1 IADD3 R11, P4, PT, R57, R232, RZ ;  /* 0x000000e8390b9210 */ /* 0x000fe20007f9e0ff */
[----:B------:R0:W5:Y:S03]  /*ffb0*/  @!P1 LDG.E R125, desc[UR36][R12.64] ;  /* 0x000000240c7d9981 */ /* 0x000166000c1e1900 */
[----:B------:R-:W-:-:S02]  /*ffc0*/  @!P1 LEA.HI.X.SX32 R232, R232, R65, 0x1, P4 ;  /* 0x00000041e8e89211 */ /* 0x000fc400020f0eff */
[----:B-1----:R-:W-:Y:S01]  /*ffd0*/  @!P1 LEA R130, P4, R11, R130, 0x2 ;  /* 0x000000820b829211 */ /* 0x002fe200078810ff */
[----:B0-----:R-:W-:Y:S02]  /*ffe0*/  @!P1 IMAD.MOV.U32 R12, RZ, RZ, R234 ;  /* 0x000000ffff0c9224 */ /* 0x001fe400078e00ea */
[----:B------:R-:W-:Y:S01]  /*fff0*/  @!P1 IMAD.MOV.U32 R13, RZ, RZ, R235 ;  /* 0x000000ffff0d9224 */ /* 0x000fe200078e00eb */
[----:B------:R-:W-:Y:S02]  /*10000*/  @!P1 IADD3 R15, P3, PT, R57, R14, RZ ;  /* 0x0000000e390f9210 */ /* 0x000fe40007f7e0ff */
[----:B------:R-:W-:Y:S02]  /*10010*/  @!P1 LEA.HI.X R131, R11, R131, R232, 0x2, P4 ;  /* 0x000000830b839211 */ /* 0x000fe400020f14e8 */
[----:B------:R0:W5:Y:S01]  /*10020*/  @!P1 LDG.E R126, desc[UR36][R12.64] ;  /* 0x000000240c7e9981 */ /* 0x000162000c1e1900 */
[----:B------:R-:W-:Y:S02]  /*10030*/  @!P1 LEA.HI.X.SX32 R14, R14, R65, 0x1, P3 ;  /* 0x000000410e0e9211 */ /* 0x000fe400018f0eff */
[----:B---3--:R-:W-:-:S02]  /*10040*/  @!P1 LEA R132, P3, R15, R132, 0x2 ;  /* 0x000000840f849211 */ /* 0x008fc400078610ff */
[----:B0-----:R-:W-:Y:S01]  /*10050*/  @!P1 MOV R12, R128 ;  /* 0x00000080000c9202 */ /* 0x001fe20000000f00 */
[----:B------:R-:W-:Y:S01]  /*10060*/  @!P1 IMAD.MOV.U32 R13, RZ, RZ, R129 ;  /* 0x000000ffff0d9224 */ /* 0x000fe200078e0081 */
[----:B------:R-:W-:-:S04]  /*10070*/  @!P1 LEA.HI.X R133, R15, R133, R14, 0x2, P3 ;  /* 0x000000850f859211 */ /* 0x000fc800018f140e */
[----:B------:R0:W5:Y:S02]  /*10080*/  @!P1 LDG.E R127, desc[UR36][R12.64] ;  /* 0x000000240c7f9981 */ /* 0x000164000c1e1900 */
[----:B0-----:R-:W-:Y:S02]  /*10090*/  @!P1 IMAD.MOV.U32 R12, RZ, RZ, R130 ;  /* 0x000000ffff0c9224 */ /* 0x001fe400078e0082 */
[----:B------:R-:W-:-:S05]  /*100a0*/  @!P1 IMAD.MOV.U32 R13, RZ, RZ, R131 ;  /* 0x000000ffff0d9224 */ /* 0x000fca00078e0083 */
[----:B------:R0:W5:Y:S02]  /*100b0*/  @!P1 LDG.E R135, desc[UR36][R12.64] ;  /* 0x000000240c879981 */ /* 0x000164000c1e1900 */
[----:B0-----:R-:W-:Y:S01]  /*100c0*/  @!P1 IMAD.MOV.U32 R12, RZ, RZ, R132 ;  /* 0x000000ffff0c9224 */ /* 0x001fe200078e0084 */
[----:B------:R-:W-:-:S05]  /*100d0*/  @!P1 MOV R13, R133 ;  /* 0x00000085000d9202 */ /* 0x000fca0000000f00 */
[----:B------:R4:W5:Y:S02]  /*100e0*/  @!P1 LDG.E R134, desc[UR36][R12.64] ;  /* 0x000000240c869981 */ /* 0x000964000c1e1900 */
.L_x_1886:
[----:B------:R-:W-:Y:S05]  /*100f0*/  BSYNC.RECONVERGENT B0 ;  /* 0x0000000000007941 */ /* 0x000fea0003800200 */
.L_x_1873:
[----:B-1-345:R-:W-:Y:S01]  /*10100*/  FMUL.FTZ R12, R226, R67 ;  /* 0x00000043e20c7220 */ /* 0x03afe20000410000 */
[----:B0-2---:R-:W0:Y:S01]  /*10110*/  S2R R14, SR_TID.X ;  /* 0x00000000000e7919 */ /* 0x005e220000002100 */
[----:B------:R-:W-:Y:S02]  /*10120*/  UMOV UR4, 0xffffffff ;  /* 0xffffffff00047882 */ /* 0x000fe40000000000 */
        /* <DEDUP_REMOVED lines=8> */
[----:B0-----:R-:W-:-:S03]  /*101b0*/  LOP3.LUT R128, R14, 0x3, RZ, 0xc0, !PT ;  /* 0x000000030e807812 */ /* 0x001fc600078ec0ff */
        /* <DEDUP_REMOVED lines=55> */
[----:B------:R-:W-:Y:S06]  /*10530*/  BRA.DIV UR4, `(.L_x_1897) ;  /* 0x0000004e04687947 */ /* 0x000fec000b800000 */
[----:B------:R-:W0:Y:S02]  /*10540*/  SHFL.BFLY PT, R14, R13, 0x2, 0x1f ;  /* 0x0c401f000d0e7f89 */ /* 0x000e2400000e0000 */
[----:B0-----:R-:W-:-:S05]  /*10550*/  FADD.FTZ R13, R13, R14 ;  /* 0x0000000e0d0d7221 */ /* 0x001fca0000010000 */
[----:B------:R0:W1:Y:S02]  /*10560*/  SHFL.BFLY PT, R14, R13, 0x1, 0x1f ;  /* 0x0c201f000d0e7f89 */ /* 0x00006400000e0000 */
.L_x_1971:
[----:B------:R-:W-:Y:S01]  /*10570*/  ISETP.NE.OR P1, PT, R128, RZ, P1 ;  /* 0x000000ff8000720c */ /* 0x000fe20000f25670 */
[----:B-1----:R-:W-:Y:S01]  /*10580*/  FADD.FTZ R14, R13, R14 ;  /* 0x0000000e0d0e7221 */ /* 0x002fe20000010000 */
[----:B------:R-:W-:Y:S03]  /*10590*/  BSSY.RECONVERGENT B0, `(.L_x_1898) ;  /* 0x0000018000007945 */ /* 0x000fe60003800200 */
[----:B------:R-:W-:-:S08]  /*105a0*/  FMUL.FTZ R11, R14, UR14 ;  /* 0x0000000e0e0b7c20 */ /* 0x000fd00008410000 */
[----:B------:R-:W-:Y:S05]  /*105b0*/  @P1 BRA `(.L_x_1899) ;  /* 0x0000000000541947 */ /* 0x000fea0003800000 */
[----:B------:R-:W1:Y:S01]  /*105c0*/  LDC.64 R14, c[0x0][0x448] ;  /* 0x00011200ff0e7b82 */ /* 0x000e620000000a00 */
[----:B------:R-:W-:-:S04]  /*105d0*/  ISETP.NE.U32.AND P1, PT, RZ, UR16, PT ;  /* 0x00000010ff007c0c */ /* 0x000fc8000bf25070 */
[----:B------:R-:W-:-:S13]  /*105e0*/  ISETP.NE.AND.EX P1, PT, RZ, UR17, PT, P1 ;  /* 0x00000011ff007c0c */ /* 0x000fda000bf25310 */
[----:B0-----:R-:W0:Y:S01]  /*105f0*/  @P1 LDC.64 R12, c[0x0][0x438] ;  /* 0x00010e00ff0c1b82 */ /* 0x001e220000000a00 */
[----:B-1----:R-:W-:-:S04]  /*10600*/  ISETP.NE.U32.AND P3, PT, R14, RZ, PT ;  /* 0x000000ff0e00720c */ /* 0x002fc80003f65070 */
[----:B------:R-:W-:-:S13]  /*10610*/  ISETP.NE.AND.EX P3, PT, R15, RZ, PT, P3 ;  /* 0x000000ff0f00720c */ /* 0x000fda0003f65330 */
[----:B------:R-:W1:Y:S01]  /*10620*/  @P3 LDC.64 R14, c[0x0][0x448] ;  /* 0x00011200ff0e3b82 */ /* 0x000e620000000a00 */
[----:B0-----:R-:W-:-:S06]  /*10630*/  @P1 IMAD.WIDE R12, R61, 0x4, R12 ;  /* 0x000000043d0c1825 */ /* 0x001fcc00078e020c */
[----:B------:R-:W2:Y:S01]  /*10640*/  @P1 LDG.E R12, desc[UR36][R12.64] ;  /* 0x000000240c0c1981 */ /* 0x000ea2000c1e1900 */
[----:B-1----:R-:W-:-:S06]  /*10650*/  @P3 IMAD.WIDE.U32 R14, R17, 0x4, R14 ;  /* 0x00000004110e3825 */ /* 0x002fcc00078e000e */
[----:B------:R-:W3:Y:S01]  /*10660*/  @P3 LDG.E R14, desc[UR36][R14.64] ;  /* 0x000000240e0e3981 */ /* 0x000ee2000c1e1900 */
[----:B------:R-:W-:Y:S01]  /*10670*/  UIADD3 UR4, UPT, UPT, UR15, UR18, URZ ;  /* 0x000000120f047290 */ /* 0x000fe2000fffe0ff */
[----:B------:R-:W-:-:S05]  /*10680*/  VIADD R128, R63, 0xffffffff ;  /* 0xffffffff3f807836 */ /* 0x000fca0000000000 */
[----:B------:R-:W-:-:S04]  /*10690*/  @P3 ISETP.GE.AND P4, PT, R128, UR4, PT ;  /* 0x0000000480003c0c */ /* 0x000fc8000bf86270 */
[----:B------:R-:W-:-:S04]  /*106a0*/  @P3 SEL R128, R22, RZ, !P4 ;  /* 0x000000ff16803207 */ /* 0x000fc80006000000 */
[----:B------:R-:W-:-:S04]  /*106b0*/  @P3 IADD3 R128, PT, PT, R63, R128, -R16 ;  /* 0x000000803f803210 */ /* 0x000fc80007ffe810 */
[----:B------:R-:W-:Y:S01]  /*106c0*/  @P3 I2FP.F32.S32 R128, R128 ;  /* 0x0000008000803245 */ /* 0x000fe20000201400 */
[----:B--2---:R-:W-:-:S04]  /*106d0*/  @P1 FADD.FTZ R11, R11, R12 ;  /* 0x0000000c0b0b1221 */ /* 0x004fc80000010000 */
[----:B---3--:R-:W-:-:S05]  /*106e0*/  @P3 FFMA.FTZ R11, R128, R14, R11 ;  /* 0x0000000e800b3223 */ /* 0x008fca000001000b */
[----:B------:R1:W-:Y:S01]  /*106f0*/  STS [R53], R11 ;  /* 0x0000000b35007388 */ /* 0x0003e20000000800 */
[----:B------:R-:W-:-:S07]  /*10700*/  @!P2 FMNMX.FTZ R227, R227, R11, !PT ;  /* 0x0000000be3e3a209 */ /* 0x000fce0007810000 */
.L_x_1899:
[----:B------:R-:W-:Y:S05]  /*10710*/  BSYNC.RECONVERGENT B0 ;  /* 0x0000000000007941 */ /* 0x000fea0003800200 */
.L_x_1898:
[C---:B-1----:R-:W-:Y:S01]  /*10720*/  VIADD R11, R16.reuse, 0xffffffff ;  /* 0xffffffff100b7836 */ /* 0x042fe20000000000 */
[----:B------:R-:W-:Y:S01]  /*10730*/  VIADDMNMX R12, R16, -UR19, RZ, !PT ;  /* 0x80000013100c7c46 */ /* 0x000fe2000f8001ff */
[----:B------:R-:W-:Y:S01]  /*10740*/  VIADD R53, R53, 0x40 ;  /* 0x0000004035357836 */ /* 0x000fe20000000000 */
[----:B------:R-:W-:Y:S01]  /*10750*/  IADD3 R54, P2, PT, R54, 0x10, RZ ;  /* 0x0000001036367810 */ /* 0x000fe20007f5e0ff */
[----:B------:R-:W-:Y:S01]  /*10760*/  VIADD R61, R61, 0x10 ;  /* 0x000000103d3d7836 */ /* 0x000fe20000000000 */
[----:B------:R-:W-:-:S03]  /*10770*/  IADD3 R11, PT, PT, R11, 0x7, -R12 ;  /* 0x000000070b0b7810 */ /* 0x000fc60007ffe80c */
[----:B------:R-:W-:Y:S01]  /*10780*/  IMAD.X R55, RZ, RZ, R55, P2 ;  /* 0x000000ffff377224 */ /* 0x000fe200010e0637 */
[----:B------:R-:W-:-:S04]  /*10790*/  SHF.R.S32.HI R14, RZ, 0x1f, R11 ;  /* 0x0000001fff0e7819 */ /* 0x000fc8000001140b */
[----:B------:R-:W-:Y:S01]  /*107a0*/  LEA.HI R14, R14, R11, RZ, 0x3 ;  /* 0x0000000b0e0e7211 */ /* 0x000fe200078f18ff */
[C---:B------:R-:W-:Y:S01]  /*107b0*/  VIADD R11, R63.reuse, 0xf ;  /* 0x0000000f3f0b7836 */ /* 0x040fe20000000000 */
[----:B------:R-:W-:Y:S02]  /*107c0*/  IADD3 R63, PT, PT, R63, 0x10, RZ ;  /* 0x000000103f3f7810 */ /* 0x000fe40007ffe0ff */
[----:B0-----:R-:W-:-:S05]  /*107d0*/  LOP3.LUT R13, R14, 0xfffffff8, RZ, 0xc0, !PT ;  /* 0xfffffff80e0d7812 */ /* 0x001fca00078ec0ff */
[----:B------:R-:W-:-:S05]  /*107e0*/  IMAD.IADD R12, R13, 0x1, R12 ;  /* 0x000000010d0c7824 */ /* 0x000fca00078e020c */
[----:B------:R-:W-:-:S13]  /*107f0*/  ISETP.GE.AND P1, PT, R11, R12, PT ;  /* 0x0000000c0b00720c */ /* 0x000fda0003f26270 */
[----:B------:R-:W-:Y:S05]  /*10800*/  @!P1 BRA `(.L_x_1900) ;  /* 0xffffff2400049947 */ /* 0x000fea000383ffff */
.L_x_1872:
[----:B0-----:R-:W-:Y:S05]  /*10810*/  BSYNC B1 ;  /* 0x0000000000017941 */ /* 0x001fea0003800000 */
.L_x_1871:
[----:B------:R-:W0:Y:S01]  /*10820*/  S2R R10, SR_TID.X ;  /* 0x00000000000a7919 */ /* 0x000e220000002100 */
[----:B------:R-:W1:Y:S01]  /*10830*/  LDCU UR4, c[0x0][0x3f4] ;  /* 0x00007e80ff0477ac */ /* 0x000e620008000800 */
[----:B------:R-:W-:Y:S01]  /*10840*/  MOV R8, 0x400 ;  /* 0x0000040000087802 */ /* 0x000fe20000000f00 */
[----:B------:R-:W2:Y:S01]  /*10850*/  S2R R3, SR_CgaCtaId ;  /* 0x0000000000037919 */ /* 0x000ea20000008800 */
[----:B------:R-:W-:Y:S02]  /*10860*/  SHF.R.S32.HI R20, RZ, 0x1f, R25 ;  /* 0x0000001fff147819 */ /* 0x000fe40000011419 */
[----:B-1----:R-:W-:Y:S01]  /*10870*/  VIADDMNMX R9, R16, -UR4, RZ, !PT ;  /* 0x8000000410097c46 */ /* 0x002fe2000f8001ff */
[----:B------:R-:W-:Y:S01]  /*10880*/  UMOV UR4, 0xffffffff ;  /* 0xffffffff00047882 */ /* 0x000fe20000000000 */
[C---:B0-----:R-:W-:Y:S01]  /*10890*/  LOP3.LUT R7, R10.reuse, 0x1f, RZ, 0xc0, !PT ;  /* 0x0000001f0a077812 */ /* 0x041fe200078ec0ff */
[----:B------:R-:W-:Y:S01]  /*108a0*/  IMAD.SHL.U32 R4, R10, 0x4, RZ ;  /* 0x000000040a047824 */ /* 0x000fe200078e00ff */
[----:B--2--5:R-:W-:-:S02]  /*108b0*/  LEA R22, R3, R8, 0x18 ;  /* 0x0000000803167211 */ /* 0x024fc400078ec0ff */
[C---:B------:R-:W-:Y:S02]  /*108c0*/  ISETP.NE.AND P0, PT, R7.reuse, RZ, PT ;  /* 0x000000ff0700720c */ /* 0x040fe40003f05270 */
[----:B------:R-:W-:Y:S01]  /*108d0*/  LEA R6, R7, R22, 0x2 ;  /* 0x0000001607067211 */ /* 0x000fe200078e10ff */
[----:B------:R-:W-:Y:S10]  /*108e0*/  BRA.DIV UR4, `(.L_x_1901) ;  /* 0x0000004a04bc7947 */ /* 0x000ff4000b800000 */
[----:B------:R-:W0:Y:S02]  /*108f0*/  SHFL.BFLY PT, R14, R227, 0x10, 0x1f ;  /* 0x0e001f00e30e7f89 */ /* 0x000e2400000e0000 */
[----:B0-----:R-:W-:-:S05]  /*10900*/  FMNMX.FTZ R13, R14, R227, !PT ;  /* 0x000000e30e0d7209 */ /* 0x001fca0007810000 */
[----:B------:R-:W0:Y:S02]  /*10910*/  SHFL.BFLY PT, R14, R13, 0x8, 0x1f ;  /* 0x0d001f000d0e7f89 */ /* 0x000e2400000e0000 */
[----:B0-----:R-:W-:-:S05]  /*10920*/  FMNMX.FTZ R0, R13, R14, !PT ;  /* 0x0000000e0d007209 */ /* 0x001fca0007810000 */
[----:B------:R0:W1:Y:S02]  /*10930*/  SHFL.BFLY PT, R14, R0, 0x4, 0x1f ;  /* 0x0c801f00000e7f89 */ /* 0x00006400000e0000 */
.L_x_1976:
[----:B------:R-:W4:Y:S01]  /*10940*/  @!P0 S2R R12, SR_CgaCtaId ;  /* 0x00000000000c8919 */ /* 0x000f220000008800 */
[----:B------:R-:W-:Y:S01]  /*10950*/  @!P0 MOV R5, 0x400 ;  /* 0x0000040000058802 */ /* 0x000fe20000000f00 */
[----:B------:R-:W-:Y:S05]  /*10960*/  WARPSYNC.ALL ;  /* 0x0000000000007948 */ /* 0x000fea0003800000 */
[----:B----4-:R-:W-:Y:S02]  /*10970*/  @!P0 LEA R11, R12, R5, 0x18 ;  /* 0x000000050c0b8211 */ /* 0x010fe400078ec0ff */
[----:B-1----:R-:W-:Y:S02]  /*10980*/  FMNMX.FTZ R5, R0, R14, !PT ;  /* 0x0000000e00057209 */ /* 0x002fe40007810000 */
[----:B0-----:R-:W-:-:S05]  /*10990*/  @!P0 LEA.HI R0, R10, R11, RZ, 0x1d ;  /* 0x0000000b0a008211 */ /* 0x001fca00078fe8ff */
[----:B------:R0:W-:Y:S01]  /*109a0*/  @!P0 STS [R0], R5 ;  /* 0x0000000500008388 */ /* 0x0001e20000000800 */
[----:B------:R-:W-:Y:S01]  /*109b0*/  ISETP.GT.U32.AND P0, PT, R7, 0x1, PT ;  /* 0x000000010700780c */ /* 0x000fe20003f04070 */
[----:B------:R-:W-:Y:S01]  /*109c0*/  BAR.SYNC.DEFER_BLOCKING 0x0 ;  /* 0x0000000000007b1d */ /* 0x000fe20000010000 */
[----:B0-----:R-:W-:Y:S02]  /*109d0*/  IMAD.MOV.U32 R0, RZ, RZ, -0x800001 ;  /* 0xff7fffffff007424 */ /* 0x001fe400078e00ff */
[----:B------:R-:W-:-:S03]  /*109e0*/  IMAD.MOV.U32 R14, RZ, RZ, RZ ;  /* 0x000000ffff0e7224 */ /* 0x000fc600078e00ff */
[----:B------:R-:W-:Y:S06]  /*109f0*/  BSSY.RECONVERGENT B0, `(.L_x_1902) ;  /* 0x0000151000007945 */ /* 0x000fec0003800200 */
[----:B------:R-:W0:Y:S04]  /*10a00*/  @!P0 LDS R0, [R6] ;  /* 0x0000000006008984 */ /* 0x000e280000000800 */
[----:B0-----:R-:W0:Y:S02]  /*10a10*/  SHFL.BFLY PT, R5, R0, 0x1, 0x1f ;  /* 0x0c201f0000057f89 */ /* 0x001e2400000e0000 */
[----:B0-----:R-:W-:Y:S01]  /*10a20*/  FMNMX.FTZ R11, R5, R0, !PT ;  /* 0x00000000050b7209 */ /* 0x001fe20007810000 */
[----:B------:R-:W-:-:S04]  /*10a30*/  IMAD.IADD R5, R10, 0x1, R9 ;  /* 0x000000010a057824 */ /* 0x000fc800078e0209 */
[----:B------:R0:W1:Y:S01]  /*10a40*/  SHFL.IDX PT, R53, R11, RZ, 0x1f ;  /* 0x00001fff0b357589 */ /* 0x00006200000e0000 */
[----:B------:R-:W-:-:S13]  /*10a50*/  ISETP.GE.AND P0, PT, R5, R16, PT ;  /* 0x000000100500720c */ /* 0x000fda0003f06270 */
[----:B0-----:R-:W-:Y:S05]  /*10a60*/  @P0 BRA `(.L_x_1903) ;  /* 0x0000001400240947 */ /* 0x001fea0003800000 */
[----:B------:R-:W0:Y:S02]  /*10a70*/  LDC.64 R12, c[0x0][0x420] ;  /* 0x00010800ff0c7b82 */ /* 0x000e240000000a00 */
[----:B0-----:R-:W-:-:S04]  /*10a80*/  ISETP.NE.U32.AND P0, PT, R12, RZ, PT ;  /* 0x000000ff0c00720c */ /* 0x001fc80003f05070 */
[----:B------:R-:W-:-:S13]  /*10a90*/  ISETP.NE.AND.EX P0, PT, R13, RZ, PT, P0 ;  /* 0x000000ff0d00720c */ /* 0x000fda0003f05300 */
[----:B------:R-:W-:Y:S05]  /*10aa0*/  @P0 BRA `(.L_x_1904) ;  /* 0x0000000c009c0947 */ /* 0x000fea0003800000 */
[----:B------:R-:W-:Y:S01]  /*10ab0*/  VIADDMNMX R0, R5, 0x40, R16, !PT ;  /* 0x0000004005007846 */ /* 0x000fe20007800110 */
[----:B------:R-:W-:Y:S01]  /*10ac0*/  BSSY.RECONVERGENT B1, `(.L_x_1905) ;  /* 0x000001e000017945 */ /* 0x000fe20003800200 */
[----:B------:R-:W-:Y:S01]  /*10ad0*/  LOP3.LUT R11, RZ, R10, RZ, 0x33, !PT ;  /* 0x0000000aff0b7212 */ /* 0x000fe200078e33ff */
[----:B------:R-:W-:-:S03]  /*10ae0*/  IMAD.MOV.U32 R14, RZ, RZ, RZ ;  /* 0x000000ffff0e7224 */ /* 0x000fc600078e00ff */
[----:B------:R-:W-:-:S04]  /*10af0*/  IADD3 R0, PT, PT, -R9, R0, R11 ;  /* 0x0000000009007210 */ /* 0x000fc80007ffe10b */
[C---:B------:R-:W-:Y:S02]  /*10b00*/  LOP3.LUT R11, R0.reuse, 0xc0, RZ, 0xc0, !PT ;  /* 0x000000c0000b7812 */ /* 0x040fe400078ec0ff */
[----:B------:R-:W-:Y:S02]  /*10b10*/  ISETP.GE.U32.AND P1, PT, R0, 0xc0, PT ;  /* 0x000000c00000780c */ /* 0x000fe40003f26070 */
[----:B------:R-:W-:Y:S02]  /*10b20*/  ISETP.NE.AND P0, PT, R11, 0xc0, PT ;  /* 0x000000c00b00780c */ /* 0x000fe40003f05270 */
[----:B------:R-:W-:-:S11]  /*10b30*/  MOV R11, R5 ;  /* 0x00000005000b7202 */ /* 0x000fd60000000f00 */
[----:B------:R-:W-:Y:S05]  /*10b40*/  @!P0 BRA `(.L_x_1906) ;  /* 0x0000000000548947 */ /* 0x000fea0003800000 */
[----:B------:R-:W0:Y:S01]  /*10b50*/  S2UR UR5, SR_CgaCtaId ;  /* 0x00000000000579c3 */ /* 0x000e220000008800 */
[----:B------:R-:W-:Y:S01]  /*10b60*/  UMOV UR4, 0x400 ;  /* 0x0000040000047882 */ /* 0x000fe20000000000 */
[----:B------:R-:W-:Y:S01]  /*10b70*/  LEA.HI R0, R0, 0x1, RZ, 0x1a ;  /* 0x0000000100007811 */ /* 0x000fe200078fd0ff */
[----:B------:R-:W-:Y:S01]  /*10b80*/  UIADD3 UR4, UPT, UPT, UR4, 0x810, URZ ;  /* 0x0000081004047890 */ /* 0x000fe2000fffe0ff */
[----:B------:R-:W-:Y:S02]  /*10b90*/  IMAD.MOV.U32 R14, RZ, RZ, RZ ;  /* 0x000000ffff0e7224 */ /* 0x000fe400078e00ff */
[----:B------:R-:W-:Y:S01]  /*10ba0*/  LOP3.LUT R0, R0, 0x3, RZ, 0xc0, !PT ;  /* 0x0000000300007812 */ /* 0x000fe200078ec0ff */
[----:B------:R-:W-:-:S04]  /*10bb0*/  IMAD.MOV.U32 R11, RZ, RZ, R5 ;  /* 0x000000ffff0b7224 */ /* 0x000fc800078e0005 */
[----:B------:R-:W-:Y:S01]  /*10bc0*/  IMAD.MOV R12, RZ, RZ, -R0 ;  /* 0x000000ffff0c7224 */ /* 0x000fe200078e0a00 */
[----:B0-----:R-:W-:-:S06]  /*10bd0*/  ULEA UR4, UR5, UR4, 0x18 ;  /* 0x0000000405047291 */ /* 0x001fcc000f8ec0ff */
[----:B------:R-:W-:-:S07]  /*10be0*/  VIADD R0, R4, UR4 ;  /* 0x0000000404007c36 */ /* 0x000fce0008000000 */
.L_x_1907:
        /* <DEDUP_REMOVED lines=11> */
.L_x_1906:
[----:B------:R-:W-:Y:S05]  /*10ca0*/  BSYNC.RECONVERGENT B1 ;  /* 0x0000000000017941 */ /* 0x000fea0003800200 */
.L_x_1905:
[----:B------:R-:W-:Y:S05]  /*10cb0*/  @!P1 BRA `(.L_x_1903) ;  /* 0x0000001000909947 */ /* 0x000fea0003800000 */
[----:B------:R-:W0:Y:S01]  /*10cc0*/  S2R R13, SR_CgaCtaId ;  /* 0x00000000000d7919 */ /* 0x000e220000008800 */
[----:B------:R-:W-:Y:S01]  /*10cd0*/  IMAD.IADD R0, R16, 0x1, -R11 ;  /* 0x0000000110007824 */ /* 0x000fe200078e0a0b */
[----:B------:R-:W-:Y:S01]  /*10ce0*/  MOV R12, 0x400 ;  /* 0x00000400000c7802 */ /* 0x000fe20000000f00 */
[----:B------:R-:W-:Y:S01]  /*10cf0*/  BSSY.RECONVERGENT B1, `(.L_x_1908) ;  /* 0x000006f000017945 */ /* 0x000fe20003800200 */
[----:B------:R-:W-:Y:S02]  /*10d00*/  PLOP3.LUT P0, PT, PT, PT, PT, 0x80, 0x8 ;  /* 0x000000000008781c */ /* 0x000fe40003f0f070 */
[----:B------:R-:W-:Y:S01]  /*10d10*/  ISETP.GT.AND P1, PT, R0, 0x300, PT ;  /* 0x000003000000780c */ /* 0x000fe20003f24270 */
[----:B------:R-:W-:Y:S01]  /*10d20*/  IMAD.SHL.U32 R0, R9, 0x4, RZ ;  /* 0x0000000409007824 */ /* 0x000fe200078e00ff */
[----:B------:R-:W-:-:S03]  /*10d30*/  IADD3 R12, PT, PT, R12, 0x810, RZ ;  /* 0x000008100c0c7810 */ /* 0x000fc60007ffe0ff */
[----:B------:R-:W-:Y:S01]  /*10d40*/  IMAD R0, R11, 0x4, -R0 ;  /* 0x000000040b007824 */ /* 0x000fe200078e0a00 */
[----:B0-----:R-:W-:-:S04]  /*10d50*/  LEA R13, R13, R12, 0x18 ;  /* 0x0000000c0d0d7211 */ /* 0x001fc800078ec0ff */
[----:B------:R-:W-:-:S03]  /*10d60*/  IADD3 R0, PT, PT, R0, 0x200, R13 ;  /* 0x0000020000007810 */ /* 0x000fc60007ffe00d */
[----:B------:R-:W-:Y:S05]  /*10d70*/  @!P1 BRA `(.L_x_1909) ;  /* 0x0000000400989947 */ /* 0x000fea0003800000 */
[----:B------:R-:W-:Y:S01]  /*10d80*/  PLOP3.LUT P0, PT, PT, PT, PT, 0x8, 0x80 ;  /* 0x000000000080781c */ /* 0x000fe20003f0e170 */
[----:B------:R-:W-:-:S12]  /*10d90*/  VIADD R46, R16, 0xfffffd00 ;  /* 0xfffffd00102e7836 */ /* 0x000fd80000000000 */
.L_x_1910:
        /* <DEDUP_REMOVED lines=14> */
[----:B0-----:R-:W-:Y:S01]  /*10e80*/  FADD.FTZ R15, -R53, R13 ;  /* 0x0000000d350f7221 */ /* 0x001fe20000010100 */
[----:B------:R-:W-:Y:S02]  /*10e90*/  FMUL.FTZ R12, R12, 1.4426950216293334961 ;  /* 0x3fb8aa3b0c0c7820 */ /* 0x000fe40000410000 */
[----:B------:R-:W0:Y:S01]  /*10ea0*/  LDS R40, [R0+0x900] ;  /* 0x0009000000287984 */ /* 0x000e220000000800 */
[----:B------:R-:W-:Y:S01]  /*10eb0*/  FMUL.FTZ R15, R15, 1.4426950216293334961 ;  /* 0x3fb8aa3b0f0f7820 */ /* 0x000fe20000410000 */
[C---:B--2---:R-:W-:Y:S01]  /*10ec0*/  FADD.FTZ R21, -R53.reuse, R21 ;  /* 0x0000001535157221 */ /* 0x044fe20000010100 */
[----:B------:R4:W2:Y:S01]  /*10ed0*/  MUFU.EX2 R13, R12 ;  /* 0x0000000c000d7308 */ /* 0x0008a20000000800 */
[----:B------:R-:W0:Y:S01]  /*10ee0*/  LDS R42, [R0+0xa00] ;  /* 0x000a0000002a7984 */ /* 0x000e220000000800 */
[----:B---3--:R-:W-:Y:S01]  /*10ef0*/  FADD.FTZ R26, -R53, R26 ;  /* 0x0000001a351a7221 */ /* 0x008fe20000010100 */
[----:B------:R-:W-:-:S02]  /*10f00*/  FMUL.FTZ R21, R21, 1.4426950216293334961 ;  /* 0x3fb8aa3b15157820 */ /* 0x000fc40000410000 */
[----:B------:R-:W3:Y:S01]  /*10f10*/  LDS R44, [R0+0xb00] ;  /* 0x000b0000002c7984 */ /* 0x000ee20000000800 */
[----:B------:R-:W-:Y:S02]  /*10f20*/  FMUL.FTZ R26, R26, 1.4426950216293334961 ;  /* 0x3fb8aa3b1a1a7820 */ /* 0x000fe40000410000 */
[----:B------:R-:W1:Y:S01]  /*10f30*/  MUFU.EX2 R15, R15 ;  /* 0x0000000f000f7308 */ /* 0x000e620000000800 */
[C---:B----4-:R-:W-:Y:S01]  /*10f40*/  FADD.FTZ R12, -R53.reuse, R27 ;  /* 0x0000001b350c7221 */ /* 0x050fe20000010100 */
[----:B-----5:R-:W-:-:S03]  /*10f50*/  FADD.FTZ R28, -R53, R28 ;  /* 0x0000001c351c7221 */ /* 0x020fc60000010100 */
[----:B------:R-:W-:Y:S01]  /*10f60*/  FMUL.FTZ R12, R12, 1.4426950216293334961 ;  /* 0x3fb8aa3b0c0c7820 */ /* 0x000fe20000410000 */
[----:B------:R-:W-:Y:S01]  /*10f70*/  FMUL.FTZ R28, R28, 1.4426950216293334961 ;  /* 0x3fb8aa3b1c1c7820 */ /* 0x000fe20000410000 */
[----:B------:R-:W-:Y:S01]  /*10f80*/  FADD.FTZ R30, -R53, R30 ;  /* 0x0000001e351e7221 */ /* 0x000fe20000010100 */
[----:B------:R4:W5:Y:S01]  /*10f90*/  MUFU.EX2 R27, R26 ;  /* 0x0000001a001b7308 */ /* 0x0009620000000800 */
[----:B--2---:R-:W-:Y:S01]  /*10fa0*/  FADD.FTZ R14, R13, R14 ;  /* 0x0000000e0d0e7221 */ /* 0x004fe20000010000 */
[C---:B------:R-:W-:Y:S01]  /*10fb0*/  FADD.FTZ R32, -R53.reuse, R32 ;  /* 0x0000002035207221 */ /* 0x040fe20000010100 */
[----:B------:R-:W-:Y:S01]  /*10fc0*/  FMUL.FTZ R30, R30, 1.4426950216293334961 ;  /* 0x3fb8aa3b1e1e7820 */ /* 0x000fe20000410000 */
[----:B------:R-:W-:Y:S02]  /*10fd0*/  STS [R0+-0x200], R13 ;  /* 0xfffe000d00007388 */ /* 0x000fe40000000800 */
[----:B------:R-:W-:Y:S01]  /*10fe0*/  FMUL.FTZ R32, R32, 1.4426950216293334961 ;  /* 0x3fb8aa3b20207820 */ /* 0x000fe20000410000 */
[C---:B------:R-:W-:Y:S01]  /*10ff0*/  FADD.FTZ R34, -R53.reuse, R34 ;  /* 0x0000002235227221 */ /* 0x040fe20000010100 */
[----:B------:R-:W2:Y:S01]  /*11000*/  MUFU.EX2 R21, R21 ;  /* 0x0000001500157308 */ /* 0x000ea20000000800 */
[----:B----4-:R-:W4:Y:S01]  /*11010*/  LDS R26, [R0+0xc00] ;  /* 0x000c0000001a7984 */ /* 0x010f220000000800 */
[----:B-1----:R-:W-:Y:S01]  /*11020*/  FADD.FTZ R14, R14, R15 ;  /* 0x0000000f0e0e7221 */ /* 0x002fe20000010000 */
[----:B------:R-:W-:Y:S01]  /*11030*/  FMUL.FTZ R34, R34, 1.4426950216293334961 ;  /* 0x3fb8aa3b22227820 */ /* 0x000fe20000410000 */
[C---:B------:R-:W-:Y:S01]  /*11040*/  FADD.FTZ R36, -R53.reuse, R36 ;  /* 0x0000002435247221 */ /* 0x040fe20000010100 */
[----:B------:R-:W-:Y:S01]  /*11050*/  STS [R0+-0x100], R15 ;  /* 0xffff000f00007388 */ /* 0x000fe20000000800 */
[----:B------:R-:W-:-:S02]  /*11060*/  FADD.FTZ R38, -R53, R38 ;  /* 0x0000002635267221 */ /* 0x000fc40000010100 */
[----:B------:R1:W3:Y:S01]  /*11070*/  MUFU.EX2 R29, R12 ;  /* 0x0000000c001d7308 */ /* 0x0002e20000000800 */
[----:B------:R-:W-:Y:S01]  /*11080*/  FMUL.FTZ R36, R36, 1.4426950216293334961 ;  /* 0x3fb8aa3b24247820 */ /* 0x000fe20000410000 */
[----:B-----5:R-:W-:Y:S01]  /*11090*/  STS [R0+0x100], R27 ;  /* 0x0001001b00007388 */ /* 0x020fe20000000800 */
[----:B------:R-:W-:Y:S01]  /*110a0*/  FMUL.FTZ R38, R38, 1.4426950216293334961 ;  /* 0x3fb8aa3b26267820 */ /* 0x000fe20000410000 */
[----:B0-----:R-:W-:-:S04]  /*110b0*/  FADD.FTZ R40, -R53, R40 ;  /* 0x0000002835287221 */ /* 0x001fc80000010100 */
[----:B------:R-:W0:Y:S01]  /*110c0*/  MUFU.EX2 R31, R28 ;  /* 0x0000001c001f7308 */ /* 0x000e220000000800 */
[----:B-1----:R-:W1:Y:S01]  /*110d0*/  LDS R12, [R0+0xd00] ;  /* 0x000d0000000c7984 */ /* 0x002e620000000800 */
[----:B--2---:R-:W-:Y:S01]  /*110e0*/  FADD.FTZ R14, R14, R21 ;  /* 0x000000150e0e7221 */ /* 0x004fe20000010000 */
[----:B------:R-:W-:Y:S01]  /*110f0*/  FMUL.FTZ R40, R40, 1.4426950216293334961 ;  /* 0x3fb8aa3b28287820 */ /* 0x000fe20000410000 */
[C---:B------:R-:W-:Y:S01]  /*11100*/  FADD.FTZ R42, -R53.reuse, R42 ;  /* 0x0000002a352a7221 */ /* 0x040fe20000010100 */
[C---:B---3--:R-:W-:Y:S01]  /*11110*/  FADD.FTZ R44, -R53.reuse, R44 ;  /* 0x0000002c352c7221 */ /* 0x048fe20000010100 */
[----:B------:R-:W-:Y:S01]  /*11120*/  FADD.FTZ R14, R14, R27 ;  /* 0x0000001b0e0e7221 */ /* 0x000fe20000010000 */
[----:B------:R-:W-:Y:S01]  /*11130*/  STS [R0], R21 ;  /* 0x0000001500007388 */ /* 0x000fe20000000800 */
[----:B------:R-:W2:Y:S01]  /*11140*/  MUFU.EX2 R33, R30 ;  /* 0x0000001e00217308 */ /* 0x000ea20000000800 */
[----:B------:R-:W-:Y:S01]  /*11150*/  FMUL.FTZ R42, R42, 1.4426950216293334961 ;  /* 0x3fb8aa3b2a2a7820 */ /* 0x000fe20000410000 */
[----:B------:R-:W-:Y:S01]  /*11160*/  FADD.FTZ R14, R14, R29 ;  /* 0x0000001d0e0e7221 */ /* 0x000fe20000010000 */
[----:B------:R-:W-:Y:S01]  /*11170*/  FMUL.FTZ R44, R44, 1.4426950216293334961 ;  /* 0x3fb8aa3b2c2c7820 */ /* 0x000fe20000410000 */
[----:B------:R-:W-:Y:S04]  /*11180*/  STS [R0+0x200], R29 ;  /* 0x0002001d00007388 */ /* 0x000fe80000000800 */
[----:B------:R-:W3:Y:S01]  /*11190*/  MUFU.EX2 R35, R32 ;  /* 0x0000002000237308 */ /* 0x000ee20000000800 */
[----:B0-----:R-:W-:Y:S01]  /*111a0*/  FADD.FTZ R14, R14, R31 ;  /* 0x0000001f0e0e7221 */ /* 0x001fe20000010000 */
[----:B------:R-:W-:Y:S06]  /*111b0*/  STS [R0+0x300], R31 ;  /* 0x0003001f00007388 */ /* 0x000fec0000000800 */
[----:B------:R-:W0:Y:S01]  /*111c0*/  MUFU.EX2 R37, R34 ;  /* 0x0000002200257308 */ /* 0x000e220000000800 */
[----:B--2---:R-:W-:Y:S01]  /*111d0*/  FADD.FTZ R14, R14, R33 ;  /* 0x000000210e0e7221 */ /* 0x004fe20000010000 */
[----:B----4-:R-:W-:Y:S01]  /*111e0*/  FADD.FTZ R26, -R53, R26 ;  /* 0x0000001a351a7221 */ /* 0x010fe20000010100 */
        /* <DEDUP_REMOVED lines=31> */
.L_x_1909:
[----:B------:R-:W-:Y:S05]  /*113e0*/  BSYNC.RECONVERGENT B1 ;  /* 0x0000000000017941 */ /* 0x000fea0003800200 */
.L_x_1908:
[----:B------:R-:W-:Y:S01]  /*113f0*/  IADD3 R12, PT, PT, R16, -R11, RZ ;  /* 0x8000000b100c7210 */ /* 0x000fe20007ffe0ff */
        /* <DEDUP_REMOVED lines=13> */
[C---:B-1----:R-:W-:Y:S01]  /*114d0*/  FADD.FTZ R12, -R53.reuse, R12 ;  /* 0x0000000c350c7221 */ /* 0x042fe20000010100 */
[----:B0-----:R-:W-:-:S03]  /*114e0*/  FADD.FTZ R15, -R53, R13 ;  /* 0x0000000d350f7221 */ /* 0x001fc60000010100 */
[----:B------:R-:W-:Y:S01]  /*114f0*/  FMUL.FTZ R12, R12, 1.4426950216293334961 ;  /* 0x3fb8aa3b0c0c7820 */ /* 0x000fe20000410000 */
[----:B------:R-:W-:Y:S01]  /*11500*/  FMUL.FTZ R15, R15, 1.4426950216293334961 ;  /* 0x3fb8aa3b0f0f7820 */ /* 0x000fe20000410000 */
[C---:B--2---:R-:W-:Y:S02]  /*11510*/  FADD.FTZ R21, -R53.reuse, R21 ;  /* 0x0000001535157221 */ /* 0x044fe40000010100 */
[----:B------:R5:W0:Y:S01]  /*11520*/  MUFU.EX2 R13, R12 ;  /* 0x0000000c000d7308 */ /* 0x000a220000000800 */
[----:B---3--:R-:W-:Y:S01]  /*11530*/  FADD.FTZ R26, -R53, R26 ;  /* 0x0000001a351a7221 */ /* 0x008fe20000010100 */
[----:B------:R-:W-:-:S03]  /*11540*/  FMUL.FTZ R21, R21, 1.4426950216293334961 ;  /* 0x3fb8aa3b15157820 */ /* 0x000fc60000410000 */
[----:B------:R-:W-:Y:S01]  /*11550*/  FMUL.FTZ R26, R26, 1.4426950216293334961 ;  /* 0x3fb8aa3b1a1a7820 */ /* 0x000fe20000410000 */
[C---:B----4-:R-:W-:Y:S02]  /*11560*/  FADD.FTZ R28, -R53.reuse, R27 ;  /* 0x0000001b351c7221 */ /* 0x050fe40000010100 */
[----:B------:R-:W1:Y:S01]  /*11570*/  MUFU.EX2 R15, R15 ;  /* 0x0000000f000f7308 */ /* 0x000e620000000800 */
[----:B-----5:R-:W-:Y:S01]  /*11580*/  FADD.FTZ R12, -R53, R29 ;  /* 0x0000001d350c7221 */ /* 0x020fe20000010100 */
[----:B------:R-:W-:-:S03]  /*11590*/  FMUL.FTZ R28, R28, 1.4426950216293334961 ;  /* 0x3fb8aa3b1c1c7820 */ /* 0x000fc60000410000 */
[----:B------:R-:W-:Y:S01]  /*115a0*/  FMUL.FTZ R12, R12, 1.4426950216293334961 ;  /* 0x3fb8aa3b0c0c7820 */ /* 0x000fe20000410000 */
[C---:B------:R-:W-:Y:S02]  /*115b0*/  FADD.FTZ R30, -R53.reuse, R30 ;  /* 0x0000001e351e7221 */ /* 0x040fe40000010100 */
        /* <DEDUP_REMOVED lines=26> */
.L_x_1912:
[----:B------:R-:W-:Y:S05]  /*11760*/  BSYNC.RECONVERGENT B1 ;  /* 0x0000000000017941 */ /* 0x000fea0003800200 */
.L_x_1911:
[----:B------:R-:W-:-:S13]  /*11770*/  ISETP.LT.OR P0, PT, R11, R16, P0 ;  /* 0x000000100b00720c */ /* 0x000fda0000701670 */
[----:B------:R-:W-:Y:S05]  /*11780*/  @!P0 BRA `(.L_x_1903) ;  /* 0x0000000400dc8947 */ /* 0x000fea0003800000 */
[----:B------:R-:W1:Y:S04]  /*11790*/  LDS R11, [R0+-0x200] ;  /* 0xfffe0000000b7984 */ /* 0x000e680000000800 */
[----:B------:R-:W0:Y:S04]  /*117a0*/  LDS R13, [R0] ;  /* 0x00000000000d7984 */ /* 0x000e280000000800 */
[----:B------:R-:W2:Y:S04]  /*117b0*/  LDS R21, [R0+0x100] ;  /* 0x0001000000157984 */ /* 0x000ea80000000800 */
[----:B------:R-:W3:Y:S01]  /*117c0*/  LDS R12, [R0+-0x100] ;  /* 0xffff0000000c7984 */ /* 0x000ee20000000800 */
        /* <DEDUP_REMOVED lines=14> */
[----:B-1----:R0:W-:Y:S04]  /*118b0*/  STS [R0], R15 ;  /* 0x0000000f00007388 */ /* 0x0021e80000000800 */
[----:B--2---:R0:W-:Y:S01]  /*118c0*/  STS [R0+-0x100], R13 ;  /* 0xffff000d00007388 */ /* 0x0041e20000000800 */
[----:B------:R-:W-:-:S04]  /*118d0*/  FADD.FTZ R14, R14, R13 ;  /* 0x0000000d0e0e7221 */ /* 0x000fc80000010000 */
[----:B------:R-:W-:Y:S01]  /*118e0*/  FADD.FTZ R14, R14, R15 ;  /* 0x0000000f0e0e7221 */ /* 0x000fe20000010000 */
[----:B---3--:R0:W-:Y:S03]  /*118f0*/  STS [R0+0x100], R21 ;  /* 0x0001001500007388 */ /* 0x0081e60000000800 */
[----:B------:R-:W-:Y:S01]  /*11900*/  FADD.FTZ R14, R14, R21 ;  /* 0x000000150e0e7221 */ /* 0x000fe20000010000 */
[----:B------:R-:W-:Y:S06]  /*11910*/  BRA `(.L_x_1903) ;  /* 0x0000000400787947 */ /* 0x000fec0003800000 */
.L_x_1904:
[----:B------:R-:W-:Y:S01]  /*11920*/  VIADDMNMX R0, R5, 0x40, R16, !PT ;  /* 0x0000004005007846 */ /* 0x000fe20007800110 */
[----:B------:R-:W-:Y:S01]  /*11930*/  BSSY.RECONVERGENT B1, `(.L_x_1913) ;  /* 0x0000025000017945 */ /* 0x000fe20003800200 */
[----:B------:R-:W-:Y:S01]  /*11940*/  LOP3.LUT R11, RZ, R10, RZ, 0x33, !PT ;  /* 0x0000000aff0b7212 */ /* 0x000fe200078e33ff */
[----:B------:R-:W-:-:S03]  /*11950*/  IMAD.MOV.U32 R14, RZ, RZ, RZ ;  /* 0x000000ffff0e7224 */ /* 0x000fc600078e00ff */
[----:B------:R-:W-:-:S04]  /*11960*/  IADD3 R11, PT, PT, -R9, R0, R11 ;  /* 0x00000000090b7210 */ /* 0x000fc80007ffe10b */
[C---:B------:R-:W-:Y:S02]  /*11970*/  LOP3.LUT R0, R11.reuse, 0xc0, RZ, 0xc0, !PT ;  /* 0x000000c00b007812 */ /* 0x040fe400078ec0ff */
[----:B------:R-:W-:Y:S02]  /*11980*/  ISETP.GE.U32.AND P0, PT, R11, 0xc0, PT ;  /* 0x000000c00b00780c */ /* 0x000fe40003f06070 */
[----:B------:R-:W-:Y:S01]  /*11990*/  ISETP.NE.AND P1, PT, R0, 0xc0, PT ;  /* 0x000000c00000780c */ /* 0x000fe20003f25270 */
[----:B------:R-:W-:-:S12]  /*119a0*/  IMAD.MOV.U32 R0, RZ, RZ, R5 ;  /* 0x000000ffff007224 */ /* 0x000fd800078e0005 */
[----:B------:R-:W-:Y:S05]  /*119b0*/  @!P1 BRA `(.L_x_1914) ;  /* 0x0000000000709947 */ /* 0x000fea0003800000 */
[----:B------:R-:W0:Y:S01]  /*119c0*/  S2UR UR5, SR_CgaCtaId ;  /* 0x00000000000579c3 */ /* 0x000e220000008800 */
[----:B------:R-:W-:Y:S01]  /*119d0*/  UMOV UR4, 0x400 ;  /* 0x0000040000047882 */ /* 0x000fe20000000000 */
[----:B------:R-:W-:Y:S01]  /*119e0*/  LEA.HI R0, R11, 0x1, RZ, 0x1a ;  /* 0x000000010b007811 */ /* 0x000fe200078fd0ff */
[----:B------:R-:W-:Y:S01]  /*119f0*/  UIADD3 UR4, UPT, UPT, UR4, 0x810, URZ ;  /* 0x0000081004047890 */ /* 0x000fe2000fffe0ff */
[--C-:B------:R-:W-:Y:S01]  /*11a00*/  IADD3 R12, P1, P2, R25, R12, R5.reuse ;  /* 0x0000000c190c7210 */ /* 0x100fe20007a3e005 */
[----:B------:R-:W-:Y:S01]  /*11a10*/  HFMA2 R14, -RZ, RZ, 0, 0 ;  /* 0x00000000ff0e7431 */ /* 0x000fe200000001ff */
[----:B------:R-:W-:Y:S01]  /*11a20*/  LOP3.LUT R11, R0, 0x3, RZ, 0xc0, !PT ;  /* 0x00000003000b7812 */ /* 0x000fe200078ec0ff */
[----:B------:R-:W-:Y:S01]  /*11a30*/  IMAD.MOV.U32 R0, RZ, RZ, R5 ;  /* 0x000000ffff007224 */ /* 0x000fe200078e0005 */
[----:B------:R-:W-:-:S03]  /*11a40*/  IADD3.X R13, PT, PT, R20, R13, RZ, P1, P2 ;  /* 0x0000000d140d7210 */ /* 0x000fc60000fe44ff */
[----:B------:R-:W-:Y:S01]  /*11a50*/  IMAD.MOV R15, RZ, RZ, -R11 ;  /* 0x000000ffff0f7224 */ /* 0x000fe200078e0a0b */
[----:B0-----:R-:W-:-:S06]  /*11a60*/  ULEA UR4, UR5, UR4, 0x18 ;  /* 0x0000000405047291 */ /* 0x001fcc000f8ec0ff */
[----:B------:R-:W-:-:S07]  /*11a70*/  VIADD R11, R4, UR4 ;  /* 0x00000004040b7c36 */ /* 0x000fce0008000000 */
.L_x_1915:
[----:B------:R0:W2:Y:S01]  /*11a80*/  LDG.E.U8 R21, desc[UR36][R12.64] ;  /* 0x000000240c157981 */ /* 0x0000a2000c1e1100 */
[----:B------:R-:W-:Y:S01]  /*11a90*/  IADD3 R15, PT, PT, R15, 0x1, RZ ;  /* 0x000000010f0f7810 */ /* 0x000fe20007ffe0ff */
[----:B------:R-:W-:Y:S01]  /*11aa0*/  VIADD R0, R0, 0x40 ;  /* 0x0000004000007836 */ /* 0x000fe20000000000 */
[----:B0-----:R-:W-:-:S05]  /*11ab0*/  IADD3 R12, P2, PT, R12, 0x40, RZ ;  /* 0x000000400c0c7810 */ /* 0x001fca0007f5e0ff */
[----:B------:R-:W-:Y:S01]  /*11ac0*/  IMAD.X R13, RZ, RZ, R13, P2 ;  /* 0x000000ffff0d7224 */ /* 0x000fe200010e060d */
        /* <DEDUP_REMOVED lines=11> */
.L_x_1914:
[----:B------:R-:W-:Y:S05]  /*11b80*/  BSYNC.RECONVERGENT B1 ;  /* 0x0000000000017941 */ /* 0x000fea0003800200 */
.L_x_1913:
[----:B------:R-:W-:Y:S05]  /*11b90*/  @!P0 BRA `(.L_x_1903) ;  /* 0x0000000000d88947 */ /* 0x000fea0003800000 */
[----:B------:R-:W0:Y:S01]  /*11ba0*/  S2R R26, SR_CgaCtaId ;  /* 0x00000000001a7919 */ /* 0x000e220000008800 */
[----:B------:R-:W2:Y:S01]  /*11bb0*/  LDCU.64 UR4, c[0x0][0x420] ;  /* 0x00008400ff0477ac */ /* 0x000ea20008000a00 */
[----:B------:R-:W-:Y:S01]  /*11bc0*/  MOV R13, 0x400 ;  /* 0x00000400000d7802 */ /* 0x000fe20000000f00 */
[----:B------:R-:W-:-:S03]  /*11bd0*/  IMAD.SHL.U32 R11, R9, 0x4, RZ ;  /* 0x00000004090b7824 */ /* 0x000fc600078e00ff */
[----:B------:R-:W-:Y:S01]  /*11be0*/  IADD3 R13, PT, PT, R13, 0x810, RZ ;  /* 0x000008100d0d7810 */ /* 0x000fe20007ffe0ff */
[----:B------:R-:W-:Y:S01]  /*11bf0*/  IMAD R11, R0, 0x4, -R11 ;  /* 0x00000004000b7824 */ /* 0x000fe200078e0a0b */
[----:B--2---:R-:W-:-:S04]  /*11c00*/  IADD3 R12, P0, P1, R25, UR4, R0 ;  /* 0x00000004190c7c10 */ /* 0x004fc8000f91e000 */
[----:B------:R-:W-:Y:S02]  /*11c10*/  IADD3 R12, P2, PT, R12, 0x80, RZ ;  /* 0x000000800c0c7810 */ /* 0x000fe40007f5e0ff */
[----:B0-----:R-:W-:Y:S02]  /*11c20*/  LEA R26, R26, R13, 0x18 ;  /* 0x0000000d1a1a7211 */ /* 0x001fe400078ec0ff */
[----:B------:R-:W-:Y:S02]  /*11c30*/  IADD3.X R13, PT, PT, R20, UR5, RZ, P0, P1 ;  /* 0x00000005140d7c10 */ /* 0x000fe400087e24ff */
[----:B------:R-:W-:-:S03]  /*11c40*/  IADD3 R11, PT, PT, R11, 0x200, R26 ;  /* 0x000002000b0b7810 */ /* 0x000fc60007ffe01a */
[----:B------:R-:W-:-:S07]  /*11c50*/  IMAD.X R13, RZ, RZ, R13, P2 ;  /* 0x000000ffff0d7224 */ /* 0x000fce00010e060d */
.L_x_1916:
[----:B------:R-:W2:Y:S04]  /*11c60*/  LDG.E.U8 R26, desc[UR36][R12.64+-0x80] ;  /* 0xffff80240c1a7981 */ /* 0x000ea8000c1e1100 */
[----:B------:R-:W3:Y:S04]  /*11c70*/  LDG.E.U8 R15, desc[UR36][R12.64+-0x40] ;  /* 0xffffc0240c0f7981 */ /* 0x000ee8000c1e1100 */
[----:B------:R-:W4:Y:S04]  /*11c80*/  LDG.E.U8 R21, desc[UR36][R12.64] ;  /* 0x000000240c157981 */ /* 0x000f28000c1e1100 */
[----:B------:R-:W5:Y:S01]  /*11c90*/  LDG.E.U8 R27, desc[UR36][R12.64+0x40] ;  /* 0x000040240c1b7981 */ /* 0x000f62000c1e1100 */
[----:B------:R-:W-:Y:S01]  /*11ca0*/  VIADD R0, R0, 0x100 ;  /* 0x0000010000007836 */ /* 0x000fe20000000000 */
[----:B--2---:R-:W-:-:S02]  /*11cb0*/  ISETP.NE.AND P0, PT, R26, RZ, PT ;  /* 0x000000ff1a00720c */ /* 0x004fc40003f05270 */
[----:B---3--:R-:W-:Y:S02]  /*11cc0*/  ISETP.NE.AND P1, PT, R15, RZ, PT ;  /* 0x000000ff0f00720c */ /* 0x008fe40003f25270 */
[----:B----4-:R-:W-:Y:S02]  /*11cd0*/  ISETP.NE.AND P2, PT, R21, RZ, PT ;  /* 0x000000ff1500720c */ /* 0x010fe40003f45270 */
[----:B-----5:R-:W-:-:S07]  /*11ce0*/  ISETP.NE.AND P3, PT, R27, RZ, PT ;  /* 0x000000ff1b00720c */ /* 0x020fce0003f65270 */
[----:B------:R-:W1:Y:S04]  /*11cf0*/  @!P0 LDS R15, [R11+-0x200] ;  /* 0xfffe00000b0f8984 */ /* 0x000e680000000800 */
[----:B------:R-:W0:Y:S04]  /*11d00*/  @!P1 LDS R26, [R11+-0x100] ;  /* 0xffff00000b1a9984 */ /* 0x000e280000000800 */
[----:B------:R-:W2:Y:S04]  /*11d10*/  @!P2 LDS R28, [R11] ;  /* 0x000000000b1ca984 */ /* 0x000ea80000000800 */
[----:B------:R-:W3:Y:S01]  /*11d20*/  @!P3 LDS R30, [R11+0x100] ;  /* 0x000100000b1eb984 */ /* 0x000ee20000000800 */
[----:B-1----:R-:W-:Y:S01]  /*11d30*/  @!P0 FADD.FTZ R21, -R53, R15 ;  /* 0x0000000f35158221 */ /* 0x002fe20000010100 */
[----:B------:R-:W-:-:S03]  /*11d40*/  IMAD.MOV.U32 R15, RZ, RZ, RZ ;  /* 0x000000ffff0f7224 */ /* 0x000fc600078e00ff */
[----:B------:R-:W-:Y:S01]  /*11d50*/  @!P0 FMUL.FTZ R21, R21, 1.4426950216293334961 ;  /* 0x3fb8aa3b15158820 */ /* 0x000fe20000410000 */
[----:B0-----:R-:W-:Y:S01]  /*11d60*/  @!P1 FADD.FTZ R27, -R53, R26 ;  /* 0x0000001a351b9221 */ /* 0x001fe20000010100 */
[----:B------:R-:W-:Y:S02]  /*11d70*/  IMAD.MOV.U32 R26, RZ, RZ, RZ ;  /* 0x000000ffff1a7224 */ /* 0x000fe400078e00ff */
[----:B------:R-:W0:Y:S01]  /*11d80*/  @!P0 MUFU.EX2 R15, R21 ;  /* 0x00000015000f8308 */ /* 0x000e220000000800 */
[----:B------:R-:W-:Y:S01]  /*11d90*/  @!P1 FMUL.FTZ R27, R27, 1.4426950216293334961 ;  /* 0x3fb8aa3b1b1b9820 */ /* 0x000fe20000410000 */
[C---:B--2---:R-:W-:Y:S01]  /*11da0*/  @!P2 FADD.FTZ R29, -R53.reuse, R28 ;  /* 0x0000001c351da221 */ /* 0x044fe20000010100 */
[----:B------:R-:W-:Y:S01]  /*11db0*/  MOV R28, RZ ;  /* 0x000000ff001c7202 */ /* 0x000fe20000000f00 */
[----:B---3--:R-:W-:Y:S01]  /*11dc0*/  @!P3 FADD.FTZ R31, -R53, R30 ;  /* 0x0000001e351fb221 */ /* 0x008fe20000010100 */
[----:B------:R-:W-:Y:S02]  /*11dd0*/  IMAD.MOV.U32 R30, RZ, RZ, RZ ;  /* 0x000000ffff1e7224 */ /* 0x000fe400078e00ff */
[----:B------:R-:W-:Y:S01]  /*11de0*/  @!P2 FMUL.FTZ R29, R29, 1.4426950216293334961 ;  /* 0x3fb8aa3b1d1da820 */ /* 0x000fe20000410000 */
[----:B------:R-:W-:Y:S01]  /*11df0*/  ISETP.GE.AND P0, PT, R0, R16, PT ;  /* 0x000000100000720c */ /* 0x000fe20003f06270 */
[----:B------:R-:W1:Y:S01]  /*11e00*/  @!P1 MUFU.EX2 R26, R27 ;  /* 0x0000001b001a9308 */ /* 0x000e620000000800 */
[----:B------:R-:W-:Y:S01]  /*11e10*/  @!P3 FMUL.FTZ R31, R31, 1.4426950216293334961 ;  /* 0x3fb8aa3b1f1fb820 */ /* 0x000fe20000410000 */
[----:B------:R-:W-:-:S05]  /*11e20*/  IADD3 R12, P1, PT, R12, 0x100, RZ ;  /* 0x000001000c0c7810 */ /* 0x000fca0007f3e0ff */
[----:B------:R-:W-:Y:S01]  /*11e30*/  IMAD.X R13, RZ, RZ, R13, P1 ;  /* 0x000000ffff0d7224 */ /* 0x000fe200008e060d */
[----:B------:R-:W2:Y:S01]  /*11e40*/  @!P2 MUFU.EX2 R28, R29 ;  /* 0x0000001d001ca308 */ /* 0x000ea20000000800 */
[----:B0-----:R-:W-:Y:S01]  /*11e50*/  FADD.FTZ R21, R15, R14 ;  /* 0x0000000e0f157221 */ /* 0x001fe20000010000 */
[----:B------:R-:W-:Y:S06]  /*11e60*/  STS [R11+-0x200], R15 ;  /* 0xfffe000f0b007388 */ /* 0x000fec0000000800 */
[----:B------:R-:W0:Y:S01]  /*11e70*/  @!P3 MUFU.EX2 R30, R31 ;  /* 0x0000001f001eb308 */ /* 0x000e220000000800 */
[----:B-1----:R-:W-:Y:S01]  /*11e80*/  FADD.FTZ R21, R21, R26 ;  /* 0x0000001a15157221 */ /* 0x002fe20000010000 */
[----:B------:R-:W-:Y:S03]  /*11e90*/  STS [R11+-0x100], R26 ;  /* 0xffff001a0b007388 */ /* 0x000fe60000000800 */
[----:B--2---:R-:W-:Y:S01]  /*11ea0*/  FADD.FTZ R21, R21, R28 ;  /* 0x0000001c15157221 */ /* 0x004fe20000010000 */
[----:B------:R-:W-:Y:S04]  /*11eb0*/  STS [R11], R28 ;  /* 0x0000001c0b007388 */ /* 0x000fe80000000800 */
[----:B0-----:R0:W-:Y:S01]  /*11ec0*/  STS [R11+0x100], R30 ;  /* 0x0001001e0b007388 */ /* 0x0011e20000000800 */
[----:B------:R-:W-:Y:S01]  /*11ed0*/  FADD.FTZ R14, R21, R30 ;  /* 0x0000001e150e7221 */ /* 0x000fe20000010000 */
[----:B0-----:R-:W-:Y:S01]  /*11ee0*/  VIADD R11, R11, 0x400 ;  /* 0x000004000b0b7836 */ /* 0x001fe20000000000 */
[----:B------:R-:W-:Y:S06]  /*11ef0*/  @!P0 BRA `(.L_x_1916) ;  /* 0xfffffffc00588947 */ /* 0x000fec000383ffff */
.L_x_1903:
[----:B------:R-:W-:Y:S05]  /*11f00*/  BSYNC.RECONVERGENT B0 ;  /* 0x0000000000007941 */ /* 0x000fea0003800200 */
.L_x_1902:
[----:B0-----:R-:W0:Y:S01]  /*11f10*/  SHFL.BFLY PT, R11, R14, 0x10, 0x1f ;  /* 0x0e001f000e0b7f89 */ /* 0x001e2200000e0000 */
[----:B------:R-:W-:Y:S01]  /*11f20*/  SHF.R.U32.HI R21, RZ, 0x3, R10 ;  /* 0x00000003ff157819 */ /* 0x000fe2000001160a */
[----:B------:R-:W2:Y:S01]  /*11f30*/  LDCU.U8 UR6, c[0x0][0x48c] ;  /* 0x00009180ff0677ac */ /* 0x000ea20008000000 */
[----:B------:R-:W-:Y:S02]  /*11f40*/  ISETP.NE.AND P0, PT, R7, RZ, PT ;  /* 0x000000ff0700720c */ /* 0x000fe40003f05270 */
[----:B------:R-:W-:Y:S02]  /*11f50*/  LOP3.LUT R21, R21, 0x7c, RZ, 0xc0, !PT ;  /* 0x0000007c15157812 */ /* 0x000fe400078ec0ff */
[----:B------:R-:W-:Y:S02]  /*11f60*/  ISETP.GT.U32.AND P1, PT, R7, 0x1, PT ;  /* 0x000000010700780c */ /* 0x000fe40003f24070 */
[----:B------:R-:W-:Y:S01]  /*11f70*/  IADD3 R22, PT, PT, R21, R22, RZ ;  /* 0x0000001615167210 */ /* 0x000fe20007ffe0ff */
[----:B--2---:R-:W-:Y:S01]  /*11f80*/  UISETP.NE.AND UP0, UPT, UR6, URZ, UPT ;  /* 0x000000ff0600728c */ /* 0x004fe2000bf05270 */
        /* <DEDUP_REMOVED lines=8> */
[----:B0-----:R-:W-:Y:S01]  /*12010*/  FADD.FTZ R15, R12, R15 ;  /* 0x0000000f0c0f7221 */ /* 0x001fe20000010000 */
[----:B------:R-:W-:-:S04]  /*12020*/  CS2R R12, SRZ ;  /* 0x00000000000c7805 */ /* 0x000fc8000001ff00 */
[----:B------:R-:W-:Y:S01]  /*12030*/  @!P0 STS [R22+0x8], R15 ;  /* 0x0000080f16008388 */ /* 0x000fe20000000800 */
[----:B------:R-:W-:Y:S01]  /*12040*/  BAR.SYNC.DEFER_BLOCKING 0x0 ;  /* 0x0000000000007b1d */ /* 0x000fe20000010000 */
[----:B------:R-:W-:-:S05]  /*12050*/  ISETP.GE.AND P0, PT, R5, R16, PT ;  /* 0x000000100500720c */ /* 0x000fca0003f06270 */
[----:B------:R-:W0:Y:S04]  /*12060*/  @!P1 LDS R15, [R6+0x8] ;  /* 0x00000800060f9984 */ /* 0x000e280000000800 */
[----:B0-----:R-:W0:Y:S02]  /*12070*/  SHFL.BFLY PT, R0, R15, 0x1, 0x1f ;  /* 0x0c201f000f007f89 */ /* 0x001e2400000e0000 */
[----:B0-----:R-:W-:-:S06]  /*12080*/  FADD.FTZ R0, R0, R15 ;  /* 0x0000000f00007221 */ /* 0x001fcc0000010000 */
[----:B------:R-:W0:Y:S02]  /*12090*/  SHFL.IDX PT, R0, R0, RZ, 0x1f ;  /* 0x00001fff00007589 */ /* 0x000e2400000e0000 */
[----:B0-----:R-:W-:-:S04]  /*120a0*/  FADD.FTZ R7, R0, 9.9999999747524270788e-07 ;  /* 0x358637bd00077421 */ /* 0x001fc80000010000 */
[----:B------:R0:W2:Y:S01]  /*120b0*/  MUFU.RCP R41, R7 ;  /* 0x0000000700297308 */ /* 0x0000a20000001000 */
[----:B------:R-:W-:Y:S05]  /*120c0*/  BRA.U !UP0, `(.L_x_1917) ;  /* 0x0000000108187547 */ /* 0x000fea000b800000 */
[----:B0-----:R-:W0:Y:S08]  /*120d0*/  LDC R7, c[0x0][0x488] ;  /* 0x00012200ff077b82 */ /* 0x001e300000000800 */
[----:B------:R-:W0:Y:S08]  /*120e0*/  LDC R0, c[0x0][0x40c] ;  /* 0x00010300ff007b82 */ /* 0x000e300000000800 */
[----:B------:R-:W3:Y:S01]  /*120f0*/  LDC R11, c[0x0][0x3f4] ;  /* 0x0000fd00ff0b7b82 */ /* 0x000ee20000000800 */
[----:B0-----:R-:W-:-:S04]  /*12100*/  IMAD R18, R18, R7, R0 ;  /* 0x0000000712127224 */ /* 0x001fc800078e0200 */
[----:B---3--:R-:W-:-:S05]  /*12110*/  IMAD R12, R18, R11, RZ ;  /* 0x0000000b120c7224 */ /* 0x008fca00078e02ff */
[----:B------:R-:W-:-:S07]  /*12120*/  SHF.R.S32.HI R13, RZ, 0x1f, R12 ;  /* 0x0000001fff0d7819 */ /* 0x000fce000001140c */
.L_x_1917:
[----:B------:R-:W-:Y:S04]  /*12130*/  BSSY.RECONVERGENT B0, `(.L_x_1918) ;  /* 0x0000154000007945 */ /* 0x000fe80003800200 */
[----:B------:R-:W-:Y:S05]  /*12140*/  @P0 BRA `(.L_x_1919) ;  /* 0x0000001400480947 */ /* 0x000fea0003800000 */
[----:B------:R-:W-:-:S09]  /*12150*/  UISETP.NE.AND UP0, UPT, UR6, URZ, UPT ;  /* 0x000000ff0600728c */ /* 0x000fd2000bf05270 */
[----:B------:R-:W-:Y:S05]  /*12160*/  BRA.U UP0, `(.L_x_1920) ;  /* 0x0000000900387547 */ /* 0x000fea000b800000 */
[----:B------:R-:W-:Y:S01]  /*12170*/  VIADDMNMX R0, R5, 0x40, R16, !PT ;  /* 0x0000004005007846 */ /* 0x000fe20007800110 */
[----:B------:R-:W-:Y:S01]  /*12180*/  BSSY.RECONVERGENT B1, `(.L_x_1921) ;  /* 0x0000019000017945 */ /* 0x000fe20003800200 */
[----:B------:R-:W-:-:S04]  /*12190*/  LOP3.LUT R6, RZ, R10, RZ, 0x33, !PT ;  /* 0x0000000aff067212 */ /* 0x000fc800078e33ff */
[----:B------:R-:W-:-:S04]  /*121a0*/  IADD3 R0, PT, PT, -R9, R0, R6 ;  /* 0x0000000009007210 */ /* 0x000fc80007ffe106 */
        /* <DEDUP_REMOVED lines=10> */
[----:B------:R-:W-:Y:S01]  /*12250*/  LOP3.LUT R6, R6, 0xc0, RZ, 0xc0, !PT ;  /* 0x000000c006067812 */ /* 0x000fe200078ec0ff */
[----:B0-----:R-:W-:-:S04]  /*12260*/  IMAD.MOV R7, RZ, RZ, -R0 ;  /* 0x000000ffff077224 */ /* 0x001fc800078e0a00 */
[----:B------:R-:W-:Y:S01]  /*12270*/  IMAD.IADD R5, R5, 0x1, R6 ;  /* 0x0000000105057824 */ /* 0x000fe200078e0206 */
[----:B---3--:R-:W-:-:S06]  /*12280*/  ULEA UR4, UR5, UR4, 0x18 ;  /* 0x0000000405047291 */ /* 0x008fcc000f8ec0ff */
[----:B------:R-:W-:-:S07]  /*12290*/  VIADD R0, R4, UR4 ;  /* 0x0000000404007c36 */ /* 0x000fce0008000000 */
.L_x_1923:
[----:B------:R-:W2:Y:S01]  /*122a0*/  LDS R6, [R0] ;  /* 0x0000000000067984 */ /* 0x000ea20000000800 */
[----:B------:R-:W-:-:S04]  /*122b0*/  IADD3 R7, PT, PT, R7, 0x1, RZ ;  /* 0x0000000107077810 */ /* 0x000fc80007ffe0ff */
[----:B------:R-:W-:Y:S01]  /*122c0*/  ISETP.NE.AND P0, PT, R7, RZ, PT ;  /* 0x000000ff0700720c */ /* 0x000fe20003f05270 */
[----:B--2---:R-:W-:-:S05]  /*122d0*/  FMUL.FTZ R11, R6, R41 ;  /* 0x00000029060b7220 */ /* 0x004fca0000410000 */
[----:B------:R0:W-:Y:S02]  /*122e0*/  STS [R0], R11 ;  /* 0x0000000b00007388 */ /* 0x0001e40000000800 */
[----:B0-----:R-:W-:-:S05]  /*122f0*/  VIADD R0, R0, 0x100 ;  /* 0x0000010000007836 */ /* 0x001fca0000000000 */
[----:B------:R-:W-:Y:S05]  /*12300*/  @P0 BRA `(.L_x_1923) ;  /* 0xfffffffc00e40947 */ /* 0x000fea000383ffff */
.L_x_1922:
[----:B------:R-:W-:Y:S05]  /*12310*/  BSYNC.RECONVERGENT B1 ;  /* 0x0000000000017941 */ /* 0x000fea0003800200 */
.L_x_1921:
[----:B------:R-:W-:Y:S05]  /*12320*/  @!P1 BRA `(.L_x_1919) ;  /* 0x0000001000d09947 */ /* 0x000fea0003800000 */
[----:B0-----:R-:W0:Y:S01]  /*12330*/  S2R R7, SR_CgaCtaId ;  /* 0x0000000000077919 */ /* 0x001e220000008800 */
[----:B------:R-:W-:Y:S01]  /*12340*/  IMAD.IADD R0, R16, 0x1, -R5 ;  /* 0x0000000110007824 */ /* 0x000fe200078e0a05 */
[----:B------:R-:W-:Y:S01]  /*12350*/  MOV R6, 0x400 ;  /* 0x0000040000067802 */ /* 0x000fe20000000f00 */
[----:B------:R-:W-:Y:S01]  /*12360*/  BSSY.RECONVERGENT B1, `(.L_x_1924) ;  /* 0x000003f000017945 */ /* 0x000fe20003800200 */
[----:B------:R-:W-:Y:S02]  /*12370*/  PLOP3.LUT P0, PT, PT, PT, PT, 0x80, 0x8 ;  /* 0x000000000008781c */ /* 0x000fe40003f0f070 */
[----:B------:R-:W-:Y:S01]  /*12380*/  ISETP.GT.AND P1, PT, R0, 0x300, PT ;  /* 0x000003000000780c */ /* 0x000fe20003f24270 */
[----:B------:R-:W-:Y:S02]  /*12390*/  IMAD.SHL.U32 R0, R9, 0x4, RZ ;  /* 0x0000000409007824 */ /* 0x000fe400078e00ff */
[----:B------:R-:W-:-:S03]  /*123a0*/  VIADD R6, R6, 0x810 ;  /* 0x0000081006067836 */ /* 0x000fc60000000000 */
[----:B------:R-:W-:Y:S02]  /*123b0*/  LEA R0, R5, -R0, 0x2 ;  /* 0x8000000005007211 */ /* 0x000fe400078e10ff */
[----:B0-----:R-:W-:-:S04]  /*123c0*/  LEA R7, R7, R6, 0x18 ;  /* 0x0000000607077211 */ /* 0x001fc800078ec0ff */
[----:B------:R-:W-:Y:S01]  /*123d0*/  IADD3 R0, PT, PT, R0, 0x200, R7 ;  /* 0x0000020000007810 */ /* 0x000fe20007ffe007 */
[----:B------:R-:W-:Y:S06]  /*123e0*/  @!P1 BRA `(.L_x_1925) ;  /* 0x0000000000d89947 */ /* 0x000fec0003800000 */
[----:B------:R-:W-:Y:S01]  /*123f0*/  PLOP3.LUT P0, PT, PT, PT, PT, 0x8, 0x80 ;  /* 0x000000000080781c */ /* 0x000fe20003f0e170 */
[----:B------:R-:W-:-:S12]  /*12400*/  VIADD R42, R16, 0xfffffd00 ;  /* 0xfffffd00102a7836 */ /* 0x000fd80000000000 */
.L_x_1926:
        /* <DEDUP_REMOVED lines=38> */
[----:B---3--:R-:W-:-:S03]  /*12670*/  FMUL.FTZ R13, R41, R38 ;  /* 0x00000026290d7220 */ /* 0x008fc60000410000 */
        /* <DEDUP_REMOVED lines=13> */
.L_x_1925:
[----:B------:R-:W-:Y:S05]  /*12750*/  BSYNC.RECONVERGENT B1 ;  /* 0x0000000000017941 */ /* 0x000fea0003800200 */
.L_x_1924:
[----:B------:R-:W-:Y:S01]  /*12760*/  IMAD.IADD R6, R16, 0x1, -R5 ;  /* 0x0000000110067824 */ /* 0x000fe200078e0a05 */
[----:B------:R-:W-:Y:S04]  /*12770*/  BSSY.RECONVERGENT B1, `(.L_x_1927) ;  /* 0x000001e000017945 */ /* 0x000fe80003800200 */
[----:B------:R-:W-:-:S13]  /*12780*/  ISETP.GT.AND P1, PT, R6, 0x100, PT ;  /* 0x000001000600780c */ /* 0x000fda0003f24270 */
[----:B------:R-:W-:Y:S05]  /*12790*/  @!P1 BRA `(.L_x_1928) ;  /* 0x00000000006c9947 */ /* 0x000fea0003800000 */
[----:B------:R-:W2:Y:S01]  /*127a0*/  LDS R6, [R0+-0x200] ;  /* 0xfffe000000067984 */ /* 0x000ea20000000800 */
[----:B------:R-:W-:Y:S02]  /*127b0*/  PLOP3.LUT P0, PT, PT, PT, PT, 0x8, 0x80 ;  /* 0x000000000080781c */ /* 0x000fe40003f0e170 */
[----:B------:R-:W-:Y:S01]  /*127c0*/  IADD3 R5, PT, PT, R5, 0x200, RZ ;  /* 0x0000020005057810 */ /* 0x000fe20007ffe0ff */
        /* <DEDUP_REMOVED lines=24> */
.L_x_1928:
[----:B------:R-:W-:Y:S05]  /*12950*/  BSYNC.RECONVERGENT B1 ;  /* 0x0000000000017941 */ /* 0x000fea0003800200 */
.L_x_1927:
[----:B------:R-:W-:-:S13]  /*12960*/  ISETP.LT.OR P0, PT, R5, R16, P0 ;  /* 0x000000100500720c */ /* 0x000fda0000701670 */
        /* <DEDUP_REMOVED lines=14> */
.L_x_1920:
        /* <DEDUP_REMOVED lines=9> */
[----:B------:R-:W4:Y:S01]  /*12ae0*/  LDCU.64 UR8, c[0x0][0x480] ;  /* 0x00009000ff0877ac */ /* 0x000f220008000a00 */
[----:B------:R-:W-:Y:S02]  /*12af0*/  LEA.HI R0, R0, 0x1, RZ, 0x1a ;  /* 0x0000000100007811 */ /* 0x000fe400078fd0ff */
[----:B------:R-:W-:Y:S01]  /*12b00*/  IADD3 R21, P1, PT, R5, R12, RZ ;  /* 0x0000000c05157210 */ /* 0x000fe20007f3e0ff */
[----:B------:R-:W-:Y:S02]  /*12b10*/  UMOV UR4, 0x400 ;  /* 0x0000040000047882 */ /* 0x000fe40000000000 */
[----:B------:R-:W-:Y:S01]  /*12b20*/  UIADD3 UR4, UPT, UPT, UR4, 0x810, URZ ;  /* 0x0000081004047890 */ /* 0x000fe2000fffe0ff */
[C---:B------:R-:W-:Y:S01]  /*12b30*/  IMAD.SHL.U32 R6, R0.reuse, 0x40, RZ ;  /* 0x0000004000067824 */ /* 0x040fe200078e00ff */
[----:B------:R-:W-:Y:S01]  /*12b40*/  LOP3.LUT R0, R0, 0x3, RZ, 0xc0, !PT ;  /* 0x0000000300007812 */ /* 0x000fe200078ec0ff */
[----:B------:R-:W-:-:S03]  /*12b50*/  IMAD.X R18, RZ, RZ, R13, P1 ;  /* 0x000000ffff127224 */ /* 0x000fc600008e060d */
[----:B------:R-:W-:Y:S02]  /*12b60*/  LOP3.LUT R6, R6, 0xc0, RZ, 0xc0, !PT ;  /* 0x000000c006067812 */ /* 0x000fe400078ec0ff */
[----:B------:R-:W-:-:S03]  /*12b70*/  IADD3 R11, PT, PT, -R0, RZ, RZ ;  /* 0x000000ff000b7210 */ /* 0x000fc60007ffe1ff */
[----:B------:R-:W-:Y:S01]  /*12b80*/  IMAD.IADD R5, R5, 0x1, R6 ;  /* 0x0000000105057824 */ /* 0x000fe200078e0206 */
[----:B----4-:R-:W-:-:S04]  /*12b90*/  LEA R14, P1, R21, UR8, 0x2 ;  /* 0x00000008150e7c11 */ /* 0x010fc8000f8210ff */
[----:B------:R-:W-:Y:S01]  /*12ba0*/  LEA.HI.X R21, R21, UR9, R18, 0x2, P1 ;  /* 0x0000000915157c11 */ /* 0x000fe200088f1412 */
[----:B---3--:R-:W-:-:S06]  /*12bb0*/  ULEA UR4, UR5, UR4, 0x18 ;  /* 0x0000000405047291 */ /* 0x008fcc000f8ec0ff */
[----:B------:R-:W-:-:S07]  /*12bc0*/  VIADD R0, R4, UR4 ;  /* 0x0000000404007c36 */ /* 0x000fce0008000000 */
.L_x_1931:
[----:B---3--:R-:W2:Y:S01]  /*12bd0*/  LDS R6, [R0] ;  /* 0x0000000000067984 */ /* 0x008ea20000000800 */
[----:B0-----:R-:W-:Y:S02]  /*12be0*/  IMAD.MOV.U32 R7, RZ, RZ, R21 ;  /* 0x000000ffff077224 */ /* 0x001fe400078e0015 */
[----:B------:R-:W-:-:S05]  /*12bf0*/  VIADD R11, R11, 0x1 ;  /* 0x000000010b0b7836 */ /* 0x000fca0000000000 */
[----:B------:R-:W-:Y:S01]  /*12c00*/  ISETP.NE.AND P1, PT, R11, RZ, PT ;  /* 0x000000ff0b00720c */ /* 0x000fe20003f25270 */
[----:B--2---:R-:W-:Y:S01]  /*12c10*/  FMUL.FTZ R15, R6, R41 ;  /* 0x00000029060f7220 */ /* 0x004fe20000410000 */
[----:B------:R-:W-:Y:S01]  /*12c20*/  IMAD.MOV.U32 R6, RZ, RZ, R14 ;  /* 0x000000ffff067224 */ /* 0x000fe200078e000e */
[----:B------:R-:W-:-:S03]  /*12c30*/  IADD3 R14, P2, PT, R14, 0x100, RZ ;  /* 0x000001000e0e7810 */ /* 0x000fc60007f5e0ff */
[----:B------:R0:W-:Y:S01]  /*12c40*/  STS [R0], R15 ;  /* 0x0000000f00007388 */ /* 0x0001e20000000800 */
[----:B------:R-:W-:-:S03]  /*12c50*/  IADD3.X R21, PT, PT, RZ, R21, RZ, P2, !PT ;  /* 0x00000015ff157210 */ /* 0x000fc600017fe4ff */
[----:B------:R3:W-:Y:S01]  /*12c60*/  STG.E desc[UR36][R6.64], R15 ;  /* 0x0000000f06007986 */ /* 0x0007e2000c101924 */
[----:B0-----:R-:W-:Y:S02]  /*12c70*/  VIADD R0, R0, 0x100 ;  /* 0x0000010000007836 */ /* 0x001fe40000000000 */
[----:B------:R-:W-:Y:S05]  /*12c80*/  @P1 BRA `(.L_x_1931) ;  /* 0xfffffffc00d01947 */ /* 0x000fea000383ffff */
.L_x_1930:
[----:B------:R-:W-:Y:S05]  /*12c90*/  BSYNC.RECONVERGENT B1 ;  /* 0x0000000000017941 */ /* 0x000fea0003800200 */
.L_x_1929:
[----:B------:R-:W-:Y:S05]  /*12ca0*/  @!P0 BRA `(.L_x_1919) ;  /* 0x0000000800708947 */ /* 0x000fea0003800000 */
[----:B------:R-:W4:Y:S01]  /*12cb0*/  S2R R14, SR_CgaCtaId ;  /* 0x00000000000e7919 */ /* 0x000f220000008800 */
[----:B------:R-:W5:Y:S01]  /*12cc0*/  LDCU.64 UR4, c[0x0][0x480] ;  /* 0x00009000ff0477ac */ /* 0x000f620008000a00 */
[----:B---3--:R-:W-:Y:S01]  /*12cd0*/  IADD3 R6, P0, PT, R5, R12, RZ ;  /* 0x0000000c05067210 */ /* 0x008fe20007f1e0ff */
[----:B------:R-:W-:Y:S01]  /*12ce0*/  IMAD.IADD R12, R16, 0x1, -R5 ;  /* 0x00000001100c7824 */ /* 0x000fe200078e0a05 */
[----:B------:R-:W-:Y:S01]  /*12cf0*/  MOV R0, 0x400 ;  /* 0x0000040000007802 */ /* 0x000fe20000000f00 */
[----:B------:R-:W-:Y:S02]  /*12d00*/  BSSY.RECONVERGENT B1, `(.L_x_1932) ;  /* 0x0000058000017945 */ /* 0x000fe40003800200 */
[----:B------:R-:W-:Y:S01]  /*12d10*/  IMAD.X R13, RZ, RZ, R13, P0 ;  /* 0x000000ffff0d7224 */ /* 0x000fe200000e060d */
[----:B------:R-:W-:Y:S01]  /*12d20*/  ISETP.GT.AND P1, PT, R12, 0x300, PT ;  /* 0x000003000c00780c */ /* 0x000fe20003f24270 */
[----:B0-----:R-:W-:Y:S01]  /*12d30*/  VIADD R7, R0, 0x810 ;  /* 0x0000081000077836 */ /* 0x001fe20000000000 */
[----:B------:R-:W-:-:S05]  /*12d40*/  SHF.L.U32 R0, R9, 0x2, RZ ;  /* 0x0000000209007819 */ /* 0x000fca00000006ff */
[----:B------:R-:W-:Y:S01]  /*12d50*/  IMAD R0, R5, 0x4, -R0 ;  /* 0x0000000405007824 */ /* 0x000fe200078e0a00 */
[----:B-----5:R-:W-:-:S04]  /*12d60*/  LEA R11, P0, R6, UR4, 0x2 ;  /* 0x00000004060b7c11 */ /* 0x020fc8000f8010ff */
[----:B------:R-:W-:Y:S02]  /*12d70*/  LEA.HI.X R13, R6, UR5, R13, 0x2, P0 ;  /* 0x00000005060d7c11 */ /* 0x000fe400080f140d */
[----:B------:R-:W-:Y:S02]  /*12d80*/  IADD3 R6, P0, PT, R11, 0x200, RZ ;  /* 0x000002000b067810 */ /* 0x000fe40007f1e0ff */
[----:B----4-:R-:W-:-:S03]  /*12d90*/  LEA R11, R14, R7, 0x18 ;  /* 0x000000070e0b7211 */ /* 0x010fc600078ec0ff */
[----:B------:R-:W-:Y:S01]  /*12da0*/  IMAD.X R7, RZ, RZ, R13, P0 ;  /* 0x000000ffff077224 */ /* 0x000fe200000e060d */
[----:B------:R-:W-:Y:S02]  /*12db0*/  PLOP3.LUT P0, PT, PT, PT, PT, 0x80, 0x8 ;  /* 0x000000000008781c */ /* 0x000fe40003f0f070 */
[----:B------:R-:W-:Y:S01]  /*12dc0*/  IADD3 R0, PT, PT, R0, 0x200, R11 ;  /* 0x0000020000007810 */ /* 0x000fe20007ffe00b */
[----:B------:R-:W-:Y:S10]  /*12dd0*/  @!P1 BRA `(.L_x_1933) ;  /* 0x0000000400289947 */ /* 0x000ff40003800000 */
[----:B------:R-:W-:Y:S01]  /*12de0*/  PLOP3.LUT P0, PT, PT, PT, PT, 0x8, 0x80 ;  /* 0x000000000080781c */ /* 0x000fe20003f0e170 */
[----:B------:R-:W-:-:S12]  /*12df0*/  VIADD R40, R16, 0xfffffd00 ;  /* 0xfffffd0010287836 */ /* 0x000fd80000000000 */
.L_x_1934:
[----:B------:R-:W2:Y:S01]  /*12e00*/  LDS R11, [R0+-0x200] ;  /* 0xfffe0000000b7984 */ /* 0x000ea20000000800 */
[----:B------:R-:W-:-:S03]  /*12e10*/  VIADD R5, R5, 0x400 ;  /* 0x0000040005057836 */ /* 0x000fc60000000000 */
[----:B------:R-:W0:Y:S02]  /*12e20*/  LDS R12, [R0+-0x100] ;  /* 0xffff0000000c7984 */ /* 0x000e240000000800 */
[----:B------:R-:W-:Y:S02]  /*12e30*/  ISETP.GE.AND P2, PT, R5, R40, PT ;  /* 0x000000280500720c */ /* 0x000fe40003f46270 */
[----:B------:R-:W3:Y:S04]  /*12e40*/  LDS R14, [R0] ;  /* 0x00000000000e7984 */ /* 0x000ee80000000800 */
[----:B------:R-:W4:Y:S04]  /*12e50*/  LDS R18, [R0+0x100] ;  /* 0x0001000000127984 */ /* 0x000f280000000800 */
[----:B------:R-:W-:Y:S04]  /*12e60*/  LDS R30, [R0+0x500] ;  /* 0x00050000001e7984 */ /* 0x000fe80000000800 */
[----:B------:R-:W-:Y:S04]  /*12e70*/  LDS R32, [R0+0x600] ;  /* 0x0006000000207984 */ /* 0x000fe80000000800 */
[----:B------:R-:W5:Y:S04]  /*12e80*/  LDS R22, [R0+0x200] ;  /* 0x0002000000167984 */ /* 0x000f680000000800 */
[----:B------:R-:W1:Y:S04]  /*12e90*/  LDS R26, [R0+0x300] ;  /* 0x00030000001a7984 */ /* 0x000e680000000800 */
[----:B------:R-:W1:Y:S04]  /*12ea0*/  LDS R28, [R0+0x400] ;  /* 0x00040000001c7984 */ /* 0x000e680000000800 */
[----:B------:R-:W1:Y:S04]  /*12eb0*/  LDS R33, [R0+0x700] ;  /* 0x0007000000217984 */ /* 0x000e680000000800 */
[----:B------:R-:W-:Y:S01]  /*12ec0*/  LDS R34, [R0+0x800] ;  /* 0x0008000000227984 */ /* 0x000fe20000000800 */
[----:B--2---:R-:W-:-:S03]  /*12ed0*/  FMUL.FTZ R11, R41, R11 ;  /* 0x0000000b290b7220 */ /* 0x004fc60000410000 */
[----:B------:R-:W2:Y:S01]  /*12ee0*/  LDS R35, [R0+0x900] ;  /* 0x0009000000237984 */ /* 0x000ea20000000800 */
[C---:B0-----:R-:W-:Y:S01]  /*12ef0*/  FMUL.FTZ R13, R41.reuse, R12 ;  /* 0x0000000c290d7220 */ /* 0x041fe20000410000 */
[----:B------:R-:W-:Y:S02]  /*12f00*/  IADD3 R12, P1, PT, R6, 0x1000, RZ ;  /* 0x00001000060c7810 */ /* 0x000fe40007f3e0ff */
[----:B------:R-:W-:Y:S01]  /*12f10*/  LDS R36, [R0+0xa00] ;  /* 0x000a000000247984 */ /* 0x000fe20000000800 */
[----:B---3--:R-:W-:-:S03]  /*12f20*/  FMUL.FTZ R15, R41, R14 ;  /* 0x0000000e290f7220 */ /* 0x008fc60000410000 */
[----:B------:R-:W0:Y:S01]  /*12f30*/  LDS R37, [R0+0xb00] ;  /* 0x000b000000257984 */ /* 0x000e220000000800 */
[----:B----4-:R-:W-:-:S03]  /*12f40*/  FMUL.FTZ R21, R41, R18 ;  /* 0x0000001229157220 */ /* 0x010fc60000410000 */
[----:B------:R-:W-:Y:S04]  /*12f50*/  LDS R38, [R0+0xc00] ;  /* 0x000c000000267984 */ /* 0x000fe80000000800 */
[----:B------:R-:W3:Y:S04]  /*12f60*/  LDS R39, [R0+0xd00] ;  /* 0x000d000000277984 */ /* 0x000ee80000000800 */
[----:B------:R-:W-:Y:S01]  /*12f70*/  STG.E desc[UR36][R6.64+-0x200], R11 ;  /* 0xfffe000b06007986 */ /* 0x000fe2000c101924 */
[----:B-----5:R-:W-:-:S03]  /*12f80*/  FMUL.FTZ R27, R41, R22 ;  /* 0x00000016291b7220 */ /* 0x020fc60000410000 */
[----:B------:R4:W-:Y:S01]  /*12f90*/  STS [R0+-0x200], R11 ;  /* 0xfffe000b00007388 */ /* 0x0009e20000000800 */
[----:B-1----:R-:W-:-:S03]  /*12fa0*/  FMUL.FTZ R29, R41, R26 ;  /* 0x0000001a291d7220 */ /* 0x002fc60000410000 */
[----:B------:R-:W-:Y:S01]  /*12fb0*/  STG.E desc[UR36][R6.64+-0x100], R13 ;  /* 0xffff000d06007986 */ /* 0x000fe2000c101924 */
[----:B------:R-:W-:-:S03]  /*12fc0*/  FMUL.FTZ R31, R41, R28 ;  /* 0x0000001c291f7220 */ /* 0x000fc60000410000 */
[----:B------:R1:W-:Y:S01]  /*12fd0*/  STS [R0+-0x100], R13 ;  /* 0xffff000d00007388 */ /* 0x0003e20000000800 */
[C---:B------:R-:W-:Y:S01]  /*12fe0*/  FMUL.FTZ R33, R41.reuse, R33 ;  /* 0x0000002129217220 */ /* 0x040fe20000410000 */
[C---:B----4-:R-:W-:Y:S02]  /*12ff0*/  FMUL.FTZ R11, R41.reuse, R30 ;  /* 0x0000001e290b7220 */ /* 0x050fe40000410000 */
[----:B------:R-:W-:Y:S04]  /*13000*/  STG.E desc[UR36][R6.64], R15 ;  /* 0x0000000f06007986 */ /* 0x000fe8000c101924 */
[----:B------:R4:W-:Y:S01]  /*13010*/  STS [R0], R15 ;  /* 0x0000000f00007388 */ /* 0x0009e20000000800 */
[C---:B--2---:R-:W-:Y:S01]  /*13020*/  FMUL.FTZ R35, R41.reuse, R35 ;  /* 0x0000002329237220 */ /* 0x044fe20000410000 */
[----:B-1----:R-:W-:-:S02]  /*13030*/  FMUL.FTZ R13, R41, R32 ;  /* 0x00000020290d7220 */ /* 0x002fc40000410000 */
[----:B------:R-:W-:Y:S04]  /*13040*/  STG.E desc[UR36][R6.64+0x100], R21 ;  /* 0x0001001506007986 */ /* 0x000fe8000c101924 */
[----:B------:R1:W-:Y:S01]  /*13050*/  STS [R0+0x100], R21 ;  /* 0x0001001500007388 */ /* 0x0003e20000000800 */
[C---:B0-----:R-:W-:Y:S01]  /*13060*/  FMUL.FTZ R37, R41.reuse, R37 ;  /* 0x0000002529257220 */ /* 0x041fe20000410000 */
[C---:B----4-:R-:W-:Y:S02]  /*13070*/  FMUL.FTZ R15, R41.reuse, R34 ;  /* 0x00000022290f7220 */ /* 0x050fe40000410000 */
[----:B------:R-:W-:Y:S04]  /*13080*/  STG.E desc[UR36][R6.64+0x500], R11 ;  /* 0x0005000b06007986 */ /* 0x000fe8000c101924 */
[----:B------:R0:W-:Y:S01]  /*13090*/  STS [R0+0x500], R11 ;  /* 0x0005000b00007388 */ /* 0x0001e20000000800 */
[C---:B---3--:R-:W-:Y:S01]  /*130a0*/  FMUL.FTZ R39, R41.reuse, R39 ;  /* 0x0000002729277220 */ /* 0x048fe20000410000 */
[----:B-1----:R-:W-:-:S02]  /*130b0*/  FMUL.FTZ R21, R41, R36 ;  /* 0x0000002429157220 */ /* 0x002fc40000410000 */
[----:B------:R-:W-:Y:S04]  /*130c0*/  STG.E desc[UR36][R6.64+0x600], R13 ;  /* 0x0006000d06007986 */ /* 0x000fe8000c101924 */
[----:B------:R1:W-:Y:S01]  /*130d0*/  STS [R0+0x600], R13 ;  /* 0x0006000d00007388 */ /* 0x0003e20000000800 */
[----:B0-----:R-:W-:-:S03]  /*130e0*/  FMUL.FTZ R11, R41, R38 ;  /* 0x00000026290b7220 */ /* 0x001fc60000410000 */
[----:B------:R-:W-:Y:S04]  /*130f0*/  STG.E desc[UR36][R6.64+0x200], R27 ;  /* 0x0002001b06007986 */ /* 0x000fe8000c101924 */
[----:B------:R-:W-:Y:S01]  /*13100*/  STS [R0+0x200], R27 ;  /* 0x0002001b00007388 */ /* 0x000fe20000000800 */
[----:B-1----:R-:W-:-:S03]  /*13110*/  IADD3.X R13, PT, PT, RZ, R7, RZ, P1, !PT ;  /* 0x00000007ff0d7210 */ /* 0x002fc60000ffe4ff */
        /* <DEDUP_REMOVED lines=18> */
[----:B0-----:R-:W-:-:S02]  /*13240*/  IMAD.MOV.U32 R6, RZ, RZ, R12 ;  /* 0x000000ffff067224 */ /* 0x001fc400078e000c */
[----:B-1----:R-:W-:Y:S02]  /*13250*/  VIADD R0, R0, 0x1000 ;  /* 0x0000100000007836 */ /* 0x002fe40000000000 */
[----:B------:R-:W-:Y:S01]  /*13260*/  IMAD.MOV.U32 R7, RZ, RZ, R13 ;  /* 0x000000ffff077224 */ /* 0x000fe200078e000d */
[----:B------:R-:W-:Y:S06]  /*13270*/  @!P2 BRA `(.L_x_1934) ;  /* 0xfffffff800e0a947 */ /* 0x000fec000383ffff */
.L_x_1933:
[----:B------:R-:W-:Y:S05]  /*13280*/  BSYNC.RECONVERGENT B1 ;  /* 0x0000000000017941 */ /* 0x000fea0003800200 */
.L_x_1932:
[----:B------:R-:W-:Y:S01]  /*13290*/  IMAD.IADD R11, R16, 0x1, -R5 ;  /* 0x00000001100b7824 */ /* 0x000fe200078e0a05 */
[----:B------:R-:W-:Y:S04]  /*132a0*/  BSSY.RECONVERGENT B1, `(.L_x_1935) ;  /* 0x000002a000017945 */ /* 0x000fe80003800200 */
        /* <DEDUP_REMOVED lines=13> */
[----:B0-----:R-:W-:Y:S01]  /*13380*/  FMUL.FTZ R13, R41, R12 ;  /* 0x0000000c290d7220 */ /* 0x001fe20000410000 */
[----:B------:R-:W-:-:S03]  /*13390*/  IADD3 R12, P1, PT, R6, 0x800, RZ ;  /* 0x00000800060c7810 */ /* 0x000fc60007f3e0ff */
[----:B------:R-:W-:Y:S01]  /*133a0*/  STG.E desc[UR36][R6.64+-0x200], R11 ;  /* 0xfffe000b06007986 */ /* 0x000fe2000c101924 */
[----:B---3--:R-:W-:-:S03]  /*133b0*/  FMUL.FTZ R15, R41, R14 ;  /* 0x0000000e290f7220 */ /* 0x008fc60000410000 */
[----:B------:R0:W-:Y:S01]  /*133c0*/  STS [R0+-0x200], R11 ;  /* 0xfffe000b00007388 */ /* 0x0001e20000000800 */
[----:B----4-:R-:W-:-:S03]  /*133d0*/  FMUL.FTZ R21, R41, R18 ;  /* 0x0000001229157220 */ /* 0x010fc60000410000 */
[----:B------:R-:W-:Y:S01]  /*133e0*/  STG.E desc[UR36][R6.64+-0x100], R13 ;  /* 0xffff000d06007986 */ /* 0x000fe2000c101924 */
[----:B-----5:R-:W-:-:S03]  /*133f0*/  FMUL.FTZ R27, R41, R22 ;  /* 0x00000016291b7220 */ /* 0x020fc60000410000 */
[----:B------:R2:W-:Y:S01]  /*13400*/  STS [R0+-0x100], R13 ;  /* 0xffff000d00007388 */ /* 0x0005e20000000800 */
[----:B-1----:R-:W-:-:S03]  /*13410*/  FMUL.FTZ R29, R41, R26 ;  /* 0x0000001a291d7220 */ /* 0x002fc60000410000 */
[----:B------:R-:W-:Y:S01]  /*13420*/  STG.E desc[UR36][R6.64], R15 ;  /* 0x0000000f06007986 */ /* 0x000fe2000c101924 */
[----:B------:R-:W-:-:S03]  /*13430*/  FMUL.FTZ R31, R41, R28 ;  /* 0x0000001c291f7220 */ /* 0x000fc60000410000 */
[----:B------:R-:W-:Y:S01]  /*13440*/  STS [R0], R15 ;  /* 0x0000000f00007388 */ /* 0x000fe20000000800 */
[----:B0-----:R-:W-:Y:S01]  /*13450*/  FMUL.FTZ R11, R41, R30 ;  /* 0x0000001e290b7220 */ /* 0x001fe20000410000 */
[----:B--2---:R-:W-:Y:S02]  /*13460*/  IADD3.X R13, PT, PT, RZ, R7, RZ, P1, !PT ;  /* 0x00000007ff0d7210 */ /* 0x004fe40000ffe4ff */
        /* <DEDUP_REMOVED lines=12> */
[----:B------:R-:W-:-:S07]  /*13530*/  IMAD.MOV.U32 R7, RZ, RZ, R13 ;  /* 0x000000ffff077224 */ /* 0x000fce00078e000d */
.L_x_1936:
[----:B------:R-:W-:Y:S05]  /*13540*/  BSYNC.RECONVERGENT B1 ;  /* 0x0000000000017941 */ /* 0x000fea0003800200 */
.L_x_1935:
        /* <DEDUP_REMOVED lines=18> */
.L_x_1919:
[----:B------:R-:W-:Y:S05]  /*13670*/  BSYNC.RECONVERGENT B0 ;  /* 0x0000000000007941 */ /* 0x000fea0003800200 */
.L_x_1918:
[----:B------:R-:W1:Y:S01]  /*13680*/  LDCU UR5, c[0x0][0x40c] ;  /* 0x00008180ff0577ac */ /* 0x000e620008000800 */
[----:B------:R-:W4:Y:S01]  /*13690*/  S2UR UR6, SR_CgaCtaId ;  /* 0x00000000000679c3 */ /* 0x000f220000008800 */
[C---:B------:R-:W-:Y:S01]  /*136a0*/  ISETP.GT.U32.AND P0, PT, R10.reuse, 0x3f, PT ;  /* 0x0000003f0a00780c */ /* 0x040fe20003f04070 */
[----:B0-----:R-:W-:Y:S01]  /*136b0*/  IMAD.SHL.U32 R11, R10, 0x10, RZ ;  /* 0x000000100a0b7824 */ /* 0x001fe200078e00ff */
[----:B------:R-:W-:Y:S01]  /*136c0*/  UMOV UR4, 0x400 ;  /* 0x0000040000047882 */ /* 0x000fe20000000000 */
[----:B------:R-:W-:Y:S01]  /*136d0*/  BSSY.RECONVERGENT B0, `(.L_x_1937) ;  /* 0x0000015000007945 */ /* 0x000fe20003800200 */
[----:B------:R-:W-:Y:S02]  /*136e0*/  LOP3.LUT R18, R4, 0xfc, RZ, 0xc0, !PT ;  /* 0x000000fc04127812 */ /* 0x000fe400078ec0ff */
[----:B---3--:R-:W-:Y:S02]  /*136f0*/  CS2R R6, SRZ ;  /* 0x0000000000067805 */ /* 0x008fe4000001ff00 */
[----:B------:R-:W-:-:S02]  /*13700*/  SHF.R.U32.HI R22, RZ, 0x6, R10 ;  /* 0x00000006ff167819 */ /* 0x000fc4000001160a */
[----:B------:R-:W-:Y:S02]  /*13710*/  CS2R R4, SRZ ;  /* 0x0000000000047805 */ /* 0x000fe4000001ff00 */
[----:B------:R-:W-:Y:S02]  /*13720*/  LOP3.LUT R11, R11, 0x3f0, RZ, 0xc0, !PT ;  /* 0x000003f00b0b7812 */ /* 0x000fe400078ec0ff */
[----:B-1----:R-:W-:Y:S01]  /*13730*/  MOV R53, UR5 ;  /* 0x0000000500357c02 */ /* 0x002fe20008000f00 */
[----:B------:R-:W-:-:S03]  /*13740*/  UIADD3 UR5, UPT, UPT, UR4, 0x410, URZ ;  /* 0x0000041004057890 */ /* 0x000fc6000fffe0ff */
[----:B------:R-:W-:Y:S01]  /*13750*/  ISETP.NE.OR P0, PT, R53, RZ, P0 ;  /* 0x000000ff3500720c */ /* 0x000fe20000705670 */
[----:B----4-:R-:W-:-:S12]  /*13760*/  ULEA UR5, UR6, UR5, 0x18 ;  /* 0x0000000506057291 */ /* 0x010fd8000f8ec0ff */
[----:B------:R-:W-:Y:S05]  /*13770*/  @P0 BRA `(.L_x_1938) ;  /* 0x0000000000280947 */ /* 0x000fea0003800000 */
[----:B------:R-:W0:Y:S01]  /*13780*/  LDCU.64 UR8, c[0x0][0x3b0] ;  /* 0x00007600ff0877ac */ /* 0x000e220008000a00 */
[----:B------:R-:W-:Y:S01]  /*13790*/  IMAD.MOV.U32 R7, RZ, RZ, RZ ;  /* 0x000000ffff077224 */ /* 0x000fe200078e00ff */
[----:B0-----:R-:W-:-:S04]  /*137a0*/  UISETP.NE.U32.AND UP0, UPT, UR8, URZ, UPT ;  /* 0x000000ff0800728c */ /* 0x001fc8000bf05070 */
[----:B------:R-:W-:-:S09]  /*137b0*/  UISETP.NE.AND.EX UP0, UPT, UR9, URZ, UPT, UP0 ;  /* 0x000000ff0900728c */ /* 0x000fd2000bf05300 */
[----:B------:R-:W-:Y:S05]  /*137c0*/  BRA.U !UP0, `(.L_x_1939) ;  /* 0x0000000108107547 */ /* 0x000fea000b800000 */
[----:B------:R-:W0:Y:S01]  /*137d0*/  LDC.64 R4, c[0x0][0x3b0] ;  /* 0x0000ec00ff047b82 */ /* 0x000e220000000a00 */
[----:B------:R-:W-:-:S04]  /*137e0*/  IMAD R7, R17, 0x100, R18 ;  /* 0x0000010011077824 */ /* 0x000fc800078e0212 */
[----:B0-----:R-:W-:-:S06]  /*137f0*/  IMAD.WIDE.U32 R4, R7, 0x4, R4 ;  /* 0x0000000407047825 */ /* 0x001fcc00078e0004 */
[----:B------:R-:W5:Y:S02]  /*13800*/  LDG.E.128 R4, desc[UR36][R4.64] ;  /* 0x0000002404047981 */ /* 0x000f64000c1e1d00 */
.L_x_1939:
[----:B-----5:R0:W-:Y:S02]  /*13810*/  STS.128 [R11+UR5], R4 ;  /* 0x000000040b007988 */ /* 0x0201e40008000c05 */
.L_x_1938:
[----:B------:R-:W-:Y:S05]  /*13820*/  BSYNC.RECONVERGENT B0 ;  /* 0x0000000000007941 */ /* 0x000fea0003800200 */
.L_x_1937:
[----:B------:R-:W1:Y:S01]  /*13830*/  LDCU UR7, c[0x0][0x3f4] ;  /* 0x00007e80ff0777ac */ /* 0x000e620008000800 */
[----:B------:R-:W3:Y:S01]  /*13840*/  LDC.64 R28, c[0x0][0x3c0] ;  /* 0x0000f000ff1c7b82 */ /* 0x000ee20000000a00 */
[----:B------:R-:W-:Y:S01]  /*13850*/  VIADD R21, R16, 0xffffffff ;  /* 0xffffffff10157836 */ /* 0x000fe20000000000 */
[C---:B------:R-:W-:Y:S01]  /*13860*/  IADD3 R37, PT, PT, R22.reuse, R9, RZ ;  /* 0x0000000916257210 */ /* 0x040fe20007ffe0ff */
[----:B------:R-:W-:Y:S01]  /*13870*/  UIADD3 UR4, UPT, UPT, UR4, 0x810, URZ ;  /* 0x0000081004047890 */ /* 0x000fe2000fffe0ff */
[----:B------:R-:W-:Y:S01]  /*13880*/  BSSY.RECONVERGENT B0, `(.L_x_1940) ;  /* 0x0000086000007945 */ /* 0x000fe20003800200 */
[----:B------:R-:W4:Y:S01]  /*13890*/  LDCU UR12, c[0x0][0x40c] ;  /* 0x00008180ff0c77ac */ /* 0x000f220008000800 */
[----:B------:R-:W-:Y:S01]  /*138a0*/  CS2R R14, SRZ ;  /* 0x00000000000e7805 */ /* 0x000fe2000001ff00 */
[----:B------:R-:W-:Y:S01]  /*138b0*/  ULEA UR4, UR6, UR4, 0x18 ;  /* 0x0000000406047291 */ /* 0x000fe2000f8ec0ff */
[----:B------:R-:W0:Y:S05]  /*138c0*/  LDCU.64 UR10, c[0x0][0x3c8] ;  /* 0x00007900ff0a77ac */ /* 0x000e2a0008000a00 */
[----:B------:R-:W-:-:S02]  /*138d0*/  LEA R38, R22, UR4, 0x2 ;  /* 0x0000000416267c11 */ /* 0x000fc4000f8e10ff */
[----:B-1----:R-:W-:Y:S01]  /*138e0*/  VIMNMX R36, PT, PT, R21, UR7, PT ;  /* 0x0000000715247c48 */ /* 0x002fe2000bfe0100 */
[--C-:B------:R-:W-:Y:S02]  /*138f0*/  IMAD R27, R19, UR7, R18.reuse ;  /* 0x00000007131b7c24 */ /* 0x100fe4000f8e0212 */
[----:B------:R-:W-:Y:S01]  /*13900*/  IMAD R13, R52, UR7, R18 ;  /* 0x00000007340d7c24 */ /* 0x000fe2000f8e0212 */
[----:B------:R-:W-:Y:S01]  /*13910*/  BAR.SYNC.DEFER_BLOCKING 0x0 ;  /* 0x0000000000007b1d */ /* 0x000fe20000010000 */
[----:B------:R-:W-:Y:S01]  /*13920*/  ISETP.GT.AND P0, PT, R36, R37, PT ;  /* 0x000000252400720c */ /* 0x000fe20003f04270 */
[----:B---3--:R-:W-:-:S04]  /*13930*/  IMAD.WIDE R26, R27, 0x4, R28 ;  /* 0x000000041b1a7825 */ /* 0x008fc800078e021c */
[----:B------:R-:W-:Y:S01]  /*13940*/  IMAD.WIDE R28, R13, 0x4, R28 ;  /* 0x000000040d1c7825 */ /* 0x000fe200078e021c */
[----:B------:R-:W-:-:S07]  /*13950*/  CS2R R12, SRZ ;  /* 0x00000000000c7805 */ /* 0x000fce000001ff00 */
[----:B0---4-:R-:W-:Y:S05]  /*13960*/  @!P0 BRA `(.L_x_1941) ;  /* 0x0000000400dc8947 */ /* 0x011fea0003800000 */
[----:B------:R-:W0:Y:S01]  /*13970*/  LDC R30, c[0x0][0x3f8] ;  /* 0x0000fe00ff1e7b82 */ /* 0x000e220000000800 */
[----:B------:R-:W-:Y:S01]  /*13980*/  IMAD.IADD R0, R36, 0x1, -R37 ;  /* 0x0000000124007824 */ /* 0x000fe200078e0a25 */
[----:B------:R-:W-:Y:S01]  /*13990*/  BSSY.RECONVERGENT B1, `(.L_x_1942) ;  /* 0x000002c000017945 */ /* 0x000fe20003800200 */
[----:B------:R-:W-:-:S03]  /*139a0*/  CS2R R14, SRZ ;  /* 0x00000000000e7805 */ /* 0x000fc6000001ff00 */
[----:B------:R-:W-:Y:S02]  /*139b0*/  LOP3.LUT R0, R0, 0x1, RZ, 0xc0, !PT ;  /* 0x0000000100007812 */ /* 0x000fe400078ec0ff */
[----:B------:R-:W1:Y:S02]  /*139c0*/  LDC.64 R12, c[0x0][0x458] ;  /* 0x00011600ff0c7b82 */ /* 0x000e640000000a00 */
[----:B------:R-:W-:Y:S01]  /*139d0*/  ISETP.NE.U32.AND P0, PT, R0, 0x1, PT ;  /* 0x000000010000780c */ /* 0x000fe20003f05070 */
[----:B------:R-:W-:Y:S02]  /*139e0*/  IMAD.MOV.U32 R0, RZ, RZ, R37 ;  /* 0x000000ffff007224 */ /* 0x000fe400078e0025 */
[----:B0-----:R-:W-:Y:S02]  /*139f0*/  IMAD R33, R2, R30, R17 ;  /* 0x0000001e02217224 */ /* 0x001fe400078e0211 */
[----:B------:R-:W-:Y:S02]  /*13a00*/  IMAD R57, R30, UR7, RZ ;  /* 0x000000071e397c24 */ /* 0x000fe4000f8e02ff */
[----:B------:R-:W-:-:S04]  /*13a10*/  IMAD R33, R33, 0x100, R18 ;  /* 0x0000010021217824 */ /* 0x000fc800078e0212 */
[----:B-1----:R-:W-:Y:S01]  /*13a20*/  IMAD.WIDE R32, R33, 0x4, R12 ;  /* 0x0000000421207825 */ /* 0x002fe200078e020c */
[----:B------:R-:W-:Y:S01]  /*13a30*/  CS2R R12, SRZ ;  /* 0x00000000000c7805 */ /* 0x000fe2000001ff00 */
[----:B------:R-:W-:Y:S06]  /*13a40*/  @P0 BRA `(.L_x_1943) ;  /* 0x0000000000800947 */ /* 0x000fec0003800000 */
[----:B------:R-:W0:Y:S01]  /*13a50*/  LDCU.64 UR8, c[0x0][0x3c8] ;  /* 0x00007900ff0877ac */ /* 0x000e220008000a00 */
[----:B------:R-:W-:-:S05]  /*13a60*/  IADD3 R0, P0, PT, R25, R37, RZ ;  /* 0x0000002519007210 */ /* 0x000fca0007f1e0ff */
[----:B------:R-:W-:Y:S01]  /*13a70*/  IMAD.X R13, RZ, RZ, R20, P0 ;  /* 0x000000ffff0d7224 */ /* 0x000fe200000e0614 */
[----:B0-----:R-:W-:-:S04]  /*13a80*/  LEA R14, P0, R0, UR8, 0x2 ;  /* 0x00000008000e7c11 */ /* 0x001fc8000f8010ff */
[----:B------:R-:W-:-:S05]  /*13a90*/  LEA.HI.X R15, R0, UR9, R13, 0x2, P0 ;  /* 0x00000009000f7c11 */ /* 0x000fca00080f140d */
[----:B------:R-:W3:Y:S01]  /*13aa0*/  LDG.E R14, desc[UR36][R14.64] ;  /* 0x000000240e0e7981 */ /* 0x000ee2000c1e1900 */
[----:B------:R-:W-:Y:S02]  /*13ab0*/  SHF.L.U32 R31, R37, 0x8, RZ ;  /* 0x00000008251f7819 */ /* 0x000fe400000006ff */
[----:B------:R-:W-:Y:S01]  /*13ac0*/  ISETP.NE.AND P0, PT, R53, RZ, PT ;  /* 0x000000ff3500720c */ /* 0x000fe20003f05270 */
[----:B---3--:R-:W-:-:S04]  /*13ad0*/  IMAD R0, R57, R14, RZ ;  /* 0x0000000e39007224 */ /* 0x008fc800078e02ff */
[----:B------:R-:W-:Y:S02]  /*13ae0*/  IMAD R13, R0, 0x100, R31 ;  /* 0x00000100000d7824 */ /* 0x000fe400078e021f */
[----:B------:R0:W1:Y:S02]  /*13af0*/  LDS R0, [R38] ;  /* 0x0000000026007984 */ /* 0x0000640000000800 */
[----:B------:R-:W-:-:S05]  /*13b00*/  IMAD.WIDE R12, R13, 0x4, R28 ;  /* 0x000000040d0c7825 */ /* 0x000fca00078e021c */
[----:B--2---:R0:W5:Y:S01]  /*13b10*/  LDG.E.128 R40, desc[UR36][R12.64] ;  /* 0x000000240c287981 */ /* 0x004162000c1e1d00 */
[----:B------:R-:W-:Y:S05]  /*13b20*/  @P0 BRA `(.L_x_1944) ;  /* 0x0000000000340947 */ /* 0x000fea0003800000 */
[----:B------:R-:W-:Y:S01]  /*13b30*/  ISETP.NE.AND P1, PT, R24, RZ, PT ;  /* 0x000000ff1800720c */ /* 0x000fe20003f25270 */
[----:B0-----:R-:W0:-:S12]  /*13b40*/  LDS.128 R12, [R11+UR5] ;  /* 0x000000050b0c7984 */ /* 0x001e180008000c00 */
[----:B------:R-:W2:Y:S01]  /*13b50*/  @P1 LDG.E.128 R44, desc[UR36][R32.64] ;  /* 0x00000024202c1981 */ /* 0x000ea2000c1e1d00 */
[----:B0----5:R-:W-:Y:S01]  /*13b60*/  FADD.FTZ R40, R40, R12 ;  /* 0x0000000c28287221 */ /* 0x021fe20000010000 */
[----:B------:R-:W-:Y:S01]  /*13b70*/  FADD.FTZ R41, R41, R13 ;  /* 0x0000000d29297221 */ /* 0x000fe20000010000 */
[----:B------:R-:W-:Y:S01]  /*13b80*/  FADD.FTZ R42, R42, R14 ;  /* 0x0000000e2a2a7221 */ /* 0x000fe20000010000 */
[----:B------:R-:W-:Y:S01]  /*13b90*/  FADD.FTZ R43, R43, R15 ;  /* 0x0000000f2b2b7221 */ /* 0x000fe20000010000 */
[----:B------:R-:W-:-:S04]  /*13ba0*/  IMAD.WIDE.U32 R12, R31, 0x4, R26 ;  /* 0x000000041f0c7825 */ /* 0x000fc800078e001a */
[----:B--2---:R-:W-:Y:S01]  /*13bb0*/  @P1 FMUL.FTZ R40, R40, R44 ;  /* 0x0000002c28281220 */ /* 0x004fe20000410000 */
[----:B------:R-:W-:Y:S01]  /*13bc0*/  @P1 FMUL.FTZ R41, R41, R45 ;  /* 0x0000002d29291220 */ /* 0x000fe20000410000 */
[----:B------:R-:W-:Y:S01]  /*13bd0*/  @P1 FMUL.FTZ R42, R42, R46 ;  /* 0x0000002e2a2a1220 */ /* 0x000fe20000410000 */
[----:B------:R-:W-:-:S05]  /*13be0*/  @P1 FMUL.FTZ R43, R43, R47 ;  /* 0x0000002f2b2b1220 */ /* 0x000fca0000410000 */
[----:B------:R2:W-:Y:S02]  /*13bf0*/  STG.E.128 desc[UR36][R12.64], R40 ;  /* 0x000000280c007986 */ /* 0x0005e4000c101d24 */
.L_x_1944:
[C---:B012--5:R-:W-:Y:S01]  /*13c00*/  FFMA.FTZ R12, R0.reuse, R40, RZ ;  /* 0x00000028000c7223 */ /* 0x067fe200000100ff */
[C---:B------:R-:W-:Y:S01]  /*13c10*/  FFMA.FTZ R13, R0.reuse, R41, RZ ;  /* 0x00000029000d7223 */ /* 0x040fe200000100ff */
[C---:B------:R-:W-:Y:S01]  /*13c20*/  FFMA.FTZ R14, R0.reuse, R42, RZ ;  /* 0x0000002a000e7223 */ /* 0x040fe200000100ff */
[----:B------:R-:W-:Y:S01]  /*13c30*/  FFMA.FTZ R15, R0, R43, RZ ;  /* 0x0000002b000f7223 */ /* 0x000fe200000100ff */
[----:B------:R-:W-:-:S07]  /*13c40*/  VIADD R0, R37, 0x1 ;  /* 0x0000000125007836 */ /* 0x000fce0000000000 */
.L_x_1943:
[----:B------:R-:W-:Y:S05]  /*13c50*/  BSYNC.RECONVERGENT B1 ;  /* 0x0000000000017941 */ /* 0x000fea0003800200 */
.L_x_1942:
[----:B------:R-:W-:-:S05]  /*13c60*/  LOP3.LUT R31, RZ, R9, RZ, 0x33, !PT ;  /* 0x00000009ff1f7212 */ /* 0x000fca00078e33ff */
[----:B------:R-:W-:-:S05]  /*13c70*/  IMAD.IADD R31, R36, 0x1, R31 ;  /* 0x00000001241f7824 */ /* 0x000fca00078e021f */
[----:B------:R-:W-:-:S13]  /*13c80*/  ISETP.NE.AND P0, PT, R31, R22, PT ;  /* 0x000000161f00720c */ /* 0x000fda0003f05270 */
[----:B------:R-:W-:Y:S05]  /*13c90*/  @!P0 BRA `(.L_x_1941) ;  /* 0x0000000400108947 */ /* 0x000fea0003800000 */
[----:B------:R-:W-:Y:S01]  /*13ca0*/  IMAD.SHL.U32 R31, R9, 0x4, RZ ;  /* 0x00000004091f7824 */ /* 0x000fe200078e00ff */
[----:B------:R-:W-:Y:S01]  /*13cb0*/  MOV R39, UR4 ;  /* 0x0000000400277c02 */ /* 0x000fe20008000f00 */
[C---:B--2---:R-:W-:Y:S01]  /*13cc0*/  IMAD.SHL.U32 R41, R0.reuse, 0x100, RZ ;  /* 0x0000010000297824 */ /* 0x044fe200078e00ff */
[----:B------:R-:W-:Y:S01]  /*13cd0*/  ISETP.NE.AND P1, PT, R53, RZ, PT ;  /* 0x000000ff3500720c */ /* 0x000fe20003f25270 */
[----:B------:R-:W-:Y:S02]  /*13ce0*/  IMAD R30, R0, 0x4, -R31 ;  /* 0x00000004001e7824 */ /* 0x000fe400078e0a1f */
[----:B------:R-:W-:-:S03]  /*13cf0*/  IMAD.SHL.U32 R40, R57, 0x100, RZ ;  /* 0x0000010039287824 */ /* 0x000fc600078e00ff */
[----:B------:R-:W-:-:S07]  /*13d00*/  IADD3 R39, PT, PT, R30, 0x4, R39 ;  /* 0x000000041e277810 */ /* 0x000fce0007ffe027 */
.L_x_1948:
[----:B------:R-:W-:Y:S02]  /*13d10*/  IADD3 R30, P0, PT, R25, R0, RZ ;  /* 0x00000000191e7210 */ /* 0x000fe40007f1e0ff */
[----:B------:R-:W-:-:S03]  /*13d20*/  ISETP.NE.AND P2, PT, R24, RZ, PT ;  /* 0x000000ff1800720c */ /* 0x000fc60003f45270 */
[----:B------:R-:W-:Y:S01]  /*13d30*/  IMAD.X R31, RZ, RZ, R20, P0 ;  /* 0x000000ffff1f7224 */ /* 0x000fe200000e0614 */
        /* <DEDUP_REMOVED lines=8> */
[----:B------:R-:W2:Y:S01]  /*13dc0*/  @P2 LDG.E.128 R52, desc[UR36][R32.64] ;  /* 0x0000002420342981 */ /* 0x000ea2000c1e1d00 */
[----:B0-----:R-:W-:-:S03]  /*13dd0*/  IMAD.WIDE.U32 R30, R41, 0x4, R26 ;  /* 0x00000004291e7825 */ /* 0x001fc600078e001a */
[----:B------:R-:W0:Y:S02]  /*13de0*/  LDS.128 R48, [R11+UR5] ;  /* 0x000000050b307984 */ /* 0x000e240008000c00 */
[----:B0----5:R-:W-:Y:S01]  /*13df0*/  FADD.FTZ R44, R44, R48 ;  /* 0x000000302c2c7221 */ /* 0x021fe20000010000 */
[----:B------:R-:W-:Y:S01]  /*13e00*/  FADD.FTZ R45, R45, R49 ;  /* 0x000000312d2d7221 */ /* 0x000fe20000010000 */
[----:B------:R-:W-:Y:S01]  /*13e10*/  FADD.FTZ R46, R46, R50 ;  /* 0x000000322e2e7221 */ /* 0x000fe20000010000 */
[----:B------:R-:W-:Y:S01]  /*13e20*/  FADD.FTZ R47, R47, R51 ;  /* 0x000000332f2f7221 */ /* 0x000fe20000010000 */
[----:B--2---:R-:W-:Y:S01]  /*13e30*/  @P2 FMUL.FTZ R44, R44, R52 ;  /* 0x000000342c2c2220 */ /* 0x004fe20000410000 */
[----:B------:R-:W-:Y:S01]  /*13e40*/  @P2 FMUL.FTZ R45, R45, R53 ;  /* 0x000000352d2d2220 */ /* 0x000fe20000410000 */
[----:B------:R-:W-:Y:S01]  /*13e50*/  @P2 FMUL.FTZ R46, R46, R54 ;  /* 0x000000362e2e2220 */ /* 0x000fe20000410000 */
[----:B------:R-:W-:-:S05]  /*13e60*/  @P2 FMUL.FTZ R47, R47, R55 ;  /* 0x000000372f2f2220 */ /* 0x000fca0000410000 */
[----:B------:R1:W-:Y:S02]  /*13e70*/  STG.E.128 desc[UR36][R30.64], R44 ;  /* 0x0000002c1e007986 */ /* 0x0003e4000c101d24 */
.L_x_1946:
[----:B------:R-:W-:Y:S05]  /*13e80*/  BSYNC.RECONVERGENT B1 ;  /* 0x0000000000017941 */ /* 0x000fea0003800200 */
.L_x_1945:
[----:B------:R-:W0:Y:S04]  /*13e90*/  LDG.E R34, desc[UR36][R34.64+0x4] ;  /* 0x0000042422227981 */ /* 0x000e28000c1e1900 */
[----:B------:R-:W2:Y:S01]  /*13ea0*/  LDS R43, [R39+-0x4] ;  /* 0xfffffc00272b7984 */ /* 0x000ea20000000800 */
[----:B------:R-:W-:Y:S02]  /*13eb0*/  IMAD.U32 R53, RZ, RZ, UR12 ;  /* 0x0000000cff357e24 */ /* 0x000fe4000f8e00ff */
[----:B01----:R-:W-:-:S05]  /*13ec0*/  IMAD R30, R57, R34, RZ ;  /* 0x00000022391e7224 */ /* 0x003fca00078e02ff */
[----:B------:R-:W-:-:S05]  /*13ed0*/  LEA R30, R30, R41, 0x8 ;  /* 0x000000291e1e7211 */ /* 0x000fca00078e40ff */
[----:B------:R-:W-:-:S04]  /*13ee0*/  VIADD R31, R30, 0x100 ;  /* 0x000001001e1f7836 */ /* 0x000fc80000000000 */
[----:B------:R-:W-:-:S05]  /*13ef0*/  IMAD.WIDE R30, R31, 0x4, R28 ;  /* 0x000000041f1e7825 */ /* 0x000fca00078e021c */
[----:B------:R0:W5:Y:S01]  /*13f00*/  LDG.E.128 R48, desc[UR36][R30.64] ;  /* 0x000000241e307981 */ /* 0x000162000c1e1d00 */
[----:B------:R-:W-:Y:S01]  /*13f10*/  ISETP.NE.AND P1, PT, R53, RZ, PT ;  /* 0x000000ff3500720c */ /* 0x000fe20003f25270 */
[C---:B--2--5:R-:W-:Y:S01]  /*13f20*/  FFMA.FTZ R44, R43.reuse, R44, R12 ;  /* 0x0000002c2b2c7223 */ /* 0x064fe2000001000c */
[C---:B------:R-:W-:Y:S01]  /*13f30*/  FFMA.FTZ R42, R43.reuse, R45, R13 ;  /* 0x0000002d2b2a7223 */ /* 0x040fe2000001000d */
[C---:B------:R-:W-:Y:S01]  /*13f40*/  FFMA.FTZ R35, R43.reuse, R46, R14 ;  /* 0x0000002e2b237223 */ /* 0x040fe2000001000e */
[----:B------:R-:W-:-:S09]  /*13f50*/  FFMA.FTZ R34, R43, R47, R15 ;  /* 0x0000002f2b227223 */ /* 0x000fd2000001000f */
[----:B0-----:R-:W-:Y:S05]  /*13f60*/  @P1 BRA `(.L_x_1947) ;  /* 0x0000000000341947 */ /* 0x001fea0003800000 */
[----:B------:R-:W2:Y:S01]  /*13f70*/  @P2 LDG.E.128 R12, desc[UR36][R32.64] ;  /* 0x00000024200c2981 */ /* 0x000ea2000c1e1d00 */
[----:B------:R-:W-:-:S03]  /*13f80*/  VIADD R31, R41, 0x100 ;  /* 0x00000100291f7836 */ /* 0x000fc60000000000 */
[----:B------:R-:W0:Y:S02]  /*13f90*/  LDS.128 R60, [R11+UR5] ;  /* 0x000000050b3c7984 */ /* 0x000e240008000c00 */
[----:B0-----:R-:W-:Y:S01]  /*13fa0*/  FADD.FTZ R48, R60, R48 ;  /* 0x000000303c307221 */ /* 0x001fe20000010000 */
[----:B------:R-:W-:Y:S01]  /*13fb0*/  FADD.FTZ R49, R61, R49 ;  /* 0x000000313d317221 */ /* 0x000fe20000010000 */
[----:B------:R-:W-:Y:S01]  /*13fc0*/  FADD.FTZ R50, R62, R50 ;  /* 0x000000323e327221 */ /* 0x000fe20000010000 */
[----:B------:R-:W-:Y:S01]  /*13fd0*/  FADD.FTZ R51, R63, R51 ;  /* 0x000000333f337221 */ /* 0x000fe20000010000 */
[----:B--2---:R-:W-:Y:S01]  /*13fe0*/  @P2 FMUL.FTZ R48, R48, R12 ;  /* 0x0000000c30302220 */ /* 0x004fe20000410000 */
[----:B------:R-:W-:Y:S01]  /*13ff0*/  @P2 FMUL.FTZ R49, R49, R13 ;  /* 0x0000000d31312220 */ /* 0x000fe20000410000 */
[----:B------:R-:W-:Y:S01]  /*14000*/  @P2 FMUL.FTZ R50, R50, R14 ;  /* 0x0000000e32322220 */ /* 0x000fe20000410000 */
[----:B------:R-:W-:Y:S01]  /*14010*/  @P2 FMUL.FTZ R51, R51, R15 ;  /* 0x0000000f33332220 */ /* 0x000fe20000410000 */
[----:B------:R-:W-:-:S05]  /*14020*/  IMAD.WIDE.U32 R12, R31, 0x4, R26 ;  /* 0x000000041f0c7825 */ /* 0x000fca00078e001a */
[----:B------:R0:W-:Y:S02]  /*14030*/  STG.E.128 desc[UR36][R12.64], R48 ;  /* 0x000000300c007986 */ /* 0x0001e4000c101d24 */
.L_x_1947:
[----:B------:R1:W0:Y:S01]  /*14040*/  LDS R15, [R39] ;  /* 0x00000000270f7984 */ /* 0x0002220000000800 */
[----:B------:R-:W-:Y:S01]  /*14050*/  VIADD R0, R0, 0x2 ;  /* 0x0000000200007836 */ /* 0x000fe20000000000 */
[----:B------:R-:W-:-:S04]  /*14060*/  IADD3 R41, PT, PT, R41, 0x200, RZ ;  /* 0x0000020029297810 */ /* 0x000fc80007ffe0ff */
[----:B------:R-:W-:Y:S01]  /*14070*/  ISETP.GE.AND P0, PT, R0, R36, PT ;  /* 0x000000240000720c */ /* 0x000fe20003f06270 */
[----:B-1----:R-:W-:Y:S02]  /*14080*/  VIADD R39, R39, 0x8 ;  /* 0x0000000827277836 */ /* 0x002fe40000000000 */
[C---:B0-----:R-:W-:Y:S01]  /*14090*/  FFMA.FTZ R12, R15.reuse, R48, R44 ;  /* 0x000000300f0c7223 */ /* 0x041fe2000001002c */
[C---:B------:R-:W-:Y:S01]  /*140a0*/  FFMA.FTZ R13, R15.reuse, R49, R42 ;  /* 0x000000310f0d7223 */ /* 0x040fe2000001002a */
[C---:B------:R-:W-:Y:S01]  /*140b0*/  FFMA.FTZ R14, R15.reuse, R50, R35 ;  /* 0x000000320f0e7223 */ /* 0x040fe20000010023 */
[----:B------:R-:W-:-:S07]  /*140c0*/  FFMA.FTZ R15, R15, R51, R34 ;  /* 0x000000330f0f7223 */ /* 0x000fce0000010022 */
[----:B------:R-:W-:Y:S05]  /*140d0*/  @!P0 BRA `(.L_x_1948) ;  /* 0xfffffffc000c8947 */ /* 0x000fea000383ffff */
.L_x_1941:
[----:B------:R-:W-:Y:S05]  /*140e0*/  BSYNC.RECONVERGENT B0 ;  /* 0x0000000000007941 */ /* 0x000fea0003800200 */
.L_x_1940:
[----:B------:R-:W-:Y:S01]  /*140f0*/  ISETP.GE.AND P0, PT, R37, R21, PT ;  /* 0x000000152500720c */ /* 0x000fe20003f06270 */
[----:B------:R-:W0:Y:S01]  /*14100*/  LDCU UR8, c[0x0][0x40c] ;  /* 0x00008180ff0877ac */ /* 0x000e220008000800 */
[----:B------:R-:W-:Y:S01]  /*14110*/  BSSY.RECONVERGENT B0, `(.L_x_1949) ;  /* 0x00000cc000007945 */ /* 0x000fe20003800200 */
[----:B------:R-:W1:Y:S10]  /*14120*/  LDCU.64 UR10, c[0x0][0x3c8] ;  /* 0x00007900ff0a77ac */ /* 0x000e740008000a00 */
[----:B------:R-:W-:Y:S05]  /*14130*/  @P0 BRA `(.L_x_1950) ;  /* 0x0000000c00240947 */ /* 0x000fea0003800000 */
[----:B------:R-:W3:Y:S01]  /*14140*/  LDC R34, c[0x0][0x3f4] ;  /* 0x0000fd00ff227b82 */ /* 0x000ee20000000800 */
[----:B------:R-:W4:Y:S01]  /*14150*/  LDCU UR6, c[0x0][0x3f8] ;  /* 0x00007f00ff0677ac */ /* 0x000f220008000800 */
[----:B------:R-:W-:Y:S01]  /*14160*/  IADD3 R22, PT, PT, R22, R9, -R16 ;  /* 0x0000000916167210 */ /* 0x000fe20007ffe810 */
[----:B------:R-:W-:Y:S01]  /*14170*/  BSSY.RECONVERGENT B1, `(.L_x_1951) ;  /* 0x0000045000017945 */ /* 0x000fe20003800200 */
[----:B------:R-:W-:Y:S02]  /*14180*/  IMAD.MOV.U32 R0, RZ, RZ, R37 ;  /* 0x000000ffff007224 */ /* 0x000fe400078e0025 */
[----:B------:R-:W-:Y:S02]  /*14190*/  LOP3.LUT R22, R22, 0x1, RZ, 0xc0, !PT ;  /* 0x0000000116167812 */ /* 0x000fe400078ec0ff */
[----:B------:R-:W5:Y:S02]  /*141a0*/  LDC.64 R30, c[0x0][0x458] ;  /* 0x00011600ff1e7b82 */ /* 0x000f640000000a00 */
[----:B------:R-:W-:Y:S01]  /*141b0*/  ISETP.NE.U32.AND P0, PT, R22, 0x1, PT ;  /* 0x000000011600780c */ /* 0x000fe20003f05070 */
[----:B----4-:R-:W-:-:S04]  /*141c0*/  IMAD R33, R2, UR6, R17 ;  /* 0x0000000602217c24 */ /* 0x010fc8000f8e0211 */
[----:B------:R-:W-:Y:S02]  /*141d0*/  IMAD R33, R33, 0x100, R18 ;  /* 0x0000010021217824 */ /* 0x000fe400078e0212 */
[----:B---3--:R-:W-:Y:S02]  /*141e0*/  IMAD R48, R34, UR6, RZ ;  /* 0x0000000622307c24 */ /* 0x008fe4000f8e02ff */
[----:B-----5:R-:W-:-:S04]  /*141f0*/  IMAD.WIDE R30, R33, 0x4, R30 ;  /* 0x00000004211e7825 */ /* 0x020fc800078e021e */
[----:B------:R-:W-:Y:S05]  /*14200*/  @!P0 BRA `(.L_x_1952) ;  /* 0x0000000000ec8947 */ /* 0x000fea0003800000 */
[----:B------:R-:W-:Y:S01]  /*14210*/  ISETP.GE.AND P0, PT, R37, R34, PT ;  /* 0x000000222500720c */ /* 0x000fe20003f06270 */
[----:B------:R-:W-:-:S12]  /*14220*/  BSSY.RECONVERGENT B2, `(.L_x_1953) ;  /* 0x0000038000027945 */ /* 0x000fd80003800200 */
[----:B------:R-:W-:Y:S05]  /*14230*/  @!P0 BRA `(.L_x_1954) ;  /* 0x0000000000d88947 */ /* 0x000fea0003800000 */
[----:B------:R-:W-:Y:S01]  /*14240*/  IABS R35, R34 ;  /* 0x0000002200237213 */ /* 0x000fe20000000000 */
[----:B------:R-:W3:Y:S01]  /*14250*/  LDCU.64 UR6, c[0x0][0x3c8] ;  /* 0x00007900ff0677ac */ /* 0x000ee20008000a00 */
[----:B------:R-:W-:Y:S02]  /*14260*/  IABS R22, R37 ;  /* 0x0000002500167213 */ /* 0x000fe40000000000 */
[----:B------:R-:W4:Y:S01]  /*14270*/  I2F.RP R36, R35 ;  /* 0x0000002300247306 */ /* 0x000f220000209400 */
[----:B------:R-:W-:Y:S02]  /*14280*/  ISETP.GE.AND P1, PT, R37, RZ, PT ;  /* 0x000000ff2500720c */ /* 0x000fe40003f26270 */
[----:B------:R-:W-:-:S05]  /*14290*/  ISETP.NE.AND P2, PT, R34, RZ, PT ;  /* 0x000000ff2200720c */ /* 0x000fca0003f45270 */
[----:B----4-:R-:W4:Y:S02]  /*142a0*/  MUFU.RCP R36, R36 ;  /* 0x0000002400247308 */ /* 0x010f240000001000 */
[----:B----4-:R-:W-:-:S06]  /*142b0*/  VIADD R32, R36, 0xffffffe ;  /* 0x0ffffffe24207836 */ /* 0x010fcc0000000000 */
[----:B------:R4:W0:Y:S02]  /*142c0*/  F2I.FTZ.U32.TRUNC.NTZ R33, R32 ;  /* 0x0000002000217305 */ /* 0x000824000021f000 */
[----:B----4-:R-:W-:Y:S01]  /*142d0*/  IMAD.MOV.U32 R32, RZ, RZ, RZ ;  /* 0x000000ffff207224 */ /* 0x010fe200078e00ff */
[----:B0-----:R-:W-:-:S05]  /*142e0*/  IADD3 R0, PT, PT, RZ, -R33, RZ ;  /* 0x80000021ff007210 */ /* 0x001fca0007ffe0ff */
[----:B------:R-:W-:-:S04]  /*142f0*/  IMAD R39, R0, R35, RZ ;  /* 0x0000002300277224 */ /* 0x000fc800078e02ff */
[----:B------:R-:W-:-:S06]  /*14300*/  IMAD.HI.U32 R39, R33, R39, R32 ;  /* 0x0000002721277227 */ /* 0x000fcc00078e0020 */
[----:B------:R-:W-:Y:S02]  /*14310*/  IMAD.HI.U32 R0, R39, R22, RZ ;  /* 0x0000001627007227 */ /* 0x000fe400078e00ff */
[----:B------:R0:W4:Y:S02]  /*14320*/  LDS R39, [R38] ;  /* 0x0000000026277984 */ /* 0x0001240000000800 */
[----:B------:R-:W-:-:S04]  /*14330*/  IMAD.MOV R33, RZ, RZ, -R0 ;  /* 0x000000ffff217224 */ /* 0x000fc800078e0a00 */
[----:B------:R-:W-:-:S05]  /*14340*/  IMAD R0, R35, R33, R22 ;  /* 0x0000002123007224 */ /* 0x000fca00078e0216 */
[----:B------:R-:W-:-:S13]  /*14350*/  ISETP.GT.U32.AND P0, PT, R35, R0, PT ;  /* 0x000000002300720c */ /* 0x000fda0003f04070 */
[----:B------:R-:W-:-:S05]  /*14360*/  @!P0 IMAD.IADD R0, R0, 0x1, -R35 ;  /* 0x0000000100008824 */ /* 0x000fca00078e0a23 */
[----:B------:R-:W-:-:S13]  /*14370*/  ISETP.GT.U32.AND P0, PT, R35, R0, PT ;  /* 0x000000002300720c */ /* 0x000fda0003f04070 */
[----:B------:R-:W-:-:S05]  /*14380*/  @!P0 IMAD.IADD R0, R0, 0x1, -R35 ;  /* 0x0000000100008824 */ /* 0x000fca00078e0a23 */
[----:B------:R-:W-:Y:S02]  /*14390*/  @!P1 IADD3 R0, PT, PT, -R0, RZ, RZ ;  /* 0x000000ff00009210 */ /* 0x000fe40007ffe1ff */
[----:B------:R-:W-:-:S04]  /*143a0*/  @!P2 LOP3.LUT R0, RZ, R34, RZ, 0x33, !PT ;  /* 0x00000022ff00a212 */ /* 0x000fc800078e33ff */
[----:B------:R-:W-:-:S05]  /*143b0*/  IADD3 R22, P0, PT, R25, R0, RZ ;  /* 0x0000000019167210 */ /* 0x000fca0007f1e0ff */
[----:B------:R-:W-:Y:S01]  /*143c0*/  IMAD.X R33, RZ, RZ, R20, P0 ;  /* 0x000000ffff217224 */ /* 0x000fe200000e0614 */
[----:B---3--:R-:W-:-:S04]  /*143d0*/  LEA R34, P0, R22, UR6, 0x2 ;  /* 0x0000000616227c11 */ /* 0x008fc8000f8010ff */
[----:B------:R-:W-:-:S06]  /*143e0*/  LEA.HI.X R35, R22, UR7, R33, 0x2, P0 ;  /* 0x0000000716237c11 */ /* 0x000fcc00080f1421 */
[----:B------:R-:W3:Y:S01]  /*143f0*/  LDG.E R35, desc[UR36][R34.64] ;  /* 0x0000002422237981 */ /* 0x000ee2000c1e1900 */
[----:B------:R-:W-:Y:S01]  /*14400*/  ISETP.NE.AND P0, PT, R53, RZ, PT ;  /* 0x000000ff3500720c */ /* 0x000fe20003f05270 */
[----:B---3--:R-:W-:-:S04]  /*14410*/  IMAD R33, R48, R35, R0 ;  /* 0x0000002330217224 */ /* 0x008fc800078e0200 */
[----:B------:R-:W-:-:S04]  /*14420*/  IMAD.SHL.U32 R33, R33, 0x100, RZ ;  /* 0x0000010021217824 */ /* 0x000fc800078e00ff */
[----:B------:R-:W-:-:S05]  /*14430*/  IMAD.WIDE R32, R33, 0x4, R28 ;  /* 0x0000000421207825 */ /* 0x000fca00078e021c */
[----:B--2---:R0:W5:Y:S01]  /*14440*/  LDG.E.128 R40, desc[UR36][R32.64] ;  /* 0x0000002420287981 */ /* 0x004162000c1e1d00 */
[----:B------:R-:W-:Y:S04]  /*14450*/  BSSY.RECONVERGENT B3, `(.L_x_1955) ;  /* 0x0000010000037945 */ /* 0x000fe80003800200 */
[----:B----4-:R-:W-:Y:S05]  /*14460*/  @P0 BRA `(.L_x_1956) ;  /* 0x0000000000380947 */ /* 0x010fea0003800000 */
[----:B------:R-:W-:Y:S01]  /*14470*/  ISETP.NE.AND P3, PT, R24, RZ, PT ;  /* 0x000000ff1800720c */ /* 0x000fe20003f65270 */
[----:B------:R-:W2:-:S12]  /*14480*/  LDS.128 R44, [R11+UR5] ;  /* 0x000000050b2c7984 */ /* 0x000e980008000c00 */
[----:B0-----:R-:W3:Y:S01]  /*14490*/  @P3 LDG.E.128 R32, desc[UR36][R30.64] ;  /* 0x000000241e203981 */ /* 0x001ee2000c1e1d00 */
[----:B--2--5:R-:W-:Y:S01]  /*144a0*/  FADD.FTZ R40, R44, R40 ;  /* 0x000000282c287221 */ /* 0x024fe20000010000 */
[----:B------:R-:W-:Y:S01]  /*144b0*/  FADD.FTZ R41, R45, R41 ;  /* 0x000000292d297221 */ /* 0x000fe20000010000 */
[----:B------:R-:W-:Y:S01]  /*144c0*/  FADD.FTZ R42, R46, R42 ;  /* 0x0000002a2e2a7221 */ /* 0x000fe20000010000 */
[----:B------:R-:W-:Y:S01]  /*144d0*/  FADD.FTZ R43, R47, R43 ;  /* 0x0000002b2f2b7221 */ /* 0x000fe20000010000 */
[----:B------:R-:W-:Y:S02]  /*144e0*/  IMAD.SHL.U32 R45, R37, 0x100, RZ ;  /* 0x00000100252d7824 */ /* 0x000fe400078e00ff */
[----:B---3--:R-:W-:Y:S01]  /*144f0*/  @P3 FMUL.FTZ R40, R40, R32 ;  /* 0x0000002028283220 */ /* 0x008fe20000410000 */
[----:B------:R-:W-:Y:S01]  /*14500*/  @P3 FMUL.FTZ R41, R41, R33 ;  /* 0x0000002129293220 */ /* 0x000fe20000410000 */
[----:B------:R-:W-:Y:S01]  /*14510*/  @P3 FMUL.FTZ R42, R42, R34 ;  /* 0x000000222a2a3220 */ /* 0x000fe20000410000 */
[----:B------:R-:W-:Y:S01]  /*14520*/  @P3 FMUL.FTZ R43, R43, R35 ;  /* 0x000000232b2b3220 */ /* 0x000fe20000410000 */
[----:B------:R-:W-:-:S05]  /*14530*/  IMAD.WIDE.U32 R32, R45, 0x4, R26 ;  /* 0x000000042d207825 */ /* 0x000fca00078e001a */
[----:B------:R2:W-:Y:S02]  /*14540*/  STG.E.128 desc[UR36][R32.64], R40 ;  /* 0x0000002820007986 */ /* 0x0005e4000c101d24 */
.L_x_1956:
[----:B-1----:R-:W-:Y:S05]  /*14550*/  BSYNC.RECONVERGENT B3 ;  /* 0x0000000000037941 */ /* 0x002fea0003800200 */
.L_x_1955:
[C---:B-----5:R-:W-:Y:S01]  /*14560*/  FFMA.FTZ R12, R39.reuse, R40, R12 ;  /* 0x00000028270c7223 */ /* 0x060fe2000001000c */
[C---:B------:R-:W-:Y:S01]  /*14570*/  FFMA.FTZ R13, R39.reuse, R41, R13 ;  /* 0x00000029270d7223 */ /* 0x040fe2000001000d */
[C---:B------:R-:W-:Y:S01]  /*14580*/  FFMA.FTZ R14, R39.reuse, R42, R14 ;  /* 0x0000002a270e7223 */ /* 0x040fe2000001000e */
[----:B------:R-:W-:-:S07]  /*14590*/  FFMA.FTZ R15, R39, R43, R15 ;  /* 0x0000002b270f7223 */ /* 0x000fce000001000f */
.L_x_1954:
[----:B01----:R-:W-:Y:S05]  /*145a0*/  BSYNC.RECONVERGENT B2 ;  /* 0x0000000000027941 */ /* 0x003fea0003800200 */
.L_x_1953:
[----:B------:R-:W-:-:S07]  /*145b0*/  VIADD R0, R37, 0x1 ;  /* 0x0000000125007836 */ /* 0x000fce0000000000 */
.L_x_1952:
[----:B01----:R-:W-:Y:S05]  /*145c0*/  BSYNC.RECONVERGENT B1 ;  /* 0x0000000000017941 */ /* 0x003fea0003800200 */
.L_x_1951:
[----:B------:R-:W-:-:S04]  /*145d0*/  IADD3 R22, PT, PT, R16, -0x2, RZ ;  /* 0xfffffffe10167810 */ /* 0x000fc80007ffe0ff */
[----:B------:R-:W-:-:S13]  /*145e0*/  ISETP.NE.AND P0, PT, R22, R37, PT ;  /* 0x000000251600720c */ /* 0x000fda0003f05270 */
[----:B------:R-:W-:Y:S05]  /*145f0*/  @!P0 BRA `(.L_x_1950) ;  /* 0x0000000400f48947 */ /* 0x000fea0003800000 */
[----:B--2---:R-:W-:Y:S01]  /*14600*/  IMAD.SHL.U32 R33, R9, 0x4, RZ ;  /* 0x0000000409217824 */ /* 0x004fe200078e00ff */
[C---:B------:R-:W-:Y:S01]  /*14610*/  SHF.L.U32 R37, R0.reuse, 0x8, RZ ;  /* 0x0000000800257819 */ /* 0x040fe200000006ff */
[----:B------:R-:W-:Y:S02]  /*14620*/  IMAD.U32 R35, RZ, RZ, UR4 ;  /* 0x00000004ff237e24 */ /* 0x000fe4000f8e00ff */
[C---:B------:R-:W-:Y:S02]  /*14630*/  IMAD R22, R0.reuse, 0x4, -R33 ;  /* 0x0000000400167824 */ /* 0x040fe400078e0a21 */
[----:B------:R-:W-:-:S03]  /*14640*/  VIADD R36, R0, 0x1 ;  /* 0x0000000100247836 */ /* 0x000fc60000000000 */
[----:B------:R-:W-:-:S07]  /*14650*/  IADD3 R22, PT, PT, R22, 0x4, R35 ;  /* 0x0000000416167810 */ /* 0x000fce0007ffe023 */
.L_x_1963:
[----:B------:R-:W0:Y:S01]  /*14660*/  LDC R49, c[0x0][0x3f4] ;  /* 0x0000fd00ff317b82 */ /* 0x000e220000000800 */
[----:B------:R-:W-:Y:S01]  /*14670*/  VIADD R34, R36, 0xffffffff ;  /* 0xffffffff24227836 */ /* 0x000fe20000000000 */
[----:B------:R-:W-:Y:S04]  /*14680*/  BSSY.RECONVERGENT B1, `(.L_x_1957) ;  /* 0x0000036000017945 */ /* 0x000fe80003800200 */
[----:B0-----:R-:W-:-:S13]  /*14690*/  ISETP.GE.AND P0, PT, R34, R49, PT ;  /* 0x000000312200720c */ /* 0x001fda0003f06270 */
[----:B-1----:R-:W-:Y:S05]  /*146a0*/  @!P0 BRA `(.L_x_1958) ;  /* 0x0000000000cc8947 */ /* 0x002fea0003800000 */
[----:B------:R-:W-:Y:S01]  /*146b0*/  IABS R35, R49 ;  /* 0x0000003100237213 */ /* 0x000fe20000000000 */
[----:B------:R-:W-:Y:S01]  /*146c0*/  IMAD.MOV.U32 R32, RZ, RZ, RZ ;  /* 0x000000ffff207224 */ /* 0x000fe200078e00ff */
[----:B------:R-:W-:Y:S02]  /*146d0*/  ISETP.GE.AND P1, PT, R34, RZ, PT ;  /* 0x000000ff2200720c */ /* 0x000fe40003f26270 */
[----:B------:R-:W0:Y:S01]  /*146e0*/  I2F.RP R38, R35 ;  /* 0x0000002300267306 */ /* 0x000e220000209400 */
[----:B------:R-:W-:-:S07]  /*146f0*/  ISETP.NE.AND P2, PT, R49, RZ, PT ;  /* 0x000000ff3100720c */ /* 0x000fce0003f45270 */
[----:B0-----:R-:W0:Y:S02]  /*14700*/  MUFU.RCP R38, R38 ;  /* 0x0000002600267308 */ /* 0x001e240000001000 */
[----:B0-----:R-:W-:-:S06]  /*14710*/  VIADD R39, R38, 0xffffffe ;  /* 0x0ffffffe26277836 */ /* 0x001fcc0000000000 */
[----:B------:R0:W1:Y:S02]  /*14720*/  F2I.FTZ.U32.TRUNC.NTZ R33, R39 ;  /* 0x0000002700217305 */ /* 0x000064000021f000 */
[----:B0-----:R0:W2:Y:S01]  /*14730*/  LDS R39, [R22+-0x4] ;  /* 0xfffffc0016277984 */ /* 0x0010a20000000800 */
[----:B-1----:R-:W-:-:S04]  /*14740*/  IMAD.MOV R0, RZ, RZ, -R33 ;  /* 0x000000ffff007224 */ /* 0x002fc800078e0a21 */
[----:B------:R-:W-:Y:S01]  /*14750*/  IMAD R41, R0, R35, RZ ;  /* 0x0000002300297224 */ /* 0x000fe200078e02ff */
[----:B------:R-:W-:-:S03]  /*14760*/  IABS R0, R34 ;  /* 0x0000002200007213 */ /* 0x000fc60000000000 */
        /* <DEDUP_REMOVED lines=21> */
[----:B--2---:R-:W-:Y:S05]  /*148c0*/  BRA.U UP0, `(.L_x_1959) ;  /* 0x0000000100347547 */ /* 0x004fea000b800000 */
        /* <DEDUP_REMOVED lines=13> */
.L_x_1959:
[C---:B-----5:R-:W-:Y:S01]  /*149a0*/  FFMA.FTZ R12, R39.reuse, R40, R12 ;  /* 0x00000028270c7223 */ /* 0x060fe2000001000c */
[C---:B------:R-:W-:Y:S01]  /*149b0*/  FFMA.FTZ R13, R39.reuse, R41, R13 ;  /* 0x00000029270d7223 */ /* 0x040fe2000001000d */
[C---:B------:R-:W-:Y:S01]  /*149c0*/  FFMA.FTZ R14, R39.reuse, R42, R14 ;  /* 0x0000002a270e7223 */ /* 0x040fe2000001000e */
[----:B------:R-:W-:-:S07]  /*149d0*/  FFMA.FTZ R15, R39, R43, R15 ;  /* 0x0000002b270f7223 */ /* 0x000fce000001000f */
.L_x_1958:
[----:B------:R-:W-:Y:S05]  /*149e0*/  BSYNC.RECONVERGENT B1 ;  /* 0x0000000000017941 */ /* 0x000fea0003800200 */
.L_x_1957:
[----:B------:R-:W-:Y:S01]  /*149f0*/  ISETP.GE.AND P0, PT, R36, R49, PT ;  /* 0x000000312400720c */ /* 0x000fe20003f06270 */
[----:B------:R-:W-:-:S12]  /*14a00*/  BSSY.RECONVERGENT B1, `(.L_x_1960) ;  /* 0x0000036000017945 */ /* 0x000fd80003800200 */
[----:B------:R-:W-:Y:S05]  /*14a10*/  @!P0 BRA `(.L_x_1961) ;  /* 0x0000000000d08947 */ /* 0x000fea0003800000 */
[----:B------:R-:W-:Y:S01]  /*14a20*/  IABS R35, R49 ;  /* 0x0000003100237213 */ /* 0x000fe20000000000 */
[----:B01----:R-:W-:Y:S01]  /*14a30*/  IMAD.MOV.U32 R32, RZ, RZ, RZ ;  /* 0x000000ffff207224 */ /* 0x003fe200078e00ff */
[----:B------:R-:W-:Y:S01]  /*14a40*/  ISETP.GE.AND P1, PT, R36, RZ, PT ;  /* 0x000000ff2400720c */ /* 0x000fe20003f26270 */
[----:B------:R0:W1:Y:S01]  /*14a50*/  LDS R45, [R22] ;  /* 0x00000000162d7984 */ /* 0x0000620000000800 */
[----:B------:R-:W2:Y:S01]  /*14a60*/  I2F.RP R34, R35 ;  /* 0x0000002300227306 */ /* 0x000ea20000209400 */
[----:B------:R-:W-:-:S07]  /*14a70*/  ISETP.NE.AND P2, PT, R49, RZ, PT ;  /* 0x000000ff3100720c */ /* 0x000fce0003f45270 */
[----:B--2---:R-:W2:Y:S02]  /*14a80*/  MUFU.RCP R34, R34 ;  /* 0x0000002200227308 */ /* 0x004ea40000001000 */
[----:B--2---:R-:W-:-:S06]  /*14a90*/  VIADD R38, R34, 0xffffffe ;  /* 0x0ffffffe22267836 */ /* 0x004fcc0000000000 */
[----:B------:R-:W2:Y:S02]  /*14aa0*/  F2I.FTZ.U32.TRUNC.NTZ R33, R38 ;  /* 0x0000002600217305 */ /* 0x000ea4000021f000 */
[----:B--2---:R-:W-:-:S04]  /*14ab0*/  IMAD.MOV R0, RZ, RZ, -R33 ;  /* 0x000000ffff007224 */ /* 0x004fc800078e0a21 */
        /* <DEDUP_REMOVED lines=24> */
[----:B------:R-:W-:Y:S01]  /*14c40*/  ISETP.NE.AND P3, PT, R24, RZ, PT ;  /* 0x000000ff1800720c */ /* 0x000fe20003f65270 */
[----:B------:R-:W1:-:S12]  /*14c50*/  LDS.128 R52, [R11+UR5] ;  /* 0x000000050b347984 */ /* 0x000e580008000c00 */
[----:B0-----:R-:W2:Y:S01]  /*14c60*/  @P3 LDG.E.128 R32, desc[UR36][R30.64] ;  /* 0x000000241e203981 */ /* 0x001ea2000c1e1d00 */
[----:B------:R-:W-:Y:S02]  /*14c70*/  VIADD R39, R37, 0x100 ;  /* 0x0000010025277836 */ /* 0x000fe40000000000 */
[----:B-1---5:R-:W-:Y:S01]  /*14c80*/  FADD.FTZ R40, R52, R40 ;  /* 0x0000002834287221 */ /* 0x022fe20000010000 */
        /* <DEDUP_REMOVED lines=9> */
.L_x_1962:
[C---:B-----5:R-:W-:Y:S01]  /*14d20*/  FFMA.FTZ R12, R45.reuse, R40, R12 ;  /* 0x000000282d0c7223 */ /* 0x060fe2000001000c */
[C---:B------:R-:W-:Y:S01]  /*14d30*/  FFMA.FTZ R13, R45.reuse, R41, R13 ;  /* 0x000000292d0d7223 */ /* 0x040fe2000001000d */
[C---:B------:R-:W-:Y:S01]  /*14d40*/  FFMA.FTZ R14, R45.reuse, R42, R14 ;  /* 0x0000002a2d0e7223 */ /* 0x040fe2000001000e */
[----:B------:R-:W-:-:S07]  /*14d50*/  FFMA.FTZ R15, R45, R43, R15 ;  /* 0x0000002b2d0f7223 */ /* 0x000fce000001000f */
.L_x_1961:
[----:B------:R-:W-:Y:S05]  /*14d60*/  BSYNC.RECONVERGENT B1 ;  /* 0x0000000000017941 */ /* 0x000fea0003800200 */
.L_x_1960:
[C---:B------:R-:W-:Y:S01]  /*14d70*/  VIADD R0, R36.reuse, 0x1 ;  /* 0x0000000124007836 */ /* 0x040fe20000000000 */
[----:B------:R-:W-:Y:S01]  /*14d80*/  IADD3 R37, PT, PT, R37, 0x200, RZ ;  /* 0x0000020025257810 */ /* 0x000fe20007ffe0ff */
[----:B------:R-:W-:Y:S02]  /*14d90*/  VIADD R36, R36, 0x2 ;  /* 0x0000000224247836 */ /* 0x000fe40000000000 */
[----:B0-----:R-:W-:Y:S01]  /*14da0*/  VIADD R22, R22, 0x8 ;  /* 0x0000000816167836 */ /* 0x001fe20000000000 */
[----:B------:R-:W-:-:S13]  /*14db0*/  ISETP.GE.AND P0, PT, R0, R21, PT ;  /* 0x000000150000720c */ /* 0x000fda0003f06270 */
[----:B------:R-:W-:Y:S05]  /*14dc0*/  @!P0 BRA `(.L_x_1963) ;  /* 0xfffffff800248947 */ /* 0x000fea000383ffff */
.L_x_1950:
[----:B01----:R-:W-:Y:S05]  /*14dd0*/  BSYNC.RECONVERGENT B0 ;  /* 0x0000000000007941 */ /* 0x003fea0003800200 */
.L_x_1949:
[----:B------:R-:W-:Y:S01]  /*14de0*/  ISETP.GT.U32.AND P1, PT, R10, 0x3f, PT ;  /* 0x0000003f0a00780c */ /* 0x000fe20003f24070 */
[----:B------:R-:W-:-:S12]  /*14df0*/  BSSY.RECONVERGENT B0, `(.L_x_1964) ;  /* 0x0000025000007945 */ /* 0x000fd80003800200 */
[----:B------:R-:W-:Y:S05]  /*14e00*/  @P1 BRA `(.L_x_1965) ;  /* 0x00000000008c1947 */ /* 0x000fea0003800000 */
[----:B------:R-:W-:Y:S01]  /*14e10*/  IMAD.SHL.U32 R11, R21, 0x100, RZ ;  /* 0x00000100150b7824 */ /* 0x000fe200078e00ff */
[----:B------:R-:W0:Y:S03]  /*14e20*/  LDCU UR4, c[0x0][0x40c] ;  /* 0x00008180ff0477ac */ /* 0x000e260008000800 */
[----:B------:R-:W-:-:S05]  /*14e30*/  IMAD.WIDE R10, R11, 0x4, R26 ;  /* 0x000000040b0a7825 */ /* 0x000fca00078e021a */
[----:B------:R1:W5:Y:S01]  /*14e40*/  LDG.E.128 R28, desc[UR36][R10.64] ;  /* 0x000000240a1c7981 */ /* 0x000362000c1e1d00 */
[----:B------:R-:W-:Y:S02]  /*14e50*/  VIADD R8, R8, 0x810 ;  /* 0x0000081008087836 */ /* 0x000fe40000000000 */
[----:B------:R-:W-:-:S03]  /*14e60*/  IMAD.IADD R9, R16, 0x1, -R9 ;  /* 0x0000000110097824 */ /* 0x000fc600078e0a09 */
[----:B------:R-:W-:-:S04]  /*14e70*/  LEA R8, R3, R8, 0x18 ;  /* 0x0000000803087211 */ /* 0x000fc800078ec0ff */
[----:B------:R-:W-:Y:S01]  /*14e80*/  LEA R3, R9, R8, 0x2 ;  /* 0x0000000809037211 */ /* 0x000fe200078e10ff */
[----:B0-----:R-:W-:-:S05]  /*14e90*/  UISETP.NE.AND UP0, UPT, UR4, URZ, UPT ;  /* 0x000000ff0400728c */ /* 0x001fca000bf05270 */
[----:B------:R-:W0:Y:S04]  /*14ea0*/  LDS R3, [R3+-0x4] ;  /* 0xfffffc0003037984 */ /* 0x000e280000000800 */
[----:B-1----:R-:W-:Y:S05]  /*14eb0*/  BRA.U UP0, `(.L_x_1966) ;  /* 0x0000000100507547 */ /* 0x002fea000b800000 */
[----:B------:R-:W1:Y:S02]  /*14ec0*/  LDCU.64 UR4, c[0x0][0x460] ;  /* 0x00008c00ff0477ac */ /* 0x000e640008000a00 */
[----:B-1----:R-:W-:-:S04]  /*14ed0*/  ISETP.NE.U32.AND P0, PT, RZ, UR4, PT ;  /* 0x00000004ff007c0c */ /* 0x002fc8000bf05070 */
[----:B------:R-:W-:-:S13]  /*14ee0*/  ISETP.NE.AND.EX P0, PT, RZ, UR5, PT, P0 ;  /* 0x00000005ff007c0c */ /* 0x000fda000bf05300 */
[----:B------:R-:W1:Y:S08]  /*14ef0*/  @P0 LDC R0, c[0x0][0x3f8] ;  /* 0x0000fe00ff000b82 */ /* 0x000e700000000800 */
[----:B------:R-:W3:Y:S01]  /*14f00*/  @P0 LDC.64 R8, c[0x0][0x458] ;  /* 0x00011600ff080b82 */ /* 0x000ee20000000a00 */
[----:B-1----:R-:W-:-:S04]  /*14f10*/  @P0 IMAD R17, R2, R0, R17 ;  /* 0x0000000002110224 */ /* 0x002fc800078e0211 */
[----:B------:R-:W-:-:S04]  /*14f20*/  @P0 IMAD R17, R17, 0x100, R18 ;  /* 0x0000010011110824 */ /* 0x000fc800078e0212 */
[----:B---3--:R-:W-:-:S06]  /*14f30*/  @P0 IMAD.WIDE R8, R17, 0x4, R8 ;  /* 0x0000000411080825 */ /* 0x008fcc00078e0208 */
[----:B------:R-:W3:Y:S01]  /*14f40*/  @P0 LDG.E.128 R8, desc[UR36][R8.64] ;  /* 0x0000002408080981 */ /* 0x000ee2000c1e1d00 */
[----:B------:R-:W-:Y:S02]  /*14f50*/  IMAD.SHL.U32 R23, R23, 0x100, RZ ;  /* 0x0000010017177824 */ /* 0x000fe400078e00ff */
[----:B-----5:R-:W-:Y:S01]  /*14f60*/  FADD.FTZ R28, R28, R4 ;  /* 0x000000041c1c7221 */ /* 0x020fe20000010000 */
[----:B------:R-:W-:Y:S01]  /*14f70*/  FADD.FTZ R29, R29, R5 ;  /* 0x000000051d1d7221 */ /* 0x000fe20000010000 */
[----:B------:R-:W-:Y:S01]  /*14f80*/  FADD.FTZ R30, R30, R6 ;  /* 0x000000061e1e7221 */ /* 0x000fe20000010000 */
[----:B------:R-:W-:Y:S01]  /*14f90*/  FADD.FTZ R31, R31, R7 ;  /* 0x000000071f1f7221 */ /* 0x000fe20000010000 */
[----:B------:R-:W-:-:S04]  /*14fa0*/  IMAD.WIDE R26, R23, 0x4, R26 ;  /* 0x00000004171a7825 */ /* 0x000fc800078e021a */
[----:B---3--:R-:W-:Y:S01]  /*14fb0*/  @P0 FMUL.FTZ R28, R28, R8 ;  /* 0x000000081c1c0220 */ /* 0x008fe20000410000 */
[----:B------:R-:W-:Y:S01]  /*14fc0*/  @P0 FMUL.FTZ R29, R29, R9 ;  /* 0x000000091d1d0220 */ /* 0x000fe20000410000 */
[----:B------:R-:W-:Y:S01]  /*14fd0*/  @P0 FMUL.FTZ R30, R30, R10 ;  /* 0x0000000a1e1e0220 */ /* 0x000fe20000410000 */
[----:B------:R-:W-:-:S05]  /*14fe0*/  @P0 FMUL.FTZ R31, R31, R11 ;  /* 0x0000000b1f1f0220 */ /* 0x000fca0000410000 */
[----:B------:R1:W-:Y:S02]  /*14ff0*/  STG.E.128 desc[UR36][R26.64], R28 ;  /* 0x0000001c1a007986 */ /* 0x0003e4000c101d24 */
.L_x_1966:
[C---:B0----5:R-:W-:Y:S01]  /*15000*/  FFMA.FTZ R12, R3.reuse, R28, R12 ;  /* 0x0000001c030c7223 */ /* 0x061fe2000001000c */
[C---:B------:R-:W-:Y:S01]  /*15010*/  FFMA.FTZ R13, R3.reuse, R29, R13 ;  /* 0x0000001d030d7223 */ /* 0x040fe2000001000d */
[C---:B------:R-:W-:Y:S01]  /*15020*/  FFMA.FTZ R14, R3.reuse, R30, R14 ;  /* 0x0000001e030e7223 */ /* 0x040fe2000001000e */
[----:B------:R-:W-:-:S07]  /*15030*/  FFMA.FTZ R15, R3, R31, R15 ;  /* 0x0000001f030f7223 */ /* 0x000fce000001000f */
.L_x_1965:
[----:B------:R-:W-:Y:S05]  /*15040*/  BSYNC.RECONVERGENT B0 ;  /* 0x0000000000007941 */ /* 0x000fea0003800200 */
.L_x_1964:
[----:B------:R-:W-:Y:S06]  /*15050*/  BAR.SYNC.DEFER_BLOCKING 0x0 ;  /* 0x0000000000007b1d */ /* 0x000fec0000010000 */
[----:B------:R-:W-:Y:S05]  /*15060*/  @P1 EXIT ;  /* 0x000000000000194d */ /* 0x000fea0003800000 */
[----:B------:R-:W0:Y:S02]  /*15070*/  LDCU UR4, c[0x0][0x478] ;  /* 0x00008f00ff0477ac */ /* 0x000e240008000800 */
[----:B0-----:R-:W-:-:S09]  /*15080*/  UISETP.NE.AND UP0, UPT, UR4, 0x2, UPT ;  /* 0x000000020400788c */ /* 0x001fd2000bf05270 */
[----:B------:R-:W-:Y:S05]  /*15090*/  BRA.U UP0, `(.L_x_1967) ;  /* 0x00000001007c7547 */ /* 0x000fea000b800000 */
[----:B------:R-:W0:Y:S01]  /*150a0*/  LDC.64 R2, c[0x0][0x470] ;  /* 0x00011c00ff027b82 */ /* 0x000e220000000a00 */
[----:B------:R-:W3:Y:S01]  /*150b0*/  LDCU.64 UR4, c[0x0][0x380] ;  /* 0x00007000ff0477ac */ /* 0x000ee20008000a00 */
[----:B0-----:R-:W4:Y:S01]  /*150c0*/  LDG.E R2, desc[UR36][R2.64] ;  /* 0x0000002402027981 */ /* 0x001f22000c1e1900 */
[----:B------:R-:W-:Y:S02]  /*150d0*/  IMAD.IADD R18, R19, 0x1, R18 ;  /* 0x0000000113127824 */ /* 0x000fe400078e0212 */
[C---:B----4-:R-:W-:Y:S01]  /*150e0*/  FMUL.FTZ R14, R2.reuse, R14 ;  /* 0x0000000e020e7220 */ /* 0x050fe20000410000 */
[C---:B------:R-:W-:Y:S01]  /*150f0*/  FMUL.FTZ R15, R2.reuse, R15 ;  /* 0x0000000f020f7220 */ /* 0x040fe20000410000 */
[C---:B------:R-:W-:Y:S01]  /*15100*/  FMUL.FTZ R13, R2.reuse, R13 ;  /* 0x0000000d020d7220 */ /* 0x040fe20000410000 */
[----:B------:R-:W-:-:S03]  /*15110*/  FMUL.FTZ R12, R2, R12 ;  /* 0x0000000c020c7220 */ /* 0x000fc60000410000 */
[----:B------:R-:W0:Y:S08]  /*15120*/  F2I.S8.NTZ R14, R14 ;  /* 0x0000000e000e7305 */ /* 0x000e300000202100 */
[----:B------:R-:W4:Y:S01]  /*15130*/  F2I.S8.NTZ R15, R15 ;  /* 0x0000000f000f7305 */ /* 0x000f220000202100 */
[----:B0-----:R-:W-:-:S07]  /*15140*/  PRMT R0, R14, 0x8880, RZ ;  /* 0x000088800e007816 */ /* 0x001fce00000000ff */
[----:B------:R-:W0:Y:S01]  /*15150*/  F2I.S8.NTZ R13, R13 ;  /* 0x0000000d000d7305 */ /* 0x000e220000202100 */
[----:B------:R-:W-:Y:S02]  /*15160*/  PRMT R0, R0, 0x7710, RZ ;  /* 0x0000771000007816 */ /* 0x000fe400000000ff */
[----:B----4-:R-:W-:-:S05]  /*15170*/  PRMT R3, R15, 0x8880, RZ ;  /* 0x000088800f037816 */ /* 0x010fca00000000ff */
[----:B------:R-:W4:Y:S01]  /*15180*/  F2I.S8.NTZ R12, R12 ;  /* 0x0000000c000c7305 */ /* 0x000f220000202100 */
[----:B------:R-:W-:Y:S01]  /*15190*/  IMAD.U32 R2, R0, 0x10000, RZ ;  /* 0x0001000000027824 */ /* 0x000fe200078e00ff */
[----:B------:R-:W-:-:S04]  /*151a0*/  PRMT R0, R3, 0x7710, RZ ;  /* 0x0000771003007816 */ /* 0x000fc800000000ff */
[----:B------:R-:W-:Y:S02]  /*151b0*/  LOP3.LUT R3, R2, 0xff0000, RZ, 0xc0, !PT ;  /* 0x00ff000002037812 */ /* 0x000fe400078ec0ff */
[----:B0-----:R-:W-:Y:S02]  /*151c0*/  PRMT R13, R13, 0x8880, RZ ;  /* 0x000088800d0d7816 */ /* 0x001fe400000000ff */
[----:B------:R-:W-:Y:S02]  /*151d0*/  LEA R3, R0, R3, 0x18 ;  /* 0x0000000300037211 */ /* 0x000fe400078ec0ff */
        /* <DEDUP_REMOVED lines=11> */
.L_x_1967:
[----:B------:R-:W0:Y:S01]  /*15290*/  LDC.64 R2, c[0x0][0x380] ;  /* 0x0000e000ff027b82 */ /* 0x000e220000000a00 */
[----:B------:R-:W-:-:S04]  /*152a0*/  IMAD.IADD R19, R19, 0x1, R18 ;  /* 0x0000000113137824 */ /* 0x000fc800078e0212 */
[----:B0-----:R-:W-:-:S05]  /*152b0*/  IMAD.WIDE R2, R19, 0x4, R2 ;  /* 0x0000000413027825 */ /* 0x001fca00078e0202 */
[----:B------:R-:W-:Y:S01]  /*152c0*/  STG.E.128 desc[UR36][R2.64], R12 ;  /* 0x0000000c02007986 */ /* 0x000fe2000c101d24 */
[----:B------:R-:W-:Y:S05]  /*152d0*/  EXIT ;  /* 0x000000000000794d */ /* 0x000fea0003800000 */
.L_x_1897:
[----:B------:R-:W-:Y:S01]  /*152e0*/  HFMA2 R11, -RZ, RZ, 0, 1.847743988037109375e-06 ;  /* 0x0000001fff0b7431 */ /* 0x000fe200000001ff */
[----:B------:R-:W-:Y:S01]  /*152f0*/  BSSY B0, `(.L_x_1968) ;  /* 0x0000006000007945 */ /* 0x000fe20003800000 */
[----:B------:R-:W-:Y:S02]  /*15300*/  IMAD.MOV.U32 R12, RZ, RZ, 0x2 ;  /* 0x00000002ff0c7424 */ /* 0x000fe400078e00ff */
[----:B------:R-:W-:-:S07]  /*15310*/  IMAD.MOV.U32 R15, RZ, RZ, -0x1 ;  /* 0xffffffffff0f7424 */ /* 0x000fce00078e00ff */
[----:B------:R-:W-:Y:S05]  /*15320*/  WARPSYNC.COLLECTIVE R15, `(.L_x_1969) ;  /* 0x000000000f087348 */ /* 0x000fea0003c00000 */
[----:B------:R0:W1:Y:S02]  /*15330*/  SHFL.BFLY P6, R14, R13, R12, R11 ;  /* 0x0c00000c0d0e7389 */ /* 0x00006400000c000b */
[----:B01----:R-:W-:Y:S05]  /*15340*/  ENDCOLLECTIVE ;  /* 0x000000000000791b */ /* 0x003fea0003800000 */
.L_x_1969:
[----:B------:R-:W-:Y:S05]  /*15350*/  BSYNC B0 ;  /* 0x0000000000007941 */ /* 0x000fea0003800000 */
.L_x_1968:
[----:B------:R-:W-:Y:S01]  /*15360*/  FADD.FTZ R13, R13, R14 ;  /* 0x0000000e0d0d7221 */ /* 0x000fe20000010000 */
[----:B------:R-:W-:Y:S02]  /*15370*/  IMAD.MOV.U32 R12, RZ, RZ, 0x1 ;  /* 0x00000001ff0c7424 */ /* 0x000fe400078e00ff */
[----:B------:R-:W-:Y:S02]  /*15380*/  IMAD.MOV.U32 R11, RZ, RZ, 0x1f ;  /* 0x0000001fff0b7424 */ /* 0x000fe400078e00ff */
[----:B------:R-:W-:-:S07]  /*15390*/  IMAD.MOV.U32 R15, RZ, RZ, -0x1 ;  /* 0xffffffffff0f7424 */ /* 0x000fce00078e00ff */
[----:B------:R-:W-:Y:S05]  /*153a0*/  WARPSYNC.COLLECTIVE R15, `(.L_x_1970) ;  /* 0x000000000f087348 */ /* 0x000fea0003c00000 */
[----:B------:R0:W1:Y:S02]  /*153b0*/  SHFL.BFLY P6, R14, R13, R12, R11 ;  /* 0x0c00000c0d0e7389 */ /* 0x00006400000c000b */
[----:B01----:R-:W-:Y:S05]  /*153c0*/  ENDCOLLECTIVE ;  /* 0x000000000000791b */ /* 0x003fea0003800000 */
.L_x_1970:
[----:B------:R-:W-:Y:S05]  /*153d0*/  BRA `(.L_x_1971) ;  /* 0xffffffb000647947 */ /* 0x000fea000383ffff */
.L_x_1901:
[----:B------:R-:W-:Y:S01]  /*153e0*/  BSSY B0, `(.L_x_1972) ;  /* 0x0000008000007945 */ /* 0x000fe20003800000 */
[----:B------:R-:W-:Y:S01]  /*153f0*/  MOV R13, R227 ;  /* 0x000000e3000d7202 */ /* 0x000fe20000000f00 */
[----:B------:R-:W-:Y:S02]  /*15400*/  IMAD.MOV.U32 R12, RZ, RZ, 0x10 ;  /* 0x00000010ff0c7424 */ /* 0x000fe400078e00ff */
[----:B----4-:R-:W-:Y:S02]  /*15410*/  IMAD.MOV.U32 R11, RZ, RZ, 0x1f ;  /* 0x0000001fff0b7424 */ /* 0x010fe400078e00ff */
[----:B------:R-:W-:-:S07]  /*15420*/  IMAD.MOV.U32 R15, RZ, RZ, -0x1 ;  /* 0xffffffffff0f7424 */ /* 0x000fce00078e00ff */
[----:B------:R-:W-:Y:S05]  /*15430*/  WARPSYNC.COLLECTIVE R15, `(.L_x_1973) ;  /* 0x000000000f087348 */ /* 0x000fea0003c00000 */
[----:B------:R0:W1:Y:S02]  /*15440*/  SHFL.BFLY P6, R14, R13, R12, R11 ;  /* 0x0c00000c0d0e7389 */ /* 0x00006400000c000b */
[----:B01----:R-:W-:Y:S05]  /*15450*/  ENDCOLLECTIVE ;  /* 0x000000000000791b */ /* 0x003fea0003800000 */
.L_x_1973:
[----:B------:R-:W-:Y:S05]  /*15460*/  BSYNC B0 ;  /* 0x0000000000007941 */ /* 0x000fea0003800000 */
.L_x_1972:
[----:B------:R-:W-:Y:S01]  /*15470*/  HFMA2 R11, -RZ, RZ, 0, 1.847743988037109375e-06 ;  /* 0x0000001fff0b7431 */ /* 0x000fe200000001ff */
[----:B------:R-:W-:Y:S01]  /*15480*/  FMNMX.FTZ R13, R14, R227, !PT ;  /* 0x000000e30e0d7209 */ /* 0x000fe20007810000 */
[----:B------:R-:W-:Y:S02]  /*15490*/  IMAD.MOV.U32 R12, RZ, RZ, 0x8 ;  /* 0x00000008ff0c7424 */ /* 0x000fe400078e00ff */
[----:B------:R-:W-:-:S07]  /*154a0*/  IMAD.MOV.U32 R15, RZ, RZ, -0x1 ;  /* 0xffffffffff0f7424 */ /* 0x000fce00078e00ff */
[----:B------:R-:W-:Y:S05]  /*154b0*/  WARPSYNC.COLLECTIVE R15, `(.L_x_1974) ;  /* 0x000000000f087348 */ /* 0x000fea0003c00000 */
[----:B------:R0:W1:Y:S02]  /*154c0*/  SHFL.BFLY P6, R14, R13, R12, R11 ;  /* 0x0c00000c0d0e7389 */ /* 0x00006400000c000b */
[----:B01----:R-:W-:Y:S05]  /*154d0*/  ENDCOLLECTIVE ;  /* 0x000000000000791b */ /* 0x003fea0003800000 */
.L_x_1974:
[----:B------:R-:W-:Y:S01]  /*154e0*/  IMAD.MOV.U32 R12, RZ, RZ, 0x4 ;  /* 0x00000004ff0c7424 */ /* 0x000fe200078e00ff */
[----:B------:R-:W-:-:S05]  /*154f0*/  FMNMX.FTZ R0, R13, R14, !PT ;  /* 0x0000000e0d007209 */ /* 0x000fca0007810000 */
[----:B------:R-:W-:-:S07]  /*15500*/  IMAD.MOV.U32 R13, RZ, RZ, R0 ;  /* 0x000000ffff0d7224 */ /* 0x000fce00078e0000 */
[----:B------:R-:W-:Y:S05]  /*15510*/  WARPSYNC.COLLECTIVE R15, `(.L_x_1975) ;  /* 0x000000000f087348 */ /* 0x000fea0003c00000 */
[----:B------:R0:W1:Y:S02]  /*15520*/  SHFL.BFLY P6, R14, R13, R12, R11 ;  /* 0x0c00000c0d0e7389 */ /* 0x00006400000c000b */
[----:B01----:R-:W-:Y:S05]  /*15530*/  ENDCOLLECTIVE ;  /* 0x000000000000791b */ /* 0x003fea0003800000 */
.L_x_1975:
[----:B------:R-:W-:Y:S05]  /*15540*/  BRA `(.L_x_1976) ;  /* 0xffffffb000fc7947 */ /* 0x000fea000383ffff */
.L_x_1977:
        /* <DEDUP_REMOVED lines=11> */
.L_x_4646:


//--------------------- .text._ZN4mmha33masked_multihead_attention_kernelIfLi256ELi256ELi1ELi64ELi256ELb1ELb0EEEv26Multihead_attention_paramsIT_XT5_EE --------------------------
	.section	.text._ZN4mmha33masked_multihead_attention_kernelIfLi256ELi256ELi1ELi64ELi256ELb1ELb0EEEv26Multihead_attention_paramsIT_XT5_EE,"ax",@progbits
	.align	128
        .global         _ZN4mmha33masked_multihead_attention_kernelIfLi256ELi256ELi1ELi64ELi256ELb1ELb0EEEv26Multihead_attention_paramsIT_XT5_EE
        .type           _ZN4mmha33masked_multihead_attention_kernelIfLi256ELi256ELi1ELi64ELi256ELb1ELb0EEEv26Multihead_attention_paramsIT_XT5_EE,@function
        .size           _ZN4mmha33masked_multihead_attention_kernelIfLi256ELi256ELi1ELi64ELi256ELb1ELb0EEEv26Multihead_attention_paramsIT_XT5_EE,(.L_x_4647 - _ZN4mmha33masked_multihead_attention_kernelIfLi256ELi256ELi1ELi64ELi256ELb1ELb0EEEv26Multihead_attention_paramsIT_XT5_EE)
        .other          _ZN4mmha33masked_multihead_attention_kernelIfLi256ELi256ELi1ELi64ELi256ELb1ELb0EEEv26Multihead_attention_paramsIT_XT5_EE,@"STO_CUDA_ENTRY STV_DEFAULT"
_ZN4mmha33masked_multihead_attention_kernelIfLi256ELi256ELi1ELi64ELi256ELb1ELb0EEEv26Multihead_attention_paramsIT_XT5_EE:
.text._ZN4mmha33masked_multihead_attention_kernelIfLi256ELi256ELi1ELi64ELi256ELb1ELb0EEEv26Multihead_attention_paramsIT_XT5_EE:
        /* <DEDUP_REMOVED lines=13> */
.L_x_1978:
        /* <DEDUP_REMOVED lines=117> */
.L_x_1980:
[----:B------:R-:W-:Y:S05]  /*0820*/  BSYNC.RECONVERGENT B0 ;  /* 0x0000000000007941 */ /* 0x000fea0003800200 */
.L_x_1979:
        /* <DEDUP_REMOVED lines=112> */
.L_x_1983:
        /* <DEDUP_REMOVED lines=32> */
.L_x_1982:
        /* <DEDUP_REMOVED lines=54> */
.L_x_1985:
        /* <DEDUP_REMOVED lines=15> */
.L_x_1986:
        /* <DEDUP_REMOVED lines=71> */
.L_x_1992:
[----:B------:R-:W-:Y:S05]  /*19f0*/  BSYNC.RECONVERGENT B2 ;  /* 0x0000000000027941 */ /* 0x000fea0003800200 */
.L_x_1991:
[----:B-1----:R0:W-:Y:S04]  /*1a00*/  STS [R21], R16 ;  /* 0x0000001015007388 */ /* 0x0021e80000000800 */
[----:B--2---:R0:W-:Y:S04]  /*1a10*/  STS [R21+0x4], R18 ;  /* 0x0000041215007388 */ /* 0x0041e80000000800 */
[----:B---3--:R0:W-:Y:S04]  /*1a20*/  STS [R34], R17 ;  /* 0x0000001122007388 */ /* 0x0081e80000000800 */
[----:B----4-:R0:W-:Y:S01]  /*1a30*/  STS [R34+0x4], R19 ;  /* 0x0000041322007388 */ /* 0x0101e20000000800 */
[----:B------:R-:W-:Y:S05]  /*1a40*/  BRA `(.L_x_1993) ;  /* 0x0000000000847947 */ /* 0x000fea0003800000 */
.L_x_1990:
        /* <DEDUP_REMOVED lines=33> */
.L_x_1993:
[----:B------:R-:W-:Y:S05]  /*1c60*/  BSYNC.RECONVERGENT B1 ;  /* 0x0000000000017941 */ /* 0x000fea0003800200 */
.L_x_1989:
[----:B------:R1:W-:Y:S04]  /*1c70*/  STS [R15], R28 ;  /* 0x0000001c0f007388 */ /* 0x0003e80000000800 */
[----:B------:R1:W-:Y:S04]  /*1c80*/  STS [R15+0x4], R30 ;  /* 0x0000041e0f007388 */ /* 0x0003e80000000800 */
[----:B------:R1:W-:Y:S04]  /*1c90*/  STS [R20], R29 ;  /* 0x0000001d14007388 */ /* 0x0003e80000000800 */
[----:B------:R1:W-:Y:S02]  /*1ca0*/  STS [R20+0x4], R31 ;  /* 0x0000041f14007388 */ /* 0x0003e40000000800 */
.L_x_1988:
[----:B------:R-:W-:Y:S05]  /*1cb0*/  BSYNC.RECONVERGENT B0 ;  /* 0x0000000000007941 */ /* 0x000fea0003800200 */
.L_x_1987:
        /* <DEDUP_REMOVED lines=10> */
.L_x_1995:
[----:B------:R-:W-:Y:S05]  /*1d60*/  BSYNC.RECONVERGENT B0 ;  /* 0x0000000000007941 */ /* 0x000fea0003800200 */
.L_x_1994:
[----:B------:R-:W-:Y:S06]  /*1d70*/  BAR.SYNC.DEFER_BLOCKING 0x0 ;  /* 0x0000000000007b1d */ /* 0x000fec0000010000 */
.L_x_1984:
[----:B------:R-:W-:Y:S05]  /*1d80*/  BSYNC.RECONVERGENT B6 ;  /* 0x0000000000067941 */ /* 0x000fea0003800200 */
.L_x_1981:
        /* <DEDUP_REMOVED lines=29> */
.L_x_1998:
[----:B-12---:R-:W-:-:S07]  /*1f60*/  FFMA.FTZ R0, R31, R19, R4 ;  /* 0x000000131f007223 */ /* 0x006fce0000010004 */
.L_x_1997:
[----:B------:R-:W-:Y:S05]  /*1f70*/  BSYNC.RECONVERGENT B0 ;  /* 0x0000000000007941 */ /* 0x000fea0003800200 */
.L_x_1996:
        /* <DEDUP_REMOVED lines=57> */
.L_x_2001:
[----:B------:R-:W3:Y:S04]  /*2310*/  LDL R2, [R1+0x464] ;  /* 0x0004640001027983 */ /* 0x000ee80000100800 */
[----:B---3--:R3:W-:Y:S02]  /*2320*/  STS [UR5+-0x4], R2 ;  /* 0xfffffc02ff007988 */ /* 0x0087e40008000805 */
.L_x_2000:
[----:B------:R-:W-:Y:S05]  /*2330*/  BSYNC.RECONVERGENT B0 ;  /* 0x0000000000007941 */ /* 0x000fea0003800200 */
.L_x_1999:
        /* <DEDUP_REMOVED lines=23> */
[----:B---3--:R-:W-:Y:S01]  /*24b0*/  STL.64 [R1+0x780], R48 ;  /* 0x0007803001007387 */ /* 0x008fe20000100a00 */
[----:B------:R-:W-:Y:S01]  /*24c0*/  R2UR UR64, R12 ;  /* 0x000000000c4072ca */ /* 0x000fe200000e0000 */
[----:B------:R-:W-:Y:S01]  /*24d0*/  IMAD.MOV.U32 R2, RZ, RZ, R50 ;  /* 0x000000ffff027224 */ /* 0x000fe200078e0032 */
[----:B------:R-:W-:Y:S01]  /*24e0*/  R2UR UR65, R11 ;  /* 0x000000000b4172ca */ /* 0x000fe200000e0000 */
[----:B------:R-:W3:Y:S01]  /*24f0*/  LDS.128 R12, [UR33+0x420] ;  /* 0x00042021ff0c7984 */ /* 0x000ee20008000c00 */
[----:B------:R-:W-:-:S02]  /*2500*/  R2UR UR66, R10 ;  /* 0x000000000a4272ca */ /* 0x000fc400000e0000 */
[----:B------:R-:W-:Y:S02]  /*2510*/  R2UR UR67, R9 ;  /* 0x00000000094372ca */ /* 0x000fe400000e0000 */
[----:B------:R-:W-:Y:S02]  /*2520*/  R2UR UR68, R8 ;  /* 0x00000000084472ca */ /* 0x000fe400000e0000 */
[----:B------:R-:W4:Y:S01]  /*2530*/  LDS.128 R8, [UR33+0x410] ;  /* 0x00041021ff087984 */ /* 0x000f220008000c00 */
[----:B------:R-:W-:Y:S02]  /*2540*/  MOV R3, R51 ;  /* 0x0000003300037202 */ /* 0x000fe40000000f00 */
[----:B0-----:R-:W-:Y:S02]  /*2550*/  R2UR UR57, R19 ;  /* 0x00000000133972ca */ /* 0x001fe400000e0000 */
[----:B------:R-:W-:Y:S02]  /*2560*/  R2UR UR58, R18 ;  /* 0x00000000123a72ca */ /* 0x000fe400000e0000 */
[----:B------:R-:W-:-:S02]  /*2570*/  R2UR UR59, R17 ;  /* 0x00000000113b72ca */ /* 0x000fc400000e0000 */
[----:B------:R-:W-:Y:S02]  /*2580*/  R2UR UR60, R16 ;  /* 0x00000000103c72ca */ /* 0x000fe400000e0000 */
[----:B--2---:R-:W-:Y:S02]  /*2590*/  R2UR UR53, R23 ;  /* 0x00000000173572ca */ /* 0x004fe400000e0000 */
[----:B------:R-:W-:Y:S02]  /*25a0*/  R2UR UR54, R22 ;  /* 0x00000000163672ca */ /* 0x000fe400000e0000 */
[----:B------:R-:W-:Y:S02]  /*25b0*/  R2UR UR55, R21 ;  /* 0x00000000153772ca */ /* 0x000fe400000e0000 */
[----:B------:R-:W-:Y:S02]  /*25c0*/  R2UR UR56, R20 ;  /* 0x00000000143872ca */ /* 0x000fe400000e0000 */
[----:B------:R-:W-:-:S02]  /*25d0*/  R2UR UR49, R27 ;  /* 0x000000001b3172ca */ /* 0x000fc400000e0000 */
[----:B------:R-:W-:Y:S02]  /*25e0*/  R2UR UR50, R26 ;  /* 0x000000001a3272ca */ /* 0x000fe400000e0000 */
[----:B------:R-:W-:Y:S02]  /*25f0*/  R2UR UR51, R25 ;  /* 0x00000000193372ca */ /* 0x000fe400000e0000 */
[----:B-1----:R-:W-:Y:S02]  /*2600*/  R2UR UR17, R7 ;  /* 0x00000000071172ca */ /* 0x002fe400000e0000 */
[----:B------:R-:W-:Y:S02]  /*2610*/  R2UR UR18, R6 ;  /* 0x00000000061272ca */ /* 0x000fe400000e0000 */
[----:B------:R-:W-:Y:S02]  /*2620*/  R2UR UR19, R5 ;  /* 0x00000000051372ca */ /* 0x000fe400000e0000 */
[----:B------:R-:W-:-:S02]  /*2630*/  R2UR UR20, R4 ;  /* 0x00000000041472ca */ /* 0x000fc400000e0000 */
[----:B------:R-:W0:Y:S01]  /*2640*/  LDS.128 R4, [UR33+0x40] ;  /* 0x00004021ff047984 */ /* 0x000e220008000c00 */
[----:B---3--:R-:W-:Y:S02]  /*2650*/  R2UR UR25, R15 ;  /* 0x000000000f1972ca */ /* 0x008fe400000e0000 */
[----:B------:R-:W-:Y:S02]  /*2660*/  R2UR UR26, R14 ;  /* 0x000000000e1a72ca */ /* 0x000fe400000e0000 */
[----:B------:R-:W-:Y:S02]  /*2670*/  R2UR UR27, R13 ;  /* 0x000000000d1b72ca */ /* 0x000fe400000e0000 */
[----:B------:R-:W-:Y:S02]  /*2680*/  R2UR UR28, R12 ;  /* 0x000000000c1c72ca */ /* 0x000fe400000e0000 */
[----:B------:R-:W1:Y:S01]  /*2690*/  LDS.128 R12, [UR33+0x50] ;  /* 0x00005021ff0c7984 */ /* 0x000e620008000c00 */
[----:B----4-:R-:W-:-:S02]  /*26a0*/  R2UR UR21, R11 ;  /* 0x000000000b1572ca */ /* 0x010fc400000e0000 */
[----:B------:R-:W-:Y:S02]  /*26b0*/  R2UR UR22, R10 ;  /* 0x000000000a1672ca */ /* 0x000fe400000e0000 */
[----:B------:R-:W-:Y:S02]  /*26c0*/  R2UR UR23, R9 ;  /* 0x00000000091772ca */ /* 0x000fe400000e0000 */
[----:B------:R-:W-:Y:S02]  /*26d0*/  R2UR UR24, R8 ;  /* 0x00000000081872ca */ /* 0x000fe400000e0000 */
[----:B------:R-:W2:Y:S01]  /*26e0*/  LDS.128 R8, [UR33+0x60] ;  /* 0x00006021ff087984 */ /* 0x000ea20008000c00 */
        /* <DEDUP_REMOVED lines=8> */
[----:B------:R-:W-:-:S02]  /*2770*/  R2UR UR8, R32 ;  /* 0x00000000200872ca */ /* 0x000fc400000e0000 */
[----:B------:R-:W-:Y:S02]  /*2780*/  R2UR UR9, R39 ;  /* 0x00000000270972ca */ /* 0x000fe400000e0000 */
[----:B------:R-:W-:Y:S01]  /*2790*/  R2UR UR10, R38 ;  /* 0x00000000260a72ca */ /* 0x000fe200000e0000 */
[----:B0-----:R-:W-:Y:S01]  /*27a0*/  STL.64 [R1+0x770], R4 ;  /* 0x0007700401007387 */ /* 0x001fe20000100a00 */
[----:B------:R-:W-:Y:S02]  /*27b0*/  R2UR UR11, R37 ;  /* 0x00000000250b72ca */ /* 0x000fe400000e0000 */
[----:B------:R-:W-:Y:S01]  /*27c0*/  R2UR UR12, R36 ;  /* 0x00000000240c72ca */ /* 0x000fe200000e0000 */
[----:B------:R-:W-:Y:S01]  /*27d0*/  STL.64 [R1+0x778], R6 ;  /* 0x0007780601007387 */ /* 0x000fe20000100a00 */
[----:B------:R-:W-:Y:S02]  /*27e0*/  R2UR UR13, R43 ;  /* 0x000000002b0d72ca */ /* 0x000fe400000e0000 */
[----:B------:R-:W-:Y:S01]  /*27f0*/  R2UR UR14, R42 ;  /* 0x000000002a0e72ca */ /* 0x000fe200000e0000 */
[----:B------:R-:W0:Y:S01]  /*2800*/  LDS.128 R4, [UR33+0x70] ;  /* 0x00007021ff047984 */ /* 0x000e220008000c00 */
[----:B------:R-:W-:-:S02]  /*2810*/  R2UR UR15, R41 ;  /* 0x00000000290f72ca */ /* 0x000fc400000e0000 */
[----:B------:R-:W-:Y:S01]  /*2820*/  R2UR UR16, R40 ;  /* 0x00000000281072ca */ /* 0x000fe200000e0000 */
[----:B-1----:R-:W-:Y:S01]  /*2830*/  STL.64 [R1+0x760], R12 ;  /* 0x0007600c01007387 */ /* 0x002fe20000100a00 */
[----:B------:R-:W-:Y:S02]  /*2840*/  R2UR UR29, R47 ;  /* 0x000000002f1d72ca */ /* 0x000fe400000e0000 */
[----:B------:R-:W-:Y:S01]  /*2850*/  R2UR UR30, R46 ;  /* 0x000000002e1e72ca */ /* 0x000fe200000e0000 */
[----:B------:R-:W-:Y:S01]  /*2860*/  STL.64 [R1+0x768], R14 ;  /* 0x0007680e01007387 */ /* 0x000fe20000100a00 */
[----:B------:R-:W-:Y:S02]  /*2870*/  R2UR UR31, R45 ;  /* 0x000000002d1f72ca */ /* 0x000fe400000e0000 */
[----:B------:R-:W-:Y:S01]  /*2880*/  R2UR UR32, R44 ;  /* 0x000000002c2072ca */ /* 0x000fe200000e0000 */
[----:B------:R-:W1:Y:S01]  /*2890*/  LDS.128 R12, [UR33+0x80] ;  /* 0x00008021ff0c7984 */ /* 0x000e620008000c00 */
[----:B------:R-:W-:-:S02]  /*28a0*/  R2UR UR73, R3 ;  /* 0x00000000034972ca */ /* 0x000fc400000e0000 */
[----:B------:R-:W-:Y:S01]  /*28b0*/  R2UR UR74, R2 ;  /* 0x00000000024a72ca */ /* 0x000fe200000e0000 */
        /* <DEDUP_REMOVED lines=331> */
.L_x_2002:
        /* <DEDUP_REMOVED lines=16> */
[----:B------:R-:W-:Y:S01]  /*3e70*/  IMAD.MOV.U32 R4, RZ, RZ, R2 ;  /* 0x000000ffff047224 */ /* 0x000fe200078e0002 */
[----:B------:R-:W2:Y:S03]  /*3e80*/  LDCU UR44, c[0x0][0x440] ;  /* 0x00008800ff2c77ac */ /* 0x000ea60008000800 */
[----:B------:R-:W3:Y:S01]  /*3e90*/  I2F.RP R2, R4 ;  /* 0x0000000400027306 */ /* 0x000ee20000209400 */
[----:B------:R4:W-:Y:S01]  /*3ea0*/  STL [R1+0x468], R4 ;  /* 0x0004680401007387 */ /* 0x0009e20000100800 */
[----:B-1----:R-:W-:-:S06]  /*3eb0*/  ISETP.NE.U32.AND P0, PT, RZ, UR34, PT ;  /* 0x00000022ff007c0c */ /* 0x002fcc000bf05070 */
[----:B---3--:R-:W1:Y:S01]  /*3ec0*/  MUFU.RCP R2, R2 ;  /* 0x0000000200027308 */ /* 0x008e620000001000 */
[----:B0-----:R-:W-:Y:S01]  /*3ed0*/  IMAD R0, R0, UR45, RZ ;  /* 0x0000002d00007c24 */ /* 0x001fe2000f8e02ff */
[----:B------:R-:W0:Y:S01]  /*3ee0*/  LDCU UR45, c[0x0][0x408] ;  /* 0x00008100ff2d77ac */ /* 0x000e220008000800 */
[----:B------:R-:W-:Y:S02]  /*3ef0*/  ISETP.NE.AND.EX P0, PT, RZ, UR35, PT, P0 ;  /* 0x00000023ff007c0c */ /* 0x000fe4000bf05300 */
[----:B-1----:R-:W-:-:S04]  /*3f00*/  IADD3 R2, PT, PT, R2, 0xffffffe, RZ ;  /* 0x0ffffffe02027810 */ /* 0x002fc80007ffe0ff */
[----:B------:R-:W1:Y:S02]  /*3f10*/  F2I.FTZ.U32.TRUNC.NTZ R3, R2 ;  /* 0x0000000200037305 */ /* 0x000e64000021f000 */
[----:B-1----:R-:W-:-:S04]  /*3f20*/  IMAD.MOV R2, RZ, RZ, -R3 ;  /* 0x000000ffff027224 */ /* 0x002fc800078e0a03 */
[----:B----4-:R-:W-:Y:S02]  /*3f30*/  IMAD R4, R2, R4, RZ ;  /* 0x0000000402047224 */ /* 0x010fe400078e02ff */
[----:B------:R-:W-:-:S04]  /*3f40*/  IMAD.MOV.U32 R2, RZ, RZ, RZ ;  /* 0x000000ffff027224 */ /* 0x000fc800078e00ff */
[----:B------:R-:W-:Y:S02]  /*3f50*/  IMAD.HI.U32 R2, R3, R4, R2 ;  /* 0x0000000403027227 */ /* 0x000fe400078e0002 */
[----:B------:R-:W0:Y:S03]  /*3f60*/  LDC R4, c[0x0][0x430] ;  /* 0x00010c00ff047b82 */ /* 0x000e260000000800 */
[----:B------:R1:W-:Y:S02]  /*3f70*/  STL [R1+0x788], R2 ;  /* 0x0007880201007387 */ /* 0x0003e40000100800 */
[----:B-1----:R-:W-:-:S04]  /*3f80*/  IADD3 R2, PT, PT, R5, UR4, RZ ;  /* 0x0000000405027c10 */ /* 0x002fc8000fffe0ff */
[----:B------:R-:W-:Y:S01]  /*3f90*/  IADD3 R3, P1, P2, R0, UR34, R2 ;  /* 0x0000002200037c10 */ /* 0x000fe2000fa3e002 */
[----:B--2---:R-:W-:Y:S01]  /*3fa0*/  UIMAD UR34, UR77, UR44, UR41 ;  /* 0x0000002c4d2272a4 */ /* 0x004fe2000f8e0229 */
[----:B------:R-:W-:-:S03]  /*3fb0*/  SHF.R.S32.HI R0, RZ, 0x1f, R0 ;  /* 0x0000001fff007819 */ /* 0x000fc60000011400 */
[----:B------:R1:W-:Y:S01]  /*3fc0*/  STL [R1+0x458], R3 ;  /* 0x0004580301007387 */ /* 0x0003e20000100800 */
[----:B------:R-:W-:-:S05]  /*3fd0*/  IADD3.X R0, PT, PT, R0, UR35, RZ, P1, P2 ;  /* 0x0000002300007c10 */ /* 0x000fca0008fe44ff */
[----:B------:R2:W-:Y:S01]  /*3fe0*/  STL [R1+0x454], R0 ;  /* 0x0004540001007387 */ /* 0x0005e20000100800 */
[----:B-1----:R-:W-:-:S03]  /*3ff0*/  IMAD.U32 R3, RZ, RZ, UR44 ;  /* 0x0000002cff037e24 */ /* 0x002fc6000f8e00ff */
[----:B------:R1:W-:Y:S01]  /*4000*/  STL [R1+0x460], R6 ;  /* 0x0004600601007387 */ /* 0x0003e20000100800 */
[----:B------:R-:W-:Y:S01]  /*4010*/  IMAD R5, R3, UR34, R2 ;  /* 0x0000002203057c24 */ /* 0x000fe2000f8e0202 */
[----:B------:R-:W-:Y:S01]  /*4020*/  IADD3 R3, PT, PT, R2, 0x1, RZ ;  /* 0x0000000102037810 */ /* 0x000fe20007ffe0ff */
[----:B--2---:R-:W-:-:S03]  /*4030*/  IMAD.U32 R0, RZ, RZ, UR75 ;  /* 0x0000004bff007e24 */ /* 0x004fc6000f8e00ff */
[----:B------:R1:W-:Y:S01]  /*4040*/  STL [R1+0x45c], R5 ;  /* 0x00045c0501007387 */ /* 0x0003e20000100800 */
[----:B------:R-:W-:Y:S02]  /*4050*/  VIADD R2, R0, UR4 ;  /* 0x0000000400027c36 */ /* 0x000fe40008000000 */
[----:B0-----:R-:W-:Y:S01]  /*4060*/  VIADD R0, R4, UR45 ;  /* 0x0000002d04007c36 */ /* 0x001fe20008000000 */
[----:B------:R1:W-:Y:S04]  /*4070*/  STL [R1+0x450], R3 ;  /* 0x0004500301007387 */ /* 0x0003e80000100800 */
[----:B------:R1:W-:Y:S02]  /*4080*/  STL [R1+0x46c], R2 ;  /* 0x00046c0201007387 */ /* 0x0003e40000100800 */
.L_x_2264:
        /* <DEDUP_REMOVED lines=8> */
[----:B---3--:R-:W-:Y:S01]  /*4110*/  IADD3 R246, PT, PT, R0, -0x1, RZ ;  /* 0xffffffff00f67810 */ /* 0x008fe20007ffe0ff */
[----:B0-----:R-:W-:Y:S01]  /*4120*/  IMAD.U32 R0, RZ, RZ, UR34 ;  /* 0x00000022ff007e24 */ /* 0x001fe2000f8e00ff */
[----:B------:R-:W0:Y:S02]  /*4130*/  LDCU UR34, c[0x0][0x40c] ;  /* 0x00008180ff2277ac */ /* 0x000e240008000800 */
[----:B------:R-:W-:Y:S01]  /*4140*/  ISETP.GE.AND P2, PT, R246, RZ, PT ;  /* 0x000000fff600720c */ /* 0x000fe20003f46270 */
[----:B------:R3:W-:Y:S01]  /*4150*/  STL [R1+0x10], R246 ;  /* 0x000010f601007387 */ /* 0x0007e20000100800 */
[----:B-1----:R-:W-:-:S02]  /*4160*/  IABS R3, R246 ;  /* 0x000000f600037213 */ /* 0x002fc40000000000 */
[----:B------:R-:W-:-:S03]  /*4170*/  IABS R245, R0 ;  /* 0x0000000000f57213 */ /* 0x000fc60000000000 */
[----:B----4-:R-:W-:-:S04]  /*4180*/  IMAD.HI.U32 R244, R244, R3, RZ ;  /* 0x00000003f4f47227 */ /* 0x010fc800078e00ff */
[----:B------:R-:W-:-:S04]  /*4190*/  IMAD.MOV R244, RZ, RZ, -R244 ;  /* 0x000000fffff47224 */ /* 0x000fc800078e0af4 */
[----:B------:R-:W-:Y:S01]  /*41a0*/  IMAD R3, R245, R244, R3 ;  /* 0x000000f4f5037224 */ /* 0x000fe200078e0203 */
[----:B0-----:R-:W-:-:S04]  /*41b0*/  UISETP.NE.AND UP0, UPT, UR34, URZ, UPT ;  /* 0x000000ff2200728c */ /* 0x001fc8000bf05270 */
[----:B-----5:R-:W-:-:S13]  /*41c0*/  ISETP.GT.U32.AND P1, PT, R247, R3, PT ;  /* 0x00000003f700720c */ /* 0x020fda0003f24070 */
[----:B------:R-:W-:-:S04]  /*41d0*/  @!P1 IADD3 R3, PT, PT, R3, -R245, RZ ;  /* 0x800000f503039210 */ /* 0x000fc80007ffe0ff */
[----:B------:R-:W-:-:S13]  /*41e0*/  ISETP.GT.U32.AND P1, PT, R247, R3, PT ;  /* 0x00000003f700720c */ /* 0x000fda0003f24070 */
[----:B------:R-:W-:Y:S01]  /*41f0*/  @!P1 IMAD.IADD R3, R3, 0x1, -R245 ;  /* 0x0000000103039824 */ /* 0x000fe200078e0af5 */
[----:B------:R-:W-:-:S03]  /*4200*/  ISETP.NE.AND P1, PT, R0, RZ, PT ;  /* 0x000000ff0000720c */ /* 0x000fc60003f25270 */
[----:B------:R-:W-:-:S10]  /*4210*/  @!P2 IMAD.MOV R3, RZ, RZ, -R3 ;  /* 0x000000ffff03a224 */ /* 0x000fd400078e0a03 */
        /* <DEDUP_REMOVED lines=8> */
[----:B------:R-:W0:Y:S01]  /*42a0*/  S2UR UR44, SR_CTAID.X ;  /* 0x00000000002c79c3 */ /* 0x000e220000002500 */
[----:B------:R-:W0:Y:S01]  /*42b0*/  LDCU UR35, c[0x0][0x3f8] ;  /* 0x00007f00ff2377ac */ /* 0x000e220008000800 */
[----:B------:R1:W-:Y:S06]  /*42c0*/  STL [R1+0x798], R5 ;  /* 0x0007980501007387 */ /* 0x0003ec0000100800 */
[----:B------:R-:W2:Y:S01]  /*42d0*/  S2UR UR34, SR_CTAID.Y ;  /* 0x00000000002279c3 */ /* 0x000ea20000002600 */
[----:B------:R-:W-:Y:S02]  /*42e0*/  IMAD R244, R0, UR33, RZ ;  /* 0x0000002100f47c24 */ /* 0x000fe4000f8e02ff */
[----:B------:R-:W-:Y:S01]  /*42f0*/  IMAD.SHL.U32 R2, R3, 0x4, RZ ;  /* 0x0000000403027824 */ /* 0x000fe200078e00ff */
[----:B-1----:R-:W3:Y:S01]  /*4300*/  LDL R5, [R1+0x440] ;  /* 0x0004400001057983 */ /* 0x002ee20000100800 */
[----:B0-----:R-:W-:-:S03]  /*4310*/  UIMAD UR45, UR39, UR35, UR44 ;  /* 0x00000023272d72a4 */ /* 0x001fc6000f8e022c */
[----:B------:R-:W-:Y:S01]  /*4320*/  IADD3 R245, P2, PT, R2, R244, RZ ;  /* 0x000000f402f57210 */ /* 0x000fe20007f5e0ff */
[----:B------:R0:W-:Y:S01]  /*4330*/  STL [R1+0x794], R4 ;  /* 0x0007940401007387 */ /* 0x0001e20000100800 */
[----:B--2---:R-:W-:Y:S02]  /*4340*/  UIMAD UR44, UR34, UR35, UR44 ;  /* 0x00000023222c72a4 */ /* 0x004fe4000f8e022c */
[----:B------:R-:W-:Y:S01]  /*4350*/  USHF.L.U32 UR45, UR45, 0x8, URZ ;  /* 0x000000082d2d7899 */ /* 0x000fe200080006ff */
[----:B------:R-:W-:Y:S01]  /*4360*/  LEA.HI.X.SX32 R248, R244, RZ, 0x1, P2 ;  /* 0x000000fff4f87211 */ /* 0x000fe200010f0eff */
[----:B------:R-:W1:Y:S01]  /*4370*/  LDCU.64 UR34, c[0x0][0x450] ;  /* 0x00008a00ff2277ac */ /* 0x000e620008000a00 */
[----:B0-----:R-:W2:Y:S04]  /*4380*/  LDL R4, [R1+0x444] ;  /* 0x0004440001047983 */ /* 0x001ea80000100800 */
[----:B------:R-:W4:Y:S01]  /*4390*/  LDL R252, [R1+0x448] ;  /* 0x0004480001fc7983 */ /* 0x000f220000100800 */
[----:B-1----:R-:W-:-:S06]  /*43a0*/  UIMAD.WIDE UR34, UR45, 0x4, UR34 ;  /* 0x000000042d2278a5 */ /* 0x002fcc000f8e0222 */
[----:B------:R-:W-:Y:S01]  /*43b0*/  MOV R246, UR34 ;  /* 0x0000002200f67c02 */ /* 0x000fe20008000f00 */
[----:B------:R-:W-:-:S04]  /*43c0*/  IMAD.U32 R247, RZ, RZ, UR35 ;  /* 0x00000023fff77e24 */ /* 0x000fc8000f8e00ff */
[----:B------:R-:W0:Y:S02]  /*43d0*/  LDCU.64 UR34, c[0x0][0x3b8] ;  /* 0x00007700ff2277ac */ /* 0x000e240008000a00 */
[----:B0-----:R-:W-:-:S04]  /*43e0*/  LEA R244, P2, R245, UR34, 0x2 ;  /* 0x00000022f5f47c11 */ /* 0x001fc8000f8410ff */
[----:B------:R-:W-:-:S05]  /*43f0*/  LEA.HI.X R245, R245, UR35, R248, 0x2, P2 ;  /* 0x00000023f5f57c11 */ /* 0x000fca00090f14f8 */
[----:B------:R-:W2:Y:S04]  /*4400*/  LDG.E.128 R248, desc[UR36][R244.64] ;  /* 0x00000024f4f87981 */ /* 0x000ea8000c1e1d00 */
[----:B------:R-:W4:Y:S01]  /*4410*/  LDG.E.128 R244, desc[UR36][R246.64] ;  /* 0x00000024f6f47981 */ /* 0x000f22000c1e1d00 */
[----:B--2---:R-:W-:Y:S01]  /*4420*/  FADD.FTZ R249, R4, R249 ;  /* 0x000000f904f97221 */ /* 0x004fe20000010000 */
[----:B---3--:R-:W-:Y:S02]  /*4430*/  FADD.FTZ R248, R5, R248 ;  /* 0x000000f805f87221 */ /* 0x008fe40000010000 */
[----:B------:R0:W5:Y:S04]  /*4440*/  LDL.LU R5, [R1+0x798] ;  /* 0x0007980001057983 */ /* 0x0001680000300800 */
[----:B------:R0:W5:Y:S01]  /*4450*/  LDL.LU R4, [R1+0x794] ;  /* 0x0007940001047983 */ /* 0x0001620000300800 */
[----:B----4-:R-:W-:Y:S01]  /*4460*/  FMUL.FTZ R249, R249, R245 ;  /* 0x000000f5f9f97220 */ /* 0x010fe20000410000 */
[----:B------:R-:W-:Y:S01]  /*4470*/  FADD.FTZ R245, R252, R250 ;  /* 0x000000fafcf57221 */ /* 0x000fe20000010000 */
[----:B------:R-:W-:Y:S01]  /*4480*/  FMUL.FTZ R248, R248, R244 ;  /* 0x000000f4f8f87220 */ /* 0x000fe20000410000 */
[----:B------:R-:W2:Y:S01]  /*4490*/  LDL R250, [R1+0x44c] ;  /* 0x00044c0001fa7983 */ /* 0x000ea20000100800 */
[----:B------:R-:W-:-:S05]  /*44a0*/  IMAD R244, R0, UR44, RZ ;  /* 0x0000002c00f47c24 */ /* 0x000fca000f8e02ff */
[----:B------:R-:W-:Y:S01]  /*44b0*/  SHF.L.U32 R244, R244, 0x8, RZ ;  /* 0x00000008f4f47819 */ /* 0x000fe200000006ff */
[----:B------:R-:W-:-:S03]  /*44c0*/  FMUL.FTZ R252, R245, R246 ;  /* 0x000000f6f5fc7220 */ /* 0x000fc60000410000 */
[----:B------:R-:W-:-:S04]  /*44d0*/  IADD3 R2, P2, PT, R2, R244, RZ ;  /* 0x000000f402027210 */ /* 0x000fc80007f5e0ff */
[----:B------:R-:W-:Y:S02]  /*44e0*/  LEA.HI.X.SX32 R245, R244, RZ, 0x1, P2 ;  /* 0x000000fff4f57211 */ /* 0x000fe400010f0eff */
[C---:B------:R-:W-:Y:S01]  /*44f0*/  LEA R244, P2, R2.reuse, UR34, 0x2 ;  /* 0x0000002202f47c11 */ /* 0x040fe2000f8410ff */
[----:B------:R0:W-:Y:S03]  /*4500*/  STL [R1+0x38], R248 ;  /* 0x000038f801007387 */ /* 0x0001e60000100800 */
[----:B------:R-:W-:Y:S01]  /*4510*/  LEA.HI.X R245, R2, UR35, R245, 0x2, P2 ;  /* 0x0000002302f57c11 */ /* 0x000fe200090f14f5 */
[----:B------:R0:W-:Y:S04]  /*4520*/  STL [R1+0x3c], R249 ;  /* 0x00003cf901007387 */ /* 0x0001e80000100800 */
[----:B------:R0:W-:Y:S01]  /*4530*/  STL [R1+0x40], R252 ;  /* 0x000040fc01007387 */ /* 0x0001e20000100800 */
[----:B--2---:R-:W-:Y:S01]  /*4540*/  FADD.FTZ R246, R250, R251 ;  /* 0x000000fbfaf67221 */ /* 0x004fe20000010000 */
[----:B------:R-:W-:-:S03]  /*4550*/  IMAD.MOV.U32 R250, RZ, RZ, R252 ;  /* 0x000000fffffa7224 */ /* 0x000fc600078e00fc */
[----:B------:R-:W-:-:S05]  /*4560*/  FMUL.FTZ R251, R246, R247 ;  /* 0x000000f7f6fb7220 */ /* 0x000fca0000410000 */
[----:B------:R0:W-:Y:S04]  /*4570*/  STL [R1+0x44], R251 ;  /* 0x000044fb01007387 */ /* 0x0001e80000100800 */
[----:B------:R0:W-:Y:S02]  /*4580*/  STG.E.128 desc[UR36][R244.64], R248 ;  /* 0x000000f8f4007986 */ /* 0x0001e4000c101d24 */
.L_x_2009:
[----:B------:R-:W-:Y:S05]  /*4590*/  BSYNC.RECONVERGENT B2 ;  /* 0x0000000000027941 */ /* 0x000fea0003800200 */
.L_x_2008:
[----:B------:R-:W-:Y:S04]  /*45a0*/  BSSY.RECONVERGENT B2, `(.L_x_2010) ;  /* 0x0000052000027945 */ /* 0x000fe80003800200 */
[----:B------:R-:W-:Y:S05]  /*45b0*/  @P1 BRA `(.L_x_2011) ;  /* 0x0000000400401947 */ /* 0x000fea0003800000 */
[----:B------:R-:W1:Y:S01]  /*45c0*/  S2UR UR44, SR_CTAID.X ;  /* 0x00000000002c79c3 */ /* 0x000e620000002500 */
[----:B------:R-:W1:Y:S01]  /*45d0*/  LDCU UR35, c[0x0][0x3f8] ;  /* 0x00007f00ff2377ac */ /* 0x000e620008000800 */
[----:B------:R2:W-:Y:S06]  /*45e0*/  STL [R1+0x798], R9 ;  /* 0x0007980901007387 */ /* 0x0005ec0000100800 */
[----:B------:R-:W3:Y:S01]  /*45f0*/  S2UR UR34, SR_CTAID.Y ;  /* 0x00000000002279c3 */ /* 0x000ee20000002600 */
[----:B-----5:R-:W-:Y:S02]  /*4600*/  IMAD.IADD R4, R3, 0x1, R0 ;  /* 0x0000000103047824 */ /* 0x020fe400078e0200 */
[----:B------:R-:W-:Y:S01]  /*4610*/  IMAD R2, R0, UR33, RZ ;  /* 0x0000002100027c24 */ /* 0x000fe2000f8e02ff */
[----:B--2---:R-:W2:Y:S01]  /*4620*/  LDL R9, [R1+0x430] ;  /* 0x0004300001097983 */ /* 0x004ea20000100800 */
[----:B-1----:R-:W-:Y:S01]  /*4630*/  UIMAD UR45, UR39, UR35, UR44 ;  /* 0x00000023272d72a4 */ /* 0x002fe2000f8e022c */
[----:B0-----:R-:W-:-:S02]  /*4640*/  SHF.L.U32 R248, R4, 0x2, RZ ;  /* 0x0000000204f87819 */ /* 0x001fc400000006ff */
[----:B------:R0:W-:Y:S01]  /*4650*/  STL [R1+0x794], R8 ;  /* 0x0007940801007387 */ /* 0x0001e20000100800 */
[----:B---3--:R-:W-:Y:S02]  /*4660*/  UIMAD UR44, UR34, UR35, UR44 ;  /* 0x00000023222c72a4 */ /* 0x008fe4000f8e022c */
[----:B------:R-:W-:Y:S01]  /*4670*/  USHF.L.U32 UR45, UR45, 0x8, URZ ;  /* 0x000000082d2d7899 */ /* 0x000fe200080006ff */
[----:B------:R-:W-:Y:S01]  /*4680*/  SHF.R.S32.HI R250, RZ, 0x1f, R2 ;  /* 0x0000001ffffa7819 */ /* 0x000fe20000011402 */
[----:B------:R-:W1:Y:S01]  /*4690*/  LDCU.64 UR34, c[0x0][0x450] ;  /* 0x00008a00ff2277ac */ /* 0x000e620008000a00 */
[----:B------:R-:W-:Y:S01]  /*46a0*/  SHF.R.S32.HI R249, RZ, 0x1f, R248 ;  /* 0x0000001ffff97819 */ /* 0x000fe200000114f8 */
[----:B------:R-:W-:Y:S01]  /*46b0*/  IMAD R251, R0, UR44, RZ ;  /* 0x0000002c00fb7c24 */ /* 0x000fe2000f8e02ff */
[----:B------:R-:W-:Y:S01]  /*46c0*/  IADD3 R5, P2, PT, R2, R248, RZ ;  /* 0x000000f802057210 */ /* 0x000fe20007f5e0ff */
[----:B0-----:R-:W3:Y:S04]  /*46d0*/  LDL R8, [R1+0x434] ;  /* 0x0004340001087983 */ /* 0x001ee80000100800 */
[----:B------:R-:W4:Y:S01]  /*46e0*/  LDL R252, [R1+0x438] ;  /* 0x0004380001fc7983 */ /* 0x000f220000100800 */
[----:B------:R-:W-:Y:S01]  /*46f0*/  IMAD.X R6, R250, 0x1, R249, P2 ;  /* 0x00000001fa067824 */ /* 0x000fe200010e06f9 */
[----:B-1----:R-:W-:Y:S01]  /*4700*/  UIMAD.WIDE UR34, UR45, 0x4, UR34 ;  /* 0x000000042d2278a5 */ /* 0x002fe2000f8e0222 */
[----:B------:R-:W0:Y:S05]  /*4710*/  LDCU.64 UR44, c[0x0][0x3b8] ;  /* 0x00007700ff2c77ac */ /* 0x000e2a0008000a00 */
[----:B------:R-:W-:-:S02]  /*4720*/  MOV R7, UR35 ;  /* 0x0000002300077c02 */ /* 0x000fc40008000f00 */
[----:B0-----:R-:W-:-:S04]  /*4730*/  LEA R4, P2, R5, UR44, 0x2 ;  /* 0x0000002c05047c11 */ /* 0x001fc8000f8410ff */
[----:B------:R-:W-:Y:S01]  /*4740*/  LEA.HI.X R5, R5, UR45, R6, 0x2, P2 ;  /* 0x0000002d05057c11 */ /* 0x000fe200090f1406 */
[----:B------:R-:W-:-:S04]  /*4750*/  IMAD.U32 R6, RZ, RZ, UR34 ;  /* 0x00000022ff067e24 */ /* 0x000fc8000f8e00ff */
[----:B------:R-:W2:Y:S04]  /*4760*/  LDG.E.128 R244, desc[UR36][R4.64] ;  /* 0x0000002404f47981 */ /* 0x000ea8000c1e1d00 */
[----:B------:R-:W4:Y:S01]  /*4770*/  LDG.E.128 R4, desc[UR36][R6.64+0x10] ;  /* 0x0000102406047981 */ /* 0x000f22000c1e1d00 */
[----:B--2---:R-:W-:Y:S01]  /*4780*/  FADD.FTZ R244, R9, R244 ;  /* 0x000000f409f47221 */ /* 0x004fe20000010000 */
[----:B---3--:R-:W-:Y:S02]  /*4790*/  FADD.FTZ R245, R8, R245 ;  /* 0x000000f508f57221 */ /* 0x008fe40000010000 */
[----:B------:R1:W5:Y:S04]  /*47a0*/  LDL.LU R9, [R1+0x798] ;  /* 0x0007980001097983 */ /* 0x0003680000300800 */
[----:B------:R1:W5:Y:S01]  /*47b0*/  LDL.LU R8, [R1+0x794] ;  /* 0x0007940001087983 */ /* 0x0003620000300800 */
[----:B----4-:R-:W-:Y:S01]  /*47c0*/  FADD.FTZ R246, R252, R246 ;  /* 0x000000f6fcf67221 */ /* 0x010fe20000010000 */
[----:B------:R-:W-:-:S02]  /*47d0*/  FMUL.FTZ R244, R244, R4 ;  /* 0x00000004f4f47220 */ /* 0x000fc40000410000 */
[----:B------:R-:W2:Y:S01]  /*47e0*/  LDL R4, [R1+0x43c] ;  /* 0x00043c0001047983 */ /* 0x000ea20000100800 */
[----:B------:R-:W-:Y:S01]  /*47f0*/  FMUL.FTZ R5, R245, R5 ;  /* 0x00000005f5057220 */ /* 0x000fe20000410000 */
[----:B------:R-:W-:Y:S02]  /*4800*/  FMUL.FTZ R252, R246, R6 ;  /* 0x00000006f6fc7220 */ /* 0x000fe40000410000 */
[----:B------:R-:W-:Y:S01]  /*4810*/  STL [R1+0x28], R244 ;  /* 0x000028f401007387 */ /* 0x000fe20000100800 */
[----:B------:R-:W-:Y:S02]  /*4820*/  IMAD.MOV.U32 R245, RZ, RZ, R5 ;  /* 0x000000fffff57224 */ /* 0x000fe400078e0005 */
[----:B------:R-:W-:Y:S01]  /*4830*/  IMAD.MOV.U32 R246, RZ, RZ, R252 ;  /* 0x000000fffff67224 */ /* 0x000fe200078e00fc */
[----:B------:R-:W-:Y:S04]  /*4840*/  STL [R1+0x2c], R5 ;  /* 0x00002c0501007387 */ /* 0x000fe80000100800 */
[----:B------:R0:W-:Y:S02]  /*4850*/  STL [R1+0x30], R252 ;  /* 0x000030fc01007387 */ /* 0x0001e40000100800 */
[----:B0-----:R-:W-:-:S04]  /*4860*/  SHF.L.U32 R252, R251, 0x8, RZ ;  /* 0x00000008fbfc7819 */ /* 0x001fc800000006ff */
[----:B------:R-:W-:Y:S02]  /*4870*/  IADD3 R5, P2, PT, R252, R248, RZ ;  /* 0x000000f8fc057210 */ /* 0x000fe40007f5e0ff */
[----:B------:R-:W-:-:S04]  /*4880*/  SHF.R.S32.HI R251, RZ, 0x1f, R252 ;  /* 0x0000001ffffb7819 */ /* 0x000fc800000114fc */
[----:B------:R-:W-:Y:S01]  /*4890*/  IADD3.X R6, PT, PT, R251, R249, RZ, P2, !PT ;  /* 0x000000f9fb067210 */ /* 0x000fe200017fe4ff */
[----:B--2---:R-:W-:-:S04]  /*48a0*/  FADD.FTZ R4, R4, R247 ;  /* 0x000000f704047221 */ /* 0x004fc80000010000 */
[----:B------:R-:W-:Y:S01]  /*48b0*/  FMUL.FTZ R247, R4, R7 ;  /* 0x0000000704f77220 */ /* 0x000fe20000410000 */
[----:B------:R-:W-:-:S04]  /*48c0*/  IMAD R4, R0, 0x2, R3 ;  /* 0x0000000200047824 */ /* 0x000fc800078e0203 */
[----:B------:R-:W-:Y:S01]  /*48d0*/  IMAD.SHL.U32 R248, R4, 0x4, RZ ;  /* 0x0000000404f87824 */ /* 0x000fe200078e00ff */
[C---:B------:R-:W-:Y:S01]  /*48e0*/  LEA R4, P2, R5.reuse, UR44, 0x2 ;  /* 0x0000002c05047c11 */ /* 0x040fe2000f8410ff */
[----:B------:R-:W-:Y:S03]  /*48f0*/  STL [R1+0x34], R247 ;  /* 0x000034f701007387 */ /* 0x000fe60000100800 */
[----:B------:R-:W-:Y:S02]  /*4900*/  LEA.HI.X R5, R5, UR45, R6, 0x2, P2 ;  /* 0x0000002d05057c11 */ /* 0x000fe400090f1406 */
[----:B------:R-:W-:Y:S02]  /*4910*/  IADD3 R2, P2, PT, R2, R248, RZ ;  /* 0x000000f802027210 */ /* 0x000fe40007f5e0ff */
[----:B------:R-:W-:-:S05]  /*4920*/  SHF.R.S32.HI R249, RZ, 0x1f, R248 ;  /* 0x0000001ffff97819 */ /* 0x000fca00000114f8 */
[----:B------:R-:W-:Y:S01]  /*4930*/  IMAD.X R7, R250, 0x1, R249, P2 ;  /* 0x00000001fa077824 */ /* 0x000fe200010e06f9 */
[C---:B------:R-:W-:Y:S01]  /*4940*/  LEA R6, P2, R2.reuse, UR44, 0x2 ;  /* 0x0000002c02067c11 */ /* 0x040fe2000f8410ff */
[----:B------:R0:W-:Y:S03]  /*4950*/  STG.E.128 desc[UR36][R4.64], R244 ;  /* 0x000000f404007986 */ /* 0x0001e6000c101d24 */
[----:B------:R-:W-:Y:S01]  /*4960*/  LEA.HI.X R7, R2, UR45, R7, 0x2, P2 ;  /* 0x0000002d02077c11 */ /* 0x000fe200090f1407 */
[----:B------:R-:W2:Y:S01]  /*4970*/  LDL R250, [R1+0x42c] ;  /* 0x00042c0001fa7983 */ /* 0x000ea20000100800 */
[----:B------:R-:W-:-:S03]  /*4980*/  IADD3 R2, P2, PT, R252, R248, RZ ;  /* 0x000000f8fc027210 */ /* 0x000fc60007f5e0ff */
[----:B------:R-:W3:Y:S02]  /*4990*/  LDL R252, [R1+0x424] ;  /* 0x0004240001fc7983 */ /* 0x000ee40000100800 */
[----:B------:R-:W-:Y:S02]  /*49a0*/  IMAD.X R249, R251, 0x1, R249, P2 ;  /* 0x00000001fbf97824 */ /* 0x000fe400010e06f9 */
[----:B------:R-:W4:Y:S04]  /*49b0*/  LDL R251, [R1+0x420] ;  /* 0x0004200001fb7983 */ /* 0x000f280000100800 */
[----:B------:R-:W2:Y:S01]  /*49c0*/  LDL R248, [R1+0x428] ;  /* 0x0004280001f87983 */ /* 0x000ea20000100800 */
[----:B0-----:R-:W-:Y:S01]  /*49d0*/  IMAD.U32 R4, RZ, RZ, UR34 ;  /* 0x00000022ff047e24 */ /* 0x001fe2000f8e00ff */
[----:B------:R-:W-:-:S02]  /*49e0*/  MOV R5, UR35 ;  /* 0x0000002300057c02 */ /* 0x000fc40008000f00 */
[----:B------:R-:W4:Y:S04]  /*49f0*/  LDG.E.128 R244, desc[UR36][R6.64] ;  /* 0x0000002406f47981 */ /* 0x000f28000c1e1d00 */
[----:B------:R-:W2:Y:S01]  /*4a00*/  LDG.E.128 R4, desc[UR36][R4.64+0x20] ;  /* 0x0000202404047981 */ /* 0x000ea2000c1e1d00 */
[----:B----4-:R-:W-:Y:S01]  /*4a10*/  FADD.FTZ R244, R251, R244 ;  /* 0x000000f4fbf47221 */ /* 0x010fe20000010000 */
[----:B---3--:R-:W-:Y:S01]  /*4a20*/  FADD.FTZ R245, R252, R245 ;  /* 0x000000f5fcf57221 */ /* 0x008fe20000010000 */
[----:B--2---:R-:W-:Y:S01]  /*4a30*/  FADD.FTZ R246, R248, R246 ;  /* 0x000000f6f8f67221 */ /* 0x004fe20000010000 */
[----:B------:R-:W-:Y:S01]  /*4a40*/  FADD.FTZ R247, R250, R247 ;  /* 0x000000f7faf77221 */ /* 0x000fe20000010000 */
[----:B------:R-:W-:Y:S01]  /*4a50*/  FMUL.FTZ R4, R244, R4 ;  /* 0x00000004f4047220 */ /* 0x000fe20000410000 */
[----:B------:R-:W-:Y:S01]  /*4a60*/  LEA R244, P2, R2, UR44, 0x2 ;  /* 0x0000002c02f47c11 */ /* 0x000fe2000f8410ff */
[----:B------:R-:W-:Y:S01]  /*4a70*/  FMUL.FTZ R5, R245, R5 ;  /* 0x00000005f5057220 */ /* 0x000fe20000410000 */
[----:B------:R-:W-:Y:S01]  /*4a80*/  FMUL.FTZ R6, R246, R6 ;  /* 0x00000006f6067220 */ /* 0x000fe20000410000 */
[----:B------:R-:W-:Y:S01]  /*4a90*/  FMUL.FTZ R7, R247, R7 ;  /* 0x00000007f7077220 */ /* 0x000fe20000410000 */
[----:B------:R-:W-:-:S05]  /*4aa0*/  LEA.HI.X R245, R2, UR45, R249, 0x2, P2 ;  /* 0x0000002d02f57c11 */ /* 0x000fca00090f14f9 */
[----:B------:R1:W-:Y:S04]  /*4ab0*/  STG.E.128 desc[UR36][R244.64], R4 ;  /* 0x00000004f4007986 */ /* 0x0003e8000c101d24 */
.L_x_2011:
[----:B------:R-:W-:Y:S05]  /*4ac0*/  BSYNC.RECONVERGENT B2 ;  /* 0x0000000000027941 */ /* 0x000fea0003800200 */
.L_x_2010:
[----:B------:R-:W-:Y:S04]  /*4ad0*/  BSSY.RECONVERGENT B2, `(.L_x_2012) ;  /* 0x0000052000027945 */ /* 0x000fe80003800200 */
[----:B------:R-:W-:Y:S05]  /*4ae0*/  @P1 BRA `(.L_x_2013) ;  /* 0x0000000400401947 */ /* 0x000fea0003800000 */
[----:B------:R-:W2:Y:S01]  /*4af0*/  S2UR UR44, SR_CTAID.X ;  /* 0x00000000002c79c3 */ /* 0x000ea20000002500 */
[----:B------:R-:W2:Y:S01]  /*4b00*/  LDCU UR35, c[0x0][0x3f8] ;  /* 0x00007f00ff2377ac */ /* 0x000ea20008000800 */
[----:B-----5:R1:W-:Y:S06]  /*4b10*/  STL [R1+0x798], R5 ;  /* 0x0007980501007387 */ /* 0x0203ec0000100800 */
[----:B------:R-:W3:Y:S01]  /*4b20*/  S2UR UR34, SR_CTAID.Y ;  /* 0x00000000002279c3 */ /* 0x000ee20000002600 */
[----:B------:R-:W-:Y:S02]  /*4b30*/  IMAD.IADD R2, R3, 0x1, R0 ;  /* 0x0000000103027824 */ /* 0x000fe400078e0200 */
[C---:B0-----:R-:W-:Y:S01]  /*4b40*/  IMAD R248, R0.reuse, UR33, RZ ;  /* 0x0000002100f87c24 */ /* 0x041fe2000f8e02ff */
[----:B-1----:R-:W4:Y:S01]  /*4b50*/  LDL R5, [R1+0x418] ;  /* 0x0004180001057983 */ /* 0x002f220000100800 */
[----:B--2---:R-:W-:Y:S01]  /*4b60*/  UIMAD UR45, UR39, UR35, UR44 ;  /* 0x00000023272d72a4 */ /* 0x004fe2000f8e022c */
[----:B------:R-:W-:-:S02]  /*4b70*/  LEA R2, R0, R2, 0x1 ;  /* 0x0000000200027211 */ /* 0x000fc400078e08ff */
[----:B------:R0:W-:Y:S01]  /*4b80*/  STL [R1+0x794], R4 ;  /* 0x0007940401007387 */ /* 0x0001e20000100800 */
[----:B---3--:R-:W-:Y:S01]  /*4b90*/  UIMAD UR44, UR34, UR35, UR44 ;  /* 0x00000023222c72a4 */ /* 0x008fe2000f8e022c */
[----:B------:R-:W1:Y:S01]  /*4ba0*/  LDCU.64 UR34, c[0x0][0x450] ;  /* 0x00008a00ff2277ac */ /* 0x000e620008000a00 */
[----:B------:R-:W-:-:S04]  /*4bb0*/  USHF.L.U32 UR45, UR45, 0x8, URZ ;  /* 0x000000082d2d7899 */ /* 0x000fc800080006ff */
[----:B------:R-:W-:Y:S01]  /*4bc0*/  IMAD R250, R0, UR44, RZ ;  /* 0x0000002c00fa7c24 */ /* 0x000fe2000f8e02ff */
[----:B------:R-:W-:Y:S01]  /*4bd0*/  SHF.R.S32.HI R249, RZ, 0x1f, R248 ;  /* 0x0000001ffff97819 */ /* 0x000fe200000114f8 */
[----:B------:R-:W-:Y:S01]  /*4be0*/  IMAD.SHL.U32 R251, R2, 0x4, RZ ;  /* 0x0000000402fb7824 */ /* 0x000fe200078e00ff */
[----:B0-----:R-:W2:Y:S04]  /*4bf0*/  LDL R4, [R1+0x41c] ;  /* 0x00041c0001047983 */ /* 0x001ea80000100800 */
[----:B------:R-:W-:Y:S02]  /*4c00*/  SHF.R.S32.HI R252, RZ, 0x1f, R251 ;  /* 0x0000001ffffc7819 */ /* 0x000fe400000114fb */
[----:B------:R-:W-:Y:S01]  /*4c10*/  IADD3 R2, P2, PT, R248, R251, RZ ;  /* 0x000000fbf8027210 */ /* 0x000fe20007f5e0ff */
[----:B-1----:R-:W-:-:S04]  /*4c20*/  UIMAD.WIDE UR34, UR45, 0x4, UR34 ;  /* 0x000000042d2278a5 */ /* 0x002fc8000f8e0222 */
[----:B------:R-:W-:Y:S01]  /*4c30*/  IMAD.X R9, R249, 0x1, R252, P2 ;  /* 0x00000001f9097824 */ /* 0x000fe200010e06fc */
[----:B------:R-:W0:Y:S02]  /*4c40*/  LDCU.64 UR44, c[0x0][0x3b8] ;  /* 0x00007700ff2c77ac */ /* 0x000e240008000a00 */
[----:B0-----:R-:W-:-:S04]  /*4c50*/  LEA R8, P2, R2, UR44, 0x2 ;  /* 0x0000002c02087c11 */ /* 0x001fc8000f8410ff */
[----:B------:R-:W-:Y:S02]  /*4c60*/  LEA.HI.X R9, R2, UR45, R9, 0x2, P2 ;  /* 0x0000002d02097c11 */ /* 0x000fe400090f1409 */
[----:B------:R-:W3:Y:S01]  /*4c70*/  LDL R2, [R1+0x410] ;  /* 0x0004100001027983 */ /* 0x000ee20000100800 */
[----:B------:R-:W-:Y:S01]  /*4c80*/  MOV R10, UR34 ;  /* 0x00000022000a7c02 */ /* 0x000fe20008000f00 */
[----:B------:R-:W-:Y:S02]  /*4c90*/  IMAD.U32 R11, RZ, RZ, UR35 ;  /* 0x00000023ff0b7e24 */ /* 0x000fe4000f8e00ff */
[----:B------:R-:W3:Y:S04]  /*4ca0*/  LDG.E.128 R244, desc[UR36][R8.64] ;  /* 0x0000002408f47981 */ /* 0x000ee8000c1e1d00 */
[----:B------:R-:W2:Y:S01]  /*4cb0*/  LDG.E.128 R8, desc[UR36][R10.64+0x30] ;  /* 0x000030240a087981 */ /* 0x000ea2000c1e1d00 */
[----:B---3--:R-:W-:-:S03]  /*4cc0*/  FADD.FTZ R2, R2, R244 ;  /* 0x000000f402027221 */ /* 0x008fc60000010000 */
[----:B------:R-:W3:Y:S01]  /*4cd0*/  LDL R244, [R1+0x414] ;  /* 0x0004140001f47983 */ /* 0x000ee20000100800 */
[----:B----4-:R-:W-:Y:S01]  /*4ce0*/  FADD.FTZ R246, R5, R246 ;  /* 0x000000f605f67221 */ /* 0x010fe20000010000 */
[----:B--2---:R-:W-:Y:S01]  /*4cf0*/  FMUL.FTZ R5, R2, R8 ;  /* 0x0000000802057220 */ /* 0x004fe20000410000 */
[----:B------:R-:W-:Y:S01]  /*4d00*/  FADD.FTZ R2, R4, R247 ;  /* 0x000000f704027221 */ /* 0x000fe20000010000 */
[----:B------:R-:W-:Y:S02]  /*4d10*/  IMAD.SHL.U32 R4, R250, 0x100, RZ ;  /* 0x00000100fa047824 */ /* 0x000fe400078e00ff */
[----:B------:R-:W-:Y:S01]  /*4d20*/  FMUL.FTZ R246, R246, R10 ;  /* 0x0000000af6f67220 */ /* 0x000fe20000410000 */
[----:B------:R-:W-:Y:S01]  /*4d30*/  FMUL.FTZ R247, R2, R11 ;  /* 0x0000000b02f77220 */ /* 0x000fe20000410000 */
[----:B------:R-:W-:Y:S01]  /*4d40*/  LEA R2, R0, R3, 0x2 ;  /* 0x0000000300027211 */ /* 0x000fe200078e10ff */
[----:B------:R0:W-:Y:S01]  /*4d50*/  STL [R1+0x18], R5 ;  /* 0x0000180501007387 */ /* 0x0001e20000100800 */
[----:B------:R-:W-:-:S03]  /*4d60*/  SHF.R.S32.HI R250, RZ, 0x1f, R4 ;  /* 0x0000001ffffa7819 */ /* 0x000fc60000011404 */
[----:B------:R-:W-:Y:S02]  /*4d70*/  IMAD.SHL.U32 R2, R2, 0x4, RZ ;  /* 0x0000000402027824 */ /* 0x000fe400078e00ff */
[----:B---3--:R-:W-:-:S04]  /*4d80*/  FADD.FTZ R245, R244, R245 ;  /* 0x000000f5f4f57221 */ /* 0x008fc80000010000 */
[----:B------:R-:W-:Y:S01]  /*4d90*/  FMUL.FTZ R245, R245, R9 ;  /* 0x00000009f5f57220 */ /* 0x000fe20000410000 */
[----:B------:R-:W-:-:S04]  /*4da0*/  IADD3 R9, P2, PT, R4, R251, RZ ;  /* 0x000000fb04097210 */ /* 0x000fc80007f5e0ff */
[----:B------:R-:W-:Y:S01]  /*4db0*/  STL [R1+0x1c], R245 ;  /* 0x00001cf501007387 */ /* 0x000fe20000100800 */
[----:B------:R-:W-:Y:S01]  /*4dc0*/  IMAD.X R10, R250, 0x1, R252, P2 ;  /* 0x00000001fa0a7824 */ /* 0x000fe200010e06fc */
[C---:B------:R-:W-:Y:S02]  /*4dd0*/  LEA R8, P2, R9.reuse, UR44, 0x2 ;  /* 0x0000002c09087c11 */ /* 0x040fe4000f8410ff */
[----:B------:R-:W-:Y:S02]  /*4de0*/  STL [R1+0x20], R246 ;  /* 0x000020f601007387 */ /* 0x000fe40000100800 */
[----:B------:R-:W-:Y:S02]  /*4df0*/  LEA.HI.X R9, R9, UR45, R10, 0x2, P2 ;  /* 0x0000002d09097c11 */ /* 0x000fe400090f140a */
[----:B------:R-:W-:Y:S01]  /*4e00*/  IADD3 R11, P2, PT, R248, R2, RZ ;  /* 0x00000002f80b7210 */ /* 0x000fe20007f5e0ff */
[----:B------:R-:W2:Y:S01]  /*4e10*/  LDL R251, [R1+0x40c] ;  /* 0x00040c0001fb7983 */ /* 0x000ea20000100800 */
[----:B------:R-:W-:-:S03]  /*4e20*/  SHF.R.S32.HI R248, RZ, 0x1f, R2 ;  /* 0x0000001ffff87819 */ /* 0x000fc60000011402 */
[----:B------:R-:W-:Y:S01]  /*4e30*/  STL [R1+0x24], R247 ;  /* 0x000024f701007387 */ /* 0x000fe20000100800 */
[----:B------:R-:W-:Y:S02]  /*4e40*/  IADD3.X R244, PT, PT, R249, R248, RZ, P2, !PT ;  /* 0x000000f8f9f47210 */ /* 0x000fe400017fe4ff */
[C---:B------:R-:W-:Y:S01]  /*4e50*/  LEA R10, P2, R11.reuse, UR44, 0x2 ;  /* 0x0000002c0b0a7c11 */ /* 0x040fe2000f8410ff */
[----:B------:R-:W3:Y:S03]  /*4e60*/  LDL R252, [R1+0x408] ;  /* 0x0004080001fc7983 */ /* 0x000ee60000100800 */
[----:B------:R-:W-:Y:S01]  /*4e70*/  LEA.HI.X R11, R11, UR45, R244, 0x2, P2 ;  /* 0x0000002d0b0b7c11 */ /* 0x000fe200090f14f4 */
[----:B------:R-:W-:Y:S01]  /*4e80*/  IMAD.MOV.U32 R244, RZ, RZ, R5 ;  /* 0x000000fffff47224 */ /* 0x000fe200078e0005 */
[----:B------:R-:W-:Y:S01]  /*4e90*/  IADD3 R2, P2, PT, R4, R2, RZ ;  /* 0x0000000204027210 */ /* 0x000fe20007f5e0ff */
[----:B------:R-:W4:Y:S04]  /*4ea0*/  LDL R249, [R1+0x404] ;  /* 0x0004040001f97983 */ /* 0x000f280000100800 */
[----:B------:R1:W-:Y:S01]  /*4eb0*/  STG.E.128 desc[UR36][R8.64], R244 ;  /* 0x000000f408007986 */ /* 0x0003e2000c101d24 */
[----:B------:R-:W-:-:S03]  /*4ec0*/  IMAD.X R248, R250, 0x1, R248, P2 ;  /* 0x00000001faf87824 */ /* 0x000fc600010e06f8 */
[----:B0-----:R0:W5:Y:S04]  /*4ed0*/  LDL.LU R5, [R1+0x798] ;  /* 0x0007980001057983 */ /* 0x0011680000300800 */
[----:B------:R0:W5:Y:S04]  /*4ee0*/  LDL.LU R4, [R1+0x794] ;  /* 0x0007940001047983 */ /* 0x0001680000300800 */
[----:B------:R-:W2:Y:S01]  /*4ef0*/  LDL R250, [R1+0x400] ;  /* 0x0004000001fa7983 */ /* 0x000ea20000100800 */
[----:B-1----:R-:W-:Y:S01]  /*4f00*/  IMAD.U32 R8, RZ, RZ, UR34 ;  /* 0x00000022ff087e24 */ /* 0x002fe2000f8e00ff */
[----:B------:R-:W-:-:S02]  /*4f10*/  MOV R9, UR35 ;  /* 0x0000002300097c02 */ /* 0x000fc40008000f00 */
[----:B------:R-:W2:Y:S04]  /*4f20*/  LDG.E.128 R244, desc[UR36][R10.64] ;  /* 0x000000240af47981 */ /* 0x000ea8000c1e1d00 */
[----:B------:R-:W3:Y:S01]  /*4f30*/  LDG.E.128 R8, desc[UR36][R8.64+0x40] ;  /* 0x0000402408087981 */ /* 0x000ee2000c1e1d00 */
[----:B--2---:R-:W-:Y:S01]  /*4f40*/  FADD.FTZ R244, R250, R244 ;  /* 0x000000f4faf47221 */ /* 0x004fe20000010000 */
[----:B----4-:R-:W-:Y:S01]  /*4f50*/  FADD.FTZ R245, R249, R245 ;  /* 0x000000f5f9f57221 */ /* 0x010fe20000010000 */
[----:B---3--:R-:W-:Y:S01]  /*4f60*/  FADD.FTZ R246, R252, R246 ;  /* 0x000000f6fcf67221 */ /* 0x008fe20000010000 */
        /* <DEDUP_REMOVED lines=8> */
.L_x_2013:
[----:B------:R-:W-:Y:S05]  /*4ff0*/  BSYNC.RECONVERGENT B2 ;  /* 0x0000000000027941 */ /* 0x000fea0003800200 */
.L_x_2012:
[----:B------:R-:W-:Y:S04]  /*5000*/  BSSY.RECONVERGENT B2, `(.L_x_2014) ;  /* 0x000002b000027945 */ /* 0x000fe80003800200 */
[----:B------:R-:W-:Y:S05]  /*5010*/  @P1 BRA `(.L_x_2015) ;  /* 0x0000000000a41947 */ /* 0x000fea0003800000 */
[----:B------:R-:W2:Y:S01]  /*5020*/  S2UR UR44, SR_CTAID.X ;  /* 0x00000000002c79c3 */ /* 0x000ea20000002500 */
[----:B------:R-:W2:Y:S01]  /*5030*/  LDCU UR35, c[0x0][0x3f8] ;  /* 0x00007f00ff2377ac */ /* 0x000ea20008000800 */
[----:B0-----:R-:W3:Y:S04]  /*5040*/  LDL R252, [R1+0x3f8] ;  /* 0x0003f80001fc7983 */ /* 0x001ee80000100800 */
[----:B------:R-:W4:Y:S01]  /*5050*/  LDL R251, [R1+0x3fc] ;  /* 0x0003fc0001fb7983 */ /* 0x000f220000100800 */
[----:B------:R-:W-:Y:S01]  /*5060*/  IMAD.IADD R2, R3, 0x1, R0 ;  /* 0x0000000103027824 */ /* 0x000fe200078e0200 */
[----:B------:R-:W0:Y:S01]  /*5070*/  S2UR UR34, SR_CTAID.Y ;  /* 0x00000000002279c3 */ /* 0x000e220000002600 */
[C---:B------:R-:W-:Y:S02]  /*5080*/  IMAD R15, R0.reuse, UR33, RZ ;  /* 0x00000021000f7c24 */ /* 0x040fe4000f8e02ff */
[----:B------:R-:W-:-:S05]  /*5090*/  IMAD R2, R0, 0x4, R2 ;  /* 0x0000000400027824 */ /* 0x000fca00078e0202 */
[----:B------:R-:W-:-:S04]  /*50a0*/  SHF.L.U32 R248, R2, 0x2, RZ ;  /* 0x0000000202f87819 */ /* 0x000fc800000006ff */
[----:B------:R-:W-:Y:S02]  /*50b0*/  SHF.R.S32.HI R249, RZ, 0x1f, R248 ;  /* 0x0000001ffff97819 */ /* 0x000fe400000114f8 */
[----:B------:R-:W-:Y:S01]  /*50c0*/  IADD3 R2, P2, PT, R15, R248, RZ ;  /* 0x000000f80f027210 */ /* 0x000fe20007f5e0ff */
[----:B--2---:R-:W-:-:S03]  /*50d0*/  UIMAD UR45, UR39, UR35, UR44 ;  /* 0x00000023272d72a4 */ /* 0x004fc6000f8e022c */
[----:B------:R-:W-:Y:S01]  /*50e0*/  LEA.HI.X.SX32 R15, R15, R249, 0x1, P2 ;  /* 0x000000f90f0f7211 */ /* 0x000fe200010f0eff */
[----:B------:R-:W-:Y:S02]  /*50f0*/  USHF.L.U32 UR45, UR45, 0x8, URZ ;  /* 0x000000082d2d7899 */ /* 0x000fe400080006ff */
[----:B0-----:R-:W-:Y:S01]  /*5100*/  UIMAD UR44, UR34, UR35, UR44 ;  /* 0x00000023222c72a4 */ /* 0x001fe2000f8e022c */
[----:B------:R-:W0:Y:S02]  /*5110*/  LDCU.64 UR34, c[0x0][0x450] ;  /* 0x00008a00ff2277ac */ /* 0x000e240008000a00 */
[----:B0-----:R-:W-:-:S06]  /*5120*/  UIMAD.WIDE UR34, UR45, 0x4, UR34 ;  /* 0x000000042d2278a5 */ /* 0x001fcc000f8e0222 */
[----:B------:R-:W-:Y:S01]  /*5130*/  IMAD.U32 R12, RZ, RZ, UR34 ;  /* 0x00000022ff0c7e24 */ /* 0x000fe2000f8e00ff */
[----:B------:R-:W-:-:S04]  /*5140*/  MOV R13, UR35 ;  /* 0x00000023000d7c02 */ /* 0x000fc80008000f00 */
[----:B------:R-:W0:Y:S02]  /*5150*/  LDCU.64 UR34, c[0x0][0x3b8] ;  /* 0x00007700ff2277ac */ /* 0x000e240008000a00 */
[----:B0-----:R-:W-:-:S04]  /*5160*/  LEA R14, P2, R2, UR34, 0x2 ;  /* 0x00000022020e7c11 */ /* 0x001fc8000f8410ff */
[----:B------:R-:W-:Y:S01]  /*5170*/  LEA.HI.X R15, R2, UR35, R15, 0x2, P2 ;  /* 0x00000023020f7c11 */ /* 0x000fe200090f140f */
[----:B------:R-:W-:-:S04]  /*5180*/  IMAD R2, R0, UR44, RZ ;  /* 0x0000002c00027c24 */ /* 0x000fc8000f8e02ff */
[----:B------:R-:W-:Y:S01]  /*5190*/  IMAD.SHL.U32 R250, R2, 0x100, RZ ;  /* 0x0000010002fa7824 */ /* 0x000fe200078e00ff */
[----:B-1----:R-:W3:Y:S04]  /*51a0*/  LDG.E.128 R244, desc[UR36][R14.64] ;  /* 0x000000240ef47981 */ /* 0x002ee8000c1e1d00 */
[----:B------:R-:W-:-:S04]  /*51b0*/  IADD3 R2, P2, PT, R250, R248, RZ ;  /* 0x000000f8fa027210 */ /* 0x000fc80007f5e0ff */
[----:B------:R-:W-:Y:S02]  /*51c0*/  LEA.HI.X.SX32 R248, R250, R249, 0x1, P2 ;  /* 0x000000f9faf87211 */ /* 0x000fe400010f0eff */
[----:B------:R-:W2:Y:S04]  /*51d0*/  LDL R250, [R1+0x3f0] ;  /* 0x0003f00001fa7983 */ /* 0x000ea80000100800 */
[----:B------:R-:W2:Y:S04]  /*51e0*/  LDG.E.128 R12, desc[UR36][R12.64+0x50] ;  /* 0x000050240c0c7981 */ /* 0x000ea8000c1e1d00 */
[----:B------:R-:W2:Y:S01]  /*51f0*/  LDL R249, [R1+0x3f4] ;  /* 0x0003f40001f97983 */ /* 0x000ea20000100800 */
[----:B---3--:R-:W-:Y:S01]  /*5200*/  FADD.FTZ R246, R252, R246 ;  /* 0x000000f6fcf67221 */ /* 0x008fe20000010000 */
[----:B----4-:R-:W-:Y:S01]  /*5210*/  FADD.FTZ R247, R251, R247 ;  /* 0x000000f7fbf77221 */ /* 0x010fe20000010000 */
[----:B--2---:R-:W-:-:S04]  /*5220*/  FADD.FTZ R244, R250, R244 ;  /* 0x000000f4faf47221 */ /* 0x004fc80000010000 */
[----:B------:R-:W-:Y:S01]  /*5230*/  FMUL.FTZ R12, R244, R12 ;  /* 0x0000000cf40c7220 */ /* 0x000fe20000410000 */
[----:B------:R-:W-:Y:S01]  /*5240*/  LEA R244, P2, R2, UR34, 0x2 ;  /* 0x0000002202f47c11 */ /* 0x000fe2000f8410ff */
[----:B------:R-:W-:Y:S01]  /*5250*/  FADD.FTZ R245, R249, R245 ;  /* 0x000000f5f9f57221 */ /* 0x000fe20000010000 */
[----:B------:R-:W-:Y:S01]  /*5260*/  FMUL.FTZ R14, R246, R14 ;  /* 0x0000000ef60e7220 */ /* 0x000fe20000410000 */
[----:B------:R-:W-:Y:S02]  /*5270*/  FMUL.FTZ R15, R247, R15 ;  /* 0x0000000ff70f7220 */ /* 0x000fe40000410000 */
[----:B------:R-:W-:Y:S01]  /*5280*/  FMUL.FTZ R13, R245, R13 ;  /* 0x0000000df50d7220 */ /* 0x000fe20000410000 */
[----:B------:R-:W-:-:S05]  /*5290*/  LEA.HI.X R245, R2, UR35, R248, 0x2, P2 ;  /* 0x0000002302f57c11 */ /* 0x000fca00090f14f8 */
[----:B------:R2:W-:Y:S02]  /*52a0*/  STG.E.128 desc[UR36][R244.64], R12 ;  /* 0x0000000cf4007986 */ /* 0x0005e4000c101d24 */
.L_x_2015:
[----:B------:R-:W-:Y:S05]  /*52b0*/  BSYNC.RECONVERGENT B2 ;  /* 0x0000000000027941 */ /* 0x000fea0003800200 */
.L_x_2014:
[----:B------:R-:W-:Y:S04]  /*52c0*/  BSSY.RECONVERGENT B2, `(.L_x_2016) ;  /* 0x000002c000027945 */ /* 0x000fe80003800200 */
[----:B------:R-:W-:Y:S05]  /*52d0*/  @P1 BRA `(.L_x_2017) ;  /* 0x0000000000a81947 */ /* 0x000fea0003800000 */
[----:B------:R-:W3:Y:S01]  /*52e0*/  S2UR UR44, SR_CTAID.X ;  /* 0x00000000002c79c3 */ /* 0x000ee20000002500 */
[----:B------:R-:W3:Y:S01]  /*52f0*/  LDCU UR35, c[0x0][0x3f8] ;  /* 0x00007f00ff2377ac */ /* 0x000ee20008000800 */
[----:B0-----:R-:W4:Y:S04]  /*5300*/  LDL R252, [R1+0x3e4] ;  /* 0x0003e40001fc7983 */ /* 0x001f280000100800 */
[----:B------:R-:W4:Y:S02]  /*5310*/  LDL R251, [R1+0x3e8] ;  /* 0x0003e80001fb7983 */ /* 0x000f240000100800 */
[----:B------:R-:W0:Y:S02]  /*5320*/  S2UR UR34, SR_CTAID.Y ;  /* 0x00000000002279c3 */ /* 0x000e240000002600 */
[----:B------:R-:W4:Y:S01]  /*5330*/  LDL R250, [R1+0x3ec] ;  /* 0x0003ec0001fa7983 */ /* 0x000f220000100800 */
[----:B------:R-:W-:-:S02]  /*5340*/  IMAD.IADD R2, R3, 0x1, R0 ;  /* 0x0000000103027824 */ /* 0x000fc400078e0200 */
[----:B------:R-:W-:-:S03]  /*5350*/  IMAD R18, R0, UR33, RZ ;  /* 0x0000002100127c24 */ /* 0x000fc6000f8e02ff */
[----:B------:R-:W-:-:S04]  /*5360*/  LEA R2, R0, R2, 0x2 ;  /* 0x0000000200027211 */ /* 0x000fc800078e10ff */
[----:B------:R-:W-:Y:S01]  /*5370*/  IADD3 R2, PT, PT, R2, R0, RZ ;  /* 0x0000000002027210 */ /* 0x000fe20007ffe0ff */
[----:B---3--:R-:W-:-:S04]  /*5380*/  UIMAD UR45, UR39, UR35, UR44 ;  /* 0x00000023272d72a4 */ /* 0x008fc8000f8e022c */
[----:B------:R-:W-:Y:S01]  /*5390*/  IMAD.SHL.U32 R2, R2, 0x4, RZ ;  /* 0x0000000402027824 */ /* 0x000fe200078e00ff */
[----:B------:R-:W-:-:S04]  /*53a0*/  USHF.L.U32 UR45, UR45, 0x8, URZ ;  /* 0x000000082d2d7899 */ /* 0x000fc800080006ff */
[----:B------:R-:W-:Y:S01]  /*53b0*/  SHF.R.S32.HI R249, RZ, 0x1f, R2 ;  /* 0x0000001ffff97819 */ /* 0x000fe20000011402 */
[----:B0-----:R-:W-:Y:S01]  /*53c0*/  UIMAD UR44, UR34, UR35, UR44 ;  /* 0x00000023222c72a4 */ /* 0x001fe2000f8e022c */
[C---:B------:R-:W-:Y:S01]  /*53d0*/  IADD3 R19, P2, PT, R18.reuse, R2, RZ ;  /* 0x0000000212137210 */ /* 0x040fe20007f5e0ff */
[----:B------:R-:W0:Y:S03]  /*53e0*/  LDCU.64 UR34, c[0x0][0x450] ;  /* 0x00008a00ff2277ac */ /* 0x000e260008000a00 */
[----:B-12---:R-:W-:Y:S01]  /*53f0*/  LEA.HI.X.SX32 R244, R18, R249, 0x1, P2 ;  /* 0x000000f912f47211 */ /* 0x006fe200010f0eff */
[----:B0-----:R-:W-:-:S06]  /*5400*/  UIMAD.WIDE UR34, UR45, 0x4, UR34 ;  /* 0x000000042d2278a5 */ /* 0x001fcc000f8e0222 */
[----:B------:R-:W-:Y:S02]  /*5410*/  IMAD.U32 R16, RZ, RZ, UR34 ;  /* 0x00000022ff107e24 */ /* 0x000fe4000f8e00ff */
[----:B------:R-:W-:-:S03]  /*5420*/  IMAD.U32 R17, RZ, RZ, UR35 ;  /* 0x00000023ff117e24 */ /* 0x000fc6000f8e00ff */
[----:B------:R-:W0:Y:S01]  /*5430*/  LDCU.64 UR34, c[0x0][0x3b8] ;  /* 0x00007700ff2277ac */ /* 0x000e220008000a00 */
[----:B------:R-:W-:-:S04]  /*5440*/  IMAD R248, R0, UR44, RZ ;  /* 0x0000002c00f87c24 */ /* 0x000fc8000f8e02ff */
[----:B------:R-:W-:Y:S01]  /*5450*/  IMAD.SHL.U32 R248, R248, 0x100, RZ ;  /* 0x00000100f8f87824 */ /* 0x000fe200078e00ff */
[----:B0-----:R-:W-:-:S04]  /*5460*/  LEA R18, P2, R19, UR34, 0x2 ;  /* 0x0000002213127c11 */ /* 0x001fc8000f8410ff */
[----:B------:R-:W-:Y:S02]  /*5470*/  LEA.HI.X R19, R19, UR35, R244, 0x2, P2 ;  /* 0x0000002313137c11 */ /* 0x000fe400090f14f4 */
[----:B------:R-:W-:-:S03]  /*5480*/  IADD3 R2, P2, PT, R248, R2, RZ ;  /* 0x00000002f8027210 */ /* 0x000fc60007f5e0ff */
[----:B------:R-:W4:Y:S01]  /*5490*/  LDG.E.128 R244, desc[UR36][R18.64] ;  /* 0x0000002412f47981 */ /* 0x000f22000c1e1d00 */
[----:B------:R-:W-:-:S03]  /*54a0*/  LEA.HI.X.SX32 R249, R248, R249, 0x1, P2 ;  /* 0x000000f9f8f97211 */ /* 0x000fc600010f0eff */
[----:B------:R-:W2:Y:S04]  /*54b0*/  LDL R248, [R1+0x3e0] ;  /* 0x0003e00001f87983 */ /* 0x000ea80000100800 */
[----:B------:R-:W3:Y:S01]  /*54c0*/  LDG.E.128 R16, desc[UR36][R16.64+0x60] ;  /* 0x0000602410107981 */ /* 0x000ee2000c1e1d00 */
[----:B----4-:R-:W-:Y:S01]  /*54d0*/  FADD.FTZ R245, R252, R245 ;  /* 0x000000f5fcf57221 */ /* 0x010fe20000010000 */
[----:B--2---:R-:W-:Y:S01]  /*54e0*/  FADD.FTZ R244, R248, R244 ;  /* 0x000000f4f8f47221 */ /* 0x004fe20000010000 */
[----:B------:R-:W-:Y:S01]  /*54f0*/  FADD.FTZ R246, R251, R246 ;  /* 0x000000f6fbf67221 */ /* 0x000fe20000010000 */
[----:B------:R-:W-:Y:S02]  /*5500*/  FADD.FTZ R247, R250, R247 ;  /* 0x000000f7faf77221 */ /* 0x000fe40000010000 */
[----:B---3--:R-:W-:Y:S01]  /*5510*/  FMUL.FTZ R16, R244, R16 ;  /* 0x00000010f4107220 */ /* 0x008fe20000410000 */
[----:B------:R-:W-:Y:S01]  /*5520*/  LEA R244, P2, R2, UR34, 0x2 ;  /* 0x0000002202f47c11 */ /* 0x000fe2000f8410ff */
[----:B------:R-:W-:Y:S01]  /*5530*/  FMUL.FTZ R17, R245, R17 ;  /* 0x00000011f5117220 */ /* 0x000fe20000410000 */
[----:B------:R-:W-:Y:S01]  /*5540*/  FMUL.FTZ R18, R246, R18 ;  /* 0x00000012f6127220 */ /* 0x000fe20000410000 */
[----:B------:R-:W-:Y:S01]  /*5550*/  FMUL.FTZ R19, R247, R19 ;  /* 0x00000013f7137220 */ /* 0x000fe20000410000 */
[----:B------:R-:W-:-:S05]  /*5560*/  LEA.HI.X R245, R2, UR35, R249, 0x2, P2 ;  /* 0x0000002302f57c11 */ /* 0x000fca00090f14f9 */
[----:B------:R3:W-:Y:S04]  /*5570*/  STG.E.128 desc[UR36][R244.64], R16 ;  /* 0x00000010f4007986 */ /* 0x0007e8000c101d24 */
.L_x_2017:
[----:B------:R-:W-:Y:S05]  /*5580*/  BSYNC.RECONVERGENT B2 ;  /* 0x0000000000027941 */ /* 0x000fea0003800200 */
.L_x_2016:
[----:B------:R-:W-:Y:S04]  /*5590*/  BSSY.RECONVERGENT B2, `(.L_x_2018) ;  /* 0x0000055000027945 */ /* 0x000fe80003800200 */
[----:B------:R-:W-:Y:S05]  /*55a0*/  @P1 BRA `(.L_x_2019) ;  /* 0x00000004004c1947 */ /* 0x000fea0003800000 */
[----:B------:R-:W4:Y:S01]  /*55b0*/  S2UR UR44, SR_CTAID.X ;  /* 0x00000000002c79c3 */ /* 0x000f220000002500 */
[----:B------:R-:W4:Y:S01]  /*55c0*/  LDCU UR35, c[0x0][0x3f8] ;  /* 0x00007f00ff2377ac */ /* 0x000f220008000800 */
[----:B------:R1:W-:Y:S06]  /*55d0*/  STL [R1+0x79c], R6 ;  /* 0x00079c0601007387 */ /* 0x0003ec0000100800 */
[----:B------:R-:W2:Y:S01]  /*55e0*/  S2UR UR34, SR_CTAID.Y ;  /* 0x00000000002279c3 */ /* 0x000ea20000002600 */
[----:B------:R-:W-:Y:S01]  /*55f0*/  IADD3 R20, PT, PT, R3, R0, RZ ;  /* 0x0000000003147210 */ /* 0x000fe20007ffe0ff */
[----:B0-----:R-:W-:Y:S01]  /*5600*/  IMAD R248, R0, UR33, RZ ;  /* 0x0000002100f87c24 */ /* 0x001fe2000f8e02ff */
[----:B-1----:R-:W3:Y:S01]  /*5610*/  LDL R6, [R1+0x3c8] ;  /* 0x0003c80001067983 */ /* 0x002ee20000100800 */
[----:B----4-:R-:W-:-:S02]  /*5620*/  UIMAD UR45, UR39, UR35, UR44 ;  /* 0x00000023272d72a4 */ /* 0x010fc4000f8e022c */
[C---:B------:R-:W-:Y:S01]  /*5630*/  IMAD R20, R0.reuse, 0x4, R20 ;  /* 0x0000000400147824 */ /* 0x040fe200078e0214 */
[----:B------:R-:W-:Y:S01]  /*5640*/  SHF.R.S32.HI R249, RZ, 0x1f, R248 ;  /* 0x0000001ffff97819 */ /* 0x000fe200000114f8 */
[----:B-----5:R0:W-:Y:S01]  /*5650*/  STL [R1+0x798], R5 ;  /* 0x0007980501007387 */ /* 0x0201e20000100800 */
[----:B--2---:R-:W-:Y:S02]  /*5660*/  UIMAD UR44, UR34, UR35, UR44 ;  /* 0x00000023222c72a4 */ /* 0x004fe4000f8e022c */
[----:B------:R-:W-:Y:S01]  /*5670*/  USHF.L.U32 UR45, UR45, 0x8, URZ ;  /* 0x000000082d2d7899 */ /* 0x000fe200080006ff */
[C---:B------:R-:W-:Y:S01]  /*5680*/  IMAD R20, R0.reuse, 0x2, R20 ;  /* 0x0000000200147824 */ /* 0x040fe200078e0214 */
[----:B------:R-:W1:Y:S01]  /*5690*/  LDCU.64 UR34, c[0x0][0x450] ;  /* 0x00008a00ff2277ac */ /* 0x000e620008000a00 */
[----:B0-----:R-:W2:Y:S01]  /*56a0*/  LDL R5, [R1+0x3cc] ;  /* 0x0003cc0001057983 */ /* 0x001ea20000100800 */
[----:B------:R-:W-:Y:S02]  /*56b0*/  IMAD R2, R0, UR44, RZ ;  /* 0x0000002c00027c24 */ /* 0x000fe4000f8e02ff */
[----:B------:R-:W-:Y:S01]  /*56c0*/  SHF.L.U32 R250, R20, 0x2, RZ ;  /* 0x0000000214fa7819 */ /* 0x000fe200000006ff */
[----:B------:R-:W4:Y:S01]  /*56d0*/  LDL R252, [R1+0x3d4] ;  /* 0x0003d40001fc7983 */ /* 0x000f220000100800 */
[----:B-1----:R-:W-:-:S02]  /*56e0*/  UIMAD.WIDE UR34, UR45, 0x4, UR34 ;  /* 0x000000042d2278a5 */ /* 0x002fc4000f8e0222 */
[----:B------:R-:W-:Y:S01]  /*56f0*/  SHF.R.S32.HI R251, RZ, 0x1f, R250 ;  /* 0x0000001ffffb7819 */ /* 0x000fe200000114fa */
[----:B------:R-:W0:Y:S01]  /*5700*/  LDCU.64 UR44, c[0x0][0x3b8] ;  /* 0x00007700ff2c77ac */ /* 0x000e220008000a00 */
[----:B------:R-:W-:Y:S01]  /*5710*/  IADD3 R20, P2, PT, R248, R250, RZ ;  /* 0x000000faf8147210 */ /* 0x000fe20007f5e0ff */
[----:B------:R1:W-:Y:S04]  /*5720*/  STL [R1+0x794], R4 ;  /* 0x0007940401007387 */ /* 0x0003e80000100800 */
[----:B------:R-:W-:Y:S01]  /*5730*/  IMAD.X R21, R249, 0x1, R251, P2 ;  /* 0x00000001f9157824 */ /* 0x000fe200010e06fb */
[----:B-1----:R-:W2:Y:S01]  /*5740*/  LDL R4, [R1+0x3d0] ;  /* 0x0003d00001047983 */ /* 0x002ea20000100800 */
[----:B0-----:R-:W-:-:S04]  /*5750*/  LEA R22, P2, R20, UR44, 0x2 ;  /* 0x0000002c14167c11 */ /* 0x001fc8000f8410ff */
[----:B------:R-:W-:Y:S01]  /*5760*/  LEA.HI.X R23, R20, UR45, R21, 0x2, P2 ;  /* 0x0000002d14177c11 */ /* 0x000fe200090f1415 */
[----:B------:R-:W-:Y:S01]  /*5770*/  IMAD.U32 R20, RZ, RZ, UR34 ;  /* 0x00000022ff147e24 */ /* 0x000fe2000f8e00ff */
[----:B------:R-:W-:-:S03]  /*5780*/  MOV R21, UR35 ;  /* 0x0000002300157c02 */ /* 0x000fc60008000f00 */
[----:B---3--:R-:W3:Y:S04]  /*5790*/  LDG.E.128 R244, desc[UR36][R22.64] ;  /* 0x0000002416f47981 */ /* 0x008ee8000c1e1d00 */
[----:B------:R-:W4:Y:S01]  /*57a0*/  LDG.E.128 R20, desc[UR36][R20.64+0x70] ;  /* 0x0000702414147981 */ /* 0x000f22000c1e1d00 */
[----:B---3--:R-:W-:Y:S01]  /*57b0*/  FADD.FTZ R244, R6, R244 ;  /* 0x000000f406f47221 */ /* 0x008fe20000010000 */
[----:B--2---:R-:W-:Y:S01]  /*57c0*/  FADD.FTZ R246, R4, R246 ;  /* 0x000000f604f67221 */ /* 0x004fe20000010000 */
[----:B------:R-:W-:Y:S01]  /*57d0*/  FADD.FTZ R245, R5, R245 ;  /* 0x000000f505f57221 */ /* 0x000fe20000010000 */
[----:B------:R0:W5:Y:S04]  /*57e0*/  LDL.LU R6, [R1+0x79c] ;  /* 0x00079c0001067983 */ /* 0x0001680000300800 */
[----:B------:R0:W5:Y:S01]  /*57f0*/  LDL.LU R5, [R1+0x798] ;  /* 0x0007980001057983 */ /* 0x0001620000300800 */
[----:B----4-:R-:W-:Y:S01]  /*5800*/  FMUL.FTZ R4, R244, R20 ;  /* 0x00000014f4047220 */ /* 0x010fe20000410000 */
[----:B------:R-:W-:Y:S01]  /*5810*/  FADD.FTZ R20, R252, R247 ;  /* 0x000000f7fc147221 */ /* 0x000fe20000010000 */
[----:B------:R-:W-:-:S02]  /*5820*/  IMAD.SHL.U32 R252, R2, 0x100, RZ ;  /* 0x0000010002fc7824 */ /* 0x000fc400078e00ff */
[----:B------:R-:W-:Y:S01]  /*5830*/  FMUL.FTZ R245, R245, R21 ;  /* 0x00000015f5f57220 */ /* 0x000fe20000410000 */
[----:B------:R-:W-:Y:S02]  /*5840*/  IMAD R2, R0, 0x8, R3 ;  /* 0x0000000800027824 */ /* 0x000fe400078e0203 */
[----:B------:R-:W-:Y:S01]  /*5850*/  FMUL.FTZ R246, R246, R22 ;  /* 0x00000016f6f67220 */ /* 0x000fe20000410000 */
[----:B------:R-:W-:Y:S01]  /*5860*/  FMUL.FTZ R247, R20, R23 ;  /* 0x0000001714f77220 */ /* 0x000fe20000410000 */
[----:B------:R-:W-:Y:S01]  /*5870*/  IADD3 R21, P2, PT, R252, R250, RZ ;  /* 0x000000fafc157210 */ /* 0x000fe20007f5e0ff */
[----:B------:R1:W-:Y:S01]  /*5880*/  STL [R1], R4 ;  /* 0x0000000401007387 */ /* 0x0003e20000100800 */
[----:B------:R-:W-:Y:S02]  /*5890*/  SHF.R.S32.HI R250, RZ, 0x1f, R252 ;  /* 0x0000001ffffa7819 */ /* 0x000fe400000114fc */
[----:B------:R-:W-:Y:S01]  /*58a0*/  SHF.L.U32 R2, R2, 0x2, RZ ;  /* 0x0000000202027819 */ /* 0x000fe200000006ff */
[----:B------:R-:W-:Y:S02]  /*58b0*/  STL [R1+0x4], R245 ;  /* 0x000004f501007387 */ /* 0x000fe40000100800 */
[----:B------:R-:W-:Y:S01]  /*58c0*/  IMAD.X R22, R250, 0x1, R251, P2 ;  /* 0x00000001fa167824 */ /* 0x000fe200010e06fb */
[C---:B------:R-:W-:Y:S01]  /*58d0*/  LEA R20, P2, R21.reuse, UR44, 0x2 ;  /* 0x0000002c15147c11 */ /* 0x040fe2000f8410ff */
[----:B------:R-:W-:Y:S03]  /*58e0*/  STL [R1+0x8], R246 ;  /* 0x000008f601007387 */ /* 0x000fe60000100800 */
[----:B------:R-:W-:Y:S01]  /*58f0*/  LEA.HI.X R21, R21, UR45, R22, 0x2, P2 ;  /* 0x0000002d15157c11 */ /* 0x000fe200090f1416 */
[----:B------:R-:W-:Y:S01]  /*5900*/  STL [R1+0xc], R247 ;  /* 0x00000cf701007387 */ /* 0x000fe20000100800 */
[----:B------:R-:W-:-:S02]  /*5910*/  IADD3 R23, P2, PT, R248, R2, RZ ;  /* 0x00000002f8177210 */ /* 0x000fc40007f5e0ff */
[----:B------:R-:W-:Y:S01]  /*5920*/  SHF.R.S32.HI R248, RZ, 0x1f, R2 ;  /* 0x0000001ffff87819 */ /* 0x000fe20000011402 */
[----:B------:R-:W2:Y:S04]  /*5930*/  LDL R251, [R1+0x3c4] ;  /* 0x0003c40001fb7983 */ /* 0x000ea80000100800 */
[----:B------:R-:W-:Y:S01]  /*5940*/  IMAD.X R244, R249, 0x1, R248, P2 ;  /* 0x00000001f9f47824 */ /* 0x000fe200010e06f8 */
[C---:B------:R-:W-:Y:S01]  /*5950*/  LEA R22, P2, R23.reuse, UR44, 0x2 ;  /* 0x0000002c17167c11 */ /* 0x040fe2000f8410ff */
[----:B------:R-:W3:Y:S03]  /*5960*/  LDL R249, [R1+0x3c0] ;  /* 0x0003c00001f97983 */ /* 0x000ee60000100800 */
[----:B------:R-:W-:-:S02]  /*5970*/  LEA.HI.X R23, R23, UR45, R244, 0x2, P2 ;  /* 0x0000002d17177c11 */ /* 0x000fc400090f14f4 */
[----:B------:R-:W-:Y:S02]  /*5980*/  MOV R244, R4 ;  /* 0x0000000400f47202 */ /* 0x000fe40000000f00 */
[----:B------:R-:W-:Y:S01]  /*5990*/  IADD3 R2, P2, PT, R252, R2, RZ ;  /* 0x00000002fc027210 */ /* 0x000fe20007f5e0ff */
[----:B-1----:R0:W5:Y:S04]  /*59a0*/  LDL.LU R4, [R1+0x794] ;  /* 0x0007940001047983 */ /* 0x0021680000300800 */
[----:B------:R1:W-:Y:S01]  /*59b0*/  STG.E.128 desc[UR36][R20.64], R244 ;  /* 0x000000f414007986 */ /* 0x0003e2000c101d24 */
[----:B------:R-:W-:-:S03]  /*59c0*/  IADD3.X R248, PT, PT, R250, R248, RZ, P2, !PT ;  /* 0x000000f8faf87210 */ /* 0x000fc600017fe4ff */
[----:B------:R-:W4:Y:S04]  /*59d0*/  LDL R250, [R1+0x3b8] ;  /* 0x0003b80001fa7983 */ /* 0x000f280000100800 */
[----:B------:R-:W2:Y:S01]  /*59e0*/  LDL R252, [R1+0x3bc] ;  /* 0x0003bc0001fc7983 */ /* 0x000ea20000100800 */
[----:B-1----:R-:W-:-:S03]  /*59f0*/  IMAD.U32 R20, RZ, RZ, UR34 ;  /* 0x00000022ff147e24 */ /* 0x002fc6000f8e00ff */
[----:B------:R-:W4:Y:S01]  /*5a00*/  LDG.E.128 R244, desc[UR36][R22.64] ;  /* 0x0000002416f47981 */ /* 0x000f22000c1e1d00 */
[----:B------:R-:W-:-:S06]  /*5a10*/  IMAD.U32 R21, RZ, RZ, UR35 ;  /* 0x00000023ff157e24 */ /* 0x000fcc000f8e00ff */
[----:B------:R-:W3:Y:S01]  /*5a20*/  LDG.E.128 R20, desc[UR36][R20.64+0x80] ;  /* 0x0000802414147981 */ /* 0x000ee2000c1e1d00 */
[----:B----4-:R-:W-:Y:S01]  /*5a30*/  FADD.FTZ R244, R250, R244 ;  /* 0x000000f4faf47221 */ /* 0x010fe20000010000 */
[----:B--2---:R-:W-:Y:S01]  /*5a40*/  FADD.FTZ R245, R252, R245 ;  /* 0x000000f5fcf57221 */ /* 0x004fe20000010000 */
        /* <DEDUP_REMOVED lines=9> */
.L_x_2019:
[----:B------:R-:W-:Y:S05]  /*5ae0*/  BSYNC.RECONVERGENT B2 ;  /* 0x0000000000027941 */ /* 0x000fea0003800200 */
.L_x_2018:
[----:B------:R-:W-:Y:S04]  /*5af0*/  BSSY.RECONVERGENT B2, `(.L_x_2020) ;  /* 0x000002d000027945 */ /* 0x000fe80003800200 */
[----:B------:R-:W-:Y:S05]  /*5b00*/  @P1 BRA `(.L_x_2021) ;  /* 0x0000000000ac1947 */ /* 0x000fea0003800000 */
[----:B------:R-:W4:Y:S01]  /*5b10*/  S2UR UR44, SR_CTAID.X ;  /* 0x00000000002c79c3 */ /* 0x000f220000002500 */
[----:B------:R-:W4:Y:S01]  /*5b20*/  LDCU UR35, c[0x0][0x3f8] ;  /* 0x00007f00ff2377ac */ /* 0x000f220008000800 */
[----:B0-----:R-:W2:Y:S04]  /*5b30*/  LDL R252, [R1+0x3b0] ;  /* 0x0003b00001fc7983 */ /* 0x001ea80000100800 */
[----:B------:R-:W2:Y:S01]  /*5b40*/  LDL R251, [R1+0x3b4] ;  /* 0x0003b40001fb7983 */ /* 0x000ea20000100800 */
[----:B------:R-:W-:Y:S01]  /*5b50*/  IMAD.IADD R2, R3, 0x1, R0 ;  /* 0x0000000103027824 */ /* 0x000fe200078e0200 */
[----:B------:R-:W0:Y:S01]  /*5b60*/  S2UR UR34, SR_CTAID.Y ;  /* 0x00000000002279c3 */ /* 0x000e220000002600 */
[C---:B------:R-:W-:Y:S02]  /*5b70*/  IMAD R27, R0.reuse, UR33, RZ ;  /* 0x00000021001b7c24 */ /* 0x040fe4000f8e02ff */
[----:B------:R-:W-:-:S05]  /*5b80*/  IMAD R2, R0, 0x4, R2 ;  /* 0x0000000400027824 */ /* 0x000fca00078e0202 */
[----:B------:R-:W-:-:S04]  /*5b90*/  LEA R2, R0, R2, 0x1 ;  /* 0x0000000200027211 */ /* 0x000fc800078e08ff */
[----:B------:R-:W-:Y:S01]  /*5ba0*/  LEA R2, R0, R2, 0x1 ;  /* 0x0000000200027211 */ /* 0x000fe200078e08ff */
[----:B----4-:R-:W-:-:S04]  /*5bb0*/  UIMAD UR45, UR39, UR35, UR44 ;  /* 0x00000023272d72a4 */ /* 0x010fc8000f8e022c */
[----:B------:R-:W-:Y:S01]  /*5bc0*/  IMAD.SHL.U32 R248, R2, 0x4, RZ ;  /* 0x0000000402f87824 */ /* 0x000fe200078e00ff */
[----:B------:R-:W-:-:S04]  /*5bd0*/  USHF.L.U32 UR45, UR45, 0x8, URZ ;  /* 0x000000082d2d7899 */ /* 0x000fc800080006ff */
[----:B------:R-:W-:Y:S01]  /*5be0*/  SHF.R.S32.HI R249, RZ, 0x1f, R248 ;  /* 0x0000001ffff97819 */ /* 0x000fe200000114f8 */
[----:B0-----:R-:W-:Y:S01]  /*5bf0*/  UIMAD UR44, UR34, UR35, UR44 ;  /* 0x00000023222c72a4 */ /* 0x001fe2000f8e022c */
[C---:B------:R-:W-:Y:S01]  /*5c00*/  IADD3 R2, P2, PT, R27.reuse, R248, RZ ;  /* 0x000000f81b027210 */ /* 0x040fe20007f5e0ff */
[----:B------:R-:W0:Y:S03]  /*5c10*/  LDCU.64 UR34, c[0x0][0x450] ;  /* 0x00008a00ff2277ac */ /* 0x000e260008000a00 */
[----:B------:R-:W-:Y:S01]  /*5c20*/  LEA.HI.X.SX32 R27, R27, R249, 0x1, P2 ;  /* 0x000000f91b1b7211 */ /* 0x000fe200010f0eff */
[----:B0-----:R-:W-:-:S06]  /*5c30*/  UIMAD.WIDE UR34, UR45, 0x4, UR34 ;  /* 0x000000042d2278a5 */ /* 0x001fcc000f8e0222 */
[----:B------:R-:W-:Y:S02]  /*5c40*/  IMAD.U32 R24, RZ, RZ, UR34 ;  /* 0x00000022ff187e24 */ /* 0x000fe4000f8e00ff */
[----:B------:R-:W-:-:S03]  /*5c50*/  IMAD.U32 R25, RZ, RZ, UR35 ;  /* 0x00000023ff197e24 */ /* 0x000fc6000f8e00ff */
[----:B------:R-:W0:Y:S02]  /*5c60*/  LDCU.64 UR34, c[0x0][0x3b8] ;  /* 0x00007700ff2277ac */ /* 0x000e240008000a00 */
[----:B0-----:R-:W-:-:S04]  /*5c70*/  LEA R26, P2, R2, UR34, 0x2 ;  /* 0x00000022021a7c11 */ /* 0x001fc8000f8410ff */
[----:B------:R-:W-:Y:S01]  /*5c80*/  LEA.HI.X R27, R2, UR35, R27, 0x2, P2 ;  /* 0x00000023021b7c11 */ /* 0x000fe200090f141b */
[----:B------:R-:W-:-:S04]  /*5c90*/  IMAD R2, R0, UR44, RZ ;  /* 0x0000002c00027c24 */ /* 0x000fc8000f8e02ff */
[----:B------:R-:W-:Y:S01]  /*5ca0*/  IMAD.SHL.U32 R250, R2, 0x100, RZ ;  /* 0x0000010002fa7824 */ /* 0x000fe200078e00ff */
[----:B-123--:R-:W2:Y:S04]  /*5cb0*/  LDG.E.128 R244, desc[UR36][R26.64] ;  /* 0x000000241af47981 */ /* 0x00eea8000c1e1d00 */
[----:B------:R-:W-:-:S04]  /*5cc0*/  IADD3 R2, P2, PT, R250, R248, RZ ;  /* 0x000000f8fa027210 */ /* 0x000fc80007f5e0ff */
[----:B------:R-:W-:Y:S02]  /*5cd0*/  LEA.HI.X.SX32 R248, R250, R249, 0x1, P2 ;  /* 0x000000f9faf87211 */ /* 0x000fe400010f0eff */
[----:B------:R-:W3:Y:S04]  /*5ce0*/  LDL R250, [R1+0x3a8] ;  /* 0x0003a80001fa7983 */ /* 0x000ee80000100800 */
[----:B------:R-:W4:Y:S04]  /*5cf0*/  LDG.E.128 R24, desc[UR36][R24.64+0x90] ;  /* 0x0000902418187981 */ /* 0x000f28000c1e1d00 */
[----:B------:R-:W4:Y:S01]  /*5d00*/  LDL R249, [R1+0x3ac] ;  /* 0x0003ac0001f97983 */ /* 0x000f220000100800 */
[----:B--2---:R-:W-:Y:S01]  /*5d10*/  FADD.FTZ R246, R252, R246 ;  /* 0x000000f6fcf67221 */ /* 0x004fe20000010000 */
[----:B------:R-:W-:Y:S01]  /*5d20*/  FADD.FTZ R247, R251, R247 ;  /* 0x000000f7fbf77221 */ /* 0x000fe20000010000 */
[----:B---3--:R-:W-:-:S04]  /*5d30*/  FADD.FTZ R244, R250, R244 ;  /* 0x000000f4faf47221 */ /* 0x008fc80000010000 */
[----:B----4-:R-:W-:Y:S01]  /*5d40*/  FMUL.FTZ R24, R244, R24 ;  /* 0x00000018f4187220 */ /* 0x010fe20000410000 */
[----:B------:R-:W-:Y:S01]  /*5d50*/  LEA R244, P2, R2, UR34, 0x2 ;  /* 0x0000002202f47c11 */ /* 0x000fe2000f8410ff */
[----:B------:R-:W-:Y:S01]  /*5d60*/  FADD.FTZ R245, R249, R245 ;  /* 0x000000f5f9f57221 */ /* 0x000fe20000010000 */
[----:B------:R-:W-:Y:S01]  /*5d70*/  FMUL.FTZ R26, R246, R26 ;  /* 0x0000001af61a7220 */ /* 0x000fe20000410000 */
[----:B------:R-:W-:Y:S02]  /*5d80*/  FMUL.FTZ R27, R247, R27 ;  /* 0x0000001bf71b7220 */ /* 0x000fe40000410000 */
[----:B------:R-:W-:Y:S01]  /*5d90*/  FMUL.FTZ R25, R245, R25 ;  /* 0x00000019f5197220 */ /* 0x000fe20000410000 */
[----:B------:R-:W-:-:S05]  /*5da0*/  LEA.HI.X R245, R2, UR35, R248, 0x2, P2 ;  /* 0x0000002302f57c11 */ /* 0x000fca00090f14f8 */
[----:B------:R4:W-:Y:S02]  /*5db0*/  STG.E.128 desc[UR36][R244.64], R24 ;  /* 0x00000018f4007986 */ /* 0x0009e4000c101d24 */
.L_x_2021:
[----:B------:R-:W-:Y:S05]  /*5dc0*/  BSYNC.RECONVERGENT B2 ;  /* 0x0000000000027941 */ /* 0x000fea0003800200 */
.L_x_2020:
[----:B------:R-:W-:Y:S04]  /*5dd0*/  BSSY.RECONVERGENT B2, `(.L_x_2022) ;  /* 0x000002e000027945 */ /* 0x000fe80003800200 */
[----:B------:R-:W-:Y:S05]  /*5de0*/  @P1 BRA `(.L_x_2023) ;  /* 0x0000000000b01947 */ /* 0x000fea0003800000 */
[----:B------:R-:W1:Y:S01]  /*5df0*/  S2UR UR44, SR_CTAID.X ;  /* 0x00000000002c79c3 */ /* 0x000e620000002500 */
[----:B------:R-:W1:Y:S01]  /*5e00*/  LDCU UR35, c[0x0][0x3f8] ;  /* 0x00007f00ff2377ac */ /* 0x000e620008000800 */
[----:B0-----:R-:W2:Y:S04]  /*5e10*/  LDL R252, [R1+0x39c] ;  /* 0x00039c0001fc7983 */ /* 0x001ea80000100800 */
[----:B------:R-:W2:Y:S02]  /*5e20*/  LDL R251, [R1+0x3a0] ;  /* 0x0003a00001fb7983 */ /* 0x000ea40000100800 */
[----:B------:R-:W0:Y:S02]  /*5e30*/  S2UR UR34, SR_CTAID.Y ;  /* 0x00000000002279c3 */ /* 0x000e240000002600 */
[----:B------:R-:W2:Y:S01]  /*5e40*/  LDL R250, [R1+0x3a4] ;  /* 0x0003a40001fa7983 */ /* 0x000ea20000100800 */
[----:B------:R-:W-:Y:S01]  /*5e50*/  IADD3 R2, PT, PT, R3, R0, RZ ;  /* 0x0000000003027210 */ /* 0x000fe20007ffe0ff */
[----:B------:R-:W-:-:S04]  /*5e60*/  IMAD R30, R0, UR33, RZ ;  /* 0x00000021001e7c24 */ /* 0x000fc8000f8e02ff */
[----:B------:R-:W-:-:S04]  /*5e70*/  IMAD R2, R0, 0x4, R2 ;  /* 0x0000000400027824 */ /* 0x000fc800078e0202 */
[----:B------:R-:W-:Y:S01]  /*5e80*/  IMAD R2, R0, 0x2, R2 ;  /* 0x0000000200027824 */ /* 0x000fe200078e0202 */
[----:B-1----:R-:W-:-:S04]  /*5e90*/  UIMAD UR45, UR39, UR35, UR44 ;  /* 0x00000023272d72a4 */ /* 0x002fc8000f8e022c */
[----:B------:R-:W-:Y:S01]  /*5ea0*/  LEA R2, R0, R2, 0x1 ;  /* 0x0000000200027211 */ /* 0x000fe200078e08ff */
[----:B------:R-:W-:-:S03]  /*5eb0*/  USHF.L.U32 UR45, UR45, 0x8, URZ ;  /* 0x000000082d2d7899 */ /* 0x000fc600080006ff */
[----:B------:R-:W-:Y:S01]  /*5ec0*/  IADD3 R2, PT, PT, R2, R0, RZ ;  /* 0x0000000002027210 */ /* 0x000fe20007ffe0ff */
[----:B0-----:R-:W-:Y:S01]  /*5ed0*/  UIMAD UR44, UR34, UR35, UR44 ;  /* 0x00000023222c72a4 */ /* 0x001fe2000f8e022c */
[----:B------:R-:W0:Y:S03]  /*5ee0*/  LDCU.64 UR34, c[0x0][0x450] ;  /* 0x00008a00ff2277ac */ /* 0x000e260008000a00 */
[----:B------:R-:W-:Y:S02]  /*5ef0*/  IMAD.SHL.U32 R2, R2, 0x4, RZ ;  /* 0x0000000402027824 */ /* 0x000fe400078e00ff */
[----:B------:R-:W-:-:S03]  /*5f00*/  IMAD R248, R0, UR44, RZ ;  /* 0x0000002c00f87c24 */ /* 0x000fc6000f8e02ff */
[----:B------:R-:W-:Y:S02]  /*5f10*/  SHF.R.S32.HI R249, RZ, 0x1f, R2 ;  /* 0x0000001ffff97819 */ /* 0x000fe40000011402 */
[----:B------:R-:W-:Y:S01]  /*5f20*/  IADD3 R31, P2, PT, R30, R2, RZ ;  /* 0x000000021e1f7210 */ /* 0x000fe20007f5e0ff */
[----:B0-----:R-:W-:-:S03]  /*5f30*/  UIMAD.WIDE UR34, UR45, 0x4, UR34 ;  /* 0x000000042d2278a5 */ /* 0x001fc6000f8e0222 */
[----:B--234-:R-:W-:-:S03]  /*5f40*/  LEA.HI.X.SX32 R244, R30, R249, 0x1, P2 ;  /* 0x000000f91ef47211 */ /* 0x01cfc600010f0eff */
[----:B------:R-:W-:Y:S02]  /*5f50*/  IMAD.U32 R28, RZ, RZ, UR34 ;  /* 0x00000022ff1c7e24 */ /* 0x000fe4000f8e00ff */
[----:B------:R-:W-:-:S03]  /*5f60*/  IMAD.U32 R29, RZ, RZ, UR35 ;  /* 0x00000023ff1d7e24 */ /* 0x000fc6000f8e00ff */
[----:B------:R-:W0:Y:S01]  /*5f70*/  LDCU.64 UR34, c[0x0][0x3b8] ;  /* 0x00007700ff2277ac */ /* 0x000e220008000a00 */
[----:B------:R-:W-:Y:S01]  /*5f80*/  IMAD.SHL.U32 R248, R248, 0x100, RZ ;  /* 0x00000100f8f87824 */ /* 0x000fe200078e00ff */
[----:B0-----:R-:W-:-:S04]  /*5f90*/  LEA R30, P2, R31, UR34, 0x2 ;  /* 0x000000221f1e7c11 */ /* 0x001fc8000f8410ff */
[----:B------:R-:W-:Y:S02]  /*5fa0*/  LEA.HI.X R31, R31, UR35, R244, 0x2, P2 ;  /* 0x000000231f1f7c11 */ /* 0x000fe400090f14f4 */
[----:B------:R-:W-:-:S03]  /*5fb0*/  IADD3 R2, P2, PT, R248, R2, RZ ;  /* 0x00000002f8027210 */ /* 0x000fc60007f5e0ff */
[----:B------:R-:W2:Y:S01]  /*5fc0*/  LDG.E.128 R244, desc[UR36][R30.64] ;  /* 0x000000241ef47981 */ /* 0x000ea2000c1e1d00 */
[----:B------:R-:W-:-:S03]  /*5fd0*/  LEA.HI.X.SX32 R249, R248, R249, 0x1, P2 ;  /* 0x000000f9f8f97211 */ /* 0x000fc600010f0eff */
[----:B------:R-:W3:Y:S04]  /*5fe0*/  LDL R248, [R1+0x398] ;  /* 0x0003980001f87983 */ /* 0x000ee80000100800 */
[----:B------:R-:W4:Y:S01]  /*5ff0*/  LDG.E.128 R28, desc[UR36][R28.64+0xa0] ;  /* 0x0000a0241c1c7981 */ /* 0x000f22000c1e1d00 */
[----:B--2---:R-:W-:Y:S01]  /*6000*/  FADD.FTZ R245, R252, R245 ;  /* 0x000000f5fcf57221 */ /* 0x004fe20000010000 */
[----:B---3--:R-:W-:Y:S01]  /*6010*/  FADD.FTZ R244, R248, R244 ;  /* 0x000000f4f8f47221 */ /* 0x008fe20000010000 */
[----:B------:R-:W-:Y:S01]  /*6020*/  FADD.FTZ R246, R251, R246 ;  /* 0x000000f6fbf67221 */ /* 0x000fe20000010000 */
[----:B------:R-:W-:Y:S02]  /*6030*/  FADD.FTZ R247, R250, R247 ;  /* 0x000000f7faf77221 */ /* 0x000fe40000010000 */
[----:B----4-:R-:W-:Y:S01]  /*6040*/  FMUL.FTZ R28, R244, R28 ;  /* 0x0000001cf41c7220 */ /* 0x010fe20000410000 */
[----:B------:R-:W-:Y:S01]  /*6050*/  LEA R244, P2, R2, UR34, 0x2 ;  /* 0x0000002202f47c11 */ /* 0x000fe2000f8410ff */
[----:B------:R-:W-:Y:S01]  /*6060*/  FMUL.FTZ R29, R245, R29 ;  /* 0x0000001df51d7220 */ /* 0x000fe20000410000 */
[----:B------:R-:W-:Y:S01]  /*6070*/  FMUL.FTZ R30, R246, R30 ;  /* 0x0000001ef61e7220 */ /* 0x000fe20000410000 */
[----:B------:R-:W-:Y:S01]  /*6080*/  FMUL.FTZ R31, R247, R31 ;  /* 0x0000001ff71f7220 */ /* 0x000fe20000410000 */
[----:B------:R-:W-:-:S05]  /*6090*/  LEA.HI.X R245, R2, UR35, R249, 0x2, P2 ;  /* 0x0000002302f57c11 */ /* 0x000fca00090f14f9 */
[----:B------:R0:W-:Y:S04]  /*60a0*/  STG.E.128 desc[UR36][R244.64], R28 ;  /* 0x0000001cf4007986 */ /* 0x0001e8000c101d24 */
.L_x_2023:
[----:B------:R-:W-:Y:S05]  /*60b0*/  BSYNC.RECONVERGENT B2 ;  /* 0x0000000000027941 */ /* 0x000fea0003800200 */
.L_x_2022:
[----:B------:R-:W-:Y:S04]  /*60c0*/  BSSY.RECONVERGENT B2, `(.L_x_2024) ;  /* 0x000002e000027945 */ /* 0x000fe80003800200 */
[----:B------:R-:W-:Y:S05]  /*60d0*/  @P1 BRA `(.L_x_2025) ;  /* 0x0000000000b01947 */ /* 0x000fea0003800000 */
[----:B------:R-:W1:Y:S01]  /*60e0*/  S2UR UR44, SR_CTAID.X ;  /* 0x00000000002c79c3 */ /* 0x000e620000002500 */
[----:B------:R-:W1:Y:S01]  /*60f0*/  LDCU UR35, c[0x0][0x3f8] ;  /* 0x00007f00ff2377ac */ /* 0x000e620008000800 */
[----:B0-----:R-:W2:Y:S04]  /*6100*/  LDL R252, [R1+0x390] ;  /* 0x0003900001fc7983 */ /* 0x001ea80000100800 */
[----:B------:R-:W2:Y:S01]  /*6110*/  LDL R251, [R1+0x394] ;  /* 0x0003940001fb7983 */ /* 0x000ea20000100800 */
[----:B------:R-:W-:Y:S01]  /*6120*/  IADD3 R2, PT, PT, R3, R0, RZ ;  /* 0x0000000003027210 */ /* 0x000fe20007ffe0ff */
[----:B------:R-:W0:Y:S01]  /*6130*/  S2UR UR34, SR_CTAID.Y ;  /* 0x00000000002279c3 */ /* 0x000e220000002600 */
[----:B------:R-:W-:-:S03]  /*6140*/  IMAD R35, R0, UR33, RZ ;  /* 0x0000002100237c24 */ /* 0x000fc6000f8e02ff */
[----:B------:R-:W-:-:S04]  /*6150*/  IMAD R2, R0, 0x4, R2 ;  /* 0x0000000400027824 */ /* 0x000fc800078e0202 */
[----:B------:R-:W-:-:S05]  /*6160*/  IMAD R2, R0, 0x2, R2 ;  /* 0x0000000200027824 */ /* 0x000fca00078e0202 */
[----:B------:R-:W-:Y:S01]  /*6170*/  LEA R2, R0, R2, 0x1 ;  /* 0x0000000200027211 */ /* 0x000fe200078e08ff */
[----:B-1----:R-:W-:-:S03]  /*6180*/  UIMAD UR45, UR39, UR35, UR44 ;  /* 0x00000023272d72a4 */ /* 0x002fc6000f8e022c */
[----:B------:R-:W-:Y:S01]  /*6190*/  LEA R2, R0, R2, 0x1 ;  /* 0x0000000200027211 */ /* 0x000fe200078e08ff */
[----:B------:R-:W-:-:S04]  /*61a0*/  USHF.L.U32 UR45, UR45, 0x8, URZ ;  /* 0x000000082d2d7899 */ /* 0x000fc800080006ff */
[----:B------:R-:W-:Y:S01]  /*61b0*/  IMAD.SHL.U32 R248, R2, 0x4, RZ ;  /* 0x0000000402f87824 */ /* 0x000fe200078e00ff */
[----:B0-----:R-:W-:Y:S01]  /*61c0*/  UIMAD UR44, UR34, UR35, UR44 ;  /* 0x00000023222c72a4 */ /* 0x001fe2000f8e022c */
[----:B------:R-:W0:Y:S03]  /*61d0*/  LDCU.64 UR34, c[0x0][0x450] ;  /* 0x00008a00ff2277ac */ /* 0x000e260008000a00 */
[----:B------:R-:W-:Y:S02]  /*61e0*/  SHF.R.S32.HI R249, RZ, 0x1f, R248 ;  /* 0x0000001ffff97819 */ /* 0x000fe400000114f8 */
[----:B------:R-:W-:-:S04]  /*61f0*/  IADD3 R2, P2, PT, R35, R248, RZ ;  /* 0x000000f823027210 */ /* 0x000fc80007f5e0ff */
        /* <DEDUP_REMOVED lines=9> */
[----:B--234-:R-:W2:Y:S04]  /*6290*/  LDG.E.128 R244, desc[UR36][R34.64] ;  /* 0x0000002422f47981 */ /* 0x01cea8000c1e1d00 */
        /* <DEDUP_REMOVED lines=16> */
.L_x_2025:
[----:B------:R-:W-:Y:S05]  /*63a0*/  BSYNC.RECONVERGENT B2 ;  /* 0x0000000000027941 */ /* 0x000fea0003800200 */
.L_x_2024:
[----:B------:R-:W-:Y:S04]  /*63b0*/  BSSY.RECONVERGENT B2, `(.L_x_2026) ;  /* 0x000002f000027945 */ /* 0x000fe80003800200 */
[----:B------:R-:W-:Y:S05]  /*63c0*/  @P1 BRA `(.L_x_2027) ;  /* 0x0000000000b41947 */ /* 0x000fea0003800000 */
[----:B------:R-:W1:Y:S01]  /*63d0*/  S2UR UR44, SR_CTAID.X ;  /* 0x00000000002c79c3 */ /* 0x000e620000002500 */
[----:B------:R-:W1:Y:S01]  /*63e0*/  LDCU UR35, c[0x0][0x3f8] ;  /* 0x00007f00ff2377ac */ /* 0x000e620008000800 */
[----:B0-----:R-:W2:Y:S04]  /*63f0*/  LDL R252, [R1+0x37c] ;  /* 0x00037c0001fc7983 */ /* 0x001ea80000100800 */
[----:B------:R-:W2:Y:S02]  /*6400*/  LDL R251, [R1+0x380] ;  /* 0x0003800001fb7983 */ /* 0x000ea40000100800 */
[----:B------:R-:W0:Y:S01]  /*6410*/  S2UR UR34, SR_CTAID.Y ;  /* 0x00000000002279c3 */ /* 0x000e220000002600 */
[----:B------:R-:W-:Y:S01]  /*6420*/  IADD3 R2, PT, PT, R3, R0, RZ ;  /* 0x0000000003027210 */ /* 0x000fe20007ffe0ff */
[----:B------:R-:W2:Y:S01]  /*6430*/  LDL R250, [R1+0x384] ;  /* 0x0003840001fa7983 */ /* 0x000ea20000100800 */
[----:B------:R-:W-:-:S03]  /*6440*/  IMAD R38, R0, UR33, RZ ;  /* 0x0000002100267c24 */ /* 0x000fc6000f8e02ff */
[----:B------:R-:W-:-:S04]  /*6450*/  IMAD R2, R0, 0x4, R2 ;  /* 0x0000000400027824 */ /* 0x000fc800078e0202 */
[----:B------:R-:W-:-:S05]  /*6460*/  IMAD R2, R0, 0x2, R2 ;  /* 0x0000000200027824 */ /* 0x000fca00078e0202 */
[----:B------:R-:W-:Y:S01]  /*6470*/  LEA R2, R0, R2, 0x1 ;  /* 0x0000000200027211 */ /* 0x000fe200078e08ff */
[----:B-1----:R-:W-:-:S04]  /*6480*/  UIMAD UR45, UR39, UR35, UR44 ;  /* 0x00000023272d72a4 */ /* 0x002fc8000f8e022c */
[----:B------:R-:W-:Y:S01]  /*6490*/  USHF.L.U32 UR45, UR45, 0x8, URZ ;  /* 0x000000082d2d7899 */ /* 0x000fe200080006ff */
[----:B------:R-:W-:Y:S01]  /*64a0*/  IMAD R2, R0, 0x2, R2 ;  /* 0x0000000200027824 */ /* 0x000fe200078e0202 */
[----:B0-----:R-:W-:-:S03]  /*64b0*/  UIMAD UR44, UR34, UR35, UR44 ;  /* 0x00000023222c72a4 */ /* 0x001fc6000f8e022c */
[----:B------:R-:W-:Y:S01]  /*64c0*/  IMAD.IADD R2, R2, 0x1, R0 ;  /* 0x0000000102027824 */ /* 0x000fe200078e0200 */
[----:B------:R-:W0:Y:S03]  /*64d0*/  LDCU.64 UR34, c[0x0][0x450] ;  /* 0x00008a00ff2277ac */ /* 0x000e260008000a00 */
[----:B------:R-:W-:Y:S02]  /*64e0*/  IMAD.SHL.U32 R2, R2, 0x4, RZ ;  /* 0x0000000402027824 */ /* 0x000fe400078e00ff */
[----:B------:R-:W-:-:S03]  /*64f0*/  IMAD R248, R0, UR44, RZ ;  /* 0x0000002c00f87c24 */ /* 0x000fc6000f8e02ff */
[----:B------:R-:W-:Y:S02]  /*6500*/  SHF.R.S32.HI R249, RZ, 0x1f, R2 ;  /* 0x0000001ffff97819 */ /* 0x000fe40000011402 */
[----:B------:R-:W-:Y:S01]  /*6510*/  IADD3 R39, P2, PT, R38, R2, RZ ;  /* 0x0000000226277210 */ /* 0x000fe20007f5e0ff */
[----:B0-----:R-:W-:-:S03]  /*6520*/  UIMAD.WIDE UR34, UR45, 0x4, UR34 ;  /* 0x000000042d2278a5 */ /* 0x001fc6000f8e0222 */
[----:B--234-:R-:W-:-:S03]  /*6530*/  LEA.HI.X.SX32 R244, R38, R249, 0x1, P2 ;  /* 0x000000f926f47211 */ /* 0x01cfc600010f0eff */
[----:B------:R-:W-:Y:S01]  /*6540*/  IMAD.U32 R36, RZ, RZ, UR34 ;  /* 0x00000022ff247e24 */ /* 0x000fe2000f8e00ff */
[----:B------:R-:W-:-:S04]  /*6550*/  MOV R37, UR35 ;  /* 0x0000002300257c02 */ /* 0x000fc80008000f00 */
[----:B------:R-:W0:Y:S01]  /*6560*/  LDCU.64 UR34, c[0x0][0x3b8] ;  /* 0x00007700ff2277ac */ /* 0x000e220008000a00 */
[----:B------:R-:W-:Y:S02]  /*6570*/  SHF.L.U32 R248, R248, 0x8, RZ ;  /* 0x00000008f8f87819 */ /* 0x000fe400000006ff */
        /* <DEDUP_REMOVED lines=18> */
.L_x_2027:
[----:B------:R-:W-:Y:S05]  /*66a0*/  BSYNC.RECONVERGENT B2 ;  /* 0x0000000000027941 */ /* 0x000fea0003800200 */
.L_x_2026:
[----:B------:R-:W-:Y:S04]  /*66b0*/  BSSY.RECONVERGENT B2, `(.L_x_2028) ;  /* 0x000002f000027945 */ /* 0x000fe80003800200 */
[----:B------:R-:W-:Y:S05]  /*66c0*/  @P1 BRA `(.L_x_2029) ;  /* 0x0000000000b41947 */ /* 0x000fea0003800000 */
[----:B------:R-:W1:Y:S01]  /*66d0*/  S2UR UR44, SR_CTAID.X ;  /* 0x00000000002c79c3 */ /* 0x000e620000002500 */
[----:B------:R-:W1:Y:S01]  /*66e0*/  LDCU UR35, c[0x0][0x3f8] ;  /* 0x00007f00ff2377ac */ /* 0x000e620008000800 */
[----:B0-----:R-:W2:Y:S04]  /*66f0*/  LDL R252, [R1+0x370] ;  /* 0x0003700001fc7983 */ /* 0x001ea80000100800 */
[----:B------:R-:W2:Y:S01]  /*6700*/  LDL R251, [R1+0x374] ;  /* 0x0003740001fb7983 */ /* 0x000ea20000100800 */
[----:B------:R-:W-:Y:S01]  /*6710*/  IMAD.IADD R2, R3, 0x1, R0 ;  /* 0x0000000103027824 */ /* 0x000fe200078e0200 */
[----:B------:R-:W0:Y:S01]  /*6720*/  S2UR UR34, SR_CTAID.Y ;  /* 0x00000000002279c3 */ /* 0x000e220000002600 */
[C---:B------:R-:W-:Y:S02]  /*6730*/  IMAD R43, R0.reuse, UR33, RZ ;  /* 0x00000021002b7c24 */ /* 0x040fe4000f8e02ff */
[----:B------:R-:W-:-:S05]  /*6740*/  IMAD R2, R0, 0x4, R2 ;  /* 0x0000000400027824 */ /* 0x000fca00078e0202 */
[----:B------:R-:W-:-:S05]  /*6750*/  LEA R2, R0, R2, 0x1 ;  /* 0x0000000200027211 */ /* 0x000fca00078e08ff */
[----:B------:R-:W-:Y:S01]  /*6760*/  IMAD R2, R0, 0x2, R2 ;  /* 0x0000000200027824 */ /* 0x000fe200078e0202 */
[----:B-1----:R-:W-:-:S03]  /*6770*/  UIMAD UR45, UR39, UR35, UR44 ;  /* 0x00000023272d72a4 */ /* 0x002fc6000f8e022c */
[----:B------:R-:W-:Y:S01]  /*6780*/  IMAD R2, R0, 0x2, R2 ;  /* 0x0000000200027824 */ /* 0x000fe200078e0202 */
[----:B------:R-:W-:-:S03]  /*6790*/  USHF.L.U32 UR45, UR45, 0x8, URZ ;  /* 0x000000082d2d7899 */ /* 0x000fc600080006ff */
[----:B------:R-:W-:Y:S01]  /*67a0*/  IMAD R2, R0, 0x2, R2 ;  /* 0x0000000200027824 */ /* 0x000fe200078e0202 */
[----:B0-----:R-:W-:Y:S01]  /*67b0*/  UIMAD UR44, UR34, UR35, UR44 ;  /* 0x00000023222c72a4 */ /* 0x001fe2000f8e022c */
[----:B------:R-:W0:Y:S03]  /*67c0*/  LDCU.64 UR34, c[0x0][0x450] ;  /* 0x00008a00ff2277ac */ /* 0x000e260008000a00 */
[----:B------:R-:W-:-:S04]  /*67d0*/  SHF.L.U32 R248, R2, 0x2, RZ ;  /* 0x0000000202f87819 */ /* 0x000fc800000006ff */
[----:B------:R-:W-:Y:S02]  /*67e0*/  SHF.R.S32.HI R249, RZ, 0x1f, R248 ;  /* 0x0000001ffff97819 */ /* 0x000fe400000114f8 */
[----:B------:R-:W-:-:S04]  /*67f0*/  IADD3 R2, P2, PT, R43, R248, RZ ;  /* 0x000000f82b027210 */ /* 0x000fc80007f5e0ff */
[----:B------:R-:W-:Y:S01]  /*6800*/  LEA.HI.X.SX32 R43, R43, R249, 0x1, P2 ;  /* 0x000000f92b2b7211 */ /* 0x000fe200010f0eff */
[----:B0-----:R-:W-:-:S06]  /*6810*/  UIMAD.WIDE UR34, UR45, 0x4, UR34 ;  /* 0x000000042d2278a5 */ /* 0x001fcc000f8e0222 */
[----:B------:R-:W-:Y:S01]  /*6820*/  MOV R40, UR34 ;  /* 0x0000002200287c02 */ /* 0x000fe20008000f00 */
[----:B------:R-:W-:-:S04]  /*6830*/  IMAD.U32 R41, RZ, RZ, UR35 ;  /* 0x00000023ff297e24 */ /* 0x000fc8000f8e00ff */
        /* <DEDUP_REMOVED lines=22> */
.L_x_2029:
[----:B------:R-:W-:Y:S05]  /*69a0*/  BSYNC.RECONVERGENT B2 ;  /* 0x0000000000027941 */ /* 0x000fea0003800200 */
.L_x_2028:
[----:B------:R-:W-:Y:S04]  /*69b0*/  BSSY.RECONVERGENT B2, `(.L_x_2030) ;  /* 0x0000030000027945 */ /* 0x000fe80003800200 */
[----:B------:R-:W-:Y:S05]  /*69c0*/  @P1 BRA `(.L_x_2031) ;  /* 0x0000000000b81947 */ /* 0x000fea0003800000 */
[----:B------:R-:W1:Y:S01]  /*69d0*/  S2UR UR44, SR_CTAID.X ;  /* 0x00000000002c79c3 */ /* 0x000e620000002500 */
[----:B------:R-:W1:Y:S01]  /*69e0*/  LDCU UR35, c[0x0][0x3f8] ;  /* 0x00007f00ff2377ac */ /* 0x000e620008000800 */
[----:B0-----:R-:W2:Y:S04]  /*69f0*/  LDL R252, [R1+0x35c] ;  /* 0x00035c0001fc7983 */ /* 0x001ea80000100800 */
[----:B------:R-:W2:Y:S02]  /*6a00*/  LDL R251, [R1+0x360] ;  /* 0x0003600001fb7983 */ /* 0x000ea40000100800 */
[----:B------:R-:W0:Y:S01]  /*6a10*/  S2UR UR34, SR_CTAID.Y ;  /* 0x00000000002279c3 */ /* 0x000e220000002600 */
[----:B------:R-:W-:Y:S01]  /*6a20*/  IMAD.IADD R2, R3, 0x1, R0 ;  /* 0x0000000103027824 */ /* 0x000fe200078e0200 */
[----:B------:R-:W2:Y:S01]  /*6a30*/  LDL R250, [R1+0x364] ;  /* 0x0003640001fa7983 */ /* 0x000ea20000100800 */
[----:B------:R-:W-:-:S03]  /*6a40*/  IMAD R46, R0, UR33, RZ ;  /* 0x00000021002e7c24 */ /* 0x000fc6000f8e02ff */
[----:B------:R-:W-:-:S05]  /*6a50*/  LEA R2, R0, R2, 0x2 ;  /* 0x0000000200027211 */ /* 0x000fca00078e10ff */
[----:B------:R-:W-:-:S04]  /*6a60*/  IMAD R2, R0, 0x2, R2 ;  /* 0x0000000200027824 */ /* 0x000fc800078e0202 */
[----:B------:R-:W-:Y:S01]  /*6a70*/  IMAD R2, R0, 0x2, R2 ;  /* 0x0000000200027824 */ /* 0x000fe200078e0202 */
[----:B-1----:R-:W-:-:S04]  /*6a80*/  UIMAD UR45, UR39, UR35, UR44 ;  /* 0x00000023272d72a4 */ /* 0x002fc8000f8e022c */
[----:B------:R-:W-:Y:S01]  /*6a90*/  USHF.L.U32 UR45, UR45, 0x8, URZ ;  /* 0x000000082d2d7899 */ /* 0x000fe200080006ff */
[C---:B------:R-:W-:Y:S01]  /*6aa0*/  LEA R2, R0.reuse, R2, 0x1 ;  /* 0x0000000200027211 */ /* 0x040fe200078e08ff */
[----:B0-----:R-:W-:Y:S01]  /*6ab0*/  UIMAD UR44, UR34, UR35, UR44 ;  /* 0x00000023222c72a4 */ /* 0x001fe2000f8e022c */
[----:B------:R-:W0:Y:S03]  /*6ac0*/  LDCU.64 UR34, c[0x0][0x450] ;  /* 0x00008a00ff2277ac */ /* 0x000e260008000a00 */
[----:B------:R-:W-:-:S04]  /*6ad0*/  IMAD R2, R0, 0x2, R2 ;  /* 0x0000000200027824 */ /* 0x000fc800078e0202 */
[----:B------:R-:W-:-:S04]  /*6ae0*/  IMAD.IADD R2, R2, 0x1, R0 ;  /* 0x0000000102027824 */ /* 0x000fc800078e0200 */
        /* <DEDUP_REMOVED lines=28> */
.L_x_2031:
[----:B------:R-:W-:Y:S05]  /*6cb0*/  BSYNC.RECONVERGENT B2 ;  /* 0x0000000000027941 */ /* 0x000fea0003800200 */
.L_x_2030:
        /* <DEDUP_REMOVED lines=8> */
[----:B------:R-:W2:Y:S03]  /*6d40*/  LDL R251, [R1+0x348] ;  /* 0x0003480001fb7983 */ /* 0x000ea60000100800 */
[C---:B------:R-:W-:Y:S01]  /*6d50*/  IMAD R2, R0.reuse, 0x4, R2 ;  /* 0x0000000400027824 */ /* 0x040fe200078e0202 */
[----:B------:R-:W2:Y:S04]  /*6d60*/  LDL R248, [R1+0x354] ;  /* 0x0003540001f87983 */ /* 0x000ea80000100800 */
[C---:B------:R-:W-:Y:S01]  /*6d70*/  LEA R2, R0.reuse, R2, 0x1 ;  /* 0x0000000200027211 */ /* 0x040fe200078e08ff */
[----:B-1234-:R-:W-:Y:S01]  /*6d80*/  IMAD R244, R0, UR33, RZ ;  /* 0x0000002100f47c24 */ /* 0x01efe2000f8e02ff */
[----:B------:R-:W2:Y:S01]  /*6d90*/  LDL R252, [R1+0x340] ;  /* 0x0003400001fc7983 */ /* 0x000ea20000100800 */
[----:B------:R-:W-:-:S02]  /*6da0*/  UIMAD UR45, UR39, UR35, UR44 ;  /* 0x00000023272d72a4 */ /* 0x000fc4000f8e022c */
[----:B0-----:R-:W-:Y:S01]  /*6db0*/  UIMAD UR44, UR34, UR35, UR44 ;  /* 0x00000023222c72a4 */ /* 0x001fe2000f8e022c */
[----:B------:R-:W0:Y:S01]  /*6dc0*/  LDCU.64 UR34, c[0x0][0x450] ;  /* 0x00008a00ff2277ac */ /* 0x000e220008000a00 */
[----:B------:R-:W-:Y:S01]  /*6dd0*/  IMAD R2, R0, 0x2, R2 ;  /* 0x0000000200027824 */ /* 0x000fe200078e0202 */
[----:B------:R-:W-:-:S03]  /*6de0*/  USHF.L.U32 UR45, UR45, 0x8, URZ ;  /* 0x000000082d2d7899 */ /* 0x000fc600080006ff */
[C---:B------:R-:W-:Y:S02]  /*6df0*/  IMAD R48, R0.reuse, 0x2, R2 ;  /* 0x0000000200307824 */ /* 0x040fe400078e0202 */
[----:B------:R-:W-:-:S03]  /*6e00*/  IMAD R2, R0, UR44, RZ ;  /* 0x0000002c00027c24 */ /* 0x000fc6000f8e02ff */
[C---:B------:R-:W-:Y:S01]  /*6e10*/  LEA R48, R0.reuse, R48, 0x1 ;  /* 0x0000003000307211 */ /* 0x040fe200078e08ff */
[----:B0-----:R-:W-:Y:S02]  /*6e20*/  UIMAD.WIDE UR34, UR45, 0x4, UR34 ;  /* 0x000000042d2278a5 */ /* 0x001fe4000f8e0222 */
[----:B------:R-:W0:Y:S02]  /*6e30*/  LDCU.64 UR44, c[0x0][0x3b8] ;  /* 0x00007700ff2c77ac */ /* 0x000e240008000a00 */
[----:B------:R-:W-:-:S04]  /*6e40*/  IMAD R48, R0, 0x2, R48 ;  /* 0x0000000200307824 */ /* 0x000fc800078e0230 */
[----:B------:R-:W-:Y:S01]  /*6e50*/  IMAD.SHL.U32 R246, R48, 0x4, RZ ;  /* 0x0000000430f67824 */ /* 0x000fe200078e00ff */
[----:B------:R-:W-:-:S04]  /*6e60*/  SHF.R.S32.HI R245, RZ, 0x1f, R244 ;  /* 0x0000001ffff57819 */ /* 0x000fc800000114f4 */
[----:B------:R-:W-:Y:S02]  /*6e70*/  SHF.R.S32.HI R247, RZ, 0x1f, R246 ;  /* 0x0000001ffff77819 */ /* 0x000fe400000114f6 */
[----:B------:R-:W-:-:S04]  /*6e80*/  IADD3 R49, P2, PT, R244, R246, RZ ;  /* 0x000000f6f4317210 */ /* 0x000fc80007f5e0ff */
[----:B------:R-:W-:Y:S02]  /*6e90*/  IADD3.X R50, PT, PT, R245, R247, RZ, P2, !PT ;  /* 0x000000f7f5327210 */ /* 0x000fe400017fe4ff */
[----:B0-----:R-:W-:-:S04]  /*6ea0*/  LEA R48, P2, R49, UR44, 0x2 ;  /* 0x0000002c31307c11 */ /* 0x001fc8000f8410ff */
[----:B------:R-:W-:Y:S01]  /*6eb0*/  LEA.HI.X R49, R49, UR45, R50, 0x2, P2 ;  /* 0x0000002d31317c11 */ /* 0x000fe200090f1432 */
[----:B------:R-:W-:Y:S02]  /*6ec0*/  IMAD.U32 R52, RZ, RZ, UR34 ;  /* 0x00000022ff347e24 */ /* 0x000fe4000f8e00ff */
[----:B------:R-:W-:-:S03]  /*6ed0*/  IMAD.U32 R53, RZ, RZ, UR35 ;  /* 0x00000023ff357e24 */ /* 0x000fc6000f8e00ff */
[----:B------:R-:W3:Y:S04]  /*6ee0*/  LDG.E.128 R48, desc[UR36][R48.64] ;  /* 0x0000002430307981 */ /* 0x000ee8000c1e1d00 */
[----:B------:R-:W4:Y:S01]  /*6ef0*/  LDG.E.128 R52, desc[UR36][R52.64+0xf0] ;  /* 0x0000f02434347981 */ /* 0x000f22000c1e1d00 */
[----:B---3--:R-:W-:Y:S01]  /*6f00*/  FADD.FTZ R49, R250, R49 ;  /* 0x00000031fa317221 */ /* 0x008fe20000010000 */
[----:B------:R-:W-:Y:S01]  /*6f10*/  SHF.L.U32 R250, R2, 0x8, RZ ;  /* 0x0000000802fa7819 */ /* 0x000fe200000006ff */
[----:B------:R-:W-:Y:S01]  /*6f20*/  FADD.FTZ R50, R249, R50 ;  /* 0x00000032f9327221 */ /* 0x000fe20000010000 */
[----:B------:R-:W-:Y:S01]  /*6f30*/  FADD.FTZ R48, R251, R48 ;  /* 0x00000030fb307221 */ /* 0x000fe20000010000 */
[----:B----4-:R-:W-:Y:S01]  /*6f40*/  FMUL.FTZ R49, R49, R53 ;  /* 0x0000003531317220 */ /* 0x010fe20000410000 */
[----:B------:R-:W-:Y:S01]  /*6f50*/  IADD3 R53, P2, PT, R250, R246, RZ ;  /* 0x000000f6fa357210 */ /* 0x000fe20007f5e0ff */
[----:B------:R-:W-:Y:S01]  /*6f60*/  IMAD R2, R0, 0x10, R3 ;  /* 0x0000001000027824 */ /* 0x000fe200078e0203 */
[----:B------:R-:W-:Y:S01]  /*6f70*/  SHF.R.S32.HI R249, RZ, 0x1f, R250 ;  /* 0x0000001ffff97819 */ /* 0x000fe200000114fa */
[----:B------:R-:W-:Y:S01]  /*6f80*/  FMUL.FTZ R50, R50, R54 ;  /* 0x0000003632327220 */ /* 0x000fe20000410000 */
[----:B------:R-:W-:Y:S01]  /*6f90*/  FMUL.FTZ R48, R48, R52 ;  /* 0x0000003430307220 */ /* 0x000fe20000410000 */
[----:B------:R-:W-:Y:S01]  /*6fa0*/  FADD.FTZ R51, R248, R51 ;  /* 0x00000033f8337221 */ /* 0x000fe20000010000 */
[----:B------:R-:W-:Y:S01]  /*6fb0*/  IADD3.X R54, PT, PT, R249, R247, RZ, P2, !PT ;  /* 0x000000f7f9367210 */ /* 0x000fe200017fe4ff */
[----:B------:R-:W-:Y:S01]  /*6fc0*/  IMAD.SHL.U32 R2, R2, 0x4, RZ ;  /* 0x0000000402027824 */ /* 0x000fe200078e00ff */
[----:B------:R-:W-:Y:S01]  /*6fd0*/  LEA R52, P2, R53, UR44, 0x2 ;  /* 0x0000002c35347c11 */ /* 0x000fe2000f8410ff */
[----:B------:R-:W-:Y:S01]  /*6fe0*/  FMUL.FTZ R51, R51, R55 ;  /* 0x0000003733337220 */ /* 0x000fe20000410000 */
[----:B------:R-:W3:Y:S02]  /*6ff0*/  LDL R251, [R1+0x344] ;  /* 0x0003440001fb7983 */ /* 0x000ee40000100800 */
[----:B------:R-:W-:-:S02]  /*7000*/  LEA.HI.X R53, R53, UR45, R54, 0x2, P2 ;  /* 0x0000002d35357c11 */ /* 0x000fc400090f1436 */
[----:B------:R-:W-:Y:S02]  /*7010*/  IADD3 R55, P2, PT, R244, R2, RZ ;  /* 0x00000002f4377210 */ /* 0x000fe40007f5e0ff */
[----:B------:R-:W-:-:S05]  /*7020*/  SHF.R.S32.HI R248, RZ, 0x1f, R2 ;  /* 0x0000001ffff87819 */ /* 0x000fca0000011402 */
[----:B------:R-:W-:Y:S01]  /*7030*/  IMAD.X R245, R245, 0x1, R248, P2 ;  /* 0x00000001f5f57824 */ /* 0x000fe200010e06f8 */
[----:B------:R-:W-:-:S04]  /*7040*/  LEA R54, P2, R55, UR44, 0x2 ;  /* 0x0000002c37367c11 */ /* 0x000fc8000f8410ff */
[----:B------:R-:W-:Y:S02]  /*7050*/  LEA.HI.X R55, R55, UR45, R245, 0x2, P2 ;  /* 0x0000002d37377c11 */ /* 0x000fe400090f14f5 */
[----:B------:R-:W-:Y:S01]  /*7060*/  IADD3 R2, P2, PT, R250, R2, RZ ;  /* 0x00000002fa027210 */ /* 0x000fe20007f5e0ff */
[----:B------:R0:W-:Y:S04]  /*7070*/  STG.E.128 desc[UR36][R52.64], R48 ;  /* 0x0000003034007986 */ /* 0x0001e8000c101d24 */
[----:B------:R-:W-:Y:S01]  /*7080*/  IMAD.X R248, R249, 0x1, R248, P2 ;  /* 0x00000001f9f87824 */ /* 0x000fe200010e06f8 */
[----:B------:R-:W4:Y:S04]  /*7090*/  LDG.E.128 R244, desc[UR36][R54.64] ;  /* 0x0000002436f47981 */ /* 0x000f28000c1e1d00 */
[----:B------:R-:W4:Y:S04]  /*70a0*/  LDL R249, [R1+0x338] ;  /* 0x0003380001f97983 */ /* 0x000f280000100800 */
[----:B------:R-:W3:Y:S01]  /*70b0*/  LDL R250, [R1+0x33c] ;  /* 0x00033c0001fa7983 */ /* 0x000ee20000100800 */
[----:B0-----:R-:W-:Y:S01]  /*70c0*/  IMAD.U32 R52, RZ, RZ, UR34 ;  /* 0x00000022ff347e24 */ /* 0x001fe2000f8e00ff */
[----:B------:R-:W-:-:S06]  /*70d0*/  MOV R53, UR35 ;  /* 0x0000002300357c02 */ /* 0x000fcc0008000f00 */
[----:B------:R-:W3:Y:S01]  /*70e0*/  LDG.E.128 R52, desc[UR36][R52.64+0x100] ;  /* 0x0001002434347981 */ /* 0x000ee2000c1e1d00 */
[----:B----4-:R-:W-:Y:S01]  /*70f0*/  FADD.FTZ R244, R249, R244 ;  /* 0x000000f4f9f47221 */ /* 0x010fe20000010000 */
[----:B--2---:R-:W-:Y:S01]  /*7100*/  FADD.FTZ R246, R252, R246 ;  /* 0x000000f6fcf67221 */ /* 0x004fe20000010000 */
[----:B---3--:R-:W-:Y:S01]  /*7110*/  FADD.FTZ R247, R251, R247 ;  /* 0x000000f7fbf77221 */ /* 0x008fe20000010000 */
[----:B------:R-:W-:Y:S01]  /*7120*/  FADD.FTZ R245, R250, R245 ;  /* 0x000000f5faf57221 */ /* 0x000fe20000010000 */
[----:B------:R-:W-:Y:S01]  /*7130*/  FMUL.FTZ R52, R244, R52 ;  /* 0x00000034f4347220 */ /* 0x000fe20000410000 */
[----:B------:R-:W-:Y:S02]  /*7140*/  LEA R244, P2, R2, UR44, 0x2 ;  /* 0x0000002c02f47c11 */ /* 0x000fe4000f8410ff */
[----:B------:R-:W-:Y:S01]  /*7150*/  FMUL.FTZ R53, R245, R53 ;  /* 0x00000035f5357220 */ /* 0x000fe20000410000 */
[----:B------:R-:W-:Y:S01]  /*7160*/  FMUL.FTZ R54, R246, R54 ;  /* 0x00000036f6367220 */ /* 0x000fe20000410000 */
[----:B------:R-:W-:Y:S01]  /*7170*/  FMUL.FTZ R55, R247, R55 ;  /* 0x00000037f7377220 */ /* 0x000fe20000410000 */
[----:B------:R-:W-:-:S05]  /*7180*/  LEA.HI.X R245, R2, UR45, R248, 0x2, P2 ;  /* 0x0000002d02f57c11 */ /* 0x000fca00090f14f8 */
[----:B------:R0:W-:Y:S03]  /*7190*/  STG.E.128 desc[UR36][R244.64], R52 ;  /* 0x00000034f4007986 */ /* 0x0001e6000c101d24 */
.L_x_2033:
[----:B------:R-:W-:Y:S05]  /*71a0*/  BSYNC.RECONVERGENT B2 ;  /* 0x0000000000027941 */ /* 0x000fea0003800200 */
.L_x_2032:
        /* <DEDUP_REMOVED lines=8> */
[----:B------:R-:W-:-:S03]  /*7230*/  IMAD R59, R0, UR33, RZ ;  /* 0x00000021003b7c24 */ /* 0x000fc6000f8e02ff */
[----:B------:R-:W-:-:S05]  /*7240*/  LEA R2, R0, R2, 0x2 ;  /* 0x0000000200027211 */ /* 0x000fca00078e10ff */
[----:B------:R-:W-:-:S04]  /*7250*/  IMAD R2, R0, 0x2, R2 ;  /* 0x0000000200027824 */ /* 0x000fc800078e0202 */
[----:B------:R-:W-:Y:S01]  /*7260*/  IMAD R2, R0, 0x2, R2 ;  /* 0x0000000200027824 */ /* 0x000fe200078e0202 */
[----:B-1----:R-:W-:-:S04]  /*7270*/  UIMAD UR45, UR39, UR35, UR44 ;  /* 0x00000023272d72a4 */ /* 0x002fc8000f8e022c */
[----:B------:R-:W-:Y:S01]  /*7280*/  LEA R2, R0, R2, 0x1 ;  /* 0x0000000200027211 */ /* 0x000fe200078e08ff */
[----:B------:R-:W-:-:S04]  /*7290*/  USHF.L.U32 UR45, UR45, 0x8, URZ ;  /* 0x000000082d2d7899 */ /* 0x000fc800080006ff */
[C---:B------:R-:W-:Y:S01]  /*72a0*/  IMAD R2, R0.reuse, 0x2, R2 ;  /* 0x0000000200027824 */ /* 0x040fe200078e0202 */
[----:B0-----:R-:W-:Y:S01]  /*72b0*/  UIMAD UR44, UR34, UR35, UR44 ;  /* 0x00000023222c72a4 */ /* 0x001fe2000f8e022c */
[----:B------:R-:W0:Y:S02]  /*72c0*/  LDCU.64 UR34, c[0x0][0x450] ;  /* 0x00008a00ff2277ac */ /* 0x000e240008000a00 */
[----:B------:R-:W-:-:S04]  /*72d0*/  IMAD R2, R0, 0x2, R2 ;  /* 0x0000000200027824 */ /* 0x000fc800078e0202 */
[----:B------:R-:W-:-:S05]  /*72e0*/  IMAD R2, R0, 0x2, R2 ;  /* 0x0000000200027824 */ /* 0x000fca00078e0202 */
[----:B------:R-:W-:-:S04]  /*72f0*/  SHF.L.U32 R248, R2, 0x2, RZ ;  /* 0x0000000202f87819 */ /* 0x000fc800000006ff */
[----:B------:R-:W-:Y:S02]  /*7300*/  SHF.R.S32.HI R249, RZ, 0x1f, R248 ;  /* 0x0000001ffff97819 */ /* 0x000fe400000114f8 */
[----:B------:R-:W-:Y:S01]  /*7310*/  IADD3 R2, P2, PT, R59, R248, RZ ;  /* 0x000000f83b027210 */ /* 0x000fe20007f5e0ff */
[----:B0-----:R-:W-:-:S03]  /*7320*/  UIMAD.WIDE UR34, UR45, 0x4, UR34 ;  /* 0x000000042d2278a5 */ /* 0x001fc6000f8e0222 */
[----:B------:R-:W-:-:S03]  /*7330*/  LEA.HI.X.SX32 R59, R59, R249, 0x1, P2 ;  /* 0x000000f93b3b7211 */ /* 0x000fc600010f0eff */
        /* <DEDUP_REMOVED lines=24> */
.L_x_2035:
[----:B------:R-:W-:Y:S05]  /*74c0*/  BSYNC.RECONVERGENT B2 ;  /* 0x0000000000027941 */ /* 0x000fea0003800200 */
.L_x_2034:
        /* <DEDUP_REMOVED lines=14> */
[C---:B------:R-:W-:Y:S01]  /*75b0*/  LEA R2, R0.reuse, R2, 0x1 ;  /* 0x0000000200027211 */ /* 0x040fe200078e08ff */
[----:B------:R-:W-:Y:S02]  /*75c0*/  USHF.L.U32 UR45, UR45, 0x8, URZ ;  /* 0x000000082d2d7899 */ /* 0x000fe400080006ff */
[----:B0-----:R-:W-:Y:S02]  /*75d0*/  UIMAD UR44, UR34, UR35, UR44 ;  /* 0x00000023222c72a4 */ /* 0x001fe4000f8e022c */
[C---:B------:R-:W-:Y:S01]  /*75e0*/  IMAD R2, R0.reuse, 0x2, R2 ;  /* 0x0000000200027824 */ /* 0x040fe200078e0202 */
[----:B------:R-:W0:Y:S03]  /*75f0*/  LDCU.64 UR34, c[0x0][0x450] ;  /* 0x00008a00ff2277ac */ /* 0x000e260008000a00 */
[----:B------:R-:W-:-:S05]  /*7600*/  IMAD R2, R0, 0x2, R2 ;  /* 0x0000000200027824 */ /* 0x000fca00078e0202 */
[----:B------:R-:W-:-:S04]  /*7610*/  LEA R2, R0, R2, 0x1 ;  /* 0x0000000200027211 */ /* 0x000fc800078e08ff */
[----:B------:R-:W-:-:S05]  /*7620*/  IADD3 R2, PT, PT, R2, R0, RZ ;  /* 0x0000000002027210 */ /* 0x000fca0007ffe0ff */
[----:B------:R-:W-:Y:S01]  /*7630*/  IMAD.SHL.U32 R2, R2, 0x4, RZ ;  /* 0x0000000402027824 */ /* 0x000fe200078e00ff */
[----:B0-----:R-:W-:Y:S01]  /*7640*/  UIMAD.WIDE UR34, UR45, 0x4, UR34 ;  /* 0x000000042d2278a5 */ /* 0x001fe2000f8e0222 */
[----:B------:R-:W-:-:S03]  /*7650*/  IMAD R248, R0, UR44, RZ ;  /* 0x0000002c00f87c24 */ /* 0x000fc6000f8e02ff */
[----:B------:R-:W-:Y:S02]  /*7660*/  SHF.R.S32.HI R249, RZ, 0x1f, R2 ;  /* 0x0000001ffff97819 */ /* 0x000fe40000011402 */
[----:B------:R-:W-:Y:S01]  /*7670*/  IMAD.U32 R60, RZ, RZ, UR34 ;  /* 0x00000022ff3c7e24 */ /* 0x000fe2000f8e00ff */
[----:B------:R-:W-:Y:S01]  /*7680*/  IADD3 R63, P2, PT, R62, R2, RZ ;  /* 0x000000023e3f7210 */ /* 0x000fe20007f5e0ff */
[----:B------:R-:W-:-:S03]  /*7690*/  IMAD.U32 R61, RZ, RZ, UR35 ;  /* 0x00000023ff3d7e24 */ /* 0x000fc6000f8e00ff */
[----:B------:R-:W0:Y:S01]  /*76a0*/  LDCU.64 UR34, c[0x0][0x3b8] ;  /* 0x00007700ff2277ac */ /* 0x000e220008000a00 */
[----:B--234-:R-:W-:Y:S01]  /*76b0*/  LEA.HI.X.SX32 R244, R62, R249, 0x1, P2 ;  /* 0x000000f93ef47211 */ /* 0x01cfe200010f0eff */
        /* <DEDUP_REMOVED lines=19> */
.L_x_2037:
[----:B------:R-:W-:Y:S05]  /*77f0*/  BSYNC.RECONVERGENT B2 ;  /* 0x0000000000027941 */ /* 0x000fea0003800200 */
.L_x_2036:
        /* <DEDUP_REMOVED lines=12> */
[----:B-1----:R-:W-:-:S04]  /*78c0*/  UIMAD UR45, UR39, UR35, UR44 ;  /* 0x00000023272d72a4 */ /* 0x002fc8000f8e022c */
[----:B------:R-:W-:Y:S01]  /*78d0*/  IMAD R2, R0, 0x2, R2 ;  /* 0x0000000200027824 */ /* 0x000fe200078e0202 */
[----:B------:R-:W-:-:S03]  /*78e0*/  USHF.L.U32 UR45, UR45, 0x8, URZ ;  /* 0x000000082d2d7899 */ /* 0x000fc600080006ff */
[C---:B------:R-:W-:Y:S01]  /*78f0*/  IMAD R2, R0.reuse, 0x2, R2 ;  /* 0x0000000200027824 */ /* 0x040fe200078e0202 */
[----:B0-----:R-:W-:Y:S01]  /*7900*/  UIMAD UR44, UR34, UR35, UR44 ;  /* 0x00000023222c72a4 */ /* 0x001fe2000f8e022c */
[----:B------:R-:W0:Y:S03]  /*7910*/  LDCU.64 UR34, c[0x0][0x450] ;  /* 0x00008a00ff2277ac */ /* 0x000e260008000a00 */
[----:B------:R-:W-:-:S05]  /*7920*/  LEA R2, R0, R2, 0x1 ;  /* 0x0000000200027211 */ /* 0x000fca00078e08ff */
[----:B------:R-:W-:-:S04]  /*7930*/  IMAD R2, R0, 0x2, R2 ;  /* 0x0000000200027824 */ /* 0x000fc800078e0202 */
[----:B------:R-:W-:-:S04]  /*7940*/  IMAD R2, R0, 0x2, R2 ;  /* 0x0000000200027824 */ /* 0x000fc800078e0202 */
[----:B------:R-:W-:Y:S01]  /*7950*/  IMAD.SHL.U32 R248, R2, 0x4, RZ ;  /* 0x0000000402f87824 */ /* 0x000fe200078e00ff */
[----:B0-----:R-:W-:-:S04]  /*7960*/  UIMAD.WIDE UR34, UR45, 0x4, UR34 ;  /* 0x000000042d2278a5 */ /* 0x001fc8000f8e0222 */
[----:B------:R-:W-:Y:S02]  /*7970*/  SHF.R.S32.HI R249, RZ, 0x1f, R248 ;  /* 0x0000001ffff97819 */ /* 0x000fe400000114f8 */
[C---:B------:R-:W-:Y:S01]  /*7980*/  IADD3 R2, P2, PT, R67.reuse, R248, RZ ;  /* 0x000000f843027210 */ /* 0x040fe20007f5e0ff */
[----:B------:R-:W-:Y:S01]  /*7990*/  IMAD.U32 R64, RZ, RZ, UR34 ;  /* 0x00000022ff407e24 */ /* 0x000fe2000f8e00ff */
[----:B------:R-:W-:Y:S02]  /*79a0*/  MOV R65, UR35 ;  /* 0x0000002300417c02 */ /* 0x000fe40008000f00 */
[----:B------:R-:W-:Y:S01]  /*79b0*/  LEA.HI.X.SX32 R67, R67, R249, 0x1, P2 ;  /* 0x000000f943437211 */ /* 0x000fe200010f0eff */
[----:B------:R-:W0:Y:S02]  /*79c0*/  LDCU.64 UR34, c[0x0][0x3b8] ;  /* 0x00007700ff2277ac */ /* 0x000e240008000a00 */
[----:B0-----:R-:W-:-:S04]  /*79d0*/  LEA R66, P2, R2, UR34, 0x2 ;  /* 0x0000002202427c11 */ /* 0x001fc8000f8410ff */
[----:B------:R-:W-:Y:S01]  /*79e0*/  LEA.HI.X R67, R2, UR35, R67, 0x2, P2 ;  /* 0x0000002302437c11 */ /* 0x000fe200090f1443 */
[----:B------:R-:W-:-:S04]  /*79f0*/  IMAD R2, R0, UR44, RZ ;  /* 0x0000002c00027c24 */ /* 0x000fc8000f8e02ff */
[----:B--234-:R-:W2:Y:S01]  /*7a00*/  LDG.E.128 R244, desc[UR36][R66.64] ;  /* 0x0000002442f47981 */ /* 0x01cea2000c1e1d00 */
[----:B------:R-:W-:-:S04]  /*7a10*/  SHF.L.U32 R250, R2, 0x8, RZ ;  /* 0x0000000802fa7819 */ /* 0x000fc800000006ff */
[----:B------:R-:W-:-:S04]  /*7a20*/  IADD3 R2, P2, PT, R250, R248, RZ ;  /* 0x000000f8fa027210 */ /* 0x000fc80007f5e0ff */
[----:B------:R-:W-:Y:S01]  /*7a30*/  LEA.HI.X.SX32 R248, R250, R249, 0x1, P2 ;  /* 0x000000f9faf87211 */ /* 0x000fe200010f0eff */
[----:B------:R-:W3:Y:S04]  /*7a40*/  LDG.E.128 R64, desc[UR36][R64.64+0x130] ;  /* 0x0001302440407981 */ /* 0x000ee8000c1e1d00 */
[----:B------:R-:W4:Y:S04]  /*7a50*/  LDL R250, [R1+0x308] ;  /* 0x0003080001fa7983 */ /* 0x000f280000100800 */
[----:B------:R-:W4:Y:S01]  /*7a60*/  LDL R249, [R1+0x30c] ;  /* 0x00030c0001f97983 */ /* 0x000f220000100800 */
[----:B--2---:R-:W-:Y:S01]  /*7a70*/  FADD.FTZ R246, R252, R246 ;  /* 0x000000f6fcf67221 */ /* 0x004fe20000010000 */
[----:B------:R-:W-:-:S03]  /*7a80*/  FADD.FTZ R247, R251, R247 ;  /* 0x000000f7fbf77221 */ /* 0x000fc60000010000 */
[----:B---3--:R-:W-:Y:S01]  /*7a90*/  FMUL.FTZ R66, R246, R66 ;  /* 0x00000042f6427220 */ /* 0x008fe20000410000 */
[----:B------:R-:W-:Y:S01]  /*7aa0*/  FMUL.FTZ R67, R247, R67 ;  /* 0x00000043f7437220 */ /* 0x000fe20000410000 */
[----:B----4-:R-:W-:Y:S01]  /*7ab0*/  FADD.FTZ R244, R250, R244 ;  /* 0x000000f4faf47221 */ /* 0x010fe20000010000 */
[----:B------:R-:W-:-:S03]  /*7ac0*/  FADD.FTZ R245, R249, R245 ;  /* 0x000000f5f9f57221 */ /* 0x000fc60000010000 */
[----:B------:R-:W-:Y:S01]  /*7ad0*/  FMUL.FTZ R64, R244, R64 ;  /* 0x00000040f4407220 */ /* 0x000fe20000410000 */
[----:B------:R-:W-:Y:S01]  /*7ae0*/  LEA R244, P2, R2, UR34, 0x2 ;  /* 0x0000002202f47c11 */ /* 0x000fe2000f8410ff */
[----:B------:R-:W-:-:S03]  /*7af0*/  FMUL.FTZ R65, R245, R65 ;  /* 0x00000041f5417220 */ /* 0x000fc60000410000 */
[----:B------:R-:W-:-:S05]  /*7b00*/  LEA.HI.X R245, R2, UR35, R248, 0x2, P2 ;  /* 0x0000002302f57c11 */ /* 0x000fca00090f14f8 */
[----:B------:R0:W-:Y:S04]  /*7b10*/  STG.E.128 desc[UR36][R244.64], R64 ;  /* 0x00000040f4007986 */ /* 0x0001e8000c101d24 */
.L_x_2039:
[----:B------:R-:W-:Y:S05]  /*7b20*/  BSYNC.RECONVERGENT B2 ;  /* 0x0000000000027941 */ /* 0x000fea0003800200 */
.L_x_2038:
        /* <DEDUP_REMOVED lines=9> */
[----:B------:R-:W-:-:S02]  /*7bc0*/  IMAD R70, R0, UR33, RZ ;  /* 0x0000002100467c24 */ /* 0x000fc4000f8e02ff */
[----:B------:R-:W-:-:S05]  /*7bd0*/  IMAD R2, R0, 0x4, R2 ;  /* 0x0000000400027824 */ /* 0x000fca00078e0202 */
[----:B------:R-:W-:-:S05]  /*7be0*/  LEA R2, R0, R2, 0x1 ;  /* 0x0000000200027211 */ /* 0x000fca00078e08ff */
[----:B------:R-:W-:Y:S01]  /*7bf0*/  IMAD R2, R0, 0x2, R2 ;  /* 0x0000000200027824 */ /* 0x000fe200078e0202 */
[----:B-1----:R-:W-:-:S03]  /*7c00*/  UIMAD UR45, UR39, UR35, UR44 ;  /* 0x00000023272d72a4 */ /* 0x002fc6000f8e022c */
[C---:B------:R-:W-:Y:S01]  /*7c10*/  IMAD R2, R0.reuse, 0x2, R2 ;  /* 0x0000000200027824 */ /* 0x040fe200078e0202 */
[----:B------:R-:W-:Y:S02]  /*7c20*/  USHF.L.U32 UR45, UR45, 0x8, URZ ;  /* 0x000000082d2d7899 */ /* 0x000fe400080006ff */
[----:B0-----:R-:W-:Y:S02]  /*7c30*/  UIMAD UR44, UR34, UR35, UR44 ;  /* 0x00000023222c72a4 */ /* 0x001fe4000f8e022c */
[C---:B------:R-:W-:Y:S01]  /*7c40*/  LEA R2, R0.reuse, R2, 0x1 ;  /* 0x0000000200027211 */ /* 0x040fe200078e08ff */
[----:B------:R-:W0:Y:S04]  /*7c50*/  LDCU.64 UR34, c[0x0][0x450] ;  /* 0x00008a00ff2277ac */ /* 0x000e280008000a00 */
[----:B------:R-:W-:-:S04]  /*7c60*/  IMAD R2, R0, 0x2, R2 ;  /* 0x0000000200027824 */ /* 0x000fc800078e0202 */
[----:B------:R-:W-:-:S05]  /*7c70*/  IMAD R2, R0, 0x2, R2 ;  /* 0x0000000200027824 */ /* 0x000fca00078e0202 */
[----:B------:R-:W-:-:S04]  /*7c80*/  LEA R2, R0, R2, 0x1 ;  /* 0x0000000200027211 */ /* 0x000fc800078e08ff */
[----:B------:R-:W-:Y:S01]  /*7c90*/  IADD3 R2, PT, PT, R2, R0, RZ ;  /* 0x0000000002027210 */ /* 0x000fe20007ffe0ff */
[----:B0-----:R-:W-:-:S04]  /*7ca0*/  UIMAD.WIDE UR34, UR45, 0x4, UR34 ;  /* 0x000000042d2278a5 */ /* 0x001fc8000f8e0222 */
[----:B------:R-:W-:Y:S02]  /*7cb0*/  IMAD.SHL.U32 R2, R2, 0x4, RZ ;  /* 0x0000000402027824 */ /* 0x000fe400078e00ff */
[----:B------:R-:W-:Y:S02]  /*7cc0*/  IMAD.U32 R68, RZ, RZ, UR34 ;  /* 0x00000022ff447e24 */ /* 0x000fe4000f8e00ff */
[----:B------:R-:W-:Y:S01]  /*7cd0*/  IMAD.U32 R69, RZ, RZ, UR35 ;  /* 0x00000023ff457e24 */ /* 0x000fe2000f8e00ff */
[----:B------:R-:W-:Y:S02]  /*7ce0*/  SHF.R.S32.HI R249, RZ, 0x1f, R2 ;  /* 0x0000001ffff97819 */ /* 0x000fe40000011402 */
[----:B------:R-:W0:Y:S01]  /*7cf0*/  LDCU.64 UR34, c[0x0][0x3b8] ;  /* 0x00007700ff2277ac */ /* 0x000e220008000a00 */
[----:B------:R-:W-:Y:S01]  /*7d00*/  IADD3 R71, P2, PT, R70, R2, RZ ;  /* 0x0000000246477210 */ /* 0x000fe20007f5e0ff */
[----:B------:R-:W-:-:S03]  /*7d10*/  IMAD R248, R0, UR44, RZ ;  /* 0x0000002c00f87c24 */ /* 0x000fc6000f8e02ff */
        /* <DEDUP_REMOVED lines=20> */
.L_x_2041:
[----:B------:R-:W-:Y:S05]  /*7e60*/  BSYNC.RECONVERGENT B2 ;  /* 0x0000000000027941 */ /* 0x000fea0003800200 */
.L_x_2040:
        /* <DEDUP_REMOVED lines=21> */
[----:B------:R-:W-:Y:S01]  /*7fc0*/  IMAD R2, R0, 0x2, R2 ;  /* 0x0000000200027824 */ /* 0x000fe200078e0202 */
[----:B0-----:R-:W-:-:S04]  /*7fd0*/  UIMAD.WIDE UR34, UR45, 0x4, UR34 ;  /* 0x000000042d2278a5 */ /* 0x001fc8000f8e0222 */
[----:B------:R-:W-:-:S04]  /*7fe0*/  SHF.L.U32 R248, R2, 0x2, RZ ;  /* 0x0000000202f87819 */ /* 0x000fc800000006ff */
[----:B------:R-:W-:Y:S01]  /*7ff0*/  SHF.R.S32.HI R249, RZ, 0x1f, R248 ;  /* 0x0000001ffff97819 */ /* 0x000fe200000114f8 */
[----:B------:R-:W-:Y:S01]  /*8000*/  IMAD.U32 R73, RZ, RZ, UR35 ;  /* 0x00000023ff497e24 */ /* 0x000fe2000f8e00ff */
[----:B------:R-:W-:Y:S02]  /*8010*/  MOV R72, UR34 ;  /* 0x0000002200487c02 */ /* 0x000fe40008000f00 */
[C---:B------:R-:W-:Y:S01]  /*8020*/  IADD3 R2, P2, PT, R75.reuse, R248, RZ ;  /* 0x000000f84b027210 */ /* 0x040fe20007f5e0ff */
[----:B------:R-:W0:Y:S03]  /*8030*/  LDCU.64 UR34, c[0x0][0x3b8] ;  /* 0x00007700ff2277ac */ /* 0x000e260008000a00 */
[----:B------:R-:W-:Y:S02]  /*8040*/  LEA.HI.X.SX32 R75, R75, R249, 0x1, P2 ;  /* 0x000000f94b4b7211 */ /* 0x000fe400010f0eff */
        /* <DEDUP_REMOVED lines=21> */
.L_x_2043:
[----:B------:R-:W-:Y:S05]  /*81a0*/  BSYNC.RECONVERGENT B2 ;  /* 0x0000000000027941 */ /* 0x000fea0003800200 */
.L_x_2042:
        /* <DEDUP_REMOVED lines=10> */
[----:B------:R-:W-:-:S05]  /*8250*/  IMAD R2, R0, 0x4, R2 ;  /* 0x0000000400027824 */ /* 0x000fca00078e0202 */
[----:B------:R-:W-:-:S05]  /*8260*/  LEA R2, R0, R2, 0x1 ;  /* 0x0000000200027211 */ /* 0x000fca00078e08ff */
[----:B------:R-:W-:Y:S01]  /*8270*/  IMAD R2, R0, 0x2, R2 ;  /* 0x0000000200027824 */ /* 0x000fe200078e0202 */
[----:B-1----:R-:W-:-:S04]  /*8280*/  UIMAD UR45, UR39, UR35, UR44 ;  /* 0x00000023272d72a4 */ /* 0x002fc8000f8e022c */
[C---:B------:R-:W-:Y:S01]  /*8290*/  LEA R2, R0.reuse, R2, 0x1 ;  /* 0x0000000200027211 */ /* 0x040fe200078e08ff */
[----:B------:R-:W-:Y:S02]  /*82a0*/  USHF.L.U32 UR45, UR45, 0x8, URZ ;  /* 0x000000082d2d7899 */ /* 0x000fe400080006ff */
[----:B0-----:R-:W-:Y:S01]  /*82b0*/  UIMAD UR44, UR34, UR35, UR44 ;  /* 0x00000023222c72a4 */ /* 0x001fe2000f8e022c */
[----:B------:R-:W0:Y:S01]  /*82c0*/  LDCU.64 UR34, c[0x0][0x450] ;  /* 0x00008a00ff2277ac */ /* 0x000e220008000a00 */
[----:B------:R-:W-:-:S05]  /*82d0*/  IMAD R2, R0, 0x2, R2 ;  /* 0x0000000200027824 */ /* 0x000fca00078e0202 */
[----:B------:R-:W-:-:S05]  /*82e0*/  LEA R2, R0, R2, 0x1 ;  /* 0x0000000200027211 */ /* 0x000fca00078e08ff */
[----:B------:R-:W-:-:S05]  /*82f0*/  IMAD R2, R0, 0x2, R2 ;  /* 0x0000000200027824 */ /* 0x000fca00078e0202 */
[----:B------:R-:W-:Y:S01]  /*8300*/  LEA R2, R0, R2, 0x1 ;  /* 0x0000000200027211 */ /* 0x000fe200078e08ff */
[----:B0-----:R-:W-:-:S04]  /*8310*/  UIMAD.WIDE UR34, UR45, 0x4, UR34 ;  /* 0x000000042d2278a5 */ /* 0x001fc8000f8e0222 */
[----:B------:R-:W-:Y:S02]  /*8320*/  IMAD R2, R0, 0x2, R2 ;  /* 0x0000000200027824 */ /* 0x000fe400078e0202 */
[----:B------:R-:W-:Y:S01]  /*8330*/  MOV R76, UR34 ;  /* 0x00000022004c7c02 */ /* 0x000fe20008000f00 */
[----:B------:R-:W-:Y:S02]  /*8340*/  IMAD.U32 R77, RZ, RZ, UR35 ;  /* 0x00000023ff4d7e24 */ /* 0x000fe4000f8e00ff */
[----:B------:R-:W-:Y:S02]  /*8350*/  IADD3 R2, PT, PT, R2, R0, RZ ;  /* 0x0000000002027210 */ /* 0x000fe40007ffe0ff */
[----:B------:R-:W0:Y:S03]  /*8360*/  LDCU.64 UR34, c[0x0][0x3b8] ;  /* 0x00007700ff2277ac */ /* 0x000e260008000a00 */
[----:B------:R-:W-:-:S02]  /*8370*/  IMAD.SHL.U32 R2, R2, 0x4, RZ ;  /* 0x0000000402027824 */ /* 0x000fc400078e00ff */
[----:B------:R-:W-:-:S03]  /*8380*/  IMAD R248, R0, UR44, RZ ;  /* 0x0000002c00f87c24 */ /* 0x000fc6000f8e02ff */
[----:B------:R-:W-:Y:S02]  /*8390*/  SHF.R.S32.HI R249, RZ, 0x1f, R2 ;  /* 0x0000001ffff97819 */ /* 0x000fe40000011402 */
[----:B------:R-:W-:Y:S02]  /*83a0*/  IADD3 R79, P2, PT, R78, R2, RZ ;  /* 0x000000024e4f7210 */ /* 0x000fe40007f5e0ff */
[----:B------:R-:W-:Y:S02]  /*83b0*/  SHF.L.U32 R248, R248, 0x8, RZ ;  /* 0x00000008f8f87819 */ /* 0x000fe400000006ff */
[----:B--234-:R-:W-:Y:S02]  /*83c0*/  LEA.HI.X.SX32 R244, R78, R249, 0x1, P2 ;  /* 0x000000f94ef47211 */ /* 0x01cfe400010f0eff */
        /* <DEDUP_REMOVED lines=18> */
.L_x_2045:
[----:B------:R-:W-:Y:S05]  /*84f0*/  BSYNC.RECONVERGENT B2 ;  /* 0x0000000000027941 */ /* 0x000fea0003800200 */
.L_x_2044:
        /* <DEDUP_REMOVED lines=10> */
[----:B------:R-:W-:-:S05]  /*85a0*/  IMAD R2, R0, 0x2, R2 ;  /* 0x0000000200027824 */ /* 0x000fca00078e0202 */
[----:B------:R-:W-:Y:S01]  /*85b0*/  LEA R2, R0, R2, 0x1 ;  /* 0x0000000200027211 */ /* 0x000fe200078e08ff */
[----:B-1----:R-:W-:-:S04]  /*85c0*/  UIMAD UR45, UR39, UR35, UR44 ;  /* 0x00000023272d72a4 */ /* 0x002fc8000f8e022c */
[C---:B------:R-:W-:Y:S01]  /*85d0*/  IMAD R2, R0.reuse, 0x2, R2 ;  /* 0x0000000200027824 */ /* 0x040fe200078e0202 */
[----:B------:R-:W-:Y:S02]  /*85e0*/  USHF.L.U32 UR45, UR45, 0x8, URZ ;  /* 0x000000082d2d7899 */ /* 0x000fe400080006ff */
[----:B0-----:R-:W-:Y:S02]  /*85f0*/  UIMAD UR44, UR34, UR35, UR44 ;  /* 0x00000023222c72a4 */ /* 0x001fe4000f8e022c */
[C---:B------:R-:W-:Y:S01]  /*8600*/  LEA R2, R0.reuse, R2, 0x1 ;  /* 0x0000000200027211 */ /* 0x040fe200078e08ff */
[----:B------:R-:W0:Y:S04]  /*8610*/  LDCU.64 UR34, c[0x0][0x450] ;  /* 0x00008a00ff2277ac */ /* 0x000e280008000a00 */
[----:B------:R-:W-:-:S05]  /*8620*/  IMAD R2, R0, 0x2, R2 ;  /* 0x0000000200027824 */ /* 0x000fca00078e0202 */
[----:B------:R-:W-:-:S05]  /*8630*/  LEA R2, R0, R2, 0x1 ;  /* 0x0000000200027211 */ /* 0x000fca00078e08ff */
[----:B------:R-:W-:Y:S01]  /*8640*/  IMAD R2, R0, 0x2, R2 ;  /* 0x0000000200027824 */ /* 0x000fe200078e0202 */
[----:B0-----:R-:W-:-:S04]  /*8650*/  UIMAD.WIDE UR34, UR45, 0x4, UR34 ;  /* 0x000000042d2278a5 */ /* 0x001fc8000f8e0222 */
[C---:B------:R-:W-:Y:S02]  /*8660*/  LEA R2, R0.reuse, R2, 0x1 ;  /* 0x0000000200027211 */ /* 0x040fe400078e08ff */
[----:B------:R-:W-:Y:S01]  /*8670*/  IMAD.U32 R80, RZ, RZ, UR34 ;  /* 0x00000022ff507e24 */ /* 0x000fe2000f8e00ff */
[----:B------:R-:W-:Y:S02]  /*8680*/  MOV R81, UR35 ;  /* 0x0000002300517c02 */ /* 0x000fe40008000f00 */
[----:B------:R-:W-:Y:S02]  /*8690*/  IMAD R2, R0, 0x2, R2 ;  /* 0x0000000200027824 */ /* 0x000fe400078e0202 */
[----:B------:R-:W0:Y:S03]  /*86a0*/  LDCU.64 UR34, c[0x0][0x3b8] ;  /* 0x00007700ff2277ac */ /* 0x000e260008000a00 */
[----:B------:R-:W-:-:S04]  /*86b0*/  SHF.L.U32 R248, R2, 0x2, RZ ;  /* 0x0000000202f87819 */ /* 0x000fc800000006ff */
[----:B------:R-:W-:Y:S02]  /*86c0*/  SHF.R.S32.HI R249, RZ, 0x1f, R248 ;  /* 0x0000001ffff97819 */ /* 0x000fe400000114f8 */
[----:B------:R-:W-:-:S04]  /*86d0*/  IADD3 R2, P2, PT, R83, R248, RZ ;  /* 0x000000f853027210 */ /* 0x000fc80007f5e0ff */
        /* <DEDUP_REMOVED lines=22> */
.L_x_2047:
[----:B------:R-:W-:Y:S05]  /*8840*/  BSYNC.RECONVERGENT B2 ;  /* 0x0000000000027941 */ /* 0x000fea0003800200 */
.L_x_2046:
[----:B------:R-:W-:Y:S04]  /*8850*/  BSSY.RECONVERGENT B2, `(.L_x_2048) ;  /* 0x0000035000027945 */ /* 0x000fe80003800200 */
[----:B------:R-:W-:Y:S05]  /*8860*/  @P1 BRA `(.L_x_2049) ;  /* 0x0000000000cc1947 */ /* 0x000fea0003800000 */
[----:B------:R-:W1:Y:S01]  /*8870*/  S2UR UR44, SR_CTAID.X ;  /* 0x00000000002c79c3 */ /* 0x000e620000002500 */
[----:B------:R-:W-:Y:S01]  /*8880*/  IADD3 R2, PT, PT, R3, R0, RZ ;  /* 0x0000000003027210 */ /* 0x000fe20007ffe0ff */
[----:B------:R-:W1:Y:S01]  /*8890*/  LDCU UR35, c[0x0][0x3f8] ;  /* 0x00007f00ff2377ac */ /* 0x000e620008000800 */
[----:B0-----:R-:W2:Y:S04]  /*88a0*/  LDL R252, [R1+0x2bc] ;  /* 0x0002bc0001fc7983 */ /* 0x001ea80000100800 */
[----:B------:R-:W2:Y:S01]  /*88b0*/  LDL R251, [R1+0x2c0] ;  /* 0x0002c00001fb7983 */ /* 0x000ea20000100800 */
[----:B------:R-:W0:Y:S01]  /*88c0*/  S2UR UR34, SR_CTAID.Y ;  /* 0x00000000002279c3 */ /* 0x000e220000002600 */
[C---:B------:R-:W-:Y:S02]  /*88d0*/  IMAD R2, R0.reuse, 0x4, R2 ;  /* 0x0000000400027824 */ /* 0x040fe400078e0202 */
[----:B------:R-:W2:Y:S01]  /*88e0*/  LDL R250, [R1+0x2c4] ;  /* 0x0002c40001fa7983 */ /* 0x000ea20000100800 */
[----:B------:R-:W-:-:S02]  /*88f0*/  IMAD R86, R0, UR33, RZ ;  /* 0x0000002100567c24 */ /* 0x000fc4000f8e02ff */
[----:B------:R-:W-:-:S05]  /*8900*/  LEA R2, R0, R2, 0x1 ;  /* 0x0000000200027211 */ /* 0x000fca00078e08ff */
[----:B------:R-:W-:Y:S01]  /*8910*/  IMAD R2, R0, 0x2, R2 ;  /* 0x0000000200027824 */ /* 0x000fe200078e0202 */
[----:B-1----:R-:W-:-:S04]  /*8920*/  UIMAD UR45, UR39, UR35, UR44 ;  /* 0x00000023272d72a4 */ /* 0x002fc8000f8e022c */
[----:B------:R-:W-:Y:S01]  /*8930*/  LEA R2, R0, R2, 0x1 ;  /* 0x0000000200027211 */ /* 0x000fe200078e08ff */
[----:B------:R-:W-:-:S04]  /*8940*/  USHF.L.U32 UR45, UR45, 0x8, URZ ;  /* 0x000000082d2d7899 */ /* 0x000fc800080006ff */
[C---:B------:R-:W-:Y:S01]  /*8950*/  IMAD R2, R0.reuse, 0x2, R2 ;  /* 0x0000000200027824 */ /* 0x040fe200078e0202 */
[----:B0-----:R-:W-:Y:S01]  /*8960*/  UIMAD UR44, UR34, UR35, UR44 ;  /* 0x00000023222c72a4 */ /* 0x001fe2000f8e022c */
[----:B------:R-:W0:Y:S03]  /*8970*/  LDCU.64 UR34, c[0x0][0x450] ;  /* 0x00008a00ff2277ac */ /* 0x000e260008000a00 */
[----:B------:R-:W-:-:S05]  /*8980*/  LEA R2, R0, R2, 0x1 ;  /* 0x0000000200027211 */ /* 0x000fca00078e08ff */
[----:B------:R-:W-:-:S05]  /*8990*/  IMAD R2, R0, 0x2, R2 ;  /* 0x0000000200027824 */ /* 0x000fca00078e0202 */
[----:B------:R-:W-:-:S05]  /*89a0*/  LEA R2, R0, R2, 0x1 ;  /* 0x0000000200027211 */ /* 0x000fca00078e08ff */
[----:B------:R-:W-:Y:S01]  /*89b0*/  IMAD R2, R0, 0x2, R2 ;  /* 0x0000000200027824 */ /* 0x000fe200078e0202 */
[----:B0-----:R-:W-:-:S04]  /*89c0*/  UIMAD.WIDE UR34, UR45, 0x4, UR34 ;  /* 0x000000042d2278a5 */ /* 0x001fc8000f8e0222 */
[----:B------:R-:W-:Y:S02]  /*89d0*/  LEA R2, R0, R2, 0x1 ;  /* 0x0000000200027211 */ /* 0x000fe400078e08ff */
[----:B------:R-:W-:Y:S01]  /*89e0*/  IMAD.U32 R84, RZ, RZ, UR34 ;  /* 0x00000022ff547e24 */ /* 0x000fe2000f8e00ff */
[----:B------:R-:W-:Y:S02]  /*89f0*/  MOV R85, UR35 ;  /* 0x0000002300557c02 */ /* 0x000fe40008000f00 */
[----:B------:R-:W-:Y:S02]  /*8a00*/  IMAD.IADD R2, R2, 0x1, R0 ;  /* 0x0000000102027824 */ /* 0x000fe400078e0200 */
[----:B------:R-:W0:Y:S03]  /*8a10*/  LDCU.64 UR34, c[0x0][0x3b8] ;  /* 0x00007700ff2277ac */ /* 0x000e260008000a00 */
[----:B------:R-:W-:Y:S01]  /*8a20*/  SHF.L.U32 R2, R2, 0x2, RZ ;  /* 0x0000000202027819 */ /* 0x000fe200000006ff */
[----:B------:R-:W-:-:S03]  /*8a30*/  IMAD R248, R0, UR44, RZ ;  /* 0x0000002c00f87c24 */ /* 0x000fc6000f8e02ff */
[----:B------:R-:W-:Y:S02]  /*8a40*/  SHF.R.S32.HI R249, RZ, 0x1f, R2 ;  /* 0x0000001ffff97819 */ /* 0x000fe40000011402 */
[----:B------:R-:W-:Y:S01]  /*8a50*/  IADD3 R87, P2, PT, R86, R2, RZ ;  /* 0x0000000256577210 */ /* 0x000fe20007f5e0ff */
[----:B------:R-:W-:-:S03]  /*8a60*/  IMAD.SHL.U32 R248, R248, 0x100, RZ ;  /* 0x00000100f8f87824 */ /* 0x000fc600078e00ff */
        /* <DEDUP_REMOVED lines=19> */
.L_x_2049:
[----:B------:R-:W-:Y:S05]  /*8ba0*/  BSYNC.RECONVERGENT B2 ;  /* 0x0000000000027941 */ /* 0x000fea0003800200 */
.L_x_2048:
        /* <DEDUP_REMOVED lines=9> */
[----:B------:R-:W-:-:S03]  /*8c40*/  IMAD R91, R0, UR33, RZ ;  /* 0x00000021005b7c24 */ /* 0x000fc6000f8e02ff */
        /* <DEDUP_REMOVED lines=43> */
.L_x_2051:
[----:B------:R-:W-:Y:S05]  /*8f00*/  BSYNC.RECONVERGENT B2 ;  /* 0x0000000000027941 */ /* 0x000fea0003800200 */
.L_x_2050:
[----:B------:R-:W-:Y:S04]  /*8f10*/  BSSY.RECONVERGENT B2, `(.L_x_2052) ;  /* 0x0000036000027945 */ /* 0x000fe80003800200 */
[----:B------:R-:W-:Y:S05]  /*8f20*/  @P1 BRA `(.L_x_2053) ;  /* 0x0000000000d01947 */ /* 0x000fea0003800000 */
[----:B------:R-:W-:Y:S01]  /*8f30*/  IADD3 R2, PT, PT, R3, R0, RZ ;  /* 0x0000000003027210 */ /* 0x000fe20007ffe0ff */
[----:B------:R-:W1:Y:S01]  /*8f40*/  S2UR UR44, SR_CTAID.X ;  /* 0x00000000002c79c3 */ /* 0x000e620000002500 */
[----:B------:R-:W1:Y:S01]  /*8f50*/  LDCU UR35, c[0x0][0x3f8] ;  /* 0x00007f00ff2377ac */ /* 0x000e620008000800 */
[----:B0-----:R-:W2:Y:S02]  /*8f60*/  LDL R252, [R1+0x29c] ;  /* 0x00029c0001fc7983 */ /* 0x001ea40000100800 */
[C---:B------:R-:W-:Y:S02]  /*8f70*/  IMAD R2, R0.reuse, 0x4, R2 ;  /* 0x0000000400027824 */ /* 0x040fe400078e0202 */
[----:B------:R-:W2:Y:S02]  /*8f80*/  LDL R251, [R1+0x2a0] ;  /* 0x0002a00001fb7983 */ /* 0x000ea40000100800 */
[----:B------:R-:W0:Y:S01]  /*8f90*/  S2UR UR34, SR_CTAID.Y ;  /* 0x00000000002279c3 */ /* 0x000e220000002600 */
[C---:B------:R-:W-:Y:S01]  /*8fa0*/  LEA R2, R0.reuse, R2, 0x1 ;  /* 0x0000000200027211 */ /* 0x040fe200078e08ff */
        /* <DEDUP_REMOVED lines=44> */
.L_x_2053:
[----:B------:R-:W-:Y:S05]  /*9270*/  BSYNC.RECONVERGENT B2 ;  /* 0x0000000000027941 */ /* 0x000fea0003800200 */
.L_x_2052:
[----:B------:R-:W-:Y:S04]  /*9280*/  BSSY.RECONVERGENT B2, `(.L_x_2054) ;  /* 0x0000036000027945 */ /* 0x000fe80003800200 */
[----:B------:R-:W-:Y:S05]  /*9290*/  @P1 BRA `(.L_x_2055) ;  /* 0x0000000000d01947 */ /* 0x000fea0003800000 */
[----:B------:R-:W-:Y:S01]  /*92a0*/  IMAD.IADD R2, R3, 0x1, R0 ;  /* 0x0000000103027824 */ /* 0x000fe200078e0200 */
[----:B------:R-:W1:Y:S01]  /*92b0*/  S2UR UR44, SR_CTAID.X ;  /* 0x00000000002c79c3 */ /* 0x000e620000002500 */
[----:B------:R-:W1:Y:S01]  /*92c0*/  LDCU UR35, c[0x0][0x3f8] ;  /* 0x00007f00ff2377ac */ /* 0x000e620008000800 */
[----:B0-----:R-:W2:Y:S02]  /*92d0*/  LDL R252, [R1+0x290] ;  /* 0x0002900001fc7983 */ /* 0x001ea40000100800 */
[C---:B------:R-:W-:Y:S02]  /*92e0*/  LEA R2, R0.reuse, R2, 0x2 ;  /* 0x0000000200027211 */ /* 0x040fe400078e10ff */
[----:B------:R-:W2:Y:S01]  /*92f0*/  LDL R251, [R1+0x294] ;  /* 0x0002940001fb7983 */ /* 0x000ea20000100800 */
[C---:B------:R-:W-:Y:S01]  /*9300*/  IMAD R99, R0.reuse, UR33, RZ ;  /* 0x0000002100637c24 */ /* 0x040fe2000f8e02ff */
[----:B------:R-:W0:Y:S01]  /*9310*/  S2UR UR34, SR_CTAID.Y ;  /* 0x00000000002279c3 */ /* 0x000e220000002600 */
[----:B------:R-:W-:-:S05]  /*9320*/  IMAD R2, R0, 0x2, R2 ;  /* 0x0000000200027824 */ /* 0x000fca00078e0202 */
        /* <DEDUP_REMOVED lines=43> */
.L_x_2055:
[----:B------:R-:W-:Y:S05]  /*95e0*/  BSYNC.RECONVERGENT B2 ;  /* 0x0000000000027941 */ /* 0x000fea0003800200 */
.L_x_2054:
        /* <DEDUP_REMOVED lines=25> */
[C---:B------:R-:W-:Y:S02]  /*9780*/  IMAD R2, R0.reuse, 0x2, R2 ;  /* 0x0000000200027824 */ /* 0x040fe400078e0202 */
[----:B------:R-:W-:Y:S01]  /*9790*/  IMAD.U32 R100, RZ, RZ, UR34 ;  /* 0x00000022ff647e24 */ /* 0x000fe2000f8e00ff */
[----:B------:R-:W-:Y:S02]  /*97a0*/  MOV R101, UR35 ;  /* 0x0000002300657c02 */ /* 0x000fe40008000f00 */
[----:B------:R-:W-:Y:S02]  /*97b0*/  LEA R2, R0, R2, 0x1 ;  /* 0x0000000200027211 */ /* 0x000fe400078e08ff */
[----:B------:R-:W0:Y:S03]  /*97c0*/  LDCU.64 UR34, c[0x0][0x3b8] ;  /* 0x00007700ff2277ac */ /* 0x000e260008000a00 */
[----:B------:R-:W-:-:S05]  /*97d0*/  IMAD.IADD R2, R2, 0x1, R0 ;  /* 0x0000000102027824 */ /* 0x000fca00078e0200 */
        /* <DEDUP_REMOVED lines=24> */
.L_x_2057:
[----:B------:R-:W-:Y:S05]  /*9960*/  BSYNC.RECONVERGENT B2 ;  /* 0x0000000000027941 */ /* 0x000fea0003800200 */
.L_x_2056:
[----:B------:R-:W-:Y:S04]  /*9970*/  BSSY.RECONVERGENT B2, `(.L_x_2058) ;  /* 0x0000037000027945 */ /* 0x000fe80003800200 */
[----:B------:R-:W-:Y:S05]  /*9980*/  @P1 BRA `(.L_x_2059) ;  /* 0x0000000000d41947 */ /* 0x000fea0003800000 */
[----:B------:R-:W-:Y:S01]  /*9990*/  IADD3 R2, PT, PT, R3, R0, RZ ;  /* 0x0000000003027210 */ /* 0x000fe20007ffe0ff */
[----:B------:R-:W1:Y:S01]  /*99a0*/  S2UR UR44, SR_CTAID.X ;  /* 0x00000000002c79c3 */ /* 0x000e620000002500 */
[----:B------:R-:W1:Y:S01]  /*99b0*/  LDCU UR35, c[0x0][0x3f8] ;  /* 0x00007f00ff2377ac */ /* 0x000e620008000800 */
[----:B0-----:R-:W2:Y:S02]  /*99c0*/  LDL R252, [R1+0x270] ;  /* 0x0002700001fc7983 */ /* 0x001ea40000100800 */
[C---:B------:R-:W-:Y:S02]  /*99d0*/  IMAD R2, R0.reuse, 0x4, R2 ;  /* 0x0000000400027824 */ /* 0x040fe400078e0202 */
[----:B------:R-:W2:Y:S01]  /*99e0*/  LDL R251, [R1+0x274] ;  /* 0x0002740001fb7983 */ /* 0x000ea20000100800 */
[C---:B------:R-:W-:Y:S01]  /*99f0*/  IMAD R107, R0.reuse, UR33, RZ ;  /* 0x00000021006b7c24 */ /* 0x040fe2000f8e02ff */
[----:B------:R-:W0:Y:S01]  /*9a00*/  S2UR UR34, SR_CTAID.Y ;  /* 0x00000000002279c3 */ /* 0x000e220000002600 */
[----:B------:R-:W-:-:S05]  /*9a10*/  LEA R2, R0, R2, 0x1 ;  /* 0x0000000200027211 */ /* 0x000fca00078e08ff */
        /* <DEDUP_REMOVED lines=16> */
[C---:B------:R-:W-:Y:S02]  /*9b20*/  LEA R2, R0.reuse, R2, 0x1 ;  /* 0x0000000200027211 */ /* 0x040fe400078e08ff */
[----:B------:R-:W0:Y:S03]  /*9b30*/  LDCU.64 UR34, c[0x0][0x3b8] ;  /* 0x00007700ff2277ac */ /* 0x000e260008000a00 */
[----:B------:R-:W-:-:S05]  /*9b40*/  IMAD R2, R0, 0x2, R2 ;  /* 0x0000000200027824 */ /* 0x000fca00078e0202 */
        /* <DEDUP_REMOVED lines=25> */
.L_x_2059:
[----:B------:R-:W-:Y:S05]  /*9ce0*/  BSYNC.RECONVERGENT B2 ;  /* 0x0000000000027941 */ /* 0x000fea0003800200 */
.L_x_2058:
[----:B------:R-:W-:Y:S04]  /*9cf0*/  BSSY.RECONVERGENT B2, `(.L_x_2060) ;  /* 0x0000038000027945 */ /* 0x000fe80003800200 */
[----:B------:R-:W-:Y:S05]  /*9d00*/  @P1 BRA `(.L_x_2061) ;  /* 0x0000000000d81947 */ /* 0x000fea0003800000 */
[----:B------:R-:W-:Y:S01]  /*9d10*/  IADD3 R2, PT, PT, R3, R0, RZ ;  /* 0x0000000003027210 */ /* 0x000fe20007ffe0ff */
[----:B------:R-:W1:Y:S01]  /*9d20*/  S2UR UR44, SR_CTAID.X ;  /* 0x00000000002c79c3 */ /* 0x000e620000002500 */
[----:B------:R-:W1:Y:S01]  /*9d30*/  LDCU UR35, c[0x0][0x3f8] ;  /* 0x00007f00ff2377ac */ /* 0x000e620008000800 */
[----:B0-----:R-:W2:Y:S02]  /*9d40*/  LDL R252, [R1+0x25c] ;  /* 0x00025c0001fc7983 */ /* 0x001ea40000100800 */
[C---:B------:R-:W-:Y:S02]  /*9d50*/  IMAD R2, R0.reuse, 0x4, R2 ;  /* 0x0000000400027824 */ /* 0x040fe400078e0202 */
[----:B------:R-:W2:Y:S03]  /*9d60*/  LDL R251, [R1+0x260] ;  /* 0x0002600001fb7983 */ /* 0x000ea60000100800 */
[C---:B------:R-:W-:Y:S01]  /*9d70*/  LEA R2, R0.reuse, R2, 0x1 ;  /* 0x0000000200027211 */ /* 0x040fe200078e08ff */
[----:B------:R-:W0:Y:S01]  /*9d80*/  S2UR UR34, SR_CTAID.Y ;  /* 0x00000000002279c3 */ /* 0x000e220000002600 */
[----:B------:R-:W2:Y:S01]  /*9d90*/  LDL R250, [R1+0x264] ;  /* 0x0002640001fa7983 */ /* 0x000ea20000100800 */
[----:B------:R-:W-:-:S02]  /*9da0*/  IMAD R110, R0, UR33, RZ ;  /* 0x00000021006e7c24 */ /* 0x000fc4000f8e02ff */
        /* <DEDUP_REMOVED lines=15> */
[----:B------:R-:W-:Y:S01]  /*9ea0*/  MOV R108, UR34 ;  /* 0x00000022006c7c02 */ /* 0x000fe20008000f00 */
[----:B------:R-:W-:Y:S02]  /*9eb0*/  IMAD.U32 R109, RZ, RZ, UR35 ;  /* 0x00000023ff6d7e24 */ /* 0x000fe4000f8e00ff */
[----:B------:R-:W-:Y:S02]  /*9ec0*/  IMAD R2, R0, 0x2, R2 ;  /* 0x0000000200027824 */ /* 0x000fe400078e0202 */
[----:B------:R-:W0:Y:S03]  /*9ed0*/  LDCU.64 UR34, c[0x0][0x3b8] ;  /* 0x00007700ff2277ac */ /* 0x000e260008000a00 */
[----:B------:R-:W-:-:S05]  /*9ee0*/  IADD3 R2, PT, PT, R2, R0, RZ ;  /* 0x0000000002027210 */ /* 0x000fca0007ffe0ff */
[----:B------:R-:W-:Y:S02]  /*9ef0*/  IMAD.SHL.U32 R2, R2, 0x4, RZ ;  /* 0x0000000402027824 */ /* 0x000fe400078e00ff */
        /* <DEDUP_REMOVED lines=23> */
.L_x_2061:
[----:B------:R-:W-:Y:S05]  /*a070*/  BSYNC.RECONVERGENT B2 ;  /* 0x0000000000027941 */ /* 0x000fea0003800200 */
.L_x_2060:
        /* <DEDUP_REMOVED lines=15> */
[----:B0-----:R-:W-:Y:S01]  /*a170*/  IMAD R248, R0, 0x2, R2 ;  /* 0x0000000200f87824 */ /* 0x001fe200078e0202 */
[----:B------:R-:W-:Y:S06]  /*a180*/  @P1 BRA `(.L_x_2063) ;  /* 0x0000000400141947 */ /* 0x000fec0003800000 */
[----:B------:R-:W0:Y:S01]  /*a190*/  S2UR UR44, SR_CTAID.X ;  /* 0x00000000002c79c3 */ /* 0x000e220000002500 */
[----:B------:R-:W0:Y:S01]  /*a1a0*/  LDCU UR35, c[0x0][0x3f8] ;  /* 0x00007f00ff2377ac */ /* 0x000e220008000800 */
[----:B------:R-:W2:Y:S04]  /*a1b0*/  LDL R252, [R1+0x248] ;  /* 0x0002480001fc7983 */ /* 0x000ea80000100800 */
[----:B------:R-:W2:Y:S02]  /*a1c0*/  LDL R251, [R1+0x24c] ;  /* 0x00024c0001fb7983 */ /* 0x000ea40000100800 */
[----:B------:R-:W0:Y:S02]  /*a1d0*/  S2UR UR34, SR_CTAID.Y ;  /* 0x00000000002279c3 */ /* 0x000e240000002600 */
[----:B------:R-:W2:Y:S04]  /*a1e0*/  LDL R250, [R1+0x250] ;  /* 0x0002500001fa7983 */ /* 0x000ea80000100800 */
[----:B------:R-:W2:Y:S01]  /*a1f0*/  LDL R249, [R1+0x254] ;  /* 0x0002540001f97983 */ /* 0x000ea20000100800 */
[----:B------:R-:W-:Y:S01]  /*a200*/  IMAD R2, R0, UR33, RZ ;  /* 0x0000002100027c24 */ /* 0x000fe2000f8e02ff */
[----:B-1234-:R-:W-:-:S04]  /*a210*/  SHF.L.U32 R245, R248, 0x2, RZ ;  /* 0x00000002f8f57819 */ /* 0x01efc800000006ff */
[----:B------:R-:W-:Y:S02]  /*a220*/  SHF.R.S32.HI R246, RZ, 0x1f, R245 ;  /* 0x0000001ffff67819 */ /* 0x000fe400000114f5 */
[----:B------:R-:W-:Y:S01]  /*a230*/  SHF.R.S32.HI R244, RZ, 0x1f, R2 ;  /* 0x0000001ffff47819 */ /* 0x000fe20000011402 */
[----:B0-----:R-:W-:Y:S01]  /*a240*/  UIMAD UR45, UR39, UR35, UR44 ;  /* 0x00000023272d72a4 */ /* 0x001fe2000f8e022c */
[----:B------:R-:W-:-:S03]  /*a250*/  IADD3 R113, P2, PT, R2, R245, RZ ;  /* 0x000000f502717210 */ /* 0x000fc60007f5e0ff */
[----:B------:R-:W-:Y:S02]  /*a260*/  USHF.L.U32 UR45, UR45, 0x8, URZ ;  /* 0x000000082d2d7899 */ /* 0x000fe400080006ff */
[----:B------:R-:W-:Y:S01]  /*a270*/  IMAD.X R114, R244, 0x1, R246, P2 ;  /* 0x00000001f4727824 */ /* 0x000fe200010e06f6 */
[----:B------:R-:W-:Y:S01]  /*a280*/  UIMAD UR44, UR34, UR35, UR44 ;  /* 0x00000023222c72a4 */ /* 0x000fe2000f8e022c */
[----:B------:R-:W0:Y:S05]  /*a290*/  LDCU.64 UR34, c[0x0][0x450] ;  /* 0x00008a00ff2277ac */ /* 0x000e2a0008000a00 */
[----:B------:R-:W-:Y:S01]  /*a2a0*/  IMAD R247, R0, UR44, RZ ;  /* 0x0000002c00f77c24 */ /* 0x000fe2000f8e02ff */
[----:B0-----:R-:W-:-:S04]  /*a2b0*/  UIMAD.WIDE UR34, UR45, 0x4, UR34 ;  /* 0x000000042d2278a5 */ /* 0x001fc8000f8e0222 */
[----:B------:R-:W0:Y:S02]  /*a2c0*/  LDCU.64 UR44, c[0x0][0x3b8] ;  /* 0x00007700ff2c77ac */ /* 0x000e240008000a00 */
[----:B------:R-:W-:Y:S01]  /*a2d0*/  MOV R116, UR34 ;  /* 0x0000002200747c02 */ /* 0x000fe20008000f00 */
[----:B------:R-:W-:-:S06]  /*a2e0*/  IMAD.U32 R117, RZ, RZ, UR35 ;  /* 0x00000023ff757e24 */ /* 0x000fcc000f8e00ff */
[----:B------:R-:W2:Y:S01]  /*a2f0*/  LDG.E.128 R116, desc[UR36][R116.64+0x1f0] ;  /* 0x0001f02474747981 */ /* 0x000ea2000c1e1d00 */
[----:B0-----:R-:W-:-:S04]  /*a300*/  LEA R112, P2, R113, UR44, 0x2 ;  /* 0x0000002c71707c11 */ /* 0x001fc8000f8410ff */
[----:B------:R-:W-:-:S06]  /*a310*/  LEA.HI.X R113, R113, UR45, R114, 0x2, P2 ;  /* 0x0000002d71717c11 */ /* 0x000fcc00090f1472 */
[----:B------:R-:W3:Y:S02]  /*a320*/  LDG.E.128 R112, desc[UR36][R112.64] ;  /* 0x0000002470707981 */ /* 0x000ee4000c1e1d00 */
[----:B---3--:R-:W-:Y:S01]  /*a330*/  FADD.FTZ R112, R252, R112 ;  /* 0x00000070fc707221 */ /* 0x008fe20000010000 */
[----:B------:R-:W-:Y:S01]  /*a340*/  SHF.L.U32 R252, R247, 0x8, RZ ;  /* 0x00000008f7fc7819 */ /* 0x000fe200000006ff */
[----:B------:R-:W-:Y:S02]  /*a350*/  FADD.FTZ R113, R251, R113 ;  /* 0x00000071fb717221 */ /* 0x000fe40000010000 */
[----:B--2---:R-:W-:Y:S01]  /*a360*/  FMUL.FTZ R112, R112, R116 ;  /* 0x0000007470707220 */ /* 0x004fe20000410000 */
[----:B------:R-:W-:Y:S01]  /*a370*/  IMAD R116, R0, 0x20, R3 ;  /* 0x0000002000747824 */ /* 0x000fe200078e0203 */
[----:B------:R-:W-:Y:S02]  /*a380*/  IADD3 R3, P2, PT, R252, R245, RZ ;  /* 0x000000f5fc037210 */ /* 0x000fe40007f5e0ff */
[----:B------:R-:W-:Y:S01]  /*a390*/  SHF.R.S32.HI R251, RZ, 0x1f, R252 ;  /* 0x0000001ffffb7819 */ /* 0x000fe200000114fc */
[----:B------:R-:W-:Y:S01]  /*a3a0*/  FMUL.FTZ R113, R113, R117 ;  /* 0x0000007571717220 */ /* 0x000fe20000410000 */
[----:B------:R-:W-:Y:S01]  /*a3b0*/  FADD.FTZ R114, R250, R114 ;  /* 0x00000072fa727221 */ /* 0x000fe20000010000 */
[----:B------:R-:W-:-:S02]  /*a3c0*/  SHF.L.U32 R250, R116, 0x2, RZ ;  /* 0x0000000274fa7819 */ /* 0x000fc400000006ff */
[----:B------:R-:W-:Y:S01]  /*a3d0*/  IMAD.X R117, R251, 0x1, R246, P2 ;  /* 0x00000001fb757824 */ /* 0x000fe200010e06f6 */
[----:B------:R-:W-:Y:S01]  /*a3e0*/  LEA R116, P2, R3, UR44, 0x2 ;  /* 0x0000002c03747c11 */ /* 0x000fe2000f8410ff */
[----:B------:R-:W-:Y:S01]  /*a3f0*/  FADD.FTZ R115, R249, R115 ;  /* 0x00000073f9737221 */ /* 0x000fe20000010000 */
[----:B------:R-:W-:Y:S02]  /*a400*/  SHF.R.S32.HI R249, RZ, 0x1f, R250 ;  /* 0x0000001ffff97819 */ /* 0x000fe400000114fa */
[----:B------:R-:W-:Y:S02]  /*a410*/  LEA.HI.X R117, R3, UR45, R117, 0x2, P2 ;  /* 0x0000002d03757c11 */ /* 0x000fe400090f1475 */
[----:B------:R-:W-:Y:S01]  /*a420*/  IADD3 R2, P2, PT, R2, R250, RZ ;  /* 0x000000fa02027210 */ /* 0x000fe20007f5e0ff */
[----:B------:R-:W-:-:S03]  /*a430*/  FMUL.FTZ R114, R114, R118 ;  /* 0x0000007672727220 */ /* 0x000fc60000410000 */
[----:B------:R-:W-:Y:S02]  /*a440*/  IADD3.X R3, PT, PT, R244, R249, RZ, P2, !PT ;  /* 0x000000f9f4037210 */ /* 0x000fe400017fe4ff */
[----:B------:R-:W-:Y:S01]  /*a450*/  LEA R118, P2, R2, UR44, 0x2 ;  /* 0x0000002c02767c11 */ /* 0x000fe2000f8410ff */
[----:B------:R-:W-:-:S03]  /*a460*/  FMUL.FTZ R115, R115, R119 ;  /* 0x0000007773737220 */ /* 0x000fc60000410000 */
[----:B------:R-:W-:Y:S01]  /*a470*/  LEA.HI.X R119, R2, UR45, R3, 0x2, P2 ;  /* 0x0000002d02777c11 */ /* 0x000fe200090f1403 */
[----:B------:R-:W-:Y:S01]  /*a480*/  IMAD.U32 R2, RZ, RZ, UR34 ;  /* 0x00000022ff027e24 */ /* 0x000fe2000f8e00ff */
[----:B------:R-:W-:Y:S01]  /*a490*/  MOV R3, UR35 ;  /* 0x0000002300037c02 */ /* 0x000fe20008000f00 */
[----:B------:R0:W-:Y:S04]  /*a4a0*/  STG.E.128 desc[UR36][R116.64], R112 ;  /* 0x0000007074007986 */ /* 0x0001e8000c101d24 */
[----:B------:R1:W2:Y:S02]  /*a4b0*/  LDG.E.128 R244, desc[UR36][R2.64+0x200] ;  /* 0x0002002402f47981 */ /* 0x0002a4000c1e1d00 */
[----:B-1----:R-:W-:Y:S02]  /*a4c0*/  IADD3 R3, P2, PT, R252, R250, RZ ;  /* 0x000000fafc037210 */ /* 0x002fe40007f5e0ff */
[----:B------:R-:W3:Y:S04]  /*a4d0*/  LDL R2, [R1+0x23c] ;  /* 0x00023c0001027983 */ /* 0x000ee80000100800 */
[----:B0-----:R-:W3:Y:S01]  /*a4e0*/  LDG.E.128 R116, desc[UR36][R118.64] ;  /* 0x0000002476747981 */ /* 0x001ee2000c1e1d00 */
[----:B------:R-:W-:-:S03]  /*a4f0*/  IMAD.X R249, R251, 0x1, R249, P2 ;  /* 0x00000001fbf97824 */ /* 0x000fc600010e06f9 */
[----:B------:R-:W4:Y:S04]  /*a500*/  LDL R252, [R1+0x240] ;  /* 0x0002400001fc7983 */ /* 0x000f280000100800 */
[----:B------:R-:W4:Y:S04]  /*a510*/  LDL R250, [R1+0x244] ;  /* 0x0002440001fa7983 */ /* 0x000f280000100800 */
[----:B------:R-:W4:Y:S01]  /*a520*/  LDL R251, [R1+0x238] ;  /* 0x0002380001fb7983 */ /* 0x000f220000100800 */
[----:B---3--:R-:W-:-:S04]  /*a530*/  FADD.FTZ R2, R2, R117 ;  /* 0x0000007502027221 */ /* 0x008fc80000010000 */
[----:B--2---:R-:W-:Y:S01]  /*a540*/  FMUL.FTZ R117, R2, R245 ;  /* 0x000000f502757220 */ /* 0x004fe20000410000 */
[----:B----4-:R-:W-:Y:S01]  /*a550*/  FADD.FTZ R118, R252, R118 ;  /* 0x00000076fc767221 */ /* 0x010fe20000010000 */
[----:B------:R-:W-:Y:S01]  /*a560*/  LEA R2, P2, R3, UR44, 0x2 ;  /* 0x0000002c03027c11 */ /* 0x000fe2000f8410ff */
[----:B------:R-:W-:Y:S01]  /*a570*/  FADD.FTZ R119, R250, R119 ;  /* 0x00000077fa777221 */ /* 0x000fe20000010000 */
[----:B------:R-:W-:Y:S01]  /*a580*/  FADD.FTZ R116, R251, R116 ;  /* 0x00000074fb747221 */ /* 0x000fe20000010000 */
[----:B------:R-:W-:Y:S01]  /*a590*/  FMUL.FTZ R118, R118, R246 ;  /* 0x000000f676767220 */ /* 0x000fe20000410000 */
[----:B------:R-:W-:Y:S01]  /*a5a0*/  LEA.HI.X R3, R3, UR45, R249, 0x2, P2 ;  /* 0x0000002d03037c11 */ /* 0x000fe200090f14f9 */
[----:B------:R-:W-:Y:S01]  /*a5b0*/  FMUL.FTZ R119, R119, R247 ;  /* 0x000000f777777220 */ /* 0x000fe20000410000 */
[----:B------:R-:W-:-:S05]  /*a5c0*/  FMUL.FTZ R116, R116, R244 ;  /* 0x000000f474747220 */ /* 0x000fca0000410000 */
[----:B------:R0:W-:Y:S02]  /*a5d0*/  STG.E.128 desc[UR36][R2.64], R116 ;  /* 0x0000007402007986 */ /* 0x0001e4000c101d24 */
.L_x_2063:
[----:B------:R-:W-:Y:S05]  /*a5e0*/  BSYNC.RECONVERGENT B2 ;  /* 0x0000000000027941 */ /* 0x000fea0003800200 */
.L_x_2062:
[----:B------:R-:W-:Y:S01]  /*a5f0*/  BSSY.RECONVERGENT B2, `(.L_x_2064) ;  /* 0x000002a000027945 */ /* 0x000fe20003800200 */
[----:B------:R-:W-:-:S03]  /*a600*/  LEA R248, R0, R248, 0x1 ;  /* 0x000000f800f87211 */ /* 0x000fc600078e08ff */
[----:B------:R-:W-:Y:S05]  /*a610*/  @P1 BRA `(.L_x_2065) ;  /* 0x00000000009c1947 */ /* 0x000fea0003800000 */
[----:B------:R-:W1:Y:S01]  /*a620*/  S2UR UR44, SR_CTAID.X ;  /* 0x00000000002c79c3 */ /* 0x000e620000002500 */
[----:B------:R-:W1:Y:S01]  /*a630*/  LDCU UR35, c[0x0][0x3f8] ;  /* 0x00007f00ff2377ac */ /* 0x000e620008000800 */
[----:B------:R-:W2:Y:S04]  /*a640*/  LDL R252, [R1+0x230] ;  /* 0x0002300001fc7983 */ /* 0x000ea80000100800 */
[----:B------:R-:W2:Y:S01]  /*a650*/  LDL R251, [R1+0x234] ;  /* 0x0002340001fb7983 */ /* 0x000ea20000100800 */
[----:B------:R-:W-:Y:S01]  /*a660*/  IMAD.SHL.U32 R249, R248, 0x4, RZ ;  /* 0x00000004f8f97824 */ /* 0x000fe200078e00ff */
[----:B------:R-:W3:Y:S01]  /*a670*/  S2UR UR34, SR_CTAID.Y ;  /* 0x00000000002279c3 */ /* 0x000ee20000002600 */
[----:B------:R-:W-:-:S03]  /*a680*/  IMAD R122, R0, UR33, RZ ;  /* 0x00000021007a7c24 */ /* 0x000fc6000f8e02ff */
[----:B------:R-:W-:Y:S02]  /*a690*/  SHF.R.S32.HI R250, RZ, 0x1f, R249 ;  /* 0x0000001ffffa7819 */ /* 0x000fe400000114f9 */
[----:B------:R-:W-:-:S04]  /*a6a0*/  IADD3 R121, P2, PT, R122, R249, RZ ;  /* 0x000000f97a797210 */ /* 0x000fc80007f5e0ff */
[----:B------:R-:W-:Y:S01]  /*a6b0*/  LEA.HI.X.SX32 R122, R122, R250, 0x1, P2 ;  /* 0x000000fa7a7a7211 */ /* 0x000fe200010f0eff */
[----:B-1----:R-:W-:-:S04]  /*a6c0*/  UIMAD UR45, UR39, UR35, UR44 ;  /* 0x00000023272d72a4 */ /* 0x002fc8000f8e022c */
[----:B------:R-:W-:Y:S02]  /*a6d0*/  USHF.L.U32 UR45, UR45, 0x8, URZ ;  /* 0x000000082d2d7899 */ /* 0x000fe400080006ff */
[----:B---3--:R-:W-:Y:S01]  /*a6e0*/  UIMAD UR44, UR34, UR35, UR44 ;  /* 0x00000023222c72a4 */ /* 0x008fe2000f8e022c */
[----:B------:R-:W1:Y:S02]  /*a6f0*/  LDCU.64 UR34, c[0x0][0x450] ;  /* 0x00008a00ff2277ac */ /* 0x000e640008000a00 */
[----:B-1----:R-:W-:-:S06]  /*a700*/  UIMAD.WIDE UR34, UR45, 0x4, UR34 ;  /* 0x000000042d2278a5 */ /* 0x002fcc000f8e0222 */
[----:B0-----:R-:W-:Y:S01]  /*a710*/  IMAD.U32 R2, RZ, RZ, UR34 ;  /* 0x00000022ff027e24 */ /* 0x001fe2000f8e00ff */
[----:B------:R-:W-:-:S04]  /*a720*/  MOV R3, UR35 ;  /* 0x0000002300037c02 */ /* 0x000fc80008000f00 */
[----:B------:R-:W0:Y:S01]  /*a730*/  LDCU.64 UR34, c[0x0][0x3b8] ;  /* 0x00007700ff2277ac */ /* 0x000e220008000a00 */
[----:B--2-4-:R1:W2:Y:S02]  /*a740*/  LDG.E.128 R244, desc[UR36][R2.64+0x210] ;  /* 0x0002102402f47981 */ /* 0x0142a4000c1e1d00 */
[----:B-1----:R-:W-:-:S05]  /*a750*/  IMAD R2, R0, UR44, RZ ;  /* 0x0000002c00027c24 */ /* 0x002fca000f8e02ff */
[----:B------:R-:W-:Y:S02]  /*a760*/  SHF.L.U32 R2, R2, 0x8, RZ ;  /* 0x0000000802027819 */ /* 0x000fe400000006ff */
[----:B0-----:R-:W-:-:S04]  /*a770*/  LEA R120, P2, R121, UR34, 0x2 ;  /* 0x0000002279787c11 */ /* 0x001fc8000f8410ff */
[----:B------:R-:W-:Y:S02]  /*a780*/  LEA.HI.X R121, R121, UR35, R122, 0x2, P2 ;  /* 0x0000002379797c11 */ /* 0x000fe400090f147a */
[C---:B------:R-:W-:Y:S02]  /*a790*/  IADD3 R3, P2, PT, R2.reuse, R249, RZ ;  /* 0x000000f902037210 */ /* 0x040fe40007f5e0ff */
[----:B------:R-:W3:Y:S02]  /*a7a0*/  LDL R249, [R1+0x22c] ;  /* 0x00022c0001f97983 */ /* 0x000ee40000100800 */
[----:B------:R-:W-:Y:S02]  /*a7b0*/  LEA.HI.X.SX32 R250, R2, R250, 0x1, P2 ;  /* 0x000000fa02fa7211 */ /* 0x000fe400010f0eff */
[----:B------:R-:W4:Y:S04]  /*a7c0*/  LDG.E.128 R120, desc[UR36][R120.64] ;  /* 0x0000002478787981 */ /* 0x000f28000c1e1d00 */
[----:B------:R-:W4:Y:S02]  /*a7d0*/  LDL R2, [R1+0x228] ;  /* 0x0002280001027983 */ /* 0x000f240000100800 */
[----:B----4-:R-:W-:Y:S01]  /*a7e0*/  FADD.FTZ R120, R2, R120 ;  /* 0x0000007802787221 */ /* 0x010fe20000010000 */
[----:B---3--:R-:W-:Y:S01]  /*a7f0*/  FADD.FTZ R2, R249, R121 ;  /* 0x00000079f9027221 */ /* 0x008fe20000010000 */
[----:B------:R-:W-:Y:S01]  /*a800*/  FADD.FTZ R122, R252, R122 ;  /* 0x0000007afc7a7221 */ /* 0x000fe20000010000 */
[----:B------:R-:W-:-:S02]  /*a810*/  FADD.FTZ R123, R251, R123 ;  /* 0x0000007bfb7b7221 */ /* 0x000fc40000010000 */
[----:B--2---:R-:W-:Y:S01]  /*a820*/  FMUL.FTZ R121, R2, R245 ;  /* 0x000000f502797220 */ /* 0x004fe20000410000 */
[----:B------:R-:W-:Y:S01]  /*a830*/  LEA R2, P2, R3, UR34, 0x2 ;  /* 0x0000002203027c11 */ /* 0x000fe2000f8410ff */
[----:B------:R-:W-:Y:S01]  /*a840*/  FMUL.FTZ R120, R120, R244 ;  /* 0x000000f478787220 */ /* 0x000fe20000410000 */
[----:B------:R-:W-:Y:S01]  /*a850*/  FMUL.FTZ R122, R122, R246 ;  /* 0x000000f67a7a7220 */ /* 0x000fe20000410000 */
[----:B------:R-:W-:Y:S01]  /*a860*/  FMUL.FTZ R123, R123, R247 ;  /* 0x000000f77b7b7220 */ /* 0x000fe20000410000 */
[----:B------:R-:W-:-:S05]  /*a870*/  LEA.HI.X R3, R3, UR35, R250, 0x2, P2 ;  /* 0x0000002303037c11 */ /* 0x000fca00090f14fa */
[----:B------:R0:W-:Y:S04]  /*a880*/  STG.E.128 desc[UR36][R2.64], R120 ;  /* 0x0000007802007986 */ /* 0x0001e8000c101d24 */
.L_x_2065:
[----:B------:R-:W-:Y:S05]  /*a890*/  BSYNC.RECONVERGENT B2 ;  /* 0x0000000000027941 */ /* 0x000fea0003800200 */
.L_x_2064:
[----:B------:R-:W-:Y:S01]  /*a8a0*/  BSSY.RECONVERGENT B2, `(.L_x_2066) ;  /* 0x000002a000027945 */ /* 0x000fe20003800200 */
[----:B------:R-:W-:-:S03]  /*a8b0*/  IMAD.IADD R248, R248, 0x1, R0 ;  /* 0x00000001f8f87824 */ /* 0x000fc600078e0200 */
[----:B------:R-:W-:Y:S05]  /*a8c0*/  @P1 BRA `(.L_x_2067) ;  /* 0x00000000009c1947 */ /* 0x000fea0003800000 */
[----:B------:R-:W0:Y:S01]  /*a8d0*/  S2UR UR44, SR_CTAID.X ;  /* 0x00000000002c79c3 */ /* 0x000e220000002500 */
[----:B------:R-:W0:Y:S01]  /*a8e0*/  LDCU UR35, c[0x0][0x3f8] ;  /* 0x00007f00ff2377ac */ /* 0x000e220008000800 */
[----:B------:R-:W2:Y:S04]  /*a8f0*/  LDL R252, [R1+0x220] ;  /* 0x0002200001fc7983 */ /* 0x000ea80000100800 */
[----:B------:R-:W2:Y:S01]  /*a900*/  LDL R251, [R1+0x224] ;  /* 0x0002240001fb7983 */ /* 0x000ea20000100800 */
[----:B------:R-:W-:Y:S01]  /*a910*/  IMAD R126, R0, UR33, RZ ;  /* 0x00000021007e7c24 */ /* 0x000fe2000f8e02ff */
[----:B------:R-:W1:Y:S01]  /*a920*/  S2UR UR34, SR_CTAID.Y ;  /* 0x00000000002279c3 */ /* 0x000e620000002600 */
[----:B------:R-:W-:-:S04]  /*a930*/  SHF.L.U32 R249, R248, 0x2, RZ ;  /* 0x00000002f8f97819 */ /* 0x000fc800000006ff */
[----:B------:R-:W-:Y:S02]  /*a940*/  SHF.R.S32.HI R250, RZ, 0x1f, R249 ;  /* 0x0000001ffffa7819 */ /* 0x000fe400000114f9 */
[----:B------:R-:W-:-:S04]  /*a950*/  IADD3 R125, P2, PT, R126, R249, RZ ;  /* 0x000000f97e7d7210 */ /* 0x000fc80007f5e0ff */
[----:B------:R-:W-:Y:S01]  /*a960*/  LEA.HI.X.SX32 R126, R126, R250, 0x1, P2 ;  /* 0x000000fa7e7e7211 */ /* 0x000fe200010f0eff */
[----:B0-----:R-:W-:-:S04]  /*a970*/  UIMAD UR45, UR39, UR35, UR44 ;  /* 0x00000023272d72a4 */ /* 0x001fc8000f8e022c */
[----:B------:R-:W-:Y:S02]  /*a980*/  USHF.L.U32 UR45, UR45, 0x8, URZ ;  /* 0x000000082d2d7899 */ /* 0x000fe400080006ff */
[----:B-1----:R-:W-:Y:S01]  /*a990*/  UIMAD UR44, UR34, UR35, UR44 ;  /* 0x00000023222c72a4 */ /* 0x002fe2000f8e022c */
[----:B------:R-:W0:Y:S02]  /*a9a0*/  LDCU.64 UR34, c[0x0][0x450] ;  /* 0x00008a00ff2277ac */ /* 0x000e240008000a00 */
[----:B0-----:R-:W-:-:S06]  /*a9b0*/  UIMAD.WIDE UR34, UR45, 0x4, UR34 ;  /* 0x000000042d2278a5 */ /* 0x001fcc000f8e0222 */
[----:B------:R-:W-:Y:S01]  /*a9c0*/  MOV R2, UR34 ;  /* 0x0000002200027c02 */ /* 0x000fe20008000f00 */
[----:B------:R-:W-:-:S04]  /*a9d0*/  IMAD.U32 R3, RZ, RZ, UR35 ;  /* 0x00000023ff037e24 */ /* 0x000fc8000f8e00ff */
[----:B------:R-:W0:Y:S01]  /*a9e0*/  LDCU.64 UR34, c[0x0][0x3b8] ;  /* 0x00007700ff2277ac */ /* 0x000e220008000a00 */
[----:B--234-:R1:W2:Y:S02]  /*a9f0*/  LDG.E.128 R244, desc[UR36][R2.64+0x220] ;  /* 0x0002202402f47981 */ /* 0x01c2a4000c1e1d00 */
[----:B-1----:R-:W-:-:S04]  /*aa00*/  IMAD R2, R0, UR44, RZ ;  /* 0x0000002c00027c24 */ /* 0x002fc8000f8e02ff */
[----:B------:R-:W-:Y:S01]  /*aa10*/  IMAD.SHL.U32 R2, R2, 0x100, RZ ;  /* 0x0000010002027824 */ /* 0x000fe200078e00ff */
        /* <DEDUP_REMOVED lines=18> */
.L_x_2067:
[----:B------:R-:W-:Y:S05]  /*ab40*/  BSYNC.RECONVERGENT B2 ;  /* 0x0000000000027941 */ /* 0x000fea0003800200 */
.L_x_2066:
[----:B------:R-:W-:Y:S01]  /*ab50*/  BSSY.RECONVERGENT B2, `(.L_x_2068) ;  /* 0x000002a000027945 */ /* 0x000fe20003800200 */
[----:B------:R-:W-:-:S03]  /*ab60*/  IADD3 R248, PT, PT, R248, R0, RZ ;  /* 0x00000000f8f87210 */ /* 0x000fc60007ffe0ff */
[----:B------:R-:W-:Y:S05]  /*ab70*/  @P1 BRA `(.L_x_2069) ;  /* 0x00000000009c1947 */ /* 0x000fea0003800000 */
[----:B------:R-:W0:Y:S01]  /*ab80*/  S2UR UR44, SR_CTAID.X ;  /* 0x00000000002c79c3 */ /* 0x000e220000002500 */
[----:B------:R-:W0:Y:S01]  /*ab90*/  LDCU UR35, c[0x0][0x3f8] ;  /* 0x00007f00ff2377ac */ /* 0x000e220008000800 */
[----:B------:R-:W2:Y:S04]  /*aba0*/  LDL R252, [R1+0x210] ;  /* 0x0002100001fc7983 */ /* 0x000ea80000100800 */
[----:B------:R-:W2:Y:S01]  /*abb0*/  LDL R251, [R1+0x214] ;  /* 0x0002140001fb7983 */ /* 0x000ea20000100800 */
[----:B------:R-:W-:Y:S01]  /*abc0*/  IMAD.SHL.U32 R249, R248, 0x4, RZ ;  /* 0x00000004f8f97824 */ /* 0x000fe200078e00ff */
[----:B------:R-:W1:Y:S01]  /*abd0*/  S2UR UR34, SR_CTAID.Y ;  /* 0x00000000002279c3 */ /* 0x000e620000002600 */
[----:B------:R-:W-:-:S03]  /*abe0*/  IMAD R130, R0, UR33, RZ ;  /* 0x0000002100827c24 */ /* 0x000fc6000f8e02ff */
        /* <DEDUP_REMOVED lines=8> */
[----:B------:R-:W-:Y:S01]  /*ac70*/  IMAD.U32 R2, RZ, RZ, UR34 ;  /* 0x00000022ff027e24 */ /* 0x000fe2000f8e00ff */
[----:B------:R-:W-:-:S04]  /*ac80*/  MOV R3, UR35 ;  /* 0x0000002300037c02 */ /* 0x000fc80008000f00 */
[----:B------:R-:W0:Y:S01]  /*ac90*/  LDCU.64 UR34, c[0x0][0x3b8] ;  /* 0x00007700ff2277ac */ /* 0x000e220008000a00 */
[----:B--234-:R1:W2:Y:S02]  /*aca0*/  LDG.E.128 R244, desc[UR36][R2.64+0x230] ;  /* 0x0002302402f47981 */ /* 0x01c2a4000c1e1d00 */
        /* <DEDUP_REMOVED lines=20> */
.L_x_2069:
[----:B------:R-:W-:Y:S05]  /*adf0*/  BSYNC.RECONVERGENT B2 ;  /* 0x0000000000027941 */ /* 0x000fea0003800200 */
.L_x_2068:
        /* <DEDUP_REMOVED lines=42> */
.L_x_2071:
[----:B------:R-:W-:Y:S05]  /*b0a0*/  BSYNC.RECONVERGENT B2 ;  /* 0x0000000000027941 */ /* 0x000fea0003800200 */
.L_x_2070:
        /* <DEDUP_REMOVED lines=42> */
.L_x_2073:
[----:B------:R-:W-:Y:S05]  /*b350*/  BSYNC.RECONVERGENT B2 ;  /* 0x0000000000027941 */ /* 0x000fea0003800200 */
.L_x_2072:
        /* <DEDUP_REMOVED lines=42> */
.L_x_2075:
[----:B------:R-:W-:Y:S05]  /*b600*/  BSYNC.RECONVERGENT B2 ;  /* 0x0000000000027941 */ /* 0x000fea0003800200 */
.L_x_2074:
        /* <DEDUP_REMOVED lines=42> */
.L_x_2077:
[----:B------:R-:W-:Y:S05]  /*b8b0*/  BSYNC.RECONVERGENT B2 ;  /* 0x0000000000027941 */ /* 0x000fea0003800200 */
.L_x_2076:
        /* <DEDUP_REMOVED lines=42> */
.L_x_2079:
[----:B------:R-:W-:Y:S05]  /*bb60*/  BSYNC.RECONVERGENT B2 ;  /* 0x0000000000027941 */ /* 0x000fea0003800200 */
.L_x_2078:
        /* <DEDUP_REMOVED lines=42> */
.L_x_2081:
[----:B------:R-:W-:Y:S05]  /*be10*/  BSYNC.RECONVERGENT B2 ;  /* 0x0000000000027941 */ /* 0x000fea0003800200 */
.L_x_2080:
        /* <DEDUP_REMOVED lines=42> */
.L_x_2083:
[----:B------:R-:W-:Y:S05]  /*c0c0*/  BSYNC.RECONVERGENT B2 ;  /* 0x0000000000027941 */ /* 0x000fea0003800200 */
.L_x_2082:
        /* <DEDUP_REMOVED lines=42> */
.L_x_2085:
[----:B------:R-:W-:Y:S05]  /*c370*/  BSYNC.RECONVERGENT B2 ;  /* 0x0000000000027941 */ /* 0x000fea0003800200 */
.L_x_2084:
        /* <DEDUP_REMOVED lines=42> */
.L_x_2087:
[----:B------:R-:W-:Y:S05]  /*c620*/  BSYNC.RECONVERGENT B2 ;  /* 0x0000000000027941 */ /* 0x000fea0003800200 */
.L_x_2086:
        /* <DEDUP_REMOVED lines=42> */
.L_x_2089:
[----:B------:R-:W-:Y:S05]  /*c8d0*/  BSYNC.RECONVERGENT B2 ;  /* 0x0000000000027941 */ /* 0x000fea0003800200 */
.L_x_2088:
        /* <DEDUP_REMOVED lines=42> */
.L_x_2091:
[----:B------:R-:W-:Y:S05]  /*cb80*/  BSYNC.RECONVERGENT B2 ;  /* 0x0000000000027941 */ /* 0x000fea0003800200 */
.L_x_2090:
        /* <DEDUP_REMOVED lines=42> */
.L_x_2093:
[----:B------:R-:W-:Y:S05]  /*ce30*/  BSYNC.RECONVERGENT B2 ;  /* 0x0000000000027941 */ /* 0x000fea0003800200 */
.L_x_2092:
        /* <DEDUP_REMOVED lines=42> */
.L_x_2095:
[----:B------:R-:W-:Y:S05]  /*d0e0*/  BSYNC.RECONVERGENT B2 ;  /* 0x0000000000027941 */ /* 0x000fea0003800200 */
.L_x_2094:
        /* <DEDUP_REMOVED lines=42> */
.L_x_2097:
[----:B------:R-:W-:Y:S05]  /*d390*/  BSYNC.RECONVERGENT B2 ;  /* 0x0000000000027941 */ /* 0x000fea0003800200 */
.L_x_2096:
        /* <DEDUP_REMOVED lines=42> */
.L_x_2099:
[----:B------:R-:W-:Y:S05]  /*d640*/  BSYNC.RECONVERGENT B2 ;  /* 0x0000000000027941 */ /* 0x000fea0003800200 */
.L_x_2098:
        /* <DEDUP_REMOVED lines=42> */
.L_x_2101:
[----:B------:R-:W-:Y:S05]  /*d8f0*/  BSYNC.RECONVERGENT B2 ;  /* 0x0000000000027941 */ /* 0x000fea0003800200 */
.L_x_2100:
        /* <DEDUP_REMOVED lines=42> */
.L_x_2103:
[----:B------:R-:W-:Y:S05]  /*dba0*/  BSYNC.RECONVERGENT B2 ;  /* 0x0000000000027941 */ /* 0x000fea0003800200 */
.L_x_2102:
        /* <DEDUP_REMOVED lines=42> */
.L_x_2105:
[----:B------:R-:W-:Y:S05]  /*de50*/  BSYNC.RECONVERGENT B2 ;  /* 0x0000000000027941 */ /* 0x000fea0003800200 */
.L_x_2104:
        /* <DEDUP_REMOVED lines=42> */
.L_x_2107:
[----:B------:R-:W-:Y:S05]  /*e100*/  BSYNC.RECONVERGENT B2 ;  /* 0x0000000000027941 */ /* 0x000fea0003800200 */
.L_x_2106:
        /* <DEDUP_REMOVED lines=42> */
.L_x_2109:
[----:B------:R-:W-:Y:S05]  /*e3b0*/  BSYNC.RECONVERGENT B2 ;  /* 0x0000000000027941 */ /* 0x000fea0003800200 */
.L_x_2108:
        /* <DEDUP_REMOVED lines=42> */
.L_x_2111:
[----:B------:R-:W-:Y:S05]  /*e660*/  BSYNC.RECONVERGENT B2 ;  /* 0x0000000000027941 */ /* 0x000fea0003800200 */
.L_x_2110:
        /* <DEDUP_REMOVED lines=42> */
.L_x_2113:
[----:B------:R-:W-:Y:S05]  /*e910*/  BSYNC.RECONVERGENT B2 ;  /* 0x0000000000027941 */ /* 0x000fea0003800200 */
.L_x_2112:
        /* <DEDUP_REMOVED lines=42> */
.L_x_2115:
[----:B------:R-:W-:Y:S05]  /*ebc0*/  BSYNC.RECONVERGENT B2 ;  /* 0x0000000000027941 */ /* 0x000fea0003800200 */
.L_x_2114:
        /* <DEDUP_REMOVED lines=42> */
.L_x_2117:
[----:B------:R-:W-:Y:S05]  /*ee70*/  BSYNC.RECONVERGENT B2 ;  /* 0x0000000000027941 */ /* 0x000fea0003800200 */
.L_x_2116:
        /* <DEDUP_REMOVED lines=42> */
.L_x_2119:
[----:B------:R-:W-:Y:S05]  /*f120*/  BSYNC.RECONVERGENT B2 ;  /* 0x0000000000027941 */ /* 0x000fea0003800200 */
.L_x_2118:
        /* <DEDUP_REMOVED lines=42> */
.L_x_2121:
[----:B------:R-:W-:Y:S05]  /*f3d0*/  BSYNC.RECONVERGENT B2 ;  /* 0x0000000000027941 */ /* 0x000fea0003800200 */
.L_x_2120:
        /* <DEDUP_REMOVED lines=42> */
.L_x_2123:
[----:B------:R-:W-:Y:S05]  /*f680*/  BSYNC.RECONVERGENT B2 ;  /* 0x0000000000027941 */ /* 0x000fea0003800200 */
.L_x_2122:
[----:B------:R-:W-:Y:S05]  /*f690*/  @P1 BRA `(.L_x_2124) ;  /* 0x000000cc00c01947 */ /* 0x000fea0003800000 */
[----:B------:R-:W1:Y:S01]  /*f6a0*/  S2UR UR44, SR_CTAID.X ;  /* 0x00000000002c79c3 */ /* 0x000e620000002500 */
[----:B------:R-:W1:Y:S01]  /*f6b0*/  LDCU UR35, c[0x0][0x3f8] ;  /* 0x00007f00ff2377ac */ /* 0x000e620008000800 */
[----:B------:R-:W2:Y:S04]  /*f6c0*/  LDL R252, [R1+0x4c] ;  /* 0x00004c0001fc7983 */ /* 0x000ea80000100800 */
[----:B------:R-:W2:Y:S02]  /*f6d0*/  LDL R251, [R1+0x50] ;  /* 0x0000500001fb7983 */ /* 0x000ea40000100800 */
[----:B------:R-:W3:Y:S02]  /*f6e0*/  S2UR UR34, SR_CTAID.Y ;  /* 0x00000000002279c3 */ /* 0x000ee40000002600 */
[----:B------:R-:W2:Y:S01]  /*f6f0*/  LDL R250, [R1+0x54] ;  /* 0x0000540001fa7983 */ /* 0x000ea20000100800 */
[----:B------:R-:W-:Y:S01]  /*f700*/  IADD3 R240, PT, PT, R248, R0, RZ ;  /* 0x00000000f8f07210 */ /* 0x000fe20007ffe0ff */
[----:B------:R-:W-:-:S04]  /*f710*/  IMAD R242, R0, UR33, RZ ;  /* 0x0000002100f27c24 */ /* 0x000fc8000f8e02ff */
[----:B------:R-:W-:-:S05]  /*f720*/  IMAD.SHL.U32 R248, R240, 0x4, RZ ;  /* 0x00000004f0f87824 */ /* 0x000fca00078e00ff */
[----:B------:R-:W-:Y:S02]  /*f730*/  SHF.R.S32.HI R249, RZ, 0x1f, R248 ;  /* 0x0000001ffff97819 */ /* 0x000fe400000114f8 */
[----:B------:R-:W-:Y:S01]  /*f740*/  IADD3 R241, P2, PT, R242, R248, RZ ;  /* 0x000000f8f2f17210 */ /* 0x000fe20007f5e0ff */
[----:B-1----:R-:W-:-:S03]  /*f750*/  UIMAD UR45, UR39, UR35, UR44 ;  /* 0x00000023272d72a4 */ /* 0x002fc6000f8e022c */
[----:B------:R-:W-:Y:S01]  /*f760*/  LEA.HI.X.SX32 R242, R242, R249, 0x1, P2 ;  /* 0x000000f9f2f27211 */ /* 0x000fe200010f0eff */
[----:B------:R-:W-:Y:S02]  /*f770*/  USHF.L.U32 UR45, UR45, 0x8, URZ ;  /* 0x000000082d2d7899 */ /* 0x000fe400080006ff */
[----:B---3--:R-:W-:Y:S01]  /*f780*/  UIMAD UR44, UR34, UR35, UR44 ;  /* 0x00000023222c72a4 */ /* 0x008fe2000f8e022c */
[----:B------:R-:W1:Y:S02]  /*f790*/  LDCU.64 UR34, c[0x0][0x450] ;  /* 0x00008a00ff2277ac */ /* 0x000e640008000a00 */
[----:B-1----:R-:W-:-:S06]  /*f7a0*/  UIMAD.WIDE UR34, UR45, 0x4, UR34 ;  /* 0x000000042d2278a5 */ /* 0x002fcc000f8e0222 */
[----:B0-----:R-:W-:Y:S01]  /*f7b0*/  MOV R2, UR34 ;  /* 0x0000002200027c02 */ /* 0x001fe20008000f00 */
[----:B------:R-:W-:-:S04]  /*f7c0*/  IMAD.U32 R3, RZ, RZ, UR35 ;  /* 0x00000023ff037e24 */ /* 0x000fc8000f8e00ff */
[----:B------:R-:W0:Y:S01]  /*f7d0*/  LDCU.64 UR34, c[0x0][0x3b8] ;  /* 0x00007700ff2277ac */ /* 0x000e220008000a00 */
[----:B--2-4-:R1:W2:Y:S02]  /*f7e0*/  LDG.E.128 R244, desc[UR36][R2.64+0x3f0] ;  /* 0x0003f02402f47981 */ /* 0x0142a4000c1e1d00 */
[----:B-1----:R-:W-:-:S05]  /*f7f0*/  IMAD R2, R0, UR44, RZ ;  /* 0x0000002c00027c24 */ /* 0x002fca000f8e02ff */
[----:B------:R-:W-:Y:S02]  /*f800*/  SHF.L.U32 R2, R2, 0x8, RZ ;  /* 0x0000000802027819 */ /* 0x000fe400000006ff */
[----:B0-----:R-:W-:-:S04]  /*f810*/  LEA R240, P2, R241, UR34, 0x2 ;  /* 0x00000022f1f07c11 */ /* 0x001fc8000f8410ff */
[----:B------:R-:W-:Y:S02]  /*f820*/  LEA.HI.X R241, R241, UR35, R242, 0x2, P2 ;  /* 0x00000023f1f17c11 */ /* 0x000fe400090f14f2 */
[----:B------:R-:W-:-:S04]  /*f830*/  IADD3 R3, P2, PT, R2, R248, RZ ;  /* 0x000000f802037210 */ /* 0x000fc80007f5e0ff */
[----:B------:R-:W-:Y:S01]  /*f840*/  LEA.HI.X.SX32 R248, R2, R249, 0x1, P2 ;  /* 0x000000f902f87211 */ /* 0x000fe200010f0eff */
[----:B------:R-:W3:Y:S04]  /*f850*/  LDG.E.128 R240, desc[UR36][R240.64] ;  /* 0x00000024f0f07981 */ /* 0x000ee8000c1e1d00 */
[----:B------:R-:W3:Y:S02]  /*f860*/  LDL R249, [R1+0x48] ;  /* 0x0000480001f97983 */ /* 0x000ee40000100800 */
[----:B---3--:R-:W-:Y:S01]  /*f870*/  FADD.FTZ R2, R249, R240 ;  /* 0x000000f0f9027221 */ /* 0x008fe20000010000 */
[----:B------:R-:W-:Y:S01]  /*f880*/  FADD.FTZ R241, R252, R241 ;  /* 0x000000f1fcf17221 */ /* 0x000fe20000010000 */
[----:B------:R-:W-:Y:S01]  /*f890*/  FADD.FTZ R242, R251, R242 ;  /* 0x000000f2fbf27221 */ /* 0x000fe20000010000 */
[----:B------:R-:W-:Y:S01]  /*f8a0*/  FADD.FTZ R243, R250, R243 ;  /* 0x000000f3faf37221 */ /* 0x000fe20000010000 */
[----:B--2---:R-:W-:Y:S01]  /*f8b0*/  FMUL.FTZ R240, R2, R244 ;  /* 0x000000f402f07220 */ /* 0x004fe20000410000 */
[----:B------:R-:W-:Y:S01]  /*f8c0*/  LEA R2, P2, R3, UR34, 0x2 ;  /* 0x0000002203027c11 */ /* 0x000fe2000f8410ff */
[----:B------:R-:W-:Y:S01]  /*f8d0*/  FMUL.FTZ R241, R241, R245 ;  /* 0x000000f5f1f17220 */ /* 0x000fe20000410000 */
[----:B------:R-:W-:Y:S01]  /*f8e0*/  FMUL.FTZ R242, R242, R246 ;  /* 0x000000f6f2f27220 */ /* 0x000fe20000410000 */
[----:B------:R-:W-:Y:S01]  /*f8f0*/  FMUL.FTZ R243, R243, R247 ;  /* 0x000000f7f3f37220 */ /* 0x000fe20000410000 */
[----:B------:R-:W-:-:S05]  /*f900*/  LEA.HI.X R3, R3, UR35, R248, 0x2, P2 ;  /* 0x0000002303037c11 */ /* 0x000fca00090f14f8 */
[----:B------:R0:W-:Y:S01]  /*f910*/  STG.E.128 desc[UR36][R2.64], R240 ;  /* 0x000000f002007986 */ /* 0x0001e2000c101d24 */
[----:B------:R-:W-:Y:S05]  /*f920*/  BRA `(.L_x_2124) ;  /* 0x000000cc001c7947 */ /* 0x000fea0003800000 */
.L_x_2007:
[----:B------:R-:W2:Y:S01]  /*f930*/  LDL R2, [R1+0x10] ;  /* 0x0000100001027983 */ /* 0x000ea20000100800 */
[----:B------:R-:W-:Y:S01]  /*f940*/  BSSY.RECONVERGENT B2, `(.L_x_2125) ;  /* 0x0000025000027945 */ /* 0x000fe20003800200 */
[----:B--2---:R-:W-:-:S13]  /*f950*/  ISETP.GE.AND P1, PT, R2, UR41, PT ;  /* 0x0000002902007c0c */ /* 0x004fda000bf26270 */
[----:B------:R-:W-:Y:S05]  /*f960*/  @P1 BRA `(.L_x_2126) ;  /* 0x0000000000881947 */ /* 0x000fea0003800000 */
[----:B------:R-:W-:Y:S01]  /*f970*/  S2UR UR34, SR_CTAID.Y ;  /* 0x00000000002279c3 */ /* 0x000fe20000002600 */
[----:B------:R-:W0:Y:S01]  /*f980*/  LDCU UR44, c[0x0][0x3f8] ;  /* 0x00007f00ff2c77ac */ /* 0x000e220008000800 */
[----:B------:R-:W2:Y:S04]  /*f990*/  LDL R251, [R1+0x444] ;  /* 0x0004440001fb7983 */ /* 0x000ea80000100800 */
[----:B------:R-:W3:Y:S02]  /*f9a0*/  LDL R252, [R1+0x440] ;  /* 0x0004400001fc7983 */ /* 0x000ee40000100800 */
[----:B------:R-:W0:Y:S01]  /*f9b0*/  S2UR UR35, SR_CTAID.X ;  /* 0x00000000002379c3 */ /* 0x000e220000002500 */
[----:B------:R-:W-:Y:S01]  /*f9c0*/  IMAD R246, R0, UR33, RZ ;  /* 0x0000002100f67c24 */ /* 0x000fe2000f8e02ff */
[----:B------:R-:W4:Y:S01]  /*f9d0*/  LDL R250, [R1+0x448] ;  /* 0x0004480001fa7983 */ /* 0x000f220000100800 */
[----:B------:R-:W-:-:S05]  /*f9e0*/  IMAD.SHL.U32 R2, R3, 0x4, RZ ;  /* 0x0000000403027824 */ /* 0x000fca00078e00ff */
[----:B------:R-:W-:Y:S01]  /*f9f0*/  IADD3 R245, P2, PT, R2, R246, RZ ;  /* 0x000000f602f57210 */ /* 0x000fe20007f5e0ff */
[----:B0-----:R-:W-:Y:S01]  /*fa00*/  UIMAD UR44, UR34, UR44, UR35 ;  /* 0x0000002c222c72a4 */ /* 0x001fe2000f8e0223 */
[----:B------:R-:W0:Y:S02]  /*fa10*/  LDCU.64 UR34, c[0x0][0x3b8] ;  /* 0x00007700ff2277ac */ /* 0x000e240008000a00 */
[----:B------:R-:W-:-:S03]  /*fa20*/  LEA.HI.X.SX32 R246, R246, RZ, 0x1, P2 ;  /* 0x000000fff6f67211 */ /* 0x000fc600010f0eff */
[----:B------:R-:W-:-:S05]  /*fa30*/  IMAD R248, R0, UR44, RZ ;  /* 0x0000002c00f87c24 */ /* 0x000fca000f8e02ff */
[----:B------:R-:W-:Y:S02]  /*fa40*/  SHF.L.U32 R248, R248, 0x8, RZ ;  /* 0x00000008f8f87819 */ /* 0x000fe400000006ff */
[----:B0-----:R-:W-:-:S04]  /*fa50*/  LEA R244, P2, R245, UR34, 0x2 ;  /* 0x00000022f5f47c11 */ /* 0x001fc8000f8410ff */
[----:B------:R-:W-:Y:S02]  /*fa60*/  LEA.HI.X R245, R245, UR35, R246, 0x2, P2 ;  /* 0x00000023f5f57c11 */ /* 0x000fe400090f14f6 */
[----:B------:R-:W-:-:S04]  /*fa70*/  IADD3 R2, P2, PT, R2, R248, RZ ;  /* 0x000000f802027210 */ /* 0x000fc80007f5e0ff */
[----:B------:R-:W-:Y:S01]  /*fa80*/  LEA.HI.X.SX32 R249, R248, RZ, 0x1, P2 ;  /* 0x000000fff8f97211 */ /* 0x000fe200010f0eff */
[----:B------:R-:W2:Y:S01]  /*fa90*/  LDG.E.128 R244, desc[UR36][R244.64] ;  /* 0x00000024f4f47981 */ /* 0x000ea2000c1e1d00 */
[----:B------:R-:W-:-:S04]  /*faa0*/  LEA R248, P2, R2, UR34, 0x2 ;  /* 0x0000002202f87c11 */ /* 0x000fc8000f8410ff */
[----:B------:R-:W-:Y:S02]  /*fab0*/  LEA.HI.X R249, R2, UR35, R249, 0x2, P2 ;  /* 0x0000002302f97c11 */ /* 0x000fe400090f14f9 */
[----:B------:R-:W5:Y:S01]  /*fac0*/  LDL R2, [R1+0x44c] ;  /* 0x00044c0001027983 */ /* 0x000f620000100800 */
[----:B--2---:R-:W-:Y:S01]  /*fad0*/  FADD.FTZ R251, R251, R245 ;  /* 0x000000f5fbfb7221 */ /* 0x004fe20000010000 */
[----:B---3--:R-:W-:Y:S01]  /*fae0*/  FADD.FTZ R252, R252, R244 ;  /* 0x000000f4fcfc7221 */ /* 0x008fe20000010000 */
[----:B----4-:R-:W-:-:S03]  /*faf0*/  FADD.FTZ R250, R250, R246 ;  /* 0x000000f6fafa7221 */ /* 0x010fc60000010000 */
[----:B------:R-:W-:Y:S01]  /*fb00*/  IMAD.MOV.U32 R244, RZ, RZ, R252 ;  /* 0x000000fffff47224 */ /* 0x000fe200078e00fc */
[----:B------:R-:W-:Y:S01]  /*fb10*/  MOV R245, R251 ;  /* 0x000000fb00f57202 */ /* 0x000fe20000000f00 */
[----:B-----5:R-:W-:Y:S01]  /*fb20*/  FADD.FTZ R247, R2, R247 ;  /* 0x000000f702f77221 */ /* 0x020fe20000010000 */
[----:B------:R-:W-:Y:S01]  /*fb30*/  IMAD.MOV.U32 R246, RZ, RZ, R250 ;  /* 0x000000fffff67224 */ /* 0x000fe200078e00fa */
[----:B------:R0:W-:Y:S04]  /*fb40*/  STL [R1+0x38], R252 ;  /* 0x000038fc01007387 */ /* 0x0001e80000100800 */
[----:B------:R0:W-:Y:S04]  /*fb50*/  STL [R1+0x3c], R251 ;  /* 0x00003cfb01007387 */ /* 0x0001e80000100800 */
[----:B------:R0:W-:Y:S04]  /*fb60*/  STL [R1+0x40], R250 ;  /* 0x000040fa01007387 */ /* 0x0001e80000100800 */
[----:B------:R0:W-:Y:S04]  /*fb70*/  STL [R1+0x44], R247 ;  /* 0x000044f701007387 */ /* 0x0001e80000100800 */
[----:B------:R0:W-:Y:S02]  /*fb80*/  STG.E.128 desc[UR36][R248.64], R244 ;  /* 0x000000f4f8007986 */ /* 0x0001e4000c101d24 */
.L_x_2126:
[----:B------:R-:W-:Y:S05]  /*fb90*/  BSYNC.RECONVERGENT B2 ;  /* 0x0000000000027941 */ /* 0x000fea0003800200 */
.L_x_2125:
[----:B------:R-:W-:Y:S04]  /*fba0*/  BSSY.RECONVERGENT B2, `(.L_x_2127) ;  /* 0x0000042000027945 */ /* 0x000fe80003800200 */
[----:B------:R-:W-:Y:S05]  /*fbb0*/  @P1 BRA `(.L_x_2128) ;  /* 0x0000000400001947 */ /* 0x000fea0003800000 */
[----:B------:R-:W-:Y:S01]  /*fbc0*/  S2UR UR34, SR_CTAID.Y ;  /* 0x00000000002279c3 */ /* 0x000fe20000002600 */
[----:B------:R-:W1:Y:S01]  /*fbd0*/  LDCU UR44, c[0x0][0x3f8] ;  /* 0x00007f00ff2c77ac */ /* 0x000e620008000800 */
[----:B------:R2:W-:Y:S06]  /*fbe0*/  STL [R1+0x7a0], R11 ;  /* 0x0007a00b01007387 */ /* 0x0005ec0000100800 */
[----:B------:R-:W1:Y:S01]  /*fbf0*/  S2UR UR35, SR_CTAID.X ;  /* 0x00000000002379c3 */ /* 0x000e620000002500 */
[----:B------:R-:W-:Y:S01]  /*fc00*/  IADD3 R2, PT, PT, R3, R0, RZ ;  /* 0x0000000003027210 */ /* 0x000fe20007ffe0ff */
[----:B0-----:R-:W-:Y:S01]  /*fc10*/  IMAD R245, R0, UR33, RZ ;  /* 0x0000002100f57c24 */ /* 0x001fe2000f8e02ff */
[----:B--2---:R-:W2:Y:S03]  /*fc20*/  LDL R11, [R1+0x430] ;  /* 0x00043000010b7983 */ /* 0x004ea60000100800 */
[----:B------:R-:W-:Y:S01]  /*fc30*/  IMAD.SHL.U32 R246, R2, 0x4, RZ ;  /* 0x0000000402f67824 */ /* 0x000fe200078e00ff */
[----:B------:R-:W-:Y:S01]  /*fc40*/  SHF.R.S32.HI R244, RZ, 0x1f, R245 ;  /* 0x0000001ffff47819 */ /* 0x000fe200000114f5 */
[----:B------:R0:W-:Y:S01]  /*fc50*/  STL [R1+0x79c], R10 ;  /* 0x00079c0a01007387 */ /* 0x0001e20000100800 */
[----:B-1----:R-:W-:-:S02]  /*fc60*/  UIMAD UR44, UR34, UR44, UR35 ;  /* 0x0000002c222c72a4 */ /* 0x002fc4000f8e0223 */
[----:B------:R-:W-:Y:S01]  /*fc70*/  SHF.R.S32.HI R248, RZ, 0x1f, R246 ;  /* 0x0000001ffff87819 */ /* 0x000fe200000114f6 */
[----:B------:R-:W1:Y:S01]  /*fc80*/  LDCU.64 UR34, c[0x0][0x3b8] ;  /* 0x00007700ff2277ac */ /* 0x000e620008000a00 */
[----:B------:R-:W-:Y:S01]  /*fc90*/  IADD3 R2, P2, PT, R245, R246, RZ ;  /* 0x000000f6f5027210 */ /* 0x000fe20007f5e0ff */
[----:B0-----:R-:W3:Y:S03]  /*fca0*/  LDL R10, [R1+0x434] ;  /* 0x00043400010a7983 */ /* 0x001ee60000100800 */
[----:B------:R-:W-:Y:S01]  /*fcb0*/  IADD3.X R5, PT, PT, R244, R248, RZ, P2, !PT ;  /* 0x000000f8f4057210 */ /* 0x000fe200017fe4ff */
[----:B------:R0:W-:Y:S04]  /*fcc0*/  STL [R1+0x798], R9 ;  /* 0x0007980901007387 */ /* 0x0001e80000100800 */
[----:B0-----:R-:W4:Y:S01]  /*fcd0*/  LDL R9, [R1+0x438] ;  /* 0x0004380001097983 */ /* 0x001f220000100800 */
[----:B-1----:R-:W-:-:S03]  /*fce0*/  LEA R4, P2, R2, UR34, 0x2 ;  /* 0x0000002202047c11 */ /* 0x002fc6000f8410ff */
[----:B------:R0:W-:Y:S01]  /*fcf0*/  STL [R1+0x794], R8 ;  /* 0x0007940801007387 */ /* 0x0001e20000100800 */
[----:B------:R-:W-:Y:S01]  /*fd00*/  LEA.HI.X R5, R2, UR35, R5, 0x2, P2 ;  /* 0x0000002302057c11 */ /* 0x000fe200090f1405 */
[C---:B------:R-:W-:Y:S02]  /*fd10*/  IMAD R247, R0.reuse, UR44, RZ ;  /* 0x0000002c00f77c24 */ /* 0x040fe4000f8e02ff */
[----:B------:R-:W4:Y:S04]  /*fd20*/  LDL R252, [R1+0x42c] ;  /* 0x00042c0001fc7983 */ /* 0x000f280000100800 */
[----:B------:R-:W2:Y:S04]  /*fd30*/  LDG.E.128 R4, desc[UR36][R4.64] ;  /* 0x0000002404047981 */ /* 0x000ea8000c1e1d00 */
[----:B0-----:R-:W4:Y:S01]  /*fd40*/  LDL R8, [R1+0x43c] ;  /* 0x00043c0001087983 */ /* 0x001f220000100800 */
[----:B------:R-:W-:-:S05]  /*fd50*/  IMAD R2, R0, 0x2, R3 ;  /* 0x0000000200027824 */ /* 0x000fca00078e0203 */
[----:B------:R-:W-:Y:S01]  /*fd60*/  SHF.L.U32 R2, R2, 0x2, RZ ;  /* 0x0000000202027819 */ /* 0x000fe200000006ff */
[----:B------:R-:W-:-:S03]  /*fd70*/  IMAD.SHL.U32 R251, R247, 0x100, RZ ;  /* 0x00000100f7fb7824 */ /* 0x000fc600078e00ff */
[----:B------:R-:W-:Y:S02]  /*fd80*/  IADD3 R245, P2, PT, R245, R2, RZ ;  /* 0x00000002f5f57210 */ /* 0x000fe40007f5e0ff */
[----:B------:R-:W-:-:S04]  /*fd90*/  SHF.R.S32.HI R249, RZ, 0x1f, R2 ;  /* 0x0000001ffff97819 */ /* 0x000fc80000011402 */
[----:B------:R-:W-:Y:S02]  /*fda0*/  IADD3.X R247, PT, PT, R244, R249, RZ, P2, !PT ;  /* 0x000000f9f4f77210 */ /* 0x000fe400017fe4ff */
[C---:B------:R-:W-:Y:S02]  /*fdb0*/  LEA R244, P2, R245.reuse, UR34, 0x2 ;  /* 0x00000022f5f47c11 */ /* 0x040fe4000f8410ff */
[----:B------:R-:W-:Y:S02]  /*fdc0*/  SHF.R.S32.HI R250, RZ, 0x1f, R251 ;  /* 0x0000001ffffa7819 */ /* 0x000fe400000114fb */
[----:B------:R-:W-:Y:S02]  /*fdd0*/  LEA.HI.X R245, R245, UR35, R247, 0x2, P2 ;  /* 0x00000023f5f57c11 */ /* 0x000fe400090f14f7 */
[----:B------:R-:W-:-:S05]  /*fde0*/  IADD3 R247, P2, PT, R251, R246, RZ ;  /* 0x000000f6fbf77210 */ /* 0x000fca0007f5e0ff */
[----:B------:R-:W-:Y:S01]  /*fdf0*/  IMAD.X R248, R250, 0x1, R248, P2 ;  /* 0x00000001faf87824 */ /* 0x000fe200010e06f8 */
[----:B------:R-:W-:-:S04]  /*fe00*/  LEA R246, P2, R247, UR34, 0x2 ;  /* 0x00000022f7f67c11 */ /* 0x000fc8000f8410ff */
[----:B------:R-:W-:Y:S02]  /*fe10*/  LEA.HI.X R247, R247, UR35, R248, 0x2, P2 ;  /* 0x00000023f7f77c11 */ /* 0x000fe400090f14f8 */
[----:B------:R-:W4:Y:S01]  /*fe20*/  LDL R248, [R1+0x428] ;  /* 0x0004280001f87983 */ /* 0x000f220000100800 */
[----:B--2---:R-:W-:Y:S01]  /*fe30*/  FADD.FTZ R4, R11, R4 ;  /* 0x000000040b047221 */ /* 0x004fe20000010000 */
[----:B---3--:R-:W-:Y:S02]  /*fe40*/  FADD.FTZ R5, R10, R5 ;  /* 0x000000050a057221 */ /* 0x008fe40000010000 */
[----:B------:R-:W5:Y:S01]  /*fe50*/  LDL.LU R11, [R1+0x7a0] ;  /* 0x0007a000010b7983 */ /* 0x000f620000300800 */
[----:B----4-:R-:W-:Y:S01]  /*fe60*/  FADD.FTZ R6, R9, R6 ;  /* 0x0000000609067221 */ /* 0x010fe20000010000 */
[----:B------:R-:W-:Y:S02]  /*fe70*/  FADD.FTZ R7, R8, R7 ;  /* 0x0000000708077221 */ /* 0x000fe40000010000 */
[----:B------:R-:W5:Y:S04]  /*fe80*/  LDL.LU R10, [R1+0x79c] ;  /* 0x00079c00010a7983 */ /* 0x000f680000300800 */
[----:B------:R-:W5:Y:S04]  /*fe90*/  LDL.LU R9, [R1+0x798] ;  /* 0x0007980001097983 */ /* 0x000f680000300800 */
[----:B------:R-:W5:Y:S04]  /*fea0*/  LDL.LU R8, [R1+0x794] ;  /* 0x0007940001087983 */ /* 0x000f680000300800 */
[----:B------:R-:W-:Y:S04]  /*feb0*/  STL [R1+0x28], R4 ;  /* 0x0000280401007387 */ /* 0x000fe80000100800 */
[----:B------:R-:W-:Y:S04]  /*fec0*/  STL [R1+0x2c], R5 ;  /* 0x00002c0501007387 */ /* 0x000fe80000100800 */
[----:B------:R-:W-:Y:S04]  /*fed0*/  STL [R1+0x30], R6 ;  /* 0x0000300601007387 */ /* 0x000fe80000100800 */
[----:B------:R-:W-:Y:S04]  /*fee0*/  STL [R1+0x34], R7 ;  /* 0x0000340701007387 */ /* 0x000fe80000100800 */
[----:B------:R0:W-:Y:S04]  /*fef0*/  STG.E.128 desc[UR36][R246.64], R4 ;  /* 0x00000004f6007986 */ /* 0x0001e8000c101d24 */
[----:B0-----:R-:W2:Y:S04]  /*ff00*/  LDL R246, [R1+0x420] ;  /* 0x0004200001f67983 */ /* 0x001ea80000100800 */
[----:B------:R-:W3:Y:S04]  /*ff10*/  LDL R247, [R1+0x424] ;  /* 0x0004240001f77983 */ /* 0x000ee80000100800 */
[----:B------:R0:W2:Y:S01]  /*ff20*/  LDG.E.128 R4, desc[UR36][R244.64] ;  /* 0x00000024f4047981 */ /* 0x0000a2000c1e1d00 */
[----:B------:R-:W-:-:S04]  /*ff30*/  IADD3 R2, P2, PT, R251, R2, RZ ;  /* 0x00000002fb027210 */ /* 0x000fc80007f5e0ff */
[----:B0-----:R-:W-:Y:S02]  /*ff40*/  IADD3.X R245, PT, PT, R250, R249, RZ, P2, !PT ;  /* 0x000000f9faf57210 */ /* 0x001fe400017fe4ff */
[----:B------:R-:W-:-:S04]  /*ff50*/  LEA R244, P2, R2, UR34, 0x2 ;  /* 0x0000002202f47c11 */ /* 0x000fc8000f8410ff */
[----:B------:R-:W-:Y:S01]  /*ff60*/  LEA.HI.X R245, R2, UR35, R245, 0x2, P2 ;  /* 0x0000002302f57c11 */ /* 0x000fe200090f14f5 */
[----:B--2---:R-:W-:Y:S01]  /*ff70*/  FADD.FTZ R4, R246, R4 ;  /* 0x00000004f6047221 */ /* 0x004fe20000010000 */
[----:B---3--:R-:W-:Y:S01]  /*ff80*/  FADD.FTZ R5, R247, R5 ;  /* 0x00000005f7057221 */ /* 0x008fe20000010000 */
[----:B------:R-:W-:Y:S01]  /*ff90*/  FADD.FTZ R6, R248, R6 ;  /* 0x00000006f8067221 */ /* 0x000fe20000010000 */
[----:B------:R-:W-:-:S05]  /*ffa0*/  FADD.FTZ R7, R252, R7 ;  /* 0x00000007fc077221 */ /* 0x000fca0000010000 */
[----:B------:R1:W-:Y:S02]  /*ffb0*/  STG.E.128 desc[UR36][R244.64], R4 ;  /* 0x00000004f4007986 */ /* 0x0003e4000c101d24 */
.L_x_2128:
[----:B------:R-:W-:Y:S05]  /*ffc0*/  BSYNC.RECONVERGENT B2 ;  /* 0x0000000000027941 */ /* 0x000fea0003800200 */
.L_x_2127:
[----:B------:R-:W-:Y:S04]  /*ffd0*/  BSSY.RECONVERGENT B2, `(.L_x_2129) ;  /* 0x0000043000027945 */ /* 0x000fe80003800200 */
[----:B------:R-:W-:Y:S05]  /*ffe0*/  @P1 BRA `(.L_x_2130) ;  /* 0x0000000400041947 */ /* 0x000fea0003800000 */
[----:B------:R-:W-:Y:S01]  /*fff0*/  S2UR UR34, SR_CTAID.Y ;  /* 0x00000000002279c3 */ /* 0x000fe20000002600 */
[----:B------:R-:W2:Y:S01]  /*10000*/  LDCU UR44, c[0x0][0x3f8] ;  /* 0x00007f00ff2c77ac */ /* 0x000ea20008000800 */
[----:B------:R3:W-:Y:S06]  /*10010*/  STL [R1+0x7a0], R7 ;  /* 0x0007a00701007387 */ /* 0x0007ec0000100800 */
[----:B------:R-:W2:Y:S01]  /*10020*/  S2UR UR35, SR_CTAID.X ;  /* 0x00000000002379c3 */ /* 0x000ea20000002500 */
[----:B------:R-:W-:Y:S02]  /*10030*/  IMAD.IADD R2, R3, 0x1, R0 ;  /* 0x0000000103027824 */ /* 0x000fe400078e0200 */
[C---:B01----:R-:W-:Y:S01]  /*10040*/  IMAD R245, R0.reuse, UR33, RZ ;  /* 0x0000002100f57c24 */ /* 0x043fe2000f8e02ff */
[----:B---3--:R-:W3:Y:S02]  /*10050*/  LDL R7, [R1+0x410] ;  /* 0x0004100001077983 */ /* 0x008ee40000100800 */
[----:B------:R-:W-:-:S02]  /*10060*/  LEA R2, R0, R2, 0x1 ;  /* 0x0000000200027211 */ /* 0x000fc400078e08ff */
[----:B------:R-:W-:Y:S01]  /*10070*/  SHF.R.S32.HI R246, RZ, 0x1f, R245 ;  /* 0x0000001ffff67819 */ /* 0x000fe200000114f5 */
[----:B------:R0:W-:Y:S02]  /*10080*/  STL [R1+0x79c], R6 ;  /* 0x00079c0601007387 */ /* 0x0001e40000100800 */
[----:B------:R-:W-:Y:S01]  /*10090*/  IMAD.SHL.U32 R247, R2, 0x4, RZ ;  /* 0x0000000402f77824 */ /* 0x000fe200078e00ff */
[----:B--2---:R-:W-:Y:S01]  /*100a0*/  UIMAD UR44, UR34, UR44, UR35 ;  /* 0x0000002c222c72a4 */ /* 0x004fe2000f8e0223 */
[----:B0-----:R-:W2:Y:S01]  /*100b0*/  LDL R6, [R1+0x414] ;  /* 0x0004140001067983 */ /* 0x001ea20000100800 */
[----:B------:R-:W0:Y:S02]  /*100c0*/  LDCU.64 UR34, c[0x0][0x3b8] ;  /* 0x00007700ff2277ac */ /* 0x000e240008000a00 */
[----:B------:R-:W-:Y:S02]  /*100d0*/  SHF.R.S32.HI R249, RZ, 0x1f, R247 ;  /* 0x0000001ffff97819 */ /* 0x000fe400000114f7 */
[----:B------:R-:W-:Y:S01]  /*100e0*/  IADD3 R2, P2, PT, R245, R247, RZ ;  /* 0x000000f7f5027210 */ /* 0x000fe20007f5e0ff */
[----:B------:R1:W-:Y:S03]  /*100f0*/  STL [R1+0x798], R5 ;  /* 0x0007980501007387 */ /* 0x0003e60000100800 */
[----:B-----5:R-:W-:Y:S01]  /*10100*/  IADD3.X R9, PT, PT, R246, R249, RZ, P2, !PT ;  /* 0x000000f9f6097210 */ /* 0x020fe200017fe4ff */
[----:B-1----:R-:W4:Y:S01]  /*10110*/  LDL R5, [R1+0x418] ;  /* 0x0004180001057983 */ /* 0x002f220000100800 */
[----:B0-----:R-:W-:-:S03]  /*10120*/  LEA R8, P2, R2, UR34, 0x2 ;  /* 0x0000002202087c11 */ /* 0x001fc6000f8410ff */
[----:B------:R0:W-:Y:S01]  /*10130*/  STL [R1+0x794], R4 ;  /* 0x0007940401007387 */ /* 0x0001e20000100800 */
[----:B------:R-:W-:Y:S01]  /*10140*/  LEA.HI.X R9, R2, UR35, R9, 0x2, P2 ;  /* 0x0000002302097c11 */ /* 0x000fe200090f1409 */
[C---:B------:R-:W-:Y:S02]  /*10150*/  IMAD R244, R0.reuse, UR44, RZ ;  /* 0x0000002c00f47c24 */ /* 0x040fe4000f8e02ff */
[----:B------:R-:W4:Y:S04]  /*10160*/  LDL R252, [R1+0x40c] ;  /* 0x00040c0001fc7983 */ /* 0x000f280000100800 */
[----:B------:R-:W3:Y:S04]  /*10170*/  LDG.E.128 R8, desc[UR36][R8.64] ;  /* 0x0000002408087981 */ /* 0x000ee8000c1e1d00 */
[----:B0-----:R-:W4:Y:S01]  /*10180*/  LDL R4, [R1+0x41c] ;  /* 0x00041c0001047983 */ /* 0x001f220000100800 */
[----:B------:R-:W-:-:S05]  /*10190*/  IMAD R2, R0, 0x4, R3 ;  /* 0x0000000400027824 */ /* 0x000fca00078e0203 */
[----:B------:R-:W-:-:S04]  /*101a0*/  SHF.L.U32 R2, R2, 0x2, RZ ;  /* 0x0000000202027819 */ /* 0x000fc800000006ff */
[----:B------:R-:W-:Y:S02]  /*101b0*/  IADD3 R245, P2, PT, R245, R2, RZ ;  /* 0x00000002f5f57210 */ /* 0x000fe40007f5e0ff */
[----:B------:R-:W-:Y:S01]  /*101c0*/  SHF.R.S32.HI R248, RZ, 0x1f, R2 ;  /* 0x0000001ffff87819 */ /* 0x000fe20000011402 */
[----:B------:R-:W-:-:S03]  /*101d0*/  IMAD.SHL.U32 R251, R244, 0x100, RZ ;  /* 0x00000100f4fb7824 */ /* 0x000fc600078e00ff */
        /* <DEDUP_REMOVED lines=9> */
[----:B---3--:R-:W-:Y:S01]  /*10270*/  FADD.FTZ R8, R7, R8 ;  /* 0x0000000807087221 */ /* 0x008fe20000010000 */
[----:B--2---:R-:W-:Y:S02]  /*10280*/  FADD.FTZ R9, R6, R9 ;  /* 0x0000000906097221 */ /* 0x004fe40000010000 */
        /* <DEDUP_REMOVED lines=23> */
.L_x_2130:
[----:B------:R-:W-:Y:S05]  /*10400*/  BSYNC.RECONVERGENT B2 ;  /* 0x0000000000027941 */ /* 0x000fea0003800200 */
.L_x_2129:
[----:B------:R-:W-:Y:S04]  /*10410*/  BSSY.RECONVERGENT B2, `(.L_x_2131) ;  /* 0x0000020000027945 */ /* 0x000fe80003800200 */
[----:B------:R-:W-:Y:S05]  /*10420*/  @P1 BRA `(.L_x_2132) ;  /* 0x0000000000781947 */ /* 0x000fea0003800000 */
[----:B------:R-:W-:Y:S01]  /*10430*/  S2UR UR34, SR_CTAID.Y ;  /* 0x00000000002279c3 */ /* 0x000fe20000002600 */
[----:B------:R-:W3:Y:S01]  /*10440*/  LDCU UR44, c[0x0][0x3f8] ;  /* 0x00007f00ff2c77ac */ /* 0x000ee20008000800 */
[----:B0-----:R-:W4:Y:S04]  /*10450*/  LDL R249, [R1+0x3f0] ;  /* 0x0003f00001f97983 */ /* 0x001f280000100800 */
[----:B------:R-:W4:Y:S02]  /*10460*/  LDL R248, [R1+0x3f4] ;  /* 0x0003f40001f87983 */ /* 0x000f240000100800 */
[----:B------:R-:W3:Y:S01]  /*10470*/  S2UR UR35, SR_CTAID.X ;  /* 0x00000000002379c3 */ /* 0x000ee20000002500 */
[----:B------:R-:W-:Y:S01]  /*10480*/  IMAD.IADD R2, R3, 0x1, R0 ;  /* 0x0000000103027824 */ /* 0x000fe200078e0200 */
[----:B------:R-:W4:Y:S04]  /*10490*/  LDL R247, [R1+0x3f8] ;  /* 0x0003f80001f77983 */ /* 0x000f280000100800 */
[C---:B------:R-:W-:Y:S01]  /*104a0*/  LEA R2, R0.reuse, R2, 0x2 ;  /* 0x0000000200027211 */ /* 0x040fe200078e10ff */
[----:B------:R-:W-:Y:S01]  /*104b0*/  IMAD R14, R0, UR33, RZ ;  /* 0x00000021000e7c24 */ /* 0x000fe2000f8e02ff */
[----:B------:R-:W4:Y:S03]  /*104c0*/  LDL R246, [R1+0x3fc] ;  /* 0x0003fc0001f67983 */ /* 0x000f260000100800 */
[----:B------:R-:W-:-:S05]  /*104d0*/  IMAD.SHL.U32 R2, R2, 0x4, RZ ;  /* 0x0000000402027824 */ /* 0x000fca00078e00ff */
[----:B-12---:R-:W-:Y:S02]  /*104e0*/  SHF.R.S32.HI R245, RZ, 0x1f, R2 ;  /* 0x0000001ffff57819 */ /* 0x006fe40000011402 */
[----:B------:R-:W-:-:S04]  /*104f0*/  IADD3 R13, P2, PT, R14, R2, RZ ;  /* 0x000000020e0d7210 */ /* 0x000fc80007f5e0ff */
[----:B------:R-:W-:Y:S01]  /*10500*/  LEA.HI.X.SX32 R14, R14, R245, 0x1, P2 ;  /* 0x000000f50e0e7211 */ /* 0x000fe200010f0eff */
[----:B---3--:R-:W-:Y:S01]  /*10510*/  UIMAD UR44, UR34, UR44, UR35 ;  /* 0x0000002c222c72a4 */ /* 0x008fe2000f8e0223 */
[----:B------:R-:W0:Y:S02]  /*10520*/  LDCU.64 UR34, c[0x0][0x3b8] ;  /* 0x00007700ff2277ac */ /* 0x000e240008000a00 */
[----:B0-----:R-:W-:-:S04]  /*10530*/  LEA R12, P2, R13, UR34, 0x2 ;  /* 0x000000220d0c7c11 */ /* 0x001fc8000f8410ff */
[----:B------:R-:W-:-:S06]  /*10540*/  LEA.HI.X R13, R13, UR35, R14, 0x2, P2 ;  /* 0x000000230d0d7c11 */ /* 0x000fcc00090f140e */
[----:B------:R-:W4:Y:S01]  /*10550*/  LDG.E.128 R12, desc[UR36][R12.64] ;  /* 0x000000240c0c7981 */ /* 0x000f22000c1e1d00 */
[----:B------:R-:W-:-:S05]  /*10560*/  IMAD R244, R0, UR44, RZ ;  /* 0x0000002c00f47c24 */ /* 0x000fca000f8e02ff */
[----:B------:R-:W-:-:S04]  /*10570*/  SHF.L.U32 R244, R244, 0x8, RZ ;  /* 0x00000008f4f47819 */ /* 0x000fc800000006ff */
[----:B------:R-:W-:-:S04]  /*10580*/  IADD3 R2, P2, PT, R244, R2, RZ ;  /* 0x00000002f4027210 */ /* 0x000fc80007f5e0ff */
[----:B------:R-:W-:Y:S02]  /*10590*/  LEA.HI.X.SX32 R245, R244, R245, 0x1, P2 ;  /* 0x000000f5f4f57211 */ /* 0x000fe400010f0eff */
[----:B------:R-:W-:-:S04]  /*105a0*/  LEA R244, P2, R2, UR34, 0x2 ;  /* 0x0000002202f47c11 */ /* 0x000fc8000f8410ff */
[----:B------:R-:W-:Y:S01]  /*105b0*/  LEA.HI.X R245, R2, UR35, R245, 0x2, P2 ;  /* 0x0000002302f57c11 */ /* 0x000fe200090f14f5 */
[----:B----4-:R-:W-:Y:S01]  /*105c0*/  FADD.FTZ R12, R249, R12 ;  /* 0x0000000cf90c7221 */ /* 0x010fe20000010000 */
[----:B------:R-:W-:Y:S01]  /*105d0*/  FADD.FTZ R13, R248, R13 ;  /* 0x0000000df80d7221 */ /* 0x000fe20000010000 */
[----:B------:R-:W-:Y:S01]  /*105e0*/  FADD.FTZ R14, R247, R14 ;  /* 0x0000000ef70e7221 */ /* 0x000fe20000010000 */
[----:B------:R-:W-:-:S05]  /*105f0*/  FADD.FTZ R15, R246, R15 ;  /* 0x0000000ff60f7221 */ /* 0x000fca0000010000 */
[----:B------:R3:W-:Y:S02]  /*10600*/  STG.E.128 desc[UR36][R244.64], R12 ;  /* 0x0000000cf4007986 */ /* 0x0007e4000c101d24 */
.L_x_2132:
[----:B------:R-:W-:Y:S05]  /*10610*/  BSYNC.RECONVERGENT B2 ;  /* 0x0000000000027941 */ /* 0x000fea0003800200 */
.L_x_2131:
[----:B------:R-:W-:Y:S04]  /*10620*/  BSSY.RECONVERGENT B2, `(.L_x_2133) ;  /* 0x0000021000027945 */ /* 0x000fe80003800200 */
[----:B------:R-:W-:Y:S05]  /*10630*/  @P1 BRA `(.L_x_2134) ;  /* 0x00000000007c1947 */ /* 0x000fea0003800000 */
[----:B------:R-:W-:Y:S01]  /*10640*/  S2UR UR34, SR_CTAID.Y ;  /* 0x00000000002279c3 */ /* 0x000fe20000002600 */
[----:B------:R-:W4:Y:S01]  /*10650*/  LDCU UR44, c[0x0][0x3f8] ;  /* 0x00007f00ff2c77ac */ /* 0x000f220008000800 */
[----:B0-----:R-:W4:Y:S04]  /*10660*/  LDL R249, [R1+0x3e0] ;  /* 0x0003e00001f97983 */ /* 0x001f280000100800 */
[----:B------:R-:W4:Y:S02]  /*10670*/  LDL R248, [R1+0x3e4] ;  /* 0x0003e40001f87983 */ /* 0x000f240000100800 */
[----:B------:R-:W4:Y:S01]  /*10680*/  S2UR UR35, SR_CTAID.X ;  /* 0x00000000002379c3 */ /* 0x000f220000002500 */
[--C-:B------:R-:W-:Y:S01]  /*10690*/  IMAD.IADD R2, R3, 0x1, R0.reuse ;  /* 0x0000000103027824 */ /* 0x100fe200078e0200 */
[----:B------:R-:W4:Y:S04]  /*106a0*/  LDL R247, [R1+0x3e8] ;  /* 0x0003e80001f77983 */ /* 0x000f280000100800 */
[C---:B------:R-:W-:Y:S01]  /*106b0*/  LEA R2, R0.reuse, R2, 0x2 ;  /* 0x0000000200027211 */ /* 0x040fe200078e10ff */
[----:B------:R-:W-:Y:S01]  /*106c0*/  IMAD R18, R0, UR33, RZ ;  /* 0x0000002100127c24 */ /* 0x000fe2000f8e02ff */
[----:B------:R-:W4:Y:S03]  /*106d0*/  LDL R246, [R1+0x3ec] ;  /* 0x0003ec0001f67983 */ /* 0x000f260000100800 */
[----:B------:R-:W-:-:S05]  /*106e0*/  IMAD.IADD R2, R2, 0x1, R0 ;  /* 0x0000000102027824 */ /* 0x000fca00078e0200 */
[----:B------:R-:W-:-:S04]  /*106f0*/  SHF.L.U32 R2, R2, 0x2, RZ ;  /* 0x0000000202027819 */ /* 0x000fc800000006ff */
[----:B-123--:R-:W-:Y:S02]  /*10700*/  SHF.R.S32.HI R245, RZ, 0x1f, R2 ;  /* 0x0000001ffff57819 */ /* 0x00efe40000011402 */
[C---:B------:R-:W-:Y:S01]  /*10710*/  IADD3 R17, P2, PT, R18.reuse, R2, RZ ;  /* 0x0000000212117210 */ /* 0x040fe20007f5e0ff */
[----:B----4-:R-:W-:Y:S01]  /*10720*/  UIMAD UR44, UR34, UR44, UR35 ;  /* 0x0000002c222c72a4 */ /* 0x010fe2000f8e0223 */
[----:B------:R-:W0:Y:S02]  /*10730*/  LDCU.64 UR34, c[0x0][0x3b8] ;  /* 0x00007700ff2277ac */ /* 0x000e240008000a00 */
[----:B------:R-:W-:Y:S02]  /*10740*/  LEA.HI.X.SX32 R18, R18, R245, 0x1, P2 ;  /* 0x000000f512127211 */ /* 0x000fe400010f0eff */
[----:B0-----:R-:W-:-:S04]  /*10750*/  LEA R16, P2, R17, UR34, 0x2 ;  /* 0x0000002211107c11 */ /* 0x001fc8000f8410ff */
[----:B------:R-:W-:-:S06]  /*10760*/  LEA.HI.X R17, R17, UR35, R18, 0x2, P2 ;  /* 0x0000002311117c11 */ /* 0x000fcc00090f1412 */
[----:B------:R-:W2:Y:S01]  /*10770*/  LDG.E.128 R16, desc[UR36][R16.64] ;  /* 0x0000002410107981 */ /* 0x000ea2000c1e1d00 */
[----:B------:R-:W-:-:S04]  /*10780*/  IMAD R244, R0, UR44, RZ ;  /* 0x0000002c00f47c24 */ /* 0x000fc8000f8e02ff */
[----:B------:R-:W-:-:S05]  /*10790*/  IMAD.SHL.U32 R244, R244, 0x100, RZ ;  /* 0x00000100f4f47824 */ /* 0x000fca00078e00ff */
[----:B------:R-:W-:-:S04]  /*107a0*/  IADD3 R2, P2, PT, R244, R2, RZ ;  /* 0x00000002f4027210 */ /* 0x000fc80007f5e0ff */
[----:B------:R-:W-:Y:S02]  /*107b0*/  LEA.HI.X.SX32 R245, R244, R245, 0x1, P2 ;  /* 0x000000f5f4f57211 */ /* 0x000fe400010f0eff */
[----:B------:R-:W-:-:S04]  /*107c0*/  LEA R244, P2, R2, UR34, 0x2 ;  /* 0x0000002202f47c11 */ /* 0x000fc8000f8410ff */
[----:B------:R-:W-:Y:S01]  /*107d0*/  LEA.HI.X R245, R2, UR35, R245, 0x2, P2 ;  /* 0x0000002302f57c11 */ /* 0x000fe200090f14f5 */
[----:B--2---:R-:W-:Y:S01]  /*107e0*/  FADD.FTZ R16, R249, R16 ;  /* 0x00000010f9107221 */ /* 0x004fe20000010000 */
[----:B------:R-:W-:Y:S01]  /*107f0*/  FADD.FTZ R17, R248, R17 ;  /* 0x00000011f8117221 */ /* 0x000fe20000010000 */
[----:B------:R-:W-:Y:S01]  /*10800*/  FADD.FTZ R18, R247, R18 ;  /* 0x00000012f7127221 */ /* 0x000fe20000010000 */
[----:B------:R-:W-:-:S05]  /*10810*/  FADD.FTZ R19, R246, R19 ;  /* 0x00000013f6137221 */ /* 0x000fca0000010000 */
[----:B------:R4:W-:Y:S02]  /*10820*/  STG.E.128 desc[UR36][R244.64], R16 ;  /* 0x00000010f4007986 */ /* 0x0009e4000c101d24 */
.L_x_2134:
[----:B------:R-:W-:Y:S05]  /*10830*/  BSYNC.RECONVERGENT B2 ;  /* 0x0000000000027941 */ /* 0x000fea0003800200 */
.L_x_2133:
[----:B------:R-:W-:Y:S04]  /*10840*/  BSSY.RECONVERGENT B2, `(.L_x_2135) ;  /* 0x0000044000027945 */ /* 0x000fe80003800200 */
[----:B------:R-:W-:Y:S05]  /*10850*/  @P1 BRA `(.L_x_2136) ;  /* 0x0000000400081947 */ /* 0x000fea0003800000 */
[----:B------:R-:W-:Y:S01]  /*10860*/  S2UR UR34, SR_CTAID.Y ;  /* 0x00000000002279c3 */ /* 0x000fe20000002600 */
[----:B------:R-:W0:Y:S01]  /*10870*/  LDCU UR44, c[0x0][0x3f8] ;  /* 0x00007f00ff2c77ac */ /* 0x000e220008000800 */
[----:B-----5:R0:W-:Y:S06]  /*10880*/  STL [R1+0x7a0], R7 ;  /* 0x0007a00701007387 */ /* 0x0201ec0000100800 */
[----:B------:R-:W0:Y:S01]  /*10890*/  S2UR UR35, SR_CTAID.X ;  /* 0x00000000002379c3 */ /* 0x000e220000002500 */
[----:B------:R-:W-:Y:S01]  /*108a0*/  IADD3 R2, PT, PT, R3, R0, RZ ;  /* 0x0000000003027210 */ /* 0x000fe20007ffe0ff */
[C---:B01234-:R-:W-:Y:S01]  /*108b0*/  IMAD R245, R0.reuse, UR33, RZ ;  /* 0x0000002100f57c24 */ /* 0x05ffe2000f8e02ff */
[----:B------:R-:W2:Y:S03]  /*108c0*/  LDL R7, [R1+0x3c8] ;  /* 0x0003c80001077983 */ /* 0x000ea60000100800 */
[C---:B------:R-:W-:Y:S01]  /*108d0*/  IMAD R2, R0.reuse, 0x4, R2 ;  /* 0x0000000400027824 */ /* 0x040fe200078e0202 */
[----:B------:R-:W-:Y:S01]  /*108e0*/  SHF.R.S32.HI R246, RZ, 0x1f, R245 ;  /* 0x0000001ffff67819 */ /* 0x000fe200000114f5 */
[----:B------:R0:W-:Y:S03]  /*108f0*/  STL [R1+0x79c], R6 ;  /* 0x00079c0601007387 */ /* 0x0001e60000100800 */
[----:B------:R-:W-:Y:S01]  /*10900*/  LEA R2, R0, R2, 0x1 ;  /* 0x0000000200027211 */ /* 0x000fe200078e08ff */
[----:B------:R-:W-:Y:S01]  /*10910*/  UIMAD UR44, UR34, UR44, UR35 ;  /* 0x0000002c222c72a4 */ /* 0x000fe2000f8e0223 */
[----:B0-----:R-:W3:Y:S01]  /*10920*/  LDL R6, [R1+0x3cc] ;  /* 0x0003cc0001067983 */ /* 0x001ee20000100800 */
[----:B------:R-:W0:Y:S02]  /*10930*/  LDCU.64 UR34, c[0x0][0x3b8] ;  /* 0x00007700ff2277ac */ /* 0x000e240008000a00 */
[----:B------:R-:W-:Y:S01]  /*10940*/  IMAD.SHL.U32 R247, R2, 0x4, RZ ;  /* 0x0000000402f77824 */ /* 0x000fe200078e00ff */
[----:B------:R1:W-:Y:S04]  /*10950*/  STL [R1+0x798], R5 ;  /* 0x0007980501007387 */ /* 0x0003e80000100800 */
[----:B------:R-:W-:-:S02]  /*10960*/  SHF.R.S32.HI R249, RZ, 0x1f, R247 ;  /* 0x0000001ffff97819 */ /* 0x000fc400000114f7 */
[----:B------:R-:W-:-:S04]  /*10970*/  IADD3 R2, P2, PT, R245, R247, RZ ;  /* 0x000000f7f5027210 */ /* 0x000fc80007f5e0ff */
[----:B------:R-:W-:Y:S01]  /*10980*/  IADD3.X R21, PT, PT, R246, R249, RZ, P2, !PT ;  /* 0x000000f9f6157210 */ /* 0x000fe200017fe4ff */
[----:B-1----:R-:W4:Y:S04]  /*10990*/  LDL R5, [R1+0x3d0] ;  /* 0x0003d00001057983 */ /* 0x002f280000100800 */
[----:B------:R1:W-:Y:S01]  /*109a0*/  STL [R1+0x794], R4 ;  /* 0x0007940401007387 */ /* 0x0003e20000100800 */
[----:B0-----:R-:W-:Y:S01]  /*109b0*/  LEA R20, P2, R2, UR34, 0x2 ;  /* 0x0000002202147c11 */ /* 0x001fe2000f8410ff */
[----:B------:R-:W-:Y:S02]  /*109c0*/  IMAD R244, R0, UR44, RZ ;  /* 0x0000002c00f47c24 */ /* 0x000fe4000f8e02ff */
[----:B------:R-:W4:Y:S01]  /*109d0*/  LDL R252, [R1+0x3c4] ;  /* 0x0003c40001fc7983 */ /* 0x000f220000100800 */
[----:B------:R-:W-:-:S03]  /*109e0*/  LEA.HI.X R21, R2, UR35, R21, 0x2, P2 ;  /* 0x0000002302157c11 */ /* 0x000fc600090f1415 */
[----:B-1----:R-:W4:Y:S04]  /*109f0*/  LDL R4, [R1+0x3d4] ;  /* 0x0003d40001047983 */ /* 0x002f280000100800 */
[----:B------:R-:W2:Y:S01]  /*10a00*/  LDG.E.128 R20, desc[UR36][R20.64] ;  /* 0x0000002414147981 */ /* 0x000ea2000c1e1d00 */
        /* <DEDUP_REMOVED lines=22> */
[----:B------:R-:W-:Y:S04]  /*10b70*/  STL [R1], R20 ;  /* 0x0000001401007387 */ /* 0x000fe80000100800 */
        /* <DEDUP_REMOVED lines=16> */
.L_x_2136:
[----:B------:R-:W-:Y:S05]  /*10c80*/  BSYNC.RECONVERGENT B2 ;  /* 0x0000000000027941 */ /* 0x000fea0003800200 */
.L_x_2135:
[----:B------:R-:W-:Y:S04]  /*10c90*/  BSSY.RECONVERGENT B2, `(.L_x_2137) ;  /* 0x0000022000027945 */ /* 0x000fe80003800200 */
[----:B------:R-:W-:Y:S05]  /*10ca0*/  @P1 BRA `(.L_x_2138) ;  /* 0x0000000000801947 */ /* 0x000fea0003800000 */
[----:B------:R-:W-:Y:S01]  /*10cb0*/  S2UR UR34, SR_CTAID.Y ;  /* 0x00000000002279c3 */ /* 0x000fe20000002600 */
[----:B------:R-:W1:Y:S01]  /*10cc0*/  LDCU UR44, c[0x0][0x3f8] ;  /* 0x00007f00ff2c77ac */ /* 0x000e620008000800 */
[----:B0-----:R-:W2:Y:S04]  /*10cd0*/  LDL R249, [R1+0x3a8] ;  /* 0x0003a80001f97983 */ /* 0x001ea80000100800 */
[----:B------:R-:W2:Y:S02]  /*10ce0*/  LDL R248, [R1+0x3ac] ;  /* 0x0003ac0001f87983 */ /* 0x000ea40000100800 */
[----:B------:R-:W1:Y:S01]  /*10cf0*/  S2UR UR35, SR_CTAID.X ;  /* 0x00000000002379c3 */ /* 0x000e620000002500 */
[----:B------:R-:W-:Y:S01]  /*10d00*/  IMAD.IADD R2, R3, 0x1, R0 ;  /* 0x0000000103027824 */ /* 0x000fe200078e0200 */
[----:B------:R-:W2:Y:S04]  /*10d10*/  LDL R247, [R1+0x3b0] ;  /* 0x0003b00001f77983 */ /* 0x000ea80000100800 */
[C---:B------:R-:W-:Y:S01]  /*10d20*/  LEA R2, R0.reuse, R2, 0x2 ;  /* 0x0000000200027211 */ /* 0x040fe200078e10ff */
[----:B------:R-:W2:Y:S01]  /*10d30*/  LDL R246, [R1+0x3b4] ;  /* 0x0003b40001f67983 */ /* 0x000ea20000100800 */
[----:B------:R-:W-:-:S03]  /*10d40*/  IMAD R26, R0, UR33, RZ ;  /* 0x00000021001a7c24 */ /* 0x000fc6000f8e02ff */
[----:B------:R-:W-:-:S05]  /*10d50*/  IMAD R2, R0, 0x2, R2 ;  /* 0x0000000200027824 */ /* 0x000fca00078e0202 */
[----:B------:R-:W-:-:S05]  /*10d60*/  LEA R2, R0, R2, 0x1 ;  /* 0x0000000200027211 */ /* 0x000fca00078e08ff */
[----:B------:R-:W-:Y:S01]  /*10d70*/  IMAD.SHL.U32 R2, R2, 0x4, RZ ;  /* 0x0000000402027824 */ /* 0x000fe200078e00ff */
[----:B-1----:R-:W-:Y:S01]  /*10d80*/  UIMAD UR44, UR34, UR44, UR35 ;  /* 0x0000002c222c72a4 */ /* 0x002fe2000f8e0223 */
[----:B------:R-:W0:Y:S03]  /*10d90*/  LDCU.64 UR34, c[0x0][0x3b8] ;  /* 0x00007700ff2277ac */ /* 0x000e260008000a00 */
[----:B--234-:R-:W-:Y:S02]  /*10da0*/  SHF.R.S32.HI R245, RZ, 0x1f, R2 ;  /* 0x0000001ffff57819 */ /* 0x01cfe40000011402 */
        /* <DEDUP_REMOVED lines=16> */
.L_x_2138:
[----:B------:R-:W-:Y:S05]  /*10eb0*/  BSYNC.RECONVERGENT B2 ;  /* 0x0000000000027941 */ /* 0x000fea0003800200 */
.L_x_2137:
        /* <DEDUP_REMOVED lines=14> */
[----:B------:R-:W-:Y:S01]  /*10fa0*/  IMAD.IADD R2, R2, 0x1, R0 ;  /* 0x0000000102027824 */ /* 0x000fe200078e0200 */
[----:B-1----:R-:W-:Y:S01]  /*10fb0*/  UIMAD UR44, UR34, UR44, UR35 ;  /* 0x0000002c222c72a4 */ /* 0x002fe2000f8e0223 */
[----:B------:R-:W0:Y:S03]  /*10fc0*/  LDCU.64 UR34, c[0x0][0x3b8] ;  /* 0x00007700ff2277ac */ /* 0x000e260008000a00 */
[----:B------:R-:W-:-:S04]  /*10fd0*/  SHF.L.U32 R2, R2, 0x2, RZ ;  /* 0x0000000202027819 */ /* 0x000fc800000006ff */
[----:B--234-:R-:W-:Y:S02]  /*10fe0*/  SHF.R.S32.HI R245, RZ, 0x1f, R2 ;  /* 0x0000001ffff57819 */ /* 0x01cfe40000011402 */
[----:B------:R-:W-:-:S04]  /*10ff0*/  IADD3 R29, P2, PT, R30, R2, RZ ;  /* 0x000000021e1d7210 */ /* 0x000fc80007f5e0ff */
        /* <DEDUP_REMOVED lines=15> */
.L_x_2140:
[----:B------:R-:W-:Y:S05]  /*110f0*/  BSYNC.RECONVERGENT B2 ;  /* 0x0000000000027941 */ /* 0x000fea0003800200 */
.L_x_2139:
[----:B------:R-:W-:Y:S04]  /*11100*/  BSSY.RECONVERGENT B2, `(.L_x_2141) ;  /* 0x0000023000027945 */ /* 0x000fe80003800200 */
[----:B------:R-:W-:Y:S05]  /*11110*/  @P1 BRA `(.L_x_2142) ;  /* 0x0000000000841947 */ /* 0x000fea0003800000 */
[----:B------:R-:W-:Y:S01]  /*11120*/  S2UR UR34, SR_CTAID.Y ;  /* 0x00000000002279c3 */ /* 0x000fe20000002600 */
[----:B------:R-:W1:Y:S01]  /*11130*/  LDCU UR44, c[0x0][0x3f8] ;  /* 0x00007f00ff2c77ac */ /* 0x000e620008000800 */
[----:B0-----:R-:W2:Y:S04]  /*11140*/  LDL R249, [R1+0x388] ;  /* 0x0003880001f97983 */ /* 0x001ea80000100800 */
[----:B------:R-:W2:Y:S02]  /*11150*/  LDL R248, [R1+0x38c] ;  /* 0x00038c0001f87983 */ /* 0x000ea40000100800 */
[----:B------:R-:W1:Y:S01]  /*11160*/  S2UR UR35, SR_CTAID.X ;  /* 0x00000000002379c3 */ /* 0x000e620000002500 */
[----:B------:R-:W-:Y:S01]  /*11170*/  IADD3 R2, PT, PT, R3, R0, RZ ;  /* 0x0000000003027210 */ /* 0x000fe20007ffe0ff */
[----:B------:R-:W2:Y:S04]  /*11180*/  LDL R247, [R1+0x390] ;  /* 0x0003900001f77983 */ /* 0x000ea80000100800 */
[C---:B------:R-:W-:Y:S01]  /*11190*/  IMAD R2, R0.reuse, 0x4, R2 ;  /* 0x0000000400027824 */ /* 0x040fe200078e0202 */
[----:B------:R-:W2:Y:S01]  /*111a0*/  LDL R246, [R1+0x394] ;  /* 0x0003940001f67983 */ /* 0x000ea20000100800 */
[----:B------:R-:W-:-:S03]  /*111b0*/  IMAD R34, R0, UR33, RZ ;  /* 0x0000002100227c24 */ /* 0x000fc6000f8e02ff */
[----:B------:R-:W-:-:S05]  /*111c0*/  LEA R2, R0, R2, 0x1 ;  /* 0x0000000200027211 */ /* 0x000fca00078e08ff */
[----:B------:R-:W-:-:S05]  /*111d0*/  IMAD R2, R0, 0x2, R2 ;  /* 0x0000000200027824 */ /* 0x000fca00078e0202 */
[----:B------:R-:W-:Y:S01]  /*111e0*/  LEA R2, R0, R2, 0x1 ;  /* 0x0000000200027211 */ /* 0x000fe200078e08ff */
[----:B-1----:R-:W-:Y:S01]  /*111f0*/  UIMAD UR44, UR34, UR44, UR35 ;  /* 0x0000002c222c72a4 */ /* 0x002fe2000f8e0223 */
[----:B------:R-:W0:Y:S03]  /*11200*/  LDCU.64 UR34, c[0x0][0x3b8] ;  /* 0x00007700ff2277ac */ /* 0x000e260008000a00 */
[----:B------:R-:W-:-:S05]  /*11210*/  IMAD.SHL.U32 R2, R2, 0x4, RZ ;  /* 0x0000000402027824 */ /* 0x000fca00078e00ff */
        /* <DEDUP_REMOVED lines=17> */
.L_x_2142:
[----:B------:R-:W-:Y:S05]  /*11330*/  BSYNC.RECONVERGENT B2 ;  /* 0x0000000000027941 */ /* 0x000fea0003800200 */
.L_x_2141:
[----:B------:R-:W-:Y:S04]  /*11340*/  BSSY.RECONVERGENT B2, `(.L_x_2143) ;  /* 0x0000024000027945 */ /* 0x000fe80003800200 */
[----:B------:R-:W-:Y:S05]  /*11350*/  @P1 BRA `(.L_x_2144) ;  /* 0x0000000000881947 */ /* 0x000fea0003800000 */
[----:B------:R-:W-:Y:S01]  /*11360*/  S2UR UR34, SR_CTAID.Y ;  /* 0x00000000002279c3 */ /* 0x000fe20000002600 */
[----:B------:R-:W-:Y:S01]  /*11370*/  IMAD.IADD R2, R3, 0x1, R0 ;  /* 0x0000000103027824 */ /* 0x000fe200078e0200 */
[----:B------:R-:W1:Y:S01]  /*11380*/  LDCU UR44, c[0x0][0x3f8] ;  /* 0x00007f00ff2c77ac */ /* 0x000e620008000800 */
[----:B0-----:R-:W2:Y:S04]  /*11390*/  LDL R249, [R1+0x378] ;  /* 0x0003780001f97983 */ /* 0x001ea80000100800 */
[----:B------:R-:W2:Y:S01]  /*113a0*/  LDL R248, [R1+0x37c] ;  /* 0x00037c0001f87983 */ /* 0x000ea20000100800 */
[----:B------:R-:W1:Y:S01]  /*113b0*/  S2UR UR35, SR_CTAID.X ;  /* 0x00000000002379c3 */ /* 0x000e620000002500 */
[C---:B------:R-:W-:Y:S02]  /*113c0*/  LEA R2, R0.reuse, R2, 0x2 ;  /* 0x0000000200027211 */ /* 0x040fe400078e10ff */
[----:B------:R-:W2:Y:S03]  /*113d0*/  LDL R247, [R1+0x380] ;  /* 0x0003800001f77983 */ /* 0x000ea60000100800 */
[C---:B------:R-:W-:Y:S01]  /*113e0*/  IMAD R2, R0.reuse, 0x2, R2 ;  /* 0x0000000200027824 */ /* 0x040fe200078e0202 */
[----:B------:R-:W2:Y:S01]  /*113f0*/  LDL R246, [R1+0x384] ;  /* 0x0003840001f67983 */ /* 0x000ea20000100800 */
[----:B------:R-:W-:-:S03]  /*11400*/  IMAD R38, R0, UR33, RZ ;  /* 0x0000002100267c24 */ /* 0x000fc6000f8e02ff */
[----:B------:R-:W-:-:S05]  /*11410*/  LEA R2, R0, R2, 0x1 ;  /* 0x0000000200027211 */ /* 0x000fca00078e08ff */
[----:B------:R-:W-:-:S05]  /*11420*/  IMAD R2, R0, 0x2, R2 ;  /* 0x0000000200027824 */ /* 0x000fca00078e0202 */
[----:B------:R-:W-:Y:S01]  /*11430*/  IADD3 R2, PT, PT, R2, R0, RZ ;  /* 0x0000000002027210 */ /* 0x000fe20007ffe0ff */
        /* <DEDUP_REMOVED lines=20> */
.L_x_2144:
[----:B------:R-:W-:Y:S05]  /*11580*/  BSYNC.RECONVERGENT B2 ;  /* 0x0000000000027941 */ /* 0x000fea0003800200 */
.L_x_2143:
        /* <DEDUP_REMOVED lines=36> */
.L_x_2146:
[----:B------:R-:W-:Y:S05]  /*117d0*/  BSYNC.RECONVERGENT B2 ;  /* 0x0000000000027941 */ /* 0x000fea0003800200 */
.L_x_2145:
[----:B------:R-:W-:Y:S04]  /*117e0*/  BSSY.RECONVERGENT B2, `(.L_x_2147) ;  /* 0x0000025000027945 */ /* 0x000fe80003800200 */
[----:B------:R-:W-:Y:S05]  /*117f0*/  @P1 BRA `(.L_x_2148) ;  /* 0x00000000008c1947 */ /* 0x000fea0003800000 */
[----:B------:R-:W-:Y:S01]  /*11800*/  IMAD.IADD R2, R3, 0x1, R0 ;  /* 0x0000000103027824 */ /* 0x000fe200078e0200 */
[----:B------:R-:W-:Y:S01]  /*11810*/  S2UR UR34, SR_CTAID.Y ;  /* 0x00000000002279c3 */ /* 0x000fe20000002600 */
[----:B------:R-:W1:Y:S01]  /*11820*/  LDCU UR44, c[0x0][0x3f8] ;  /* 0x00007f00ff2c77ac */ /* 0x000e620008000800 */
[----:B0-----:R-:W2:Y:S02]  /*11830*/  LDL R249, [R1+0x358] ;  /* 0x0003580001f97983 */ /* 0x001ea40000100800 */
[C---:B------:R-:W-:Y:S02]  /*11840*/  LEA R2, R0.reuse, R2, 0x2 ;  /* 0x0000000200027211 */ /* 0x040fe400078e10ff */
[----:B------:R-:W2:Y:S02]  /*11850*/  LDL R248, [R1+0x35c] ;  /* 0x00035c0001f87983 */ /* 0x000ea40000100800 */
[----:B------:R-:W1:Y:S01]  /*11860*/  S2UR UR35, SR_CTAID.X ;  /* 0x00000000002379c3 */ /* 0x000e620000002500 */
[C---:B------:R-:W-:Y:S01]  /*11870*/  IMAD R2, R0.reuse, 0x2, R2 ;  /* 0x0000000200027824 */ /* 0x040fe200078e0202 */
        /* <DEDUP_REMOVED lines=27> */
.L_x_2148:
[----:B------:R-:W-:Y:S05]  /*11a30*/  BSYNC.RECONVERGENT B2 ;  /* 0x0000000000027941 */ /* 0x000fea0003800200 */
.L_x_2147:
[----:B------:R-:W-:Y:S04]  /*11a40*/  BSSY.RECONVERGENT B2, `(.L_x_2149) ;  /* 0x0000040000027945 */ /* 0x000fe80003800200 */
[----:B------:R-:W-:Y:S05]  /*11a50*/  @P1 BRA `(.L_x_2150) ;  /* 0x0000000000f81947 */ /* 0x000fea0003800000 */
[----:B------:R-:W-:Y:S01]  /*11a60*/  IADD3 R2, PT, PT, R3, R0, RZ ;  /* 0x0000000003027210 */ /* 0x000fe20007ffe0ff */
[----:B------:R-:W-:Y:S01]  /*11a70*/  S2UR UR34, SR_CTAID.Y ;  /* 0x00000000002279c3 */ /* 0x000fe20000002600 */
[----:B------:R-:W2:Y:S01]  /*11a80*/  LDCU UR44, c[0x0][0x3f8] ;  /* 0x00007f00ff2c77ac */ /* 0x000ea20008000800 */
[----:B-----5:R1:W-:Y:S02]  /*11a90*/  STL [R1+0x798], R5 ;  /* 0x0007980501007387 */ /* 0x0203e40000100800 */
[----:B------:R-:W-:-:S04]  /*11aa0*/  IMAD R2, R0, 0x4, R2 ;  /* 0x0000000400027824 */ /* 0x000fc800078e0202 */
[----:B------:R-:W2:Y:S01]  /*11ab0*/  S2UR UR35, SR_CTAID.X ;  /* 0x00000000002379c3 */ /* 0x000ea20000002500 */
[C---:B------:R-:W-:Y:S01]  /*11ac0*/  LEA R2, R0.reuse, R2, 0x1 ;  /* 0x0000000200027211 */ /* 0x040fe200078e08ff */
[C---:B------:R-:W-:Y:S01]  /*11ad0*/  IMAD R53, R0.reuse, UR33, RZ ;  /* 0x0000002100357c24 */ /* 0x040fe2000f8e02ff */
[----:B-1----:R-:W3:Y:S03]  /*11ae0*/  LDL R5, [R1+0x348] ;  /* 0x0003480001057983 */ /* 0x002ee60000100800 */
[C---:B------:R-:W-:Y:S01]  /*11af0*/  IMAD R2, R0.reuse, 0x2, R2 ;  /* 0x0000000200027824 */ /* 0x040fe200078e0202 */
[----:B------:R-:W-:Y:S01]  /*11b00*/  SHF.R.S32.HI R54, RZ, 0x1f, R53 ;  /* 0x0000001fff367819 */ /* 0x000fe20000011435 */
[----:B------:R1:W-:Y:S03]  /*11b10*/  STL [R1+0x794], R4 ;  /* 0x0007940401007387 */ /* 0x0003e60000100800 */
[C---:B------:R-:W-:Y:S01]  /*11b20*/  LEA R2, R0.reuse, R2, 0x1 ;  /* 0x0000000200027211 */ /* 0x040fe200078e08ff */
[----:B0-----:R-:W3:Y:S04]  /*11b30*/  LDL R252, [R1+0x354] ;  /* 0x0003540001fc7983 */ /* 0x001ee80000100800 */
[----:B------:R-:W-:Y:S01]  /*11b40*/  IMAD R2, R0, 0x2, R2 ;  /* 0x0000000200027824 */ /* 0x000fe200078e0202 */
[----:B------:R-:W3:Y:S01]  /*11b50*/  LDL R251, [R1+0x338] ;  /* 0x0003380001fb7983 */ /* 0x000ee20000100800 */
[----:B--2---:R-:W-:-:S03]  /*11b60*/  UIMAD UR44, UR34, UR44, UR35 ;  /* 0x0000002c222c72a4 */ /* 0x004fc6000f8e0223 */
[----:B-1----:R-:W2:Y:S01]  /*11b70*/  LDL R4, [R1+0x34c] ;  /* 0x00034c0001047983 */ /* 0x002ea20000100800 */
[----:B------:R-:W0:Y:S01]  /*11b80*/  LDCU.64 UR34, c[0x0][0x3b8] ;  /* 0x00007700ff2277ac */ /* 0x000e220008000a00 */
[----:B------:R-:W-:Y:S02]  /*11b90*/  LEA R2, R0, R2, 0x1 ;  /* 0x0000000200027211 */ /* 0x000fe400078e08ff */
[----:B------:R-:W2:Y:S03]  /*11ba0*/  LDL R250, [R1+0x33c] ;  /* 0x00033c0001fa7983 */ /* 0x000ea60000100800 */
[----:B------:R-:W-:Y:S01]  /*11bb0*/  IMAD.SHL.U32 R55, R2, 0x4, RZ ;  /* 0x0000000402377824 */ /* 0x000fe200078e00ff */
[----:B------:R-:W2:Y:S04]  /*11bc0*/  LDL R249, [R1+0x340] ;  /* 0x0003400001f97983 */ /* 0x000ea80000100800 */
[----:B---34-:R-:W-:Y:S01]  /*11bd0*/  SHF.R.S32.HI R245, RZ, 0x1f, R55 ;  /* 0x0000001ffff57819 */ /* 0x018fe20000011437 */
[----:B------:R-:W3:Y:S01]  /*11be0*/  LDL R248, [R1+0x344] ;  /* 0x0003440001f87983 */ /* 0x000ee20000100800 */
[----:B------:R-:W-:-:S04]  /*11bf0*/  IADD3 R2, P2, PT, R53, R55, RZ ;  /* 0x0000003735027210 */ /* 0x000fc80007f5e0ff */
[----:B------:R-:W-:Y:S02]  /*11c00*/  IADD3.X R49, PT, PT, R54, R245, RZ, P2, !PT ;  /* 0x000000f536317210 */ /* 0x000fe400017fe4ff */
[----:B0-----:R-:W-:-:S04]  /*11c10*/  LEA R48, P2, R2, UR34, 0x2 ;  /* 0x0000002202307c11 */ /* 0x001fc8000f8410ff */
[----:B------:R-:W-:Y:S01]  /*11c20*/  LEA.HI.X R49, R2, UR35, R49, 0x2, P2 ;  /* 0x0000002302317c11 */ /* 0x000fe200090f1431 */
[----:B------:R-:W-:-:S05]  /*11c30*/  IMAD R2, R0, 0x10, R3 ;  /* 0x0000001000027824 */ /* 0x000fca00078e0203 */
[----:B------:R-:W-:Y:S01]  /*11c40*/  SHF.L.U32 R2, R2, 0x2, RZ ;  /* 0x0000000202027819 */ /* 0x000fe200000006ff */
[----:B------:R-:W-:Y:S01]  /*11c50*/  IMAD R52, R0, UR44, RZ ;  /* 0x0000002c00347c24 */ /* 0x000fe2000f8e02ff */
[----:B------:R-:W4:Y:S02]  /*11c60*/  LDG.E.128 R48, desc[UR36][R48.64] ;  /* 0x0000002430307981 */ /* 0x000f24000c1e1d00 */
        /* <DEDUP_REMOVED lines=11> */
[----:B------:R-:W3:Y:S01]  /*11d20*/  LDL R245, [R1+0x350] ;  /* 0x0003500001f57983 */ /* 0x000ee20000100800 */
[----:B----4-:R-:W-:Y:S01]  /*11d30*/  FADD.FTZ R48, R5, R48 ;  /* 0x0000003005307221 */ /* 0x010fe20000010000 */
[----:B--2---:R-:W-:Y:S01]  /*11d40*/  FADD.FTZ R49, R4, R49 ;  /* 0x0000003104317221 */ /* 0x004fe20000010000 */
[----:B------:R-:W-:Y:S01]  /*11d50*/  FADD.FTZ R51, R252, R51 ;  /* 0x00000033fc337221 */ /* 0x000fe20000010000 */
[----:B------:R0:W5:Y:S04]  /*11d60*/  LDL.LU R5, [R1+0x798] ;  /* 0x0007980001057983 */ /* 0x0001680000300800 */
[----:B------:R0:W5:Y:S01]  /*11d70*/  LDL.LU R4, [R1+0x794] ;  /* 0x0007940001047983 */ /* 0x0001620000300800 */
[----:B---3--:R-:W-:-:S05]  /*11d80*/  FADD.FTZ R50, R245, R50 ;  /* 0x00000032f5327221 */ /* 0x008fca0000010000 */
[----:B------:R1:W-:Y:S04]  /*11d90*/  STG.E.128 desc[UR36][R54.64], R48 ;  /* 0x0000003036007986 */ /* 0x0003e8000c101d24 */
[----:B-1----:R-:W2:Y:S01]  /*11da0*/  LDG.E.128 R52, desc[UR36][R52.64] ;  /* 0x0000002434347981 */ /* 0x002ea2000c1e1d00 */
[----:B------:R-:W-:-:S04]  /*11db0*/  IADD3 R2, P2, PT, R247, R2, RZ ;  /* 0x00000002f7027210 */ /* 0x000fc80007f5e0ff */
[----:B------:R-:W-:Y:S02]  /*11dc0*/  IADD3.X R245, PT, PT, R246, R244, RZ, P2, !PT ;  /* 0x000000f4f6f57210 */ /* 0x000fe400017fe4ff */
[----:B------:R-:W-:-:S04]  /*11dd0*/  LEA R244, P2, R2, UR34, 0x2 ;  /* 0x0000002202f47c11 */ /* 0x000fc8000f8410ff */
[----:B------:R-:W-:Y:S01]  /*11de0*/  LEA.HI.X R245, R2, UR35, R245, 0x2, P2 ;  /* 0x0000002302f57c11 */ /* 0x000fe200090f14f5 */
[----:B--2---:R-:W-:Y:S01]  /*11df0*/  FADD.FTZ R52, R251, R52 ;  /* 0x00000034fb347221 */ /* 0x004fe20000010000 */
[----:B------:R-:W-:Y:S01]  /*11e00*/  FADD.FTZ R53, R250, R53 ;  /* 0x00000035fa357221 */ /* 0x000fe20000010000 */
[----:B------:R-:W-:Y:S01]  /*11e10*/  FADD.FTZ R54, R249, R54 ;  /* 0x00000036f9367221 */ /* 0x000fe20000010000 */
[----:B------:R-:W-:-:S05]  /*11e20*/  FADD.FTZ R55, R248, R55 ;  /* 0x00000037f8377221 */ /* 0x000fca0000010000 */
[----:B------:R0:W-:Y:S02]  /*11e30*/  STG.E.128 desc[UR36][R244.64], R52 ;  /* 0x00000034f4007986 */ /* 0x0001e4000c101d24 */
.L_x_2150:
[----:B------:R-:W-:Y:S05]  /*11e40*/  BSYNC.RECONVERGENT B2 ;  /* 0x0000000000027941 */ /* 0x000fea0003800200 */
.L_x_2149:
        /* <DEDUP_REMOVED lines=16> */
[C---:B------:R-:W-:Y:S01]  /*11f50*/  IMAD R2, R0.reuse, 0x2, R2 ;  /* 0x0000000200027824 */ /* 0x040fe200078e0202 */
[----:B-1----:R-:W-:Y:S01]  /*11f60*/  UIMAD UR44, UR34, UR44, UR35 ;  /* 0x0000002c222c72a4 */ /* 0x002fe2000f8e0223 */
[----:B------:R-:W0:Y:S03]  /*11f70*/  LDCU.64 UR34, c[0x0][0x3b8] ;  /* 0x00007700ff2277ac */ /* 0x000e260008000a00 */
[----:B------:R-:W-:-:S05]  /*11f80*/  LEA R2, R0, R2, 0x1 ;  /* 0x0000000200027211 */ /* 0x000fca00078e08ff */
        /* <DEDUP_REMOVED lines=18> */
.L_x_2152:
[----:B------:R-:W-:Y:S05]  /*120b0*/  BSYNC.RECONVERGENT B2 ;  /* 0x0000000000027941 */ /* 0x000fea0003800200 */
.L_x_2151:
        /* <DEDUP_REMOVED lines=16> */
[----:B------:R-:W-:Y:S01]  /*121c0*/  IMAD R2, R0, 0x2, R2 ;  /* 0x0000000200027824 */ /* 0x000fe200078e0202 */
[----:B-1----:R-:W-:-:S04]  /*121d0*/  UIMAD UR44, UR34, UR44, UR35 ;  /* 0x0000002c222c72a4 */ /* 0x002fc8000f8e0223 */
[----:B------:R-:W-:Y:S01]  /*121e0*/  LEA R2, R0, R2, 0x1 ;  /* 0x0000000200027211 */ /* 0x000fe200078e08ff */
[----:B------:R-:W0:Y:S04]  /*121f0*/  LDCU.64 UR34, c[0x0][0x3b8] ;  /* 0x00007700ff2277ac */ /* 0x000e280008000a00 */
[----:B------:R-:W-:-:S05]  /*12200*/  IMAD.IADD R2, R2, 0x1, R0 ;  /* 0x0000000102027824 */ /* 0x000fca00078e0200 */
        /* <DEDUP_REMOVED lines=18> */
.L_x_2154:
[----:B------:R-:W-:Y:S05]  /*12330*/  BSYNC.RECONVERGENT B2 ;  /* 0x0000000000027941 */ /* 0x000fea0003800200 */
.L_x_2153:
[----:B------:R-:W-:Y:S04]  /*12340*/  BSSY.RECONVERGENT B2, `(.L_x_2155) ;  /* 0x0000027000027945 */ /* 0x000fe80003800200 */
[----:B------:R-:W-:Y:S05]  /*12350*/  @P1 BRA `(.L_x_2156) ;  /* 0x0000000000941947 */ /* 0x000fea0003800000 */
[----:B------:R-:W-:Y:S01]  /*12360*/  IADD3 R2, PT, PT, R3, R0, RZ ;  /* 0x0000000003027210 */ /* 0x000fe20007ffe0ff */
[----:B------:R-:W-:Y:S01]  /*12370*/  S2UR UR34, SR_CTAID.Y ;  /* 0x00000000002279c3 */ /* 0x000fe20000002600 */
[----:B------:R-:W1:Y:S01]  /*12380*/  LDCU UR44, c[0x0][0x3f8] ;  /* 0x00007f00ff2c77ac */ /* 0x000e620008000800 */
[----:B0-----:R-:W2:Y:S02]  /*12390*/  LDL R249, [R1+0x308] ;  /* 0x0003080001f97983 */ /* 0x001ea40000100800 */
[C---:B------:R-:W-:Y:S02]  /*123a0*/  IMAD R2, R0.reuse, 0x4, R2 ;  /* 0x0000000400027824 */ /* 0x040fe400078e0202 */
[----:B------:R-:W2:Y:S03]  /*123b0*/  LDL R248, [R1+0x30c] ;  /* 0x00030c0001f87983 */ /* 0x000ea60000100800 */
[C---:B------:R-:W-:Y:S01]  /*123c0*/  LEA R2, R0.reuse, R2, 0x1 ;  /* 0x0000000200027211 */ /* 0x040fe200078e08ff */
[----:B------:R-:W1:Y:S01]  /*123d0*/  S2UR UR35, SR_CTAID.X ;  /* 0x00000000002379c3 */ /* 0x000e620000002500 */
[----:B------:R-:W2:Y:S03]  /*123e0*/  LDL R247, [R1+0x310] ;  /* 0x0003100001f77983 */ /* 0x000ea60000100800 */
[C---:B------:R-:W-:Y:S01]  /*123f0*/  IMAD R2, R0.reuse, 0x2, R2 ;  /* 0x0000000200027824 */ /* 0x040fe200078e0202 */
[----:B------:R-:W2:Y:S01]  /*12400*/  LDL R246, [R1+0x314] ;  /* 0x0003140001f67983 */ /* 0x000ea20000100800 */
[----:B------:R-:W-:-:S03]  /*12410*/  IMAD R66, R0, UR33, RZ ;  /* 0x0000002100427c24 */ /* 0x000fc6000f8e02ff */
[----:B------:R-:W-:-:S05]  /*12420*/  LEA R2, R0, R2, 0x1 ;  /* 0x0000000200027211 */ /* 0x000fca00078e08ff */
        /* <DEDUP_REMOVED lines=24> */
.L_x_2156:
[----:B------:R-:W-:Y:S05]  /*125b0*/  BSYNC.RECONVERGENT B2 ;  /* 0x0000000000027941 */ /* 0x000fea0003800200 */
.L_x_2155:
[----:B------:R-:W-:Y:S04]  /*125c0*/  BSSY.RECONVERGENT B2, `(.L_x_2157) ;  /* 0x0000028000027945 */ /* 0x000fe80003800200 */
[----:B------:R-:W-:Y:S05]  /*125d0*/  @P1 BRA `(.L_x_2158) ;  /* 0x0000000000981947 */ /* 0x000fea0003800000 */
[----:B------:R-:W-:Y:S01]  /*125e0*/  IMAD.IADD R2, R3, 0x1, R0 ;  /* 0x0000000103027824 */ /* 0x000fe200078e0200 */
[----:B------:R-:W-:Y:S01]  /*125f0*/  S2UR UR34, SR_CTAID.Y ;  /* 0x00000000002279c3 */ /* 0x000fe20000002600 */
[----:B------:R-:W1:Y:S01]  /*12600*/  LDCU UR44, c[0x0][0x3f8] ;  /* 0x00007f00ff2c77ac */ /* 0x000e620008000800 */
[----:B0-----:R-:W2:Y:S02]  /*12610*/  LDL R249, [R1+0x2f8] ;  /* 0x0002f80001f97983 */ /* 0x001ea40000100800 */
[C---:B------:R-:W-:Y:S02]  /*12620*/  LEA R2, R0.reuse, R2, 0x2 ;  /* 0x0000000200027211 */ /* 0x040fe400078e10ff */
[----:B------:R-:W2:Y:S03]  /*12630*/  LDL R248, [R1+0x2fc] ;  /* 0x0002fc0001f87983 */ /* 0x000ea60000100800 */
[C---:B------:R-:W-:Y:S01]  /*12640*/  IMAD R2, R0.reuse, 0x2, R2 ;  /* 0x0000000200027824 */ /* 0x040fe200078e0202 */
[----:B------:R-:W1:Y:S01]  /*12650*/  S2UR UR35, SR_CTAID.X ;  /* 0x00000000002379c3 */ /* 0x000e620000002500 */
[----:B------:R-:W2:Y:S03]  /*12660*/  LDL R247, [R1+0x300] ;  /* 0x0003000001f77983 */ /* 0x000ea60000100800 */
[C---:B------:R-:W-:Y:S01]  /*12670*/  LEA R2, R0.reuse, R2, 0x1 ;  /* 0x0000000200027211 */ /* 0x040fe200078e08ff */
[----:B------:R-:W2:Y:S01]  /*12680*/  LDL R246, [R1+0x304] ;  /* 0x0003040001f67983 */ /* 0x000ea20000100800 */
[----:B------:R-:W-:-:S03]  /*12690*/  IMAD R70, R0, UR33, RZ ;  /* 0x0000002100467c24 */ /* 0x000fc6000f8e02ff */
[----:B------:R-:W-:-:S05]  /*126a0*/  IMAD R2, R0, 0x2, R2 ;  /* 0x0000000200027824 */ /* 0x000fca00078e0202 */
[----:B------:R-:W-:-:S05]  /*126b0*/  LEA R2, R0, R2, 0x1 ;  /* 0x0000000200027211 */ /* 0x000fca00078e08ff */
[----:B------:R-:W-:-:S05]  /*126c0*/  IMAD R2, R0, 0x2, R2 ;  /* 0x0000000200027824 */ /* 0x000fca00078e0202 */
[C---:B------:R-:W-:Y:S01]  /*126d0*/  LEA R2, R0.reuse, R2, 0x1 ;  /* 0x0000000200027211 */ /* 0x040fe200078e08ff */
[----:B-1----:R-:W-:Y:S01]  /*126e0*/  UIMAD UR44, UR34, UR44, UR35 ;  /* 0x0000002c222c72a4 */ /* 0x002fe2000f8e0223 */
[----:B------:R-:W0:Y:S03]  /*126f0*/  LDCU.64 UR34, c[0x0][0x3b8] ;  /* 0x00007700ff2277ac */ /* 0x000e260008000a00 */
[----:B------:R-:W-:-:S05]  /*12700*/  IMAD R2, R0, 0x2, R2 ;  /* 0x0000000200027824 */ /* 0x000fca00078e0202 */
[----:B------:R-:W-:-:S05]  /*12710*/  IADD3 R2, PT, PT, R2, R0, RZ ;  /* 0x0000000002027210 */ /* 0x000fca0007ffe0ff */
        /* <DEDUP_REMOVED lines=18> */
.L_x_2158:
[----:B------:R-:W-:Y:S05]  /*12840*/  BSYNC.RECONVERGENT B2 ;  /* 0x0000000000027941 */ /* 0x000fea0003800200 */
.L_x_2157:
        /* <DEDUP_REMOVED lines=40> */
.L_x_2160:
[----:B------:R-:W-:Y:S05]  /*12ad0*/  BSYNC.RECONVERGENT B2 ;  /* 0x0000000000027941 */ /* 0x000fea0003800200 */
.L_x_2159:
        /* <DEDUP_REMOVED lines=9> */
[----:B------:R-:W2:Y:S04]  /*12b70*/  LDL R247, [R1+0x2e0] ;  /* 0x0002e00001f77983 */ /* 0x000ea80000100800 */
[C---:B------:R-:W-:Y:S01]  /*12b80*/  LEA R2, R0.reuse, R2, 0x1 ;  /* 0x0000000200027211 */ /* 0x040fe200078e08ff */
[----:B------:R-:W1:Y:S01]  /*12b90*/  S2UR UR35, SR_CTAID.X ;  /* 0x00000000002379c3 */ /* 0x000e620000002500 */
[----:B------:R-:W2:Y:S01]  /*12ba0*/  LDL R246, [R1+0x2e4] ;  /* 0x0002e40001f67983 */ /* 0x000ea20000100800 */
[----:B------:R-:W-:-:S02]  /*12bb0*/  IMAD R78, R0, UR33, RZ ;  /* 0x00000021004e7c24 */ /* 0x000fc4000f8e02ff */
[----:B------:R-:W-:-:S05]  /*12bc0*/  IMAD R2, R0, 0x2, R2 ;  /* 0x0000000200027824 */ /* 0x000fca00078e0202 */
[----:B------:R-:W-:-:S05]  /*12bd0*/  LEA R2, R0, R2, 0x1 ;  /* 0x0000000200027211 */ /* 0x000fca00078e08ff */
[----:B------:R-:W-:-:S05]  /*12be0*/  IMAD R2, R0, 0x2, R2 ;  /* 0x0000000200027824 */ /* 0x000fca00078e0202 */
[----:B------:R-:W-:-:S05]  /*12bf0*/  LEA R2, R0, R2, 0x1 ;  /* 0x0000000200027211 */ /* 0x000fca00078e08ff */
[C---:B------:R-:W-:Y:S01]  /*12c00*/  IMAD R2, R0.reuse, 0x2, R2 ;  /* 0x0000000200027824 */ /* 0x040fe200078e0202 */
[----:B-1----:R-:W-:Y:S01]  /*12c10*/  UIMAD UR44, UR34, UR44, UR35 ;  /* 0x0000002c222c72a4 */ /* 0x002fe2000f8e0223 */
[----:B------:R-:W0:Y:S03]  /*12c20*/  LDCU.64 UR34, c[0x0][0x3b8] ;  /* 0x00007700ff2277ac */ /* 0x000e260008000a00 */
[----:B------:R-:W-:-:S05]  /*12c30*/  LEA R2, R0, R2, 0x1 ;  /* 0x0000000200027211 */ /* 0x000fca00078e08ff */
        /* <DEDUP_REMOVED lines=19> */
.L_x_2162:
[----:B------:R-:W-:Y:S05]  /*12d70*/  BSYNC.RECONVERGENT B2 ;  /* 0x0000000000027941 */ /* 0x000fea0003800200 */
.L_x_2161:
        /* <DEDUP_REMOVED lines=9> */
[----:B------:R-:W2:Y:S04]  /*12e10*/  LDL R247, [R1+0x2d0] ;  /* 0x0002d00001f77983 */ /* 0x000ea80000100800 */
[C---:B------:R-:W-:Y:S01]  /*12e20*/  IMAD R2, R0.reuse, 0x2, R2 ;  /* 0x0000000200027824 */ /* 0x040fe200078e0202 */
[----:B------:R-:W1:Y:S01]  /*12e30*/  S2UR UR35, SR_CTAID.X ;  /* 0x00000000002379c3 */ /* 0x000e620000002500 */
[----:B------:R-:W2:Y:S01]  /*12e40*/  LDL R246, [R1+0x2d4] ;  /* 0x0002d40001f67983 */ /* 0x000ea20000100800 */
[----:B------:R-:W-:-:S02]  /*12e50*/  IMAD R82, R0, UR33, RZ ;  /* 0x0000002100527c24 */ /* 0x000fc4000f8e02ff */
[----:B------:R-:W-:-:S05]  /*12e60*/  LEA R2, R0, R2, 0x1 ;  /* 0x0000000200027211 */ /* 0x000fca00078e08ff */
        /* <DEDUP_REMOVED lines=26> */
.L_x_2164:
[----:B------:R-:W-:Y:S05]  /*13010*/  BSYNC.RECONVERGENT B2 ;  /* 0x0000000000027941 */ /* 0x000fea0003800200 */
.L_x_2163:
        /* <DEDUP_REMOVED lines=11> */
[----:B------:R-:W2:Y:S01]  /*130d0*/  LDL R246, [R1+0x2c4] ;  /* 0x0002c40001f67983 */ /* 0x000ea20000100800 */
[----:B------:R-:W1:Y:S01]  /*130e0*/  S2UR UR35, SR_CTAID.X ;  /* 0x00000000002379c3 */ /* 0x000e620000002500 */
        /* <DEDUP_REMOVED lines=29> */
.L_x_2166:
[----:B------:R-:W-:Y:S05]  /*132c0*/  BSYNC.RECONVERGENT B2 ;  /* 0x0000000000027941 */ /* 0x000fea0003800200 */
.L_x_2165:
        /* <DEDUP_REMOVED lines=42> */
.L_x_2168:
[----:B------:R-:W-:Y:S05]  /*13570*/  BSYNC.RECONVERGENT B2 ;  /* 0x0000000000027941 */ /* 0x000fea0003800200 */
.L_x_2167:
        /* <DEDUP_REMOVED lines=43> */
.L_x_2170:
[----:B------:R-:W-:Y:S05]  /*13830*/  BSYNC.RECONVERGENT B2 ;  /* 0x0000000000027941 */ /* 0x000fea0003800200 */
.L_x_2169:
        /* <DEDUP_REMOVED lines=11> */
[----:B------:R-:W2:Y:S01]  /*138f0*/  LDL R246, [R1+0x294] ;  /* 0x0002940001f67983 */ /* 0x000ea20000100800 */
[----:B------:R-:W1:Y:S01]  /*13900*/  S2UR UR35, SR_CTAID.X ;  /* 0x00000000002379c3 */ /* 0x000e620000002500 */
        /* <DEDUP_REMOVED lines=30> */
.L_x_2172:
[----:B------:R-:W-:Y:S05]  /*13af0*/  BSYNC.RECONVERGENT B2 ;  /* 0x0000000000027941 */ /* 0x000fea0003800200 */
.L_x_2171:
        /* <DEDUP_REMOVED lines=44> */
.L_x_2174:
[----:B------:R-:W-:Y:S05]  /*13dc0*/  BSYNC.RECONVERGENT B2 ;  /* 0x0000000000027941 */ /* 0x000fea0003800200 */
.L_x_2173:
        /* <DEDUP_REMOVED lines=44> */
.L_x_2176:
[----:B------:R-:W-:Y:S05]  /*14090*/  BSYNC.RECONVERGENT B2 ;  /* 0x0000000000027941 */ /* 0x000fea0003800200 */
.L_x_2175:
        /* <DEDUP_REMOVED lines=45> */
.L_x_2178:
[----:B------:R-:W-:Y:S05]  /*14370*/  BSYNC.RECONVERGENT B2 ;  /* 0x0000000000027941 */ /* 0x000fea0003800200 */
.L_x_2177:
        /* <DEDUP_REMOVED lines=15> */
[----:B01234-:R-:W-:Y:S01]  /*14470*/  LEA R244, R0, R2, 0x1 ;  /* 0x0000000200f47211 */ /* 0x01ffe200078e08ff */
[----:B------:R-:W-:Y:S06]  /*14480*/  @P1 BRA `(.L_x_2180) ;  /* 0x0000000000dc1947 */ /* 0x000fec0003800000 */
[----:B------:R-:W-:Y:S01]  /*14490*/  S2UR UR34, SR_CTAID.Y ;  /* 0x00000000002279c3 */ /* 0x000fe20000002600 */
[----:B------:R-:W0:Y:S01]  /*144a0*/  LDCU UR44, c[0x0][0x3f8] ;  /* 0x00007f00ff2c77ac */ /* 0x000e220008000800 */
[----:B-----5:R1:W-:Y:S06]  /*144b0*/  STL [R1+0x798], R5 ;  /* 0x0007980501007387 */ /* 0x0203ec0000100800 */
[----:B------:R-:W0:Y:S01]  /*144c0*/  S2UR UR35, SR_CTAID.X ;  /* 0x00000000002379c3 */ /* 0x000e220000002500 */
[----:B------:R-:W-:Y:S02]  /*144d0*/  IMAD.SHL.U32 R116, R244, 0x4, RZ ;  /* 0x00000004f4747824 */ /* 0x000fe400078e00ff */
[C---:B------:R-:W-:Y:S01]  /*144e0*/  IMAD R2, R0.reuse, UR33, RZ ;  /* 0x0000002100027c24 */ /* 0x040fe2000f8e02ff */
[----:B-1----:R-:W2:Y:S01]  /*144f0*/  LDL R5, [R1+0x248] ;  /* 0x0002480001057983 */ /* 0x002ea20000100800 */
[----:B------:R-:W-:Y:S01]  /*14500*/  IMAD R3, R0, 0x20, R3 ;  /* 0x0000002000037824 */ /* 0x000fe200078e0203 */
[----:B------:R-:W-:-:S02]  /*14510*/  SHF.R.S32.HI R117, RZ, 0x1f, R116 ;  /* 0x0000001fff757819 */ /* 0x000fc40000011474 */
[----:B------:R-:W-:Y:S01]  /*14520*/  SHF.R.S32.HI R118, RZ, 0x1f, R2 ;  /* 0x0000001fff767819 */ /* 0x000fe20000011402 */
[----:B------:R1:W-:Y:S01]  /*14530*/  STL [R1+0x794], R4 ;  /* 0x0007940401007387 */ /* 0x0003e20000100800 */
[----:B------:R-:W-:Y:S01]  /*14540*/  IADD3 R113, P2, PT, R2, R116, RZ ;  /* 0x0000007402717210 */ /* 0x000fe20007f5e0ff */
[----:B0-----:R-:W-:Y:S01]  /*14550*/  UIMAD UR44, UR34, UR44, UR35 ;  /* 0x0000002c222c72a4 */ /* 0x001fe2000f8e0223 */
[----:B------:R-:W-:Y:S01]  /*14560*/  SHF.L.U32 R248, R3, 0x2, RZ ;  /* 0x0000000203f87819 */ /* 0x000fe200000006ff */
[----:B------:R-:W0:Y:S01]  /*14570*/  LDCU.64 UR34, c[0x0][0x3b8] ;  /* 0x00007700ff2277ac */ /* 0x000e220008000a00 */
[----:B------:R-:W-:Y:S01]  /*14580*/  IADD3.X R114, PT, PT, R118, R117, RZ, P2, !PT ;  /* 0x0000007576727210 */ /* 0x000fe200017fe4ff */
[----:B-1----:R-:W3:Y:S01]  /*14590*/  LDL R4, [R1+0x24c] ;  /* 0x00024c0001047983 */ /* 0x002ee20000100800 */
[----:B------:R-:W-:-:S03]  /*145a0*/  SHF.R.S32.HI R247, RZ, 0x1f, R248 ;  /* 0x0000001ffff77819 */ /* 0x000fc600000114f8 */
[----:B------:R-:W4:Y:S04]  /*145b0*/  LDL R119, [R1+0x254] ;  /* 0x0002540001777983 */ /* 0x000f280000100800 */
[----:B------:R-:W4:Y:S04]  /*145c0*/  LDL R252, [R1+0x238] ;  /* 0x0002380001fc7983 */ /* 0x000f280000100800 */
[----:B------:R-:W4:Y:S01]  /*145d0*/  LDL R251, [R1+0x23c] ;  /* 0x00023c0001fb7983 */ /* 0x000f220000100800 */
[----:B0-----:R-:W-:-:S03]  /*145e0*/  LEA R112, P2, R113, UR34, 0x2 ;  /* 0x0000002271707c11 */ /* 0x001fc6000f8410ff */
[----:B------:R-:W4:Y:S01]  /*145f0*/  LDL R250, [R1+0x240] ;  /* 0x0002400001fa7983 */ /* 0x000f220000100800 */
[----:B------:R-:W-:-:S03]  /*14600*/  LEA.HI.X R113, R113, UR35, R114, 0x2, P2 ;  /* 0x0000002371717c11 */ /* 0x000fc600090f1472 */
[----:B------:R-:W4:Y:S01]  /*14610*/  LDL R249, [R1+0x244] ;  /* 0x0002440001f97983 */ /* 0x000f220000100800 */
[----:B------:R-:W-:Y:S01]  /*14620*/  IADD3 R3, P2, PT, R2, R248, RZ ;  /* 0x000000f802037210 */ /* 0x000fe20007f5e0ff */
[----:B------:R-:W-:Y:S02]  /*14630*/  IMAD R2, R0, UR44, RZ ;  /* 0x0000002c00027c24 */ /* 0x000fe4000f8e02ff */
[----:B------:R-:W2:Y:S02]  /*14640*/  LDG.E.128 R112, desc[UR36][R112.64] ;  /* 0x0000002470707981 */ /* 0x000ea4000c1e1d00 */
[----:B------:R-:W-:Y:S01]  /*14650*/  IMAD.X R118, R118, 0x1, R247, P2 ;  /* 0x0000000176767824 */ /* 0x000fe200010e06f7 */
[----:B------:R-:W-:Y:S02]  /*14660*/  SHF.L.U32 R246, R2, 0x8, RZ ;  /* 0x0000000802f67819 */ /* 0x000fe400000006ff */
[----:B------:R-:W-:Y:S02]  /*14670*/  LEA R2, P2, R3, UR34, 0x2 ;  /* 0x0000002203027c11 */ /* 0x000fe4000f8410ff */
[----:B------:R-:W-:-:S02]  /*14680*/  SHF.R.S32.HI R245, RZ, 0x1f, R246 ;  /* 0x0000001ffff57819 */ /* 0x000fc400000114f6 */
[----:B------:R-:W-:Y:S02]  /*14690*/  LEA.HI.X R3, R3, UR35, R118, 0x2, P2 ;  /* 0x0000002303037c11 */ /* 0x000fe400090f1476 */
[----:B------:R-:W-:-:S05]  /*146a0*/  IADD3 R118, P2, PT, R246, R116, RZ ;  /* 0x00000074f6767210 */ /* 0x000fca0007f5e0ff */
[----:B------:R-:W-:Y:S01]  /*146b0*/  IMAD.X R117, R245, 0x1, R117, P2 ;  /* 0x00000001f5757824 */ /* 0x000fe200010e0675 */
[----:B------:R-:W-:-:S04]  /*146c0*/  LEA R116, P2, R118, UR34, 0x2 ;  /* 0x0000002276747c11 */ /* 0x000fc8000f8410ff */
[----:B------:R-:W-:Y:S02]  /*146d0*/  LEA.HI.X R117, R118, UR35, R117, 0x2, P2 ;  /* 0x0000002376757c11 */ /* 0x000fe400090f1475 */
[----:B------:R-:W4:Y:S01]  /*146e0*/  LDL R118, [R1+0x250] ;  /* 0x0002500001767983 */ /* 0x000f220000100800 */
[----:B--2---:R-:W-:Y:S01]  /*146f0*/  FADD.FTZ R112, R5, R112 ;  /* 0x0000007005707221 */ /* 0x004fe20000010000 */
[----:B---3--:R-:W-:Y:S01]  /*14700*/  FADD.FTZ R113, R4, R113 ;  /* 0x0000007104717221 */ /* 0x008fe20000010000 */
[----:B----4-:R-:W-:Y:S01]  /*14710*/  FADD.FTZ R115, R119, R115 ;  /* 0x0000007377737221 */ /* 0x010fe20000010000 */
[----:B------:R-:W5:Y:S04]  /*14720*/  LDL.LU R5, [R1+0x798] ;  /* 0x0007980001057983 */ /* 0x000f680000300800 */
[----:B------:R-:W5:Y:S01]  /*14730*/  LDL.LU R4, [R1+0x794] ;  /* 0x0007940001047983 */ /* 0x000f620000300800 */
[----:B------:R-:W-:-:S05]  /*14740*/  FADD.FTZ R114, R118, R114 ;  /* 0x0000007276727221 */ /* 0x000fca0000010000 */
[----:B------:R0:W-:Y:S04]  /*14750*/  STG.E.128 desc[UR36][R116.64], R112 ;  /* 0x0000007074007986 */ /* 0x0001e8000c101d24 */
[----:B0-----:R0:W2:Y:S02]  /*14760*/  LDG.E.128 R116, desc[UR36][R2.64] ;  /* 0x0000002402747981 */ /* 0x0010a4000c1e1d00 */
[----:B0-----:R-:W-:-:S04]  /*14770*/  IADD3 R3, P2, PT, R246, R248, RZ ;  /* 0x000000f8f6037210 */ /* 0x001fc80007f5e0ff */
        /* <DEDUP_REMOVED lines=8> */
.L_x_2180:
[----:B------:R-:W-:Y:S05]  /*14800*/  BSYNC.RECONVERGENT B2 ;  /* 0x0000000000027941 */ /* 0x000fea0003800200 */
.L_x_2179:
[----:B------:R-:W-:Y:S01]  /*14810*/  BSSY.RECONVERGENT B2, `(.L_x_2181) ;  /* 0x000001f000027945 */ /* 0x000fe20003800200 */
[----:B------:R-:W-:-:S03]  /*14820*/  IMAD R244, R0, 0x2, R244 ;  /* 0x0000000200f47824 */ /* 0x000fc600078e02f4 */
[----:B------:R-:W-:Y:S05]  /*14830*/  @P1 BRA `(.L_x_2182) ;  /* 0x0000000000701947 */ /* 0x000fea0003800000 */
[----:B------:R-:W-:Y:S01]  /*14840*/  S2UR UR34, SR_CTAID.Y ;  /* 0x00000000002279c3 */ /* 0x000fe20000002600 */
[----:B------:R-:W1:Y:S01]  /*14850*/  LDCU UR44, c[0x0][0x3f8] ;  /* 0x00007f00ff2c77ac */ /* 0x000e620008000800 */
[----:B------:R-:W2:Y:S04]  /*14860*/  LDL R249, [R1+0x228] ;  /* 0x0002280001f97983 */ /* 0x000ea80000100800 */
[----:B------:R-:W3:Y:S02]  /*14870*/  LDL R248, [R1+0x22c] ;  /* 0x00022c0001f87983 */ /* 0x000ee40000100800 */
[----:B------:R-:W1:Y:S01]  /*14880*/  S2UR UR35, SR_CTAID.X ;  /* 0x00000000002379c3 */ /* 0x000e620000002500 */
[----:B------:R-:W-:Y:S01]  /*14890*/  IMAD R122, R0, UR33, RZ ;  /* 0x00000021007a7c24 */ /* 0x000fe2000f8e02ff */
[----:B0-----:R-:W-:Y:S01]  /*148a0*/  SHF.L.U32 R3, R244, 0x2, RZ ;  /* 0x00000002f4037819 */ /* 0x001fe200000006ff */
[----:B------:R-:W4:Y:S03]  /*148b0*/  LDL R247, [R1+0x230] ;  /* 0x0002300001f77983 */ /* 0x000f260000100800 */
[----:B------:R-:W-:Y:S01]  /*148c0*/  SHF.R.S32.HI R2, RZ, 0x1f, R3 ;  /* 0x0000001fff027819 */ /* 0x000fe20000011403 */
[----:B------:R-:W4:Y:S01]  /*148d0*/  LDL R246, [R1+0x234] ;  /* 0x0002340001f67983 */ /* 0x000f220000100800 */
[----:B------:R-:W-:-:S04]  /*148e0*/  IADD3 R121, P2, PT, R122, R3, RZ ;  /* 0x000000037a797210 */ /* 0x000fc80007f5e0ff */
[----:B------:R-:W-:Y:S01]  /*148f0*/  LEA.HI.X.SX32 R122, R122, R2, 0x1, P2 ;  /* 0x000000027a7a7211 */ /* 0x000fe200010f0eff */
[----:B-1----:R-:W-:Y:S01]  /*14900*/  UIMAD UR44, UR34, UR44, UR35 ;  /* 0x0000002c222c72a4 */ /* 0x002fe2000f8e0223 */
[----:B------:R-:W0:Y:S02]  /*14910*/  LDCU.64 UR34, c[0x0][0x3b8] ;  /* 0x00007700ff2277ac */ /* 0x000e240008000a00 */
        /* <DEDUP_REMOVED lines=10> */
[----:B---3--:R-:W-:Y:S01]  /*149c0*/  FADD.FTZ R121, R248, R121 ;  /* 0x00000079f8797221 */ /* 0x008fe20000010000 */
[----:B----4-:R-:W-:Y:S01]  /*149d0*/  FADD.FTZ R122, R247, R122 ;  /* 0x0000007af77a7221 */ /* 0x010fe20000010000 */
[----:B------:R-:W-:-:S05]  /*149e0*/  FADD.FTZ R123, R246, R123 ;  /* 0x0000007bf67b7221 */ /* 0x000fca0000010000 */
[----:B------:R1:W-:Y:S02]  /*149f0*/  STG.E.128 desc[UR36][R2.64], R120 ;  /* 0x0000007802007986 */ /* 0x0003e4000c101d24 */
.L_x_2182:
[----:B------:R-:W-:Y:S05]  /*14a00*/  BSYNC.RECONVERGENT B2 ;  /* 0x0000000000027941 */ /* 0x000fea0003800200 */
.L_x_2181:
[----:B------:R-:W-:Y:S01]  /*14a10*/  BSSY.RECONVERGENT B2, `(.L_x_2183) ;  /* 0x000001f000027945 */ /* 0x000fe20003800200 */
[----:B------:R-:W-:-:S03]  /*14a20*/  IADD3 R244, PT, PT, R244, R0, RZ ;  /* 0x00000000f4f47210 */ /* 0x000fc60007ffe0ff */
[----:B------:R-:W-:Y:S05]  /*14a30*/  @P1 BRA `(.L_x_2184) ;  /* 0x0000000000701947 */ /* 0x000fea0003800000 */
[----:B------:R-:W-:Y:S01]  /*14a40*/  S2UR UR34, SR_CTAID.Y ;  /* 0x00000000002279c3 */ /* 0x000fe20000002600 */
[----:B------:R-:W2:Y:S01]  /*14a50*/  LDCU UR44, c[0x0][0x3f8] ;  /* 0x00007f00ff2c77ac */ /* 0x000ea20008000800 */
[----:B------:R-:W3:Y:S04]  /*14a60*/  LDL R249, [R1+0x218] ;  /* 0x0002180001f97983 */ /* 0x000ee80000100800 */
[----:B------:R-:W4:Y:S02]  /*14a70*/  LDL R248, [R1+0x21c] ;  /* 0x00021c0001f87983 */ /* 0x000f240000100800 */
[----:B------:R-:W2:Y:S01]  /*14a80*/  S2UR UR35, SR_CTAID.X ;  /* 0x00000000002379c3 */ /* 0x000ea20000002500 */
[----:B01----:R-:W-:Y:S01]  /*14a90*/  IMAD.SHL.U32 R3, R244, 0x4, RZ ;  /* 0x00000004f4037824 */ /* 0x003fe200078e00ff */
[----:B------:R-:W4:Y:S01]  /*14aa0*/  LDL R247, [R1+0x220] ;  /* 0x0002200001f77983 */ /* 0x000f220000100800 */
[----:B------:R-:W-:-:S03]  /*14ab0*/  IMAD R126, R0, UR33, RZ ;  /* 0x00000021007e7c24 */ /* 0x000fc6000f8e02ff */
[----:B------:R-:W-:Y:S01]  /*14ac0*/  SHF.R.S32.HI R2, RZ, 0x1f, R3 ;  /* 0x0000001fff027819 */ /* 0x000fe20000011403 */
[----:B------:R-:W4:Y:S01]  /*14ad0*/  LDL R246, [R1+0x224] ;  /* 0x0002240001f67983 */ /* 0x000f220000100800 */
[----:B------:R-:W-:-:S04]  /*14ae0*/  IADD3 R125, P2, PT, R126, R3, RZ ;  /* 0x000000037e7d7210 */ /* 0x000fc80007f5e0ff */
[----:B------:R-:W-:Y:S01]  /*14af0*/  LEA.HI.X.SX32 R126, R126, R2, 0x1, P2 ;  /* 0x000000027e7e7211 */ /* 0x000fe200010f0eff */
[----:B--2---:R-:W-:Y:S01]  /*14b00*/  UIMAD UR44, UR34, UR44, UR35 ;  /* 0x0000002c222c72a4 */ /* 0x004fe2000f8e0223 */
[----:B------:R-:W0:Y:S02]  /*14b10*/  LDCU.64 UR34, c[0x0][0x3b8] ;  /* 0x00007700ff2277ac */ /* 0x000e240008000a00 */
[----:B0-----:R-:W-:-:S04]  /*14b20*/  LEA R124, P2, R125, UR34, 0x2 ;  /* 0x000000227d7c7c11 */ /* 0x001fc8000f8410ff */
[----:B------:R-:W-:-:S06]  /*14b30*/  LEA.HI.X R125, R125, UR35, R126, 0x2, P2 ;  /* 0x000000237d7d7c11 */ /* 0x000fcc00090f147e */
[----:B------:R-:W3:Y:S01]  /*14b40*/  LDG.E.128 R124, desc[UR36][R124.64] ;  /* 0x000000247c7c7981 */ /* 0x000ee2000c1e1d00 */
[----:B------:R-:W-:-:S05]  /*14b50*/  IMAD R245, R0, UR44, RZ ;  /* 0x0000002c00f57c24 */ /* 0x000fca000f8e02ff */
[----:B------:R-:W-:-:S04]  /*14b60*/  SHF.L.U32 R245, R245, 0x8, RZ ;  /* 0x00000008f5f57819 */ /* 0x000fc800000006ff */
[----:B------:R-:W-:-:S04]  /*14b70*/  IADD3 R3, P2, PT, R245, R3, RZ ;  /* 0x00000003f5037210 */ /* 0x000fc80007f5e0ff */
[----:B------:R-:W-:Y:S02]  /*14b80*/  LEA.HI.X.SX32 R245, R245, R2, 0x1, P2 ;  /* 0x00000002f5f57211 */ /* 0x000fe400010f0eff */
[----:B------:R-:W-:-:S04]  /*14b90*/  LEA R2, P2, R3, UR34, 0x2 ;  /* 0x0000002203027c11 */ /* 0x000fc8000f8410ff */
[----:B------:R-:W-:Y:S01]  /*14ba0*/  LEA.HI.X R3, R3, UR35, R245, 0x2, P2 ;  /* 0x0000002303037c11 */ /* 0x000fe200090f14f5 */
[----:B---3--:R-:W-:Y:S01]  /*14bb0*/  FADD.FTZ R124, R249, R124 ;  /* 0x0000007cf97c7221 */ /* 0x008fe20000010000 */
[----:B----4-:R-:W-:Y:S01]  /*14bc0*/  FADD.FTZ R125, R248, R125 ;  /* 0x0000007df87d7221 */ /* 0x010fe20000010000 */
[----:B------:R-:W-:Y:S01]  /*14bd0*/  FADD.FTZ R126, R247, R126 ;  /* 0x0000007ef77e7221 */ /* 0x000fe20000010000 */
[----:B------:R-:W-:-:S05]  /*14be0*/  FADD.FTZ R127, R246, R127 ;  /* 0x0000007ff67f7221 */ /* 0x000fca0000010000 */
[----:B------:R2:W-:Y:S02]  /*14bf0*/  STG.E.128 desc[UR36][R2.64], R124 ;  /* 0x0000007c02007986 */ /* 0x0005e4000c101d24 */
.L_x_2184:
[----:B------:R-:W-:Y:S05]  /*14c00*/  BSYNC.RECONVERGENT B2 ;  /* 0x0000000000027941 */ /* 0x000fea0003800200 */
.L_x_2183:
[----:B------:R-:W-:Y:S01]  /*14c10*/  BSSY.RECONVERGENT B2, `(.L_x_2185) ;  /* 0x000001f000027945 */ /* 0x000fe20003800200 */
[----:B------:R-:W-:-:S03]  /*14c20*/  IMAD.IADD R244, R244, 0x1, R0 ;  /* 0x00000001f4f47824 */ /* 0x000fc600078e0200 */
[----:B------:R-:W-:Y:S05]  /*14c30*/  @P1 BRA `(.L_x_2186) ;  /* 0x0000000000701947 */ /* 0x000fea0003800000 */
[----:B------:R-:W-:Y:S01]  /*14c40*/  S2UR UR34, SR_CTAID.Y ;  /* 0x00000000002279c3 */ /* 0x000fe20000002600 */
[----:B------:R-:W3:Y:S01]  /*14c50*/  LDCU UR44, c[0x0][0x3f8] ;  /* 0x00007f00ff2c77ac */ /* 0x000ee20008000800 */
[----:B------:R-:W4:Y:S04]  /*14c60*/  LDL R249, [R1+0x208] ;  /* 0x0002080001f97983 */ /* 0x000f280000100800 */
[----:B------:R-:W4:Y:S02]  /*14c70*/  LDL R248, [R1+0x20c] ;  /* 0x00020c0001f87983 */ /* 0x000f240000100800 */
[----:B------:R-:W3:Y:S01]  /*14c80*/  S2UR UR35, SR_CTAID.X ;  /* 0x00000000002379c3 */ /* 0x000ee20000002500 */
[----:B------:R-:W-:Y:S01]  /*14c90*/  IMAD R130, R0, UR33, RZ ;  /* 0x0000002100827c24 */ /* 0x000fe2000f8e02ff */
[----:B012---:R-:W-:Y:S01]  /*14ca0*/  SHF.L.U32 R3, R244, 0x2, RZ ;  /* 0x00000002f4037819 */ /* 0x007fe200000006ff */
[----:B------:R-:W2:Y:S03]  /*14cb0*/  LDL R247, [R1+0x210] ;  /* 0x0002100001f77983 */ /* 0x000ea60000100800 */
[----:B------:R-:W-:Y:S01]  /*14cc0*/  SHF.R.S32.HI R2, RZ, 0x1f, R3 ;  /* 0x0000001fff027819 */ /* 0x000fe20000011403 */
[----:B------:R-:W2:Y:S01]  /*14cd0*/  LDL R246, [R1+0x214] ;  /* 0x0002140001f67983 */ /* 0x000ea20000100800 */
[----:B------:R-:W-:-:S04]  /*14ce0*/  IADD3 R129, P2, PT, R130, R3, RZ ;  /* 0x0000000382817210 */ /* 0x000fc80007f5e0ff */
[----:B------:R-:W-:Y:S01]  /*14cf0*/  LEA.HI.X.SX32 R130, R130, R2, 0x1, P2 ;  /* 0x0000000282827211 */ /* 0x000fe200010f0eff */
[----:B---3--:R-:W-:Y:S01]  /*14d00*/  UIMAD UR44, UR34, UR44, UR35 ;  /* 0x0000002c222c72a4 */ /* 0x008fe2000f8e0223 */
[----:B------:R-:W0:Y:S02]  /*14d10*/  LDCU.64 UR34, c[0x0][0x3b8] ;  /* 0x00007700ff2277ac */ /* 0x000e240008000a00 */
[----:B0-----:R-:W-:-:S04]  /*14d20*/  LEA R128, P2, R129, UR34, 0x2 ;  /* 0x0000002281807c11 */ /* 0x001fc8000f8410ff */
[----:B------:R-:W-:-:S06]  /*14d30*/  LEA.HI.X R129, R129, UR35, R130, 0x2, P2 ;  /* 0x0000002381817c11 */ /* 0x000fcc00090f1482 */
[----:B------:R-:W4:Y:S01]  /*14d40*/  LDG.E.128 R128, desc[UR36][R128.64] ;  /* 0x0000002480807981 */ /* 0x000f22000c1e1d00 */
[----:B------:R-:W-:-:S04]  /*14d50*/  IMAD R245, R0, UR44, RZ ;  /* 0x0000002c00f57c24 */ /* 0x000fc8000f8e02ff */
[----:B------:R-:W-:-:S05]  /*14d60*/  IMAD.SHL.U32 R245, R245, 0x100, RZ ;  /* 0x00000100f5f57824 */ /* 0x000fca00078e00ff */
[----:B------:R-:W-:-:S04]  /*14d70*/  IADD3 R3, P2, PT, R245, R3, RZ ;  /* 0x00000003f5037210 */ /* 0x000fc80007f5e0ff */
[----:B------:R-:W-:Y:S02]  /*14d80*/  LEA.HI.X.SX32 R245, R245, R2, 0x1, P2 ;  /* 0x00000002f5f57211 */ /* 0x000fe400010f0eff */
[----:B------:R-:W-:-:S04]  /*14d90*/  LEA R2, P2, R3, UR34, 0x2 ;  /* 0x0000002203027c11 */ /* 0x000fc8000f8410ff */
[----:B------:R-:W-:Y:S01]  /*14da0*/  LEA.HI.X R3, R3, UR35, R245, 0x2, P2 ;  /* 0x0000002303037c11 */ /* 0x000fe200090f14f5 */
[----:B----4-:R-:W-:Y:S01]  /*14db0*/  FADD.FTZ R128, R249, R128 ;  /* 0x00000080f9807221 */ /* 0x010fe20000010000 */
[----:B------:R-:W-:Y:S01]  /*14dc0*/  FADD.FTZ R129, R248, R129 ;  /* 0x00000081f8817221 */ /* 0x000fe20000010000 */
[----:B--2---:R-:W-:Y:S01]  /*14dd0*/  FADD.FTZ R130, R247, R130 ;  /* 0x00000082f7827221 */ /* 0x004fe20000010000 */
[----:B------:R-:W-:-:S05]  /*14de0*/  FADD.FTZ R131, R246, R131 ;  /* 0x00000083f6837221 */ /* 0x000fca0000010000 */
[----:B------:R3:W-:Y:S02]  /*14df0*/  STG.E.128 desc[UR36][R2.64], R128 ;  /* 0x0000008002007986 */ /* 0x0007e4000c101d24 */
.L_x_2186:
[----:B------:R-:W-:Y:S05]  /*14e00*/  BSYNC.RECONVERGENT B2 ;  /* 0x0000000000027941 */ /* 0x000fea0003800200 */
.L_x_2185:
[----:B------:R-:W-:Y:S01]  /*14e10*/  BSSY.RECONVERGENT B2, `(.L_x_2187) ;  /* 0x000001f000027945 */ /* 0x000fe20003800200 */
[----:B------:R-:W-:-:S03]  /*14e20*/  IADD3 R244, PT, PT, R244, R0, RZ ;  /* 0x00000000f4f47210 */ /* 0x000fc60007ffe0ff */
[----:B------:R-:W-:Y:S05]  /*14e30*/  @P1 BRA `(.L_x_2188) ;  /* 0x0000000000701947 */ /* 0x000fea0003800000 */
[----:B------:R-:W-:Y:S01]  /*14e40*/  S2UR UR34, SR_CTAID.Y ;  /* 0x00000000002279c3 */ /* 0x000fe20000002600 */
[----:B------:R-:W4:Y:S01]  /*14e50*/  LDCU UR44, c[0x0][0x3f8] ;  /* 0x00007f00ff2c77ac */ /* 0x000f220008000800 */
[----:B------:R-:W4:Y:S04]  /*14e60*/  LDL R249, [R1+0x1f8] ;  /* 0x0001f80001f97983 */ /* 0x000f280000100800 */
[----:B------:R-:W4:Y:S02]  /*14e70*/  LDL R248, [R1+0x1fc] ;  /* 0x0001fc0001f87983 */ /* 0x000f240000100800 */
[----:B------:R-:W4:Y:S01]  /*14e80*/  S2UR UR35, SR_CTAID.X ;  /* 0x00000000002379c3 */ /* 0x000f220000002500 */
[----:B0123--:R-:W-:Y:S01]  /*14e90*/  IMAD.SHL.U32 R3, R244, 0x4, RZ ;  /* 0x00000004f4037824 */ /* 0x00ffe200078e00ff */
[----:B------:R-:W2:Y:S01]  /*14ea0*/  LDL R247, [R1+0x200] ;  /* 0x0002000001f77983 */ /* 0x000ea20000100800 */
[----:B------:R-:W-:-:S03]  /*14eb0*/  IMAD R134, R0, UR33, RZ ;  /* 0x0000002100867c24 */ /* 0x000fc6000f8e02ff */
[----:B------:R-:W-:Y:S01]  /*14ec0*/  SHF.R.S32.HI R2, RZ, 0x1f, R3 ;  /* 0x0000001fff027819 */ /* 0x000fe20000011403 */
[----:B------:R-:W3:Y:S01]  /*14ed0*/  LDL R246, [R1+0x204] ;  /* 0x0002040001f67983 */ /* 0x000ee20000100800 */
[----:B------:R-:W-:-:S04]  /*14ee0*/  IADD3 R133, P2, PT, R134, R3, RZ ;  /* 0x0000000386857210 */ /* 0x000fc80007f5e0ff */
[----:B------:R-:W-:Y:S01]  /*14ef0*/  LEA.HI.X.SX32 R134, R134, R2, 0x1, P2 ;  /* 0x0000000286867211 */ /* 0x000fe200010f0eff */
[----:B----4-:R-:W-:Y:S01]  /*14f00*/  UIMAD UR44, UR34, UR44, UR35 ;  /* 0x0000002c222c72a4 */ /* 0x010fe2000f8e0223 */
        /* <DEDUP_REMOVED lines=12> */
[----:B--2---:R-:W-:Y:S01]  /*14fd0*/  FADD.FTZ R134, R247, R134 ;  /* 0x00000086f7867221 */ /* 0x004fe20000010000 */
[----:B---3--:R-:W-:-:S05]  /*14fe0*/  FADD.FTZ R135, R246, R135 ;  /* 0x00000087f6877221 */ /* 0x008fca0000010000 */
[----:B------:R4:W-:Y:S02]  /*14ff0*/  STG.E.128 desc[UR36][R2.64], R132 ;  /* 0x0000008402007986 */ /* 0x0009e4000c101d24 */
.L_x_2188:
[----:B------:R-:W-:Y:S05]  /*15000*/  BSYNC.RECONVERGENT B2 ;  /* 0x0000000000027941 */ /* 0x000fea0003800200 */
.L_x_2187:
[----:B------:R-:W-:Y:S01]  /*15010*/  BSSY.RECONVERGENT B2, `(.L_x_2189) ;  /* 0x000001f000027945 */ /* 0x000fe20003800200 */
[----:B------:R-:W-:-:S03]  /*15020*/  IMAD.IADD R244, R244, 0x1, R0 ;  /* 0x00000001f4f47824 */ /* 0x000fc600078e0200 */
[----:B------:R-:W-:Y:S05]  /*15030*/  @P1 BRA `(.L_x_2190) ;  /* 0x0000000000701947 */ /* 0x000fea0003800000 */
[----:B------:R-:W-:Y:S01]  /*15040*/  S2UR UR34, SR_CTAID.Y ;  /* 0x00000000002279c3 */ /* 0x000fe20000002600 */
[----:B------:R-:W0:Y:S01]  /*15050*/  LDCU UR44, c[0x0][0x3f8] ;  /* 0x00007f00ff2c77ac */ /* 0x000e220008000800 */
[----:B------:R-:W2:Y:S04]  /*15060*/  LDL R249, [R1+0x1e8] ;  /* 0x0001e80001f97983 */ /* 0x000ea80000100800 */
[----:B------:R-:W2:Y:S02]  /*15070*/  LDL R248, [R1+0x1ec] ;  /* 0x0001ec0001f87983 */ /* 0x000ea40000100800 */
[----:B------:R-:W0:Y:S01]  /*15080*/  S2UR UR35, SR_CTAID.X ;  /* 0x00000000002379c3 */ /* 0x000e220000002500 */
[----:B------:R-:W-:Y:S01]  /*15090*/  IMAD R138, R0, UR33, RZ ;  /* 0x00000021008a7c24 */ /* 0x000fe2000f8e02ff */
[----:B01234-:R-:W-:Y:S01]  /*150a0*/  SHF.L.U32 R3, R244, 0x2, RZ ;  /* 0x00000002f4037819 */ /* 0x01ffe200000006ff */
[----:B------:R-:W2:Y:S03]  /*150b0*/  LDL R247, [R1+0x1f0] ;  /* 0x0001f00001f77983 */ /* 0x000ea60000100800 */
[----:B------:R-:W-:Y:S01]  /*150c0*/  SHF.R.S32.HI R2, RZ, 0x1f, R3 ;  /* 0x0000001fff027819 */ /* 0x000fe20000011403 */
[----:B------:R-:W3:Y:S01]  /*150d0*/  LDL R246, [R1+0x1f4] ;  /* 0x0001f40001f67983 */ /* 0x000ee20000100800 */
[----:B------:R-:W-:-:S04]  /*150e0*/  IADD3 R137, P2, PT, R138, R3, RZ ;  /* 0x000000038a897210 */ /* 0x000fc80007f5e0ff */
[----:B------:R-:W-:Y:S01]  /*150f0*/  LEA.HI.X.SX32 R138, R138, R2, 0x1, P2 ;  /* 0x000000028a8a7211 */ /* 0x000fe200010f0eff */
[----:B------:R-:W-:Y:S01]  /*15100*/  UIMAD UR44, UR34, UR44, UR35 ;  /* 0x0000002c222c72a4 */ /* 0x000fe2000f8e0223 */
        /* <DEDUP_REMOVED lines=15> */
.L_x_2190:
[----:B------:R-:W-:Y:S05]  /*15200*/  BSYNC.RECONVERGENT B2 ;  /* 0x0000000000027941 */ /* 0x000fea0003800200 */
.L_x_2189:
[----:B------:R-:W-:Y:S01]  /*15210*/  BSSY.RECONVERGENT B2, `(.L_x_2191) ;  /* 0x000001f000027945 */ /* 0x000fe20003800200 */
[----:B------:R-:W-:-:S03]  /*15220*/  IADD3 R244, PT, PT, R244, R0, RZ ;  /* 0x00000000f4f47210 */ /* 0x000fc60007ffe0ff */
[----:B------:R-:W-:Y:S05]  /*15230*/  @P1 BRA `(.L_x_2192) ;  /* 0x0000000000701947 */ /* 0x000fea0003800000 */
[----:B------:R-:W-:Y:S01]  /*15240*/  S2UR UR34, SR_CTAID.Y ;  /* 0x00000000002279c3 */ /* 0x000fe20000002600 */
[----:B------:R-:W0:Y:S01]  /*15250*/  LDCU UR44, c[0x0][0x3f8] ;  /* 0x00007f00ff2c77ac */ /* 0x000e220008000800 */
[----:B------:R-:W2:Y:S04]  /*15260*/  LDL R249, [R1+0x1d8] ;  /* 0x0001d80001f97983 */ /* 0x000ea80000100800 */
[----:B------:R-:W2:Y:S02]  /*15270*/  LDL R248, [R1+0x1dc] ;  /* 0x0001dc0001f87983 */ /* 0x000ea40000100800 */
[----:B------:R-:W0:Y:S02]  /*15280*/  S2UR UR35, SR_CTAID.X ;  /* 0x00000000002379c3 */ /* 0x000e240000002500 */
[----:B01234-:R-:W-:Y:S01]  /*15290*/  IMAD.SHL.U32 R3, R244, 0x4, RZ ;  /* 0x00000004f4037824 */ /* 0x01ffe200078e00ff */
[----:B------:R-:W2:Y:S01]  /*152a0*/  LDL R247, [R1+0x1e0] ;  /* 0x0001e00001f77983 */ /* 0x000ea20000100800 */
[----:B------:R-:W-:-:S03]  /*152b0*/  IMAD R142, R0, UR33, RZ ;  /* 0x00000021008e7c24 */ /* 0x000fc6000f8e02ff */
        /* <DEDUP_REMOVED lines=20> */
.L_x_2192:
[----:B------:R-:W-:Y:S05]  /*15400*/  BSYNC.RECONVERGENT B2 ;  /* 0x0000000000027941 */ /* 0x000fea0003800200 */
.L_x_2191:
        /* <DEDUP_REMOVED lines=31> */
.L_x_2194:
[----:B------:R-:W-:Y:S05]  /*15600*/  BSYNC.RECONVERGENT B2 ;  /* 0x0000000000027941 */ /* 0x000fea0003800200 */
.L_x_2193:
        /* <DEDUP_REMOVED lines=31> */
.L_x_2196:
[----:B------:R-:W-:Y:S05]  /*15800*/  BSYNC.RECONVERGENT B2 ;  /* 0x0000000000027941 */ /* 0x000fea0003800200 */
.L_x_2195:
        /* <DEDUP_REMOVED lines=31> */
.L_x_2198:
[----:B------:R-:W-:Y:S05]  /*15a00*/  BSYNC.RECONVERGENT B2 ;  /* 0x0000000000027941 */ /* 0x000fea0003800200 */
.L_x_2197:
        /* <DEDUP_REMOVED lines=31> */
.L_x_2200:
[----:B------:R-:W-:Y:S05]  /*15c00*/  BSYNC.RECONVERGENT B2 ;  /* 0x0000000000027941 */ /* 0x000fea0003800200 */
.L_x_2199:
        /* <DEDUP_REMOVED lines=31> */
.L_x_2202:
[----:B------:R-:W-:Y:S05]  /*15e00*/  BSYNC.RECONVERGENT B2 ;  /* 0x0000000000027941 */ /* 0x000fea0003800200 */
.L_x_2201:
        /* <DEDUP_REMOVED lines=31> */
.L_x_2204:
[----:B------:R-:W-:Y:S05]  /*16000*/  BSYNC.RECONVERGENT B2 ;  /* 0x0000000000027941 */ /* 0x000fea0003800200 */
.L_x_2203:
        /* <DEDUP_REMOVED lines=31> */
.L_x_2206:
[----:B------:R-:W-:Y:S05]  /*16200*/  BSYNC.RECONVERGENT B2 ;  /* 0x0000000000027941 */ /* 0x000fea0003800200 */
.L_x_2205:
        /* <DEDUP_REMOVED lines=31> */
.L_x_2208:
[----:B------:R-:W-:Y:S05]  /*16400*/  BSYNC.RECONVERGENT B2 ;  /* 0x0000000000027941 */ /* 0x000fea0003800200 */
.L_x_2207:
        /* <DEDUP_REMOVED lines=31> */
.L_x_2210:
[----:B------:R-:W-:Y:S05]  /*16600*/  BSYNC.RECONVERGENT B2 ;  /* 0x0000000000027941 */ /* 0x000fea0003800200 */
.L_x_2209:
        /* <DEDUP_REMOVED lines=31> */
.L_x_2212:
[----:B------:R-:W-:Y:S05]  /*16800*/  BSYNC.RECONVERGENT B2 ;  /* 0x0000000000027941 */ /* 0x000fea0003800200 */
.L_x_2211:
        /* <DEDUP_REMOVED lines=31> */
.L_x_2214:
[----:B------:R-:W-:Y:S05]  /*16a00*/  BSYNC.RECONVERGENT B2 ;  /* 0x0000000000027941 */ /* 0x000fea0003800200 */
.L_x_2213:
        /* <DEDUP_REMOVED lines=31> */
.L_x_2216:
[----:B------:R-:W-:Y:S05]  /*16c00*/  BSYNC.RECONVERGENT B2 ;  /* 0x0000000000027941 */ /* 0x000fea0003800200 */
.L_x_2215:
        /* <DEDUP_REMOVED lines=31> */
.L_x_2218:
[----:B------:R-:W-:Y:S05]  /*16e00*/  BSYNC.RECONVERGENT B2 ;  /* 0x0000000000027941 */ /* 0x000fea0003800200 */
.L_x_2217:
        /* <DEDUP_REMOVED lines=31> */
.L_x_2220:
[----:B------:R-:W-:Y:S05]  /*17000*/  BSYNC.RECONVERGENT B2 ;  /* 0x0000000000027941 */ /* 0x000fea0003800200 */
.L_x_2219:
        /* <DEDUP_REMOVED lines=31> */
.L_x_2222:
[----:B------:R-:W-:Y:S05]  /*17200*/  BSYNC.RECONVERGENT B2 ;  /* 0x0000000000027941 */ /* 0x000fea0003800200 */
.L_x_2221:
        /* <DEDUP_REMOVED lines=31> */
.L_x_2224:
[----:B------:R-:W-:Y:S05]  /*17400*/  BSYNC.RECONVERGENT B2 ;  /* 0x0000000000027941 */ /* 0x000fea0003800200 */
.L_x_2223:
        /* <DEDUP_REMOVED lines=31> */
.L_x_2226:
[----:B------:R-:W-:Y:S05]  /*17600*/  BSYNC.RECONVERGENT B2 ;  /* 0x0000000000027941 */ /* 0x000fea0003800200 */
.L_x_2225:
        /* <DEDUP_REMOVED lines=31> */
.L_x_2228:
[----:B------:R-:W-:Y:S05]  /*17800*/  BSYNC.RECONVERGENT B2 ;  /* 0x0000000000027941 */ /* 0x000fea0003800200 */
.L_x_2227:
        /* <DEDUP_REMOVED lines=31> */
.L_x_2230:
[----:B------:R-:W-:Y:S05]  /*17a00*/  BSYNC.RECONVERGENT B2 ;  /* 0x0000000000027941 */ /* 0x000fea0003800200 */
.L_x_2229:
        /* <DEDUP_REMOVED lines=31> */
.L_x_2232:
[----:B------:R-:W-:Y:S05]  /*17c00*/  BSYNC.RECONVERGENT B2 ;  /* 0x0000000000027941 */ /* 0x000fea0003800200 */
.L_x_2231:
        /* <DEDUP_REMOVED lines=31> */
.L_x_2234:
[----:B------:R-:W-:Y:S05]  /*17e00*/  BSYNC.RECONVERGENT B2 ;  /* 0x0000000000027941 */ /* 0x000fea0003800200 */
.L_x_2233:
        /* <DEDUP_REMOVED lines=31> */
.L_x_2236:
[----:B------:R-:W-:Y:S05]  /*18000*/  BSYNC.RECONVERGENT B2 ;  /* 0x0000000000027941 */ /* 0x000fea0003800200 */
.L_x_2235:
        /* <DEDUP_REMOVED lines=31> */
.L_x_2238:
[----:B------:R-:W-:Y:S05]  /*18200*/  BSYNC.RECONVERGENT B2 ;  /* 0x0000000000027941 */ /* 0x000fea0003800200 */
.L_x_2237:
        /* <DEDUP_REMOVED lines=31> */
.L_x_2240:
[----:B------:R-:W-:Y:S05]  /*18400*/  BSYNC.RECONVERGENT B2 ;  /* 0x0000000000027941 */ /* 0x000fea0003800200 */
.L_x_2239:
[----:B------:R-:W-:Y:S05]  /*18410*/  @P1 BRA `(.L_x_2124) ;  /* 0x0000004000601947 */ /* 0x000fea0003800000 */
[----:B------:R-:W-:Y:S01]  /*18420*/  S2UR UR34, SR_CTAID.Y ;  /* 0x00000000002279c3 */ /* 0x000fe20000002600 */
[----:B------:R-:W0:Y:S01]  /*18430*/  LDCU UR44, c[0x0][0x3f8] ;  /* 0x00007f00ff2c77ac */ /* 0x000e220008000800 */
[----:B------:R-:W2:Y:S04]  /*18440*/  LDL R248, [R1+0x48] ;  /* 0x0000480001f87983 */ /* 0x000ea80000100800 */
[----:B------:R-:W2:Y:S02]  /*18450*/  LDL R247, [R1+0x4c] ;  /* 0x00004c0001f77983 */ /* 0x000ea40000100800 */
[----:B------:R-:W0:Y:S02]  /*18460*/  S2UR UR35, SR_CTAID.X ;  /* 0x00000000002379c3 */ /* 0x000e240000002500 */
[----:B01234-:R-:W-:Y:S01]  /*18470*/  IMAD.IADD R3, R244, 0x1, R0 ;  /* 0x00000001f4037824 */ /* 0x01ffe200078e0200 */
[----:B------:R-:W2:Y:S01]  /*18480*/  LDL R246, [R1+0x50] ;  /* 0x0000500001f67983 */ /* 0x000ea20000100800 */
[----:B------:R-:W-:-:S03]  /*18490*/  IMAD R242, R0, UR33, RZ ;  /* 0x0000002100f27c24 */ /* 0x000fc6000f8e02ff */
[----:B------:R-:W-:Y:S01]  /*184a0*/  SHF.L.U32 R3, R3, 0x2, RZ ;  /* 0x0000000203037819 */ /* 0x000fe200000006ff */
[----:B------:R-:W3:Y:S03]  /*184b0*/  LDL R245, [R1+0x54] ;  /* 0x0000540001f57983 */ /* 0x000ee60000100800 */
[----:B------:R-:W-:Y:S02]  /*184c0*/  SHF.R.S32.HI R2, RZ, 0x1f, R3 ;  /* 0x0000001fff027819 */ /* 0x000fe40000011403 */
        /* <DEDUP_REMOVED lines=17> */
[----:B------:R0:W-:Y:S01]  /*185e0*/  STG.E.128 desc[UR36][R2.64], R240 ;  /* 0x000000f002007986 */ /* 0x0001e2000c101d24 */
[----:B------:R-:W-:Y:S05]  /*185f0*/  BRA `(.L_x_2124) ;  /* 0x0000003c00e87947 */ /* 0x000fea0003800000 */
.L_x_2006:
[----:B------:R-:W2:Y:S04]  /*18600*/  LDL R2, [R1+0x10] ;  /* 0x0000100001027983 */ /* 0x000ea80000100800 */
[----:B------:R-:W-:Y:S04]  /*18610*/  STL.64 [R1+0x7c8], R78 ;  /* 0x0007c84e01007387 */ /* 0x000fe80000100a00 */
[----:B------:R0:W-:Y:S04]  /*18620*/  STL.64 [R1+0x7c0], R76 ;  /* 0x0007c04c01007387 */ /* 0x0001e80000100a00 */
[----:B------:R-:W-:Y:S04]  /*18630*/  STL.64 [R1+0x7b8], R54 ;  /* 0x0007b83601007387 */ /* 0x000fe80000100a00 */
[----:B------:R1:W-:Y:S04]  /*18640*/  STL.64 [R1+0x7b0], R52 ;  /* 0x0007b03401007387 */ /* 0x0003e80000100a00 */
[----:B------:R-:W-:Y:S04]  /*18650*/  STL [R1+0x7ac], R50 ;  /* 0x0007ac3201007387 */ /* 0x000fe80000100800 */
[----:B------:R-:W-:Y:S04]  /*18660*/  STL [R1+0x7a8], R49 ;  /* 0x0007a83101007387 */ /* 0x000fe80000100800 */
[----:B------:R-:W-:Y:S04]  /*18670*/  STL [R1+0x7a4], R48 ;  /* 0x0007a43001007387 */ /* 0x000fe80000100800 */
[----:B------:R-:W-:Y:S04]  /*18680*/  STL [R1+0x7a0], R23 ;  /* 0x0007a01701007387 */ /* 0x000fe80000100800 */
[----:B------:R3:W-:Y:S04]  /*18690*/  STL [R1+0x79c], R22 ;  /* 0x00079c1601007387 */ /* 0x0007e80000100800 */
[----:B------:R4:W-:Y:S04]  /*186a0*/  STL [R1+0x798], R21 ;  /* 0x0007981501007387 */ /* 0x0009e80000100800 */
[----:B------:R4:W-:Y:S04]  /*186b0*/  STL [R1+0x794], R20 ;  /* 0x0007941401007387 */ /* 0x0009e80000100800 */
[----:B0-----:R-:W4:Y:S04]  /*186c0*/  LDL R76, [R1+0x28] ;  /* 0x00002800014c7983 */ /* 0x001f280000100800 */
[----:B------:R-:W4:Y:S04]  /*186d0*/  LDL R77, [R1+0x2c] ;  /* 0x00002c00014d7983 */ /* 0x000f280000100800 */
[----:B------:R-:W4:Y:S04]  /*186e0*/  LDL R78, [R1+0x30] ;  /* 0x00003000014e7983 */ /* 0x000f280000100800 */
[----:B------:R-:W4:Y:S04]  /*186f0*/  LDL R79, [R1+0x34] ;  /* 0x00003400014f7983 */ /* 0x000f280000100800 */
[----:B-1----:R-:W4:Y:S04]  /*18700*/  LDL R52, [R1+0x38] ;  /* 0x0000380001347983 */ /* 0x002f280000100800 */
[----:B------:R-:W4:Y:S04]  /*18710*/  LDL R53, [R1+0x3c] ;  /* 0x00003c0001357983 */ /* 0x000f280000100800 */
[----:B------:R-:W4:Y:S04]  /*18720*/  LDL R54, [R1+0x40] ;  /* 0x0000400001367983 */ /* 0x000f280000100800 */
[----:B------:R-:W4:Y:S01]  /*18730*/  LDL R55, [R1+0x44] ;  /* 0x0000440001377983 */ /* 0x000f220000100800 */
[----:B--2---:R-:W-:-:S13]  /*18740*/  ISETP.GE.AND P1, PT, R2, UR41, PT ;  /* 0x0000002902007c0c */ /* 0x004fda000bf26270 */
[----:B------:R-:W3:Y:S01]  /*18750*/  @!P1 LDC.64 R244, c[0x0][0x3b8] ;  /* 0x0000ee00fff49b82 */ /* 0x000ee20000000a00 */
[----:B------:R-:W-:Y:S01]  /*18760*/  @!P1 IADD3 R246, PT, PT, R3, R0, RZ ;  /* 0x0000000003f69210 */ /* 0x000fe20007ffe0ff */
[C---:B------:R-:W-:Y:S02]  /*18770*/  @!P1 IMAD R2, R0.reuse, 0x2, R3 ;  /* 0x0000000200029824 */ /* 0x040fe400078e0203 */
[----:B------:R-:W-:Y:S01]  /*18780*/  @!P1 IMAD R248, R0, UR33, RZ ;  /* 0x0000002100f89c24 */ /* 0x000fe2000f8e02ff */
[----:B------:R-:W-:Y:S01]  /*18790*/  @!P1 SHF.L.U32 R249, R246, 0x2, RZ ;  /* 0x00000002f6f99819 */ /* 0x000fe200000006ff */
[----:B------:R-:W-:-:S03]  /*187a0*/  @!P1 IMAD.SHL.U32 R247, R2, 0x4, RZ ;  /* 0x0000000402f79824 */ /* 0x000fc600078e00ff */
[----:B------:R-:W-:Y:S02]  /*187b0*/  @!P1 SHF.R.S32.HI R246, RZ, 0x1f, R248 ;  /* 0x0000001ffff69819 */ /* 0x000fe400000114f8 */
[C---:B------:R-:W-:Y:S02]  /*187c0*/  @!P1 IADD3 R2, P2, PT, R248.reuse, R249, RZ ;  /* 0x000000f9f8029210 */ /* 0x040fe40007f5e0ff */
[----:B------:R-:W-:Y:S02]  /*187d0*/  @!P1 IADD3 R248, P4, PT, R248, R247, RZ ;  /* 0x000000f7f8f89210 */ /* 0x000fe40007f9e0ff */
[-C--:B------:R-:W-:Y:S02]  /*187e0*/  @!P1 LEA.HI.X.SX32 R249, R249, R246.reuse, 0x1, P2 ;  /* 0x000000f6f9f99211 */ /* 0x080fe400010f0eff */
[----:B------:R-:W-:Y:S02]  /*187f0*/  @!P1 LEA.HI.X.SX32 R246, R247, R246, 0x1, P4 ;  /* 0x000000f6f7f69211 */ /* 0x000fe400020f0eff */
[----:B---3--:R-:W-:-:S02]  /*18800*/  @!P1 LEA R22, P2, R2, R244, 0x2 ;  /* 0x000000f402169211 */ /* 0x008fc400078410ff */
[----:B----4-:R-:W-:Y:S02]  /*18810*/  @!P1 LEA R21, P4, R248, R244, 0x2 ;  /* 0x000000f4f8159211 */ /* 0x010fe400078810ff */
[-C--:B------:R-:W-:Y:S02]  /*18820*/  @!P1 LEA.HI.X R252, R2, R245.reuse, R249, 0x2, P2 ;  /* 0x000000f502fc9211 */ /* 0x080fe400010f14f9 */
[----:B------:R-:W-:Y:S02]  /*18830*/  @!P1 LEA.HI.X R50, R248, R245, R246, 0x2, P4 ;  /* 0x000000f5f8329211 */ /* 0x000fe400020f14f6 */
[----:B------:R-:W-:Y:S01]  /*18840*/  @!P1 IADD3 R2, PT, PT, R3, R0, RZ ;  /* 0x0000000003029210 */ /* 0x000fe20007ffe0ff */
[----:B------:R-:W0:Y:S01]  /*18850*/  @!P1 LDC.64 R244, c[0x0][0x3b8] ;  /* 0x0000ee00fff49b82 */ /* 0x000e220000000a00 */
[----:B------:R-:W-:-:S03]  /*18860*/  @!P1 LEA R247, R0, R3, 0x2 ;  /* 0x0000000300f79211 */ /* 0x000fc600078e10ff */
[C---:B------:R-:W-:Y:S02]  /*18870*/  @!P1 IMAD R2, R0.reuse, 0x2, R2 ;  /* 0x0000000200029824 */ /* 0x040fe400078e0202 */
[----:B------:R-:W-:Y:S02]  /*18880*/  @!P1 IMAD R246, R0, UR33, RZ ;  /* 0x0000002100f69c24 */ /* 0x000fe4000f8e02ff */
[----:B------:R-:W-:Y:S01]  /*18890*/  @!P1 IMAD.SHL.U32 R248, R247, 0x4, RZ ;  /* 0x00000004f7f89824 */ /* 0x000fe200078e00ff */
[----:B------:R-:W-:Y:S02]  /*188a0*/  @!P1 SHF.L.U32 R251, R2, 0x2, RZ ;  /* 0x0000000202fb9819 */ /* 0x000fe400000006ff */
[----:B------:R-:W-:Y:S02]  /*188b0*/  @!P1 SHF.R.S32.HI R250, RZ, 0x1f, R246 ;  /* 0x0000001ffffa9819 */ /* 0x000fe400000114f6 */
[C---:B------:R-:W-:Y:S02]  /*188c0*/  @!P1 IADD3 R2, P4, PT, R246.reuse, R248, RZ ;  /* 0x000000f8f6029210 */ /* 0x040fe40007f9e0ff */
[----:B------:R-:W-:-:S02]  /*188d0*/  @!P1 IADD3 R249, P2, PT, R246, R251, RZ ;  /* 0x000000fbf6f99210 */ /* 0x000fc40007f5e0ff */
[----:B------:R-:W1:Y:S01]  /*188e0*/  @!P1 LDC.64 R246, c[0x0][0x3b8] ;  /* 0x0000ee00fff69b82 */ /* 0x000e620000000a00 */
[-C--:B------:R-:W-:Y:S02]  /*188f0*/  @!P1 LEA.HI.X.SX32 R248, R248, R250.reuse, 0x1, P4 ;  /* 0x000000faf8f89211 */ /* 0x080fe400020f0eff */
[----:B------:R-:W-:Y:S02]  /*18900*/  @!P1 LEA.HI.X.SX32 R250, R251, R250, 0x1, P2 ;  /* 0x000000fafbfa9211 */ /* 0x000fe400010f0eff */
[CC--:B0-----:R-:W-:Y:S02]  /*18910*/  @!P1 LEA R251, P4, R2.reuse, R244.reuse, 0x2 ;  /* 0x000000f402fb9211 */ /* 0x0c1fe400078810ff */
[C---:B------:R-:W-:Y:S02]  /*18920*/  @!P1 LEA R23, P2, R249.reuse, R244, 0x2 ;  /* 0x000000f4f9179211 */ /* 0x040fe400078410ff */
[-C--:B------:R-:W-:Y:S02]  /*18930*/  @!P1 LEA.HI.X R2, R2, R245.reuse, R248, 0x2, P4 ;  /* 0x000000f502029211 */ /* 0x080fe400020f14f8 */
[----:B------:R-:W-:Y:S01]  /*18940*/  @!P1 LEA.HI.X R250, R249, R245, R250, 0x2, P2 ;  /* 0x000000f5f9fa9211 */ /* 0x000fe200010f14fa */
[----:B------:R-:W-:-:S05]  /*18950*/  @!P1 IMAD R245, R0, UR33, RZ ;  /* 0x0000002100f59c24 */ /* 0x000fca000f8e02ff */
[----:B------:R-:W-:-:S04]  /*18960*/  @!P1 LEA R244, P2, R3, R245, 0x2 ;  /* 0x000000f503f49211 */ /* 0x000fc800078410ff */
[----:B------:R-:W-:Y:S02]  /*18970*/  @!P1 LEA.HI.X.SX32 R245, R245, RZ, 0x1, P2 ;  /* 0x000000fff5f59211 */ /* 0x000fe400010f0eff */
[----:B-1----:R-:W-:-:S04]  /*18980*/  @!P1 LEA R249, P2, R244, R246, 0x2 ;  /* 0x000000f6f4f99211 */ /* 0x002fc800078410ff */
[----:B------:R-:W-:Y:S01]  /*18990*/  @!P1 LEA.HI.X R248, R244, R247, R245, 0x2, P2 ;  /* 0x000000f7f4f89211 */ /* 0x000fe200010f14f5 */
[----:B------:R-:W-:-:S05]  /*189a0*/  @!P1 IMAD.IADD R244, R3, 0x1, R0 ;  /* 0x0000000103f49824 */ /* 0x000fca00078e0200 */
[C---:B------:R-:W-:Y:S01]  /*189b0*/  @!P1 LEA R244, R0.reuse, R244, 0x2 ;  /* 0x000000f400f49211 */ /* 0x040fe200078e10ff */
[----:B------:R-:W-:-:S04]  /*189c0*/  @!P1 IMAD R247, R0, UR33, RZ ;  /* 0x0000002100f79c24 */ /* 0x000fc8000f8e02ff */
[----:B------:R-:W-:-:S05]  /*189d0*/  @!P1 IMAD.SHL.U32 R246, R244, 0x4, RZ ;  /* 0x00000004f4f69824 */ /* 0x000fca00078e00ff */
[----:B------:R-:W-:Y:S02]  /*189e0*/  @!P1 SHF.R.S32.HI R244, RZ, 0x1f, R246 ;  /* 0x0000001ffff49819 */ /* 0x000fe400000114f6 */
[----:B------:R-:W-:-:S04]  /*189f0*/  @!P1 IADD3 R246, P2, PT, R247, R246, RZ ;  /* 0x000000f6f7f69210 */ /* 0x000fc80007f5e0ff */
[----:B------:R-:W-:Y:S02]  /*18a00*/  @!P1 LEA.HI.X.SX32 R247, R247, R244, 0x1, P2 ;  /* 0x000000f4f7f79211 */ /* 0x000fe400010f0eff */
[----:B------:R-:W0:Y:S02]  /*18a10*/  @!P1 LDC.64 R244, c[0x0][0x3b8] ;  /* 0x0000ee00fff49b82 */ /* 0x000e240000000a00 */
[C---:B0-----:R-:W-:Y:S02]  /*18a20*/  @!P1 LEA R49, P2, R246.reuse, R244, 0x2 ;  /* 0x000000f4f6319211 */ /* 0x041fe400078410ff */
[----:B------:R-:W-:Y:S02]  /*18a30*/  @!P1 MOV R244, R22 ;  /* 0x0000001600f49202 */ /* 0x000fe40000000f00 */
[----:B------:R-:W-:Y:S01]  /*18a40*/  @!P1 LEA.HI.X R20, R246, R245, R247, 0x2, P2 ;  /* 0x000000f5f6149211 */ /* 0x000fe200010f14f7 */
[----:B------:R-:W-:-:S05]  /*18a50*/  @!P1 IMAD.MOV.U32 R245, RZ, RZ, R252 ;  /* 0x000000fffff59224 */ /* 0x000fca00078e00fc */
[----:B------:R0:W2:Y:S02]  /*18a60*/  @!P1 LDG.E.128 R76, desc[UR36][R244.64] ;  /* 0x00000024f44c9981 */ /* 0x0000a4000c1e1d00 */
[----:B0-----:R-:W-:-:S05]  /*18a70*/  @!P1 IADD3 R244, PT, PT, R3, R0, RZ ;  /* 0x0000000003f49210 */ /* 0x001fca0007ffe0ff */
[----:B------:R-:W-:-:S05]  /*18a80*/  @!P1 IMAD R244, R0, 0x4, R244 ;  /* 0x0000000400f49824 */ /* 0x000fca00078e02f4 */
[----:B------:R-:W-:Y:S01]  /*18a90*/  @!P1 IADD3 R244, PT, PT, R244, R0, RZ ;  /* 0x00000000f4f49210 */ /* 0x000fe20007ffe0ff */
        /* <DEDUP_REMOVED lines=10> */
[----:B------:R0:W5:Y:S02]  /*18b40*/  @!P1 LDG.E.128 R4, desc[UR36][R244.64] ;  /* 0x00000024f4049981 */ /* 0x000164000c1e1d00 */
[----:B0-----:R-:W-:-:S05]  /*18b50*/  @!P1 IADD3 R244, PT, PT, R3, R0, RZ ;  /* 0x0000000003f49210 */ /* 0x001fca0007ffe0ff */
[----:B------:R-:W-:-:S05]  /*18b60*/  @!P1 IMAD R244, R0, 0x4, R244 ;  /* 0x0000000400f49824 */ /* 0x000fca00078e02f4 */
[----:B------:R-:W-:-:S05]  /*18b70*/  @!P1 LEA R244, R0, R244, 0x1 ;  /* 0x000000f400f49211 */ /* 0x000fca00078e08ff */
[----:B------:R-:W-:-:S05]  /*18b80*/  @!P1 IMAD R244, R0, 0x2, R244 ;  /* 0x0000000200f49824 */ /* 0x000fca00078e02f4 */
[----:B------:R-:W-:Y:S01]  /*18b90*/  @!P1 IADD3 R244, PT, PT, R244, R0, RZ ;  /* 0x00000000f4f49210 */ /* 0x000fe20007ffe0ff */
[----:B------:R-:W-:-:S04]  /*18ba0*/  @!P1 IMAD R247, R0, UR33, RZ ;  /* 0x0000002100f79c24 */ /* 0x000fc8000f8e02ff */
[----:B------:R-:W-:Y:S01]  /*18bb0*/  @!P1 IMAD.SHL.U32 R246, R244, 0x4, RZ ;  /* 0x00000004f4f69824 */ /* 0x000fe200078e00ff */
[----:B--2---:R0:W-:Y:S04]  /*18bc0*/  @!P1 STL.64 [R1+0x28], R76 ;  /* 0x0000284c01009387 */ /* 0x0041e80000100a00 */
[----:B------:R1:W-:Y:S04]  /*18bd0*/  @!P1 STL.64 [R1+0x30], R78 ;  /* 0x0000304e01009387 */ /* 0x0003e80000100a00 */
[----:B0-----:R-:W2:Y:S04]  /*18be0*/  LDL R76, [R1+0x18] ;  /* 0x00001800014c7983 */ /* 0x001ea80000100800 */
[----:B------:R-:W2:Y:S04]  /*18bf0*/  LDL R77, [R1+0x1c] ;  /* 0x00001c00014d7983 */ /* 0x000ea80000100800 */
[----:B-1----:R-:W2:Y:S04]  /*18c00*/  LDL R78, [R1+0x20] ;  /* 0x00002000014e7983 */ /* 0x002ea80000100800 */
[----:B------:R-:W2:Y:S01]  /*18c10*/  LDL R79, [R1+0x24] ;  /* 0x00002400014f7983 */ /* 0x000ea20000100800 */
[----:B------:R-:W-:-:S02]  /*18c20*/  @!P1 SHF.R.S32.HI R244, RZ, 0x1f, R246 ;  /* 0x0000001ffff49819 */ /* 0x000fc400000114f6 */
[----:B------:R-:W-:-:S04]  /*18c30*/  @!P1 IADD3 R246, P2, PT, R247, R246, RZ ;  /* 0x000000f6f7f69210 */ /* 0x000fc80007f5e0ff */
[----:B------:R-:W-:Y:S02]  /*18c40*/  @!P1 LEA.HI.X.SX32 R247, R247, R244, 0x1, P2 ;  /* 0x000000f4f7f79211 */ /* 0x000fe400010f0eff */
[----:B------:R-:W0:Y:S02]  /*18c50*/  @!P1 LDC.64 R244, c[0x0][0x3b8] ;  /* 0x0000ee00fff49b82 */ /* 0x000e240000000a00 */
[----:B0-----:R-:W-:-:S04]  /*18c60*/  @!P1 LEA R21, P2, R246, R244, 0x2 ;  /* 0x000000f4f6159211 */ /* 0x001fc800078410ff */
[----:B------:R-:W-:Y:S01]  /*18c70*/  @!P1 LEA.HI.X R246, R246, R245, R247, 0x2, P2 ;  /* 0x000000f5f6f69211 */ /* 0x000fe200010f14f7 */
[----:B------:R-:W-:Y:S01]  /*18c80*/  @!P1 IMAD.MOV.U32 R245, RZ, RZ, R2 ;  /* 0x000000fffff59224 */ /* 0x000fe200078e0002 */
[----:B------:R-:W-:-:S05]  /*18c90*/  @!P1 IADD3 R2, PT, PT, R3, R0, RZ ;  /* 0x0000000003029210 */ /* 0x000fca0007ffe0ff */
[----:B------:R-:W-:-:S05]  /*18ca0*/  @!P1 IMAD R2, R0, 0x4, R2 ;  /* 0x0000000400029824 */ /* 0x000fca00078e0202 */
[----:B------:R-:W-:-:S05]  /*18cb0*/  @!P1 LEA R2, R0, R2, 0x1 ;  /* 0x0000000200029211 */ /* 0x000fca00078e08ff */
[----:B------:R-:W-:Y:S01]  /*18cc0*/  @!P1 IMAD R2, R0, 0x2, R2 ;  /* 0x0000000200029824 */ /* 0x000fe200078e0202 */
[----:B------:R-:W-:-:S04]  /*18cd0*/  @!P1 MOV R244, R251 ;  /* 0x000000fb00f49202 */ /* 0x000fc80000000f00 */
[C---:B------:R-:W-:Y:S01]  /*18ce0*/  @!P1 LEA R2, R0.reuse, R2, 0x1 ;  /* 0x0000000200029211 */ /* 0x040fe200078e08ff */
[----:B------:R-:W-:Y:S01]  /*18cf0*/  @!P1 IMAD R247, R0, UR33, RZ ;  /* 0x0000002100f79c24 */ /* 0x000fe2000f8e02ff */
[----:B------:R0:W5:Y:S03]  /*18d00*/  @!P1 LDG.E.128 R8, desc[UR36][R244.64] ;  /* 0x00000024f4089981 */ /* 0x000166000c1e1d00 */
[----:B------:R-:W-:-:S05]  /*18d10*/  @!P1 IMAD.SHL.U32 R2, R2, 0x4, RZ ;  /* 0x0000000402029824 */ /* 0x000fca00078e00ff */
[----:B0-----:R-:W-:Y:S02]  /*18d20*/  @!P1 SHF.R.S32.HI R244, RZ, 0x1f, R2 ;  /* 0x0000001ffff49819 */ /* 0x001fe40000011402 */
[----:B------:R-:W-:-:S04]  /*18d30*/  @!P1 IADD3 R2, P2, PT, R247, R2, RZ ;  /* 0x00000002f7029210 */ /* 0x000fc80007f5e0ff */
[----:B------:R-:W-:Y:S02]  /*18d40*/  @!P1 LEA.HI.X.SX32 R247, R247, R244, 0x1, P2 ;  /* 0x000000f4f7f79211 */ /* 0x000fe400010f0eff */
[----:B------:R-:W0:Y:S02]  /*18d50*/  @!P1 LDC.64 R244, c[0x0][0x3b8] ;  /* 0x0000ee00fff49b82 */ /* 0x000e240000000a00 */
[C---:B0-----:R-:W-:Y:S02]  /*18d60*/  @!P1 LEA R252, P2, R2.reuse, R244, 0x2 ;  /* 0x000000f402fc9211 */ /* 0x041fe400078410ff */
[----:B------:R-:W-:Y:S02]  /*18d70*/  @!P1 MOV R244, R23 ;  /* 0x0000001700f49202 */ /* 0x000fe40000000f00 */
[----:B------:R-:W-:Y:S01]  /*18d80*/  @!P1 LEA.HI.X R2, R2, R245, R247, 0x2, P2 ;  /* 0x000000f502029211 */ /* 0x000fe200010f14f7 */
[----:B------:R-:W-:Y:S01]  /*18d90*/  @!P1 IMAD.MOV.U32 R245, RZ, RZ, R250 ;  /* 0x000000fffff59224 */ /* 0x000fe200078e00fa */
[----:B------:R-:W-:-:S04]  /*18da0*/  MOV R251, R20 ;  /* 0x0000001400fb7202 */ /* 0x000fc80000000f00 */
[----:B--2---:R0:W2:Y:S02]  /*18db0*/  @!P1 LDG.E.128 R76, desc[UR36][R244.64] ;  /* 0x00000024f44c9981 */ /* 0x0040a4000c1e1d00 */
[----:B0-----:R-:W-:-:S05]  /*18dc0*/  @!P1 IMAD.IADD R244, R3, 0x1, R0 ;  /* 0x0000000103f49824 */ /* 0x001fca00078e0200 */
[----:B------:R-:W-:-:S05]  /*18dd0*/  @!P1 LEA R244, R0, R244, 0x2 ;  /* 0x000000f400f49211 */ /* 0x000fca00078e10ff */
[----:B------:R-:W-:-:S05]  /*18de0*/  @!P1 IMAD R244, R0, 0x2, R244 ;  /* 0x0000000200f49824 */ /* 0x000fca00078e02f4 */
[----:B------:R-:W-:-:S05]  /*18df0*/  @!P1 LEA R244, R0, R244, 0x1 ;  /* 0x000000f400f49211 */ /* 0x000fca00078e08ff */
[----:B------:R-:W-:-:S05]  /*18e00*/  @!P1 IMAD R244, R0, 0x2, R244 ;  /* 0x0000000200f49824 */ /* 0x000fca00078e02f4 */
[----:B------:R-:W-:-:S05]  /*18e10*/  @!P1 IADD3 R244, PT, PT, R244, R0, RZ ;  /* 0x00000000f4f49210 */ /* 0x000fca0007ffe0ff */
[----:B------:R-:W-:Y:S02]  /*18e20*/  @!P1 IMAD.SHL.U32 R247, R244, 0x4, RZ ;  /* 0x00000004f4f79824 */ /* 0x000fe400078e00ff */
[----:B------:R-:W-:-:S03]  /*18e30*/  @!P1 IMAD R244, R0, UR33, RZ ;  /* 0x0000002100f49c24 */ /* 0x000fc6000f8e02ff */
        /* <DEDUP_REMOVED lines=8> */
[----:B------:R0:W3:Y:S02]  /*18ec0*/  @!P1 LDG.E.128 R52, desc[UR36][R244.64] ;  /* 0x00000024f4349981 */ /* 0x0000e4000c1e1d00 */
[----:B0-----:R-:W-:-:S05]  /*18ed0*/  @!P1 IADD3 R244, PT, PT, R3, R0, RZ ;  /* 0x0000000003f49210 */ /* 0x001fca0007ffe0ff */
[----:B------:R-:W-:-:S05]  /*18ee0*/  @!P1 IMAD R244, R0, 0x4, R244 ;  /* 0x0000000400f49824 */ /* 0x000fca00078e02f4 */
[----:B------:R-:W-:-:S05]  /*18ef0*/  @!P1 LEA R244, R0, R244, 0x1 ;  /* 0x000000f400f49211 */ /* 0x000fca00078e08ff */
[----:B------:R-:W-:-:S05]  /*18f00*/  @!P1 IMAD R244, R0, 0x2, R244 ;  /* 0x0000000200f49824 */ /* 0x000fca00078e02f4 */
[----:B------:R-:W-:-:S05]  /*18f10*/  @!P1 LEA R244, R0, R244, 0x1 ;  /* 0x000000f400f49211 */ /* 0x000fca00078e08ff */
[----:B------:R-:W-:-:S05]  /*18f20*/  @!P1 IMAD R244, R0, 0x2, R244 ;  /* 0x0000000200f49824 */ /* 0x000fca00078e02f4 */
[----:B------:R-:W-:Y:S01]  /*18f30*/  @!P1 SHF.L.U32 R247, R244, 0x2, RZ ;  /* 0x00000002f4f79819 */ /* 0x000fe200000006ff */
[----:B------:R-:W-:-:S03]  /*18f40*/  @!P1 IMAD R244, R0, UR33, RZ ;  /* 0x0000002100f49c24 */ /* 0x000fc6000f8e02ff */
[----:B------:R-:W-:Y:S02]  /*18f50*/  @!P1 SHF.R.S32.HI R245, RZ, 0x1f, R247 ;  /* 0x0000001ffff59819 */ /* 0x000fe400000114f7 */
[----:B------:R-:W-:-:S04]  /*18f60*/  @!P1 IADD3 R247, P2, PT, R244, R247, RZ ;  /* 0x000000f7f4f79210 */ /* 0x000fc80007f5e0ff */
[----:B------:R-:W-:Y:S02]  /*18f70*/  @!P1 LEA.HI.X.SX32 R248, R244, R245, 0x1, P2 ;  /* 0x000000f5f4f89211 */ /* 0x000fe400010f0eff */
[----:B------:R-:W0:Y:S02]  /*18f80*/  @!P1 LDC.64 R244, c[0x0][0x3b8] ;  /* 0x0000ee00fff49b82 */ /* 0x000e240000000a00 */
[----:B0-----:R-:W-:Y:S01]  /*18f90*/  @!P1 LEA R20, P2, R247, R244, 0x2 ;  /* 0x000000f4f7149211 */ /* 0x001fe200078410ff */
[----:B------:R-:W-:-:S03]  /*18fa0*/  @!P1 IMAD.MOV.U32 R244, RZ, RZ, R49 ;  /* 0x000000fffff49224 */ /* 0x000fc600078e0031 */
[----:B------:R-:W-:Y:S02]  /*18fb0*/  @!P1 LEA.HI.X R50, R247, R245, R248, 0x2, P2 ;  /* 0x000000f5f7329211 */ /* 0x000fe400010f14f8 */
[----:B------:R-:W-:-:S05]  /*18fc0*/  @!P1 MOV R245, R251 ;  /* 0x000000fb00f59202 */ /* 0x000fca0000000f00 */
[----:B------:R0:W5:Y:S02]  /*18fd0*/  @!P1 LDG.E.128 R12, desc[UR36][R244.64] ;  /* 0x00000024f40c9981 */ /* 0x000164000c1e1d00 */
[----:B0-----:R-:W-:-:S05]  /*18fe0*/  @!P1 IADD3 R244, PT, PT, R3, R0, RZ ;  /* 0x0000000003f49210 */ /* 0x001fca0007ffe0ff */
[----:B------:R-:W-:-:S05]  /*18ff0*/  @!P1 IMAD R244, R0, 0x4, R244 ;  /* 0x0000000400f49824 */ /* 0x000fca00078e02f4 */
        /* <DEDUP_REMOVED lines=10> */
[----:B------:R-:W0:Y:S01]  /*190a0*/  @!P1 LDC.64 R244, c[0x0][0x3b8] ;  /* 0x0000ee00fff49b82 */ /* 0x000e220000000a00 */
[----:B------:R-:W-:Y:S01]  /*190b0*/  IMAD.MOV.U32 R251, RZ, RZ, R21 ;  /* 0x000000fffffb7224 */ /* 0x000fe200078e0015 */
        /* <DEDUP_REMOVED lines=20> */
[----:B0-----:R-:W-:-:S05]  /*19200*/  @!P1 IMAD.IADD R244, R3, 0x1, R0 ;  /* 0x0000000103f49824 */ /* 0x001fca00078e0200 */
[----:B------:R-:W-:-:S05]  /*19210*/  @!P1 LEA R244, R0, R244, 0x2 ;  /* 0x000000f400f49211 */ /* 0x000fca00078e10ff */
[----:B------:R-:W-:-:S05]  /*19220*/  @!P1 IMAD R244, R0, 0x2, R244 ;  /* 0x0000000200f49824 */ /* 0x000fca00078e02f4 */
[----:B------:R-:W-:-:S05]  /*19230*/  @!P1 LEA R244, R0, R244, 0x1 ;  /* 0x000000f400f49211 */ /* 0x000fca00078e08ff */
[----:B------:R-:W-:-:S05]  /*19240*/  @!P1 IMAD R244, R0, 0x2, R244 ;  /* 0x0000000200f49824 */ /* 0x000fca00078e02f4 */
[----:B------:R-:W-:-:S05]  /*19250*/  @!P1 LEA R244, R0, R244, 0x1 ;  /* 0x000000f400f49211 */ /* 0x000fca00078e08ff */
[----:B------:R-:W-:-:S05]  /*19260*/  @!P1 IMAD R244, R0, 0x2, R244 ;  /* 0x0000000200f49824 */ /* 0x000fca00078e02f4 */
[----:B------:R-:W-:-:S05]  /*19270*/  @!P1 LEA R244, R0, R244, 0x1 ;  /* 0x000000f400f49211 */ /* 0x000fca00078e08ff */
[----:B------:R-:W-:Y:S02]  /*19280*/  @!P1 IMAD.IADD R244, R244, 0x1, R0 ;  /* 0x00000001f4f49824 */ /* 0x000fe400078e0200 */
[----:B------:R-:W-:-:S03]  /*19290*/  @!P1 IMAD R247, R0, UR33, RZ ;  /* 0x0000002100f79c24 */ /* 0x000fc6000f8e02ff */
[----:B------:R-:W-:-:S04]  /*192a0*/  @!P1 SHF.L.U32 R246, R244, 0x2, RZ ;  /* 0x00000002f4f69819 */ /* 0x000fc800000006ff */
[----:B------:R-:W-:Y:S02]  /*192b0*/  @!P1 SHF.R.S32.HI R244, RZ, 0x1f, R246 ;  /* 0x0000001ffff49819 */ /* 0x000fe400000114f6 */
[----:B------:R-:W-:-:S04]  /*192c0*/  @!P1 IADD3 R246, P2, PT, R247, R246, RZ ;  /* 0x000000f6f7f69210 */ /* 0x000fc80007f5e0ff */
[----:B------:R-:W-:Y:S02]  /*192d0*/  @!P1 LEA.HI.X.SX32 R247, R247, R244, 0x1, P2 ;  /* 0x000000f4f7f79211 */ /* 0x000fe400010f0eff */
[----:B------:R-:W0:Y:S02]  /*192e0*/  @!P1 LDC.64 R244, c[0x0][0x3b8] ;  /* 0x0000ee00fff49b82 */ /* 0x000e240000000a00 */
[----:B0-----:R-:W-:-:S04]  /*192f0*/  @!P1 LEA R251, P2, R246, R244, 0x2 ;  /* 0x000000f4f6fb9211 */ /* 0x001fc800078410ff */
[----:B------:R-:W-:Y:S02]  /*19300*/  @!P1 LEA.HI.X R249, R246, R245, R247, 0x2, P2 ;  /* 0x000000f5f6f99211 */ /* 0x000fe400010f14f7 */
[----:B------:R-:W-:Y:S01]  /*19310*/  @!P1 MOV R245, R2 ;  /* 0x0000000200f59202 */ /* 0x000fe20000000f00 */
[----:B------:R-:W-:-:S05]  /*19320*/  @!P1 IMAD.IADD R2, R3, 0x1, R0 ;  /* 0x0000000103029824 */ /* 0x000fca00078e0200 */
[----:B------:R-:W-:-:S05]  /*19330*/  @!P1 LEA R2, R0, R2, 0x2 ;  /* 0x0000000200029211 */ /* 0x000fca00078e10ff */
[----:B------:R-:W-:-:S05]  /*19340*/  @!P1 IMAD R2, R0, 0x2, R2 ;  /* 0x0000000200029824 */ /* 0x000fca00078e0202 */
[----:B------:R-:W-:-:S05]  /*19350*/  @!P1 LEA R2, R0, R2, 0x1 ;  /* 0x0000000200029211 */ /* 0x000fca00078e08ff */
[----:B------:R-:W-:-:S05]  /*19360*/  @!P1 IMAD R2, R0, 0x2, R2 ;  /* 0x0000000200029824 */ /* 0x000fca00078e0202 */
[----:B------:R-:W-:-:S05]  /*19370*/  @!P1 LEA R2, R0, R2, 0x1 ;  /* 0x0000000200029211 */ /* 0x000fca00078e08ff */
[----:B------:R-:W-:-:S05]  /*19380*/  @!P1 IMAD R2, R0, 0x2, R2 ;  /* 0x0000000200029824 */ /* 0x000fca00078e0202 */
[----:B------:R-:W-:Y:S01]  /*19390*/  @!P1 LEA R2, R0, R2, 0x1 ;  /* 0x0000000200029211 */ /* 0x000fe200078e08ff */
[----:B------:R-:W-:-:S04]  /*193a0*/  @!P1 IMAD.MOV.U32 R244, RZ, RZ, R252 ;  /* 0x000000fffff49224 */ /* 0x000fc800078e00fc */
[C---:B------:R-:W-:Y:S01]  /*193b0*/  @!P1 IMAD R2, R0.reuse, 0x2, R2 ;  /* 0x0000000200029824 */ /* 0x040fe200078e0202 */
[----:B------:R0:W5:Y:S01]  /*193c0*/  @!P1 LDG.E.128 R32, desc[UR36][R244.64] ;  /* 0x00000024f4209981 */ /* 0x000162000c1e1d00 */
[----:B------:R-:W-:-:S03]  /*193d0*/  @!P1 IMAD R247, R0, UR33, RZ ;  /* 0x0000002100f79c24 */ /* 0x000fc6000f8e02ff */
[----:B------:R-:W-:-:S04]  /*193e0*/  @!P1 SHF.L.U32 R2, R2, 0x2, RZ ;  /* 0x0000000202029819 */ /* 0x000fc800000006ff */
[----:B0-----:R-:W-:Y:S02]  /*193f0*/  @!P1 SHF.R.S32.HI R244, RZ, 0x1f, R2 ;  /* 0x0000001ffff49819 */ /* 0x001fe40000011402 */
        /* <DEDUP_REMOVED lines=58> */
[----:B------:R-:W-:Y:S02]  /*197a0*/  @!P1 IMAD.SHL.U32 R247, R244, 0x4, RZ ;  /* 0x00000004f4f79824 */ /* 0x000fe400078e00ff */
[----:B------:R-:W-:-:S03]  /*197b0*/  @!P1 IMAD R244, R0, UR33, RZ ;  /* 0x0000002100f49c24 */ /* 0x000fc6000f8e02ff */
[----:B------:R-:W-:Y:S02]  /*197c0*/  @!P1 SHF.R.S32.HI R245, RZ, 0x1f, R247 ;  /* 0x0000001ffff59819 */ /* 0x000fe400000114f7 */
[----:B------:R-:W-:-:S04]  /*197d0*/  @!P1 IADD3 R247, P2, PT, R244, R247, RZ ;  /* 0x000000f7f4f79210 */ /* 0x000fc80007f5e0ff */
[----:B------:R-:W-:Y:S02]  /*197e0*/  @!P1 LEA.HI.X.SX32 R248, R244, R245, 0x1, P2 ;  /* 0x000000f5f4f89211 */ /* 0x000fe400010f0eff */
[----:B------:R-:W0:Y:S02]  /*197f0*/  @!P1 LDC.64 R244, c[0x0][0x3b8] ;  /* 0x0000ee00fff49b82 */ /* 0x000e240000000a00 */
[----:B0-----:R-:W-:-:S04]  /*19800*/  @!P1 LEA R49, P2, R247, R244, 0x2 ;  /* 0x000000f4f7319211 */ /* 0x001fc800078410ff */
[----:B------:R-:W-:Y:S02]  /*19810*/  @!P1 LEA.HI.X R21, R247, R245, R248, 0x2, P2 ;  /* 0x000000f5f7159211 */ /* 0x000fe400010f14f8 */
[----:B------:R-:W-:Y:S01]  /*19820*/  @!P1 MOV R247, R2 ;  /* 0x0000000200f79202 */ /* 0x000fe20000000f00 */
[----:B------:R-:W-:Y:S01]  /*19830*/  IMAD.IADD R2, R3, 0x1, R0 ;  /* 0x0000000103027824 */ /* 0x000fe200078e0200 */
[----:B------:R-:W-:Y:S01]  /*19840*/  @!P1 MOV R244, R22 ;  /* 0x0000001600f49202 */ /* 0x000fe20000000f00 */
[----:B------:R-:W-:Y:S02]  /*19850*/  @!P1 IMAD.MOV.U32 R245, RZ, RZ, R48 ;  /* 0x000000fffff59224 */ /* 0x000fe400078e0030 */
[----:B------:R-:W5:Y:S01]  /*19860*/  @!P1 LDG.E.128 R64, desc[UR36][R246.64] ;  /* 0x00000024f6409981 */ /* 0x000f62000c1e1d00 */
[----:B------:R-:W-:-:S03]  /*19870*/  LEA R2, R0, R2, 0x2 ;  /* 0x0000000200027211 */ /* 0x000fc600078e10ff */
[----:B------:R0:W5:Y:S02]  /*19880*/  @!P1 LDG.E.128 R24, desc[UR36][R244.64] ;  /* 0x00000024f4189981 */ /* 0x000164000c1e1d00 */
        /* <DEDUP_REMOVED lines=9> */
[----:B0-----:R-:W-:Y:S01]  /*19920*/  @!P1 MOV R244, R251 ;  /* 0x000000fb00f49202 */ /* 0x001fe20000000f00 */
[----:B------:R-:W-:-:S03]  /*19930*/  @!P1 IMAD.MOV.U32 R245, RZ, RZ, R249 ;  /* 0x000000fffff59224 */ /* 0x000fc600078e00f9 */
[C---:B------:R-:W-:Y:S02]  /*19940*/  LEA R2, R0.reuse, R2, 0x1 ;  /* 0x0000000200027211 */ /* 0x040fe400078e08ff */
[----:B------:R0:W5:Y:S03]  /*19950*/  @!P1 LDG.E.128 R60, desc[UR36][R244.64] ;  /* 0x00000024f43c9981 */ /* 0x000166000c1e1d00 */
[----:B------:R-:W-:-:S05]  /*19960*/  IMAD R2, R0, 0x2, R2 ;  /* 0x0000000200027824 */ /* 0x000fca00078e0202 */
[C---:B------:R-:W-:Y:S01]  /*19970*/  LEA R2, R0.reuse, R2, 0x1 ;  /* 0x0000000200027211 */ /* 0x040fe200078e08ff */
[----:B0-----:R-:W0:Y:S04]  /*19980*/  @!P1 LDC.64 R244, c[0x0][0x3b8] ;  /* 0x0000ee00fff49b82 */ /* 0x001e280000000a00 */
[C---:B------:R-:W-:Y:S01]  /*19990*/  IMAD R249, R0.reuse, 0x2, R2 ;  /* 0x0000000200f97824 */ /* 0x040fe200078e0202 */
[C---:B------:R-:W-:Y:S01]  /*199a0*/  @!P1 LEA R2, R0.reuse, R3, 0x5 ;  /* 0x0000000300029211 */ /* 0x040fe200078e28ff */
[----:B------:R-:W-:-:S04]  /*199b0*/  @!P1 IMAD R248, R0, UR33, RZ ;  /* 0x0000002100f89c24 */ /* 0x000fc8000f8e02ff */
[----:B------:R-:W-:Y:S01]  /*199c0*/  @!P1 IMAD.SHL.U32 R247, R2, 0x4, RZ ;  /* 0x0000000402f79824 */ /* 0x000fe200078e00ff */
[----:B------:R-:W-:Y:S02]  /*199d0*/  @!P1 SHF.L.U32 R250, R249, 0x2, RZ ;  /* 0x00000002f9fa9819 */ /* 0x000fe400000006ff */
[----:B------:R-:W-:Y:S02]  /*199e0*/  @!P1 SHF.R.S32.HI R2, RZ, 0x1f, R248 ;  /* 0x0000001fff029819 */ /* 0x000fe400000114f8 */
[C---:B------:R-:W-:Y:S02]  /*199f0*/  @!P1 IADD3 R246, P4, PT, R248.reuse, R247, RZ ;  /* 0x000000f7f8f69210 */ /* 0x040fe40007f9e0ff */
[----:B------:R-:W-:Y:S02]  /*19a00*/  @!P1 IADD3 R248, P2, PT, R248, R250, RZ ;  /* 0x000000faf8f89210 */ /* 0x000fe40007f5e0ff */
[-C--:B------:R-:W-:Y:S02]  /*19a10*/  @!P1 LEA.HI.X.SX32 R247, R247, R2.reuse, 0x1, P4 ;  /* 0x00000002f7f79211 */ /* 0x080fe400020f0eff */
[----:B------:R-:W-:-:S02]  /*19a20*/  @!P1 LEA.HI.X.SX32 R2, R250, R2, 0x1, P2 ;  /* 0x00000002fa029211 */ /* 0x000fc400010f0eff */
[-C--:B0-----:R-:W-:Y:S02]  /*19a30*/  @!P1 LEA R48, P2, R248, R244.reuse, 0x2 ;  /* 0x000000f4f8309211 */ /* 0x081fe400078410ff */
[----:B------:R-:W-:Y:S02]  /*19a40*/  @!P1 LEA R250, P4, R246, R244, 0x2 ;  /* 0x000000f4f6fa9211 */ /* 0x000fe400078810ff */
[-C--:B------:R-:W-:Y:S01]  /*19a50*/  @!P1 LEA.HI.X R251, R248, R245.reuse, R2, 0x2, P2 ;  /* 0x000000f5f8fb9211 */ /* 0x080fe200010f1402 */
[----:B------:R-:W-:Y:S01]  /*19a60*/  IMAD R2, R0, 0x2, R249 ;  /* 0x0000000200027824 */ /* 0x000fe200078e02f9 */
[----:B------:R-:W-:Y:S01]  /*19a70*/  @!P1 LEA.HI.X R247, R246, R245, R247, 0x2, P4 ;  /* 0x000000f5f6f79211 */ /* 0x000fe200020f14f7 */
[----:B------:R-:W-:-:S03]  /*19a80*/  @!P1 IMAD R244, R0, UR33, RZ ;  /* 0x0000002100f49c24 */ /* 0x000fc6000f8e02ff */
[----:B------:R-:W-:-:S04]  /*19a90*/  @!P1 SHF.L.U32 R246, R2, 0x2, RZ ;  /* 0x0000000202f69819 */ /* 0x000fc800000006ff */
[----:B------:R-:W-:Y:S02]  /*19aa0*/  @!P1 SHF.R.S32.HI R245, RZ, 0x1f, R246 ;  /* 0x0000001ffff59819 */ /* 0x000fe400000114f6 */
[----:B------:R-:W-:-:S04]  /*19ab0*/  @!P1 IADD3 R246, P2, PT, R244, R246, RZ ;  /* 0x000000f6f4f69210 */ /* 0x000fc80007f5e0ff */
[----:B------:R-:W-:Y:S02]  /*19ac0*/  @!P1 LEA.HI.X.SX32 R248, R244, R245, 0x1, P2 ;  /* 0x000000f5f4f89211 */ /* 0x000fe400010f0eff */
[----:B------:R-:W0:Y:S01]  /*19ad0*/  @!P1 LDC.64 R244, c[0x0][0x3b8] ;  /* 0x0000ee00fff49b82 */ /* 0x000e220000000a00 */
[----:B------:R-:W-:Y:S02]  /*19ae0*/  IADD3 R2, PT, PT, R2, R0, RZ ;  /* 0x0000000002027210 */ /* 0x000fe40007ffe0ff */
[----:B0-----:R-:W-:Y:S01]  /*19af0*/  @!P1 LEA R22, P2, R246, R244, 0x2 ;  /* 0x000000f4f6169211 */ /* 0x001fe200078410ff */
[----:B------:R-:W-:-:S03]  /*19b00*/  @!P1 IMAD.MOV.U32 R244, RZ, RZ, R23 ;  /* 0x000000fffff49224 */ /* 0x000fc600078e0017 */
[----:B------:R-:W-:Y:S02]  /*19b10*/  @!P1 LEA.HI.X R249, R246, R245, R248, 0x2, P2 ;  /* 0x000000f5f6f99211 */ /* 0x000fe400010f14f8 */
[----:B------:R-:W-:Y:S01]  /*19b20*/  @!P1 MOV R245, R252 ;  /* 0x000000fc00f59202 */ /* 0x000fe20000000f00 */
[----:B------:R-:W-:-:S04]  /*19b30*/  @!P1 IMAD.SHL.U32 R246, R2, 0x4, RZ ;  /* 0x0000000402f69824 */ /* 0x000fc800078e00ff */
[----:B------:R0:W5:Y:S02]  /*19b40*/  @!P1 LDG.E.128 R68, desc[UR36][R244.64] ;  /* 0x00000024f4449981 */ /* 0x000164000c1e1d00 */
[----:B0-----:R-:W-:Y:S01]  /*19b50*/  @!P1 IMAD R244, R0, UR33, RZ ;  /* 0x0000002100f49c24 */ /* 0x001fe2000f8e02ff */
[----:B------:R-:W-:-:S04]  /*19b60*/  @!P1 SHF.R.S32.HI R245, RZ, 0x1f, R246 ;  /* 0x0000001ffff59819 */ /* 0x000fc800000114f6 */
[----:B------:R-:W-:-:S04]  /*19b70*/  @!P1 IADD3 R246, P2, PT, R244, R246, RZ ;  /* 0x000000f6f4f69210 */ /* 0x000fc80007f5e0ff */
[----:B------:R-:W-:Y:S02]  /*19b80*/  @!P1 LEA.HI.X.SX32 R248, R244, R245, 0x1, P2 ;  /* 0x000000f5f4f89211 */ /* 0x000fe400010f0eff */
[----:B------:R-:W0:Y:S01]  /*19b90*/  @!P1 LDC.64 R244, c[0x0][0x3b8] ;  /* 0x0000ee00fff49b82 */ /* 0x000e220000000a00 */
[----:B------:R-:W-:Y:S01]  /*19ba0*/  IMAD.MOV.U32 R252, RZ, RZ, R21 ;  /* 0x000000fffffc7224 */ /* 0x000fe200078e0015 */
[----:B------:R-:W-:Y:S02]  /*19bb0*/  IADD3 R2, PT, PT, R2, R0, RZ ;  /* 0x0000000002027210 */ /* 0x000fe40007ffe0ff */
[C---:B0-----:R-:W-:Y:S02]  /*19bc0*/  @!P1 LEA R21, P2, R246.reuse, R244, 0x2 ;  /* 0x000000f4f6159211 */ /* 0x041fe400078410ff */
[----:B------:R-:W-:Y:S02]  /*19bd0*/  @!P1 MOV R244, R20 ;  /* 0x0000001400f49202 */ /* 0x000fe40000000f00 */
[----:B------:R-:W-:Y:S01]  /*19be0*/  @!P1 LEA.HI.X R23, R246, R245, R248, 0x2, P2 ;  /* 0x000000f5f6179211 */ /* 0x000fe200010f14f8 */
[----:B------:R-:W-:-:S02]  /*19bf0*/  @!P1 IMAD.MOV.U32 R245, RZ, RZ, R50 ;  /* 0x000000fffff59224 */ /* 0x000fc400078e0032 */
[----:B------:R-:W-:-:S03]  /*19c00*/  @!P1 IMAD.SHL.U32 R246, R2, 0x4, RZ ;  /* 0x0000000402f69824 */ /* 0x000fc600078e00ff */
[----:B------:R0:W5:Y:S02]  /*19c10*/  @!P1 LDG.E.128 R72, desc[UR36][R244.64] ;  /* 0x00000024f4489981 */ /* 0x000164000c1e1d00 */
[----:B0-----:R-:W-:Y:S01]  /*19c20*/  @!P1 IMAD R244, R0, UR33, RZ ;  /* 0x0000002100f49c24 */ /* 0x001fe2000f8e02ff */
[----:B------:R-:W-:-:S04]  /*19c30*/  @!P1 SHF.R.S32.HI R245, RZ, 0x1f, R246 ;  /* 0x0000001ffff59819 */ /* 0x000fc800000114f6 */
[----:B------:R-:W-:-:S04]  /*19c40*/  @!P1 IADD3 R246, P2, PT, R244, R246, RZ ;  /* 0x000000f6f4f69210 */ /* 0x000fc80007f5e0ff */
[----:B------:R-:W-:Y:S02]  /*19c50*/  @!P1 LEA.HI.X.SX32 R248, R244, R245, 0x1, P2 ;  /* 0x000000f5f4f89211 */ /* 0x000fe400010f0eff */
[----:B------:R-:W0:Y:S01]  /*19c60*/  @!P1 LDC.64 R244, c[0x0][0x3b8] ;  /* 0x0000ee00fff49b82 */ /* 0x000e220000000a00 */
[----:B------:R-:W-:Y:S01]  /*19c70*/  IMAD.IADD R2, R2, 0x1, R0 ;  /* 0x0000000102027824 */ /* 0x000fe200078e0200 */
[C---:B0-----:R-:W-:Y:S02]  /*19c80*/  @!P1 LEA R50, P2, R246.reuse, R244, 0x2 ;  /* 0x000000f4f6329211 */ /* 0x041fe400078410ff */
[----:B------:R-:W-:Y:S02]  /*19c90*/  @!P1 MOV R244, R49 ;  /* 0x0000003100f49202 */ /* 0x000fe40000000f00 */
[----:B------:R-:W-:Y:S01]  /*19ca0*/  @!P1 LEA.HI.X R20, R246, R245, R248, 0x2, P2 ;  /* 0x000000f5f6149211 */ /* 0x000fe200010f14f8 */
[----:B------:R-:W-:Y:S01]  /*19cb0*/  @!P1 IMAD.MOV.U32 R245, RZ, RZ, R252 ;  /* 0x000000fffff59224 */ /* 0x000fe200078e00fc */
[----:B------:R-:W-:-:S04]  /*19cc0*/  @!P1 SHF.L.U32 R246, R2, 0x2, RZ ;  /* 0x0000000202f69819 */ /* 0x000fc800000006ff */
[----:B------:R0:W5:Y:S02]  /*19cd0*/  @!P1 LDG.E.128 R56, desc[UR36][R244.64] ;  /* 0x00000024f4389981 */ /* 0x000164000c1e1d00 */
[----:B0-----:R-:W-:Y:S01]  /*19ce0*/  @!P1 IMAD R244, R0, UR33, RZ ;  /* 0x0000002100f49c24 */ /* 0x001fe2000f8e02ff */
[----:B------:R-:W-:-:S04]  /*19cf0*/  @!P1 SHF.R.S32.HI R245, RZ, 0x1f, R246 ;  /* 0x0000001ffff59819 */ /* 0x000fc800000114f6 */
[----:B------:R-:W-:-:S04]  /*19d00*/  @!P1 IADD3 R246, P2, PT, R244, R246, RZ ;  /* 0x000000f6f4f69210 */ /* 0x000fc80007f5e0ff */
[----:B------:R-:W-:Y:S02]  /*19d10*/  @!P1 LEA.HI.X.SX32 R248, R244, R245, 0x1, P2 ;  /* 0x000000f5f4f89211 */ /* 0x000fe400010f0eff */
[----:B------:R-:W0:Y:S01]  /*19d20*/  @!P1 LDC.64 R244, c[0x0][0x3b8] ;  /* 0x0000ee00fff49b82 */ /* 0x000e220000000a00 */
[----:B------:R-:W-:Y:S02]  /*19d30*/  MOV R252, R22 ;  /* 0x0000001600fc7202 */ /* 0x000fe40000000f00 */
[----:B0-----:R-:W-:-:S04]  /*19d40*/  @!P1 LEA R22, P2, R246, R244, 0x2 ;  /* 0x000000f4f6169211 */ /* 0x001fc800078410ff */
[----:B------:R-:W-:Y:S02]  /*19d50*/  @!P1 LEA.HI.X R49, R246, R245, R248, 0x2, P2 ;  /* 0x000000f5f6319211 */ /* 0x000fe400010f14f8 */
[----:B------:R-:W-:Y:S01]  /*19d60*/  IADD3 R246, PT, PT, R2, R0, RZ ;  /* 0x0000000002f67210 */ /* 0x000fe20007ffe0ff */
[----:B------:R-:W-:Y:S01]  /*19d70*/  @!P1 IMAD.MOV.U32 R245, RZ, RZ, R247 ;  /* 0x000000fffff59224 */ /* 0x000fe200078e00f7 */
[----:B------:R-:W-:Y:S01]  /*19d80*/  @!P1 MOV R244, R250 ;  /* 0x000000fa00f49202 */ /* 0x000fe20000000f00 */
[----:B------:R-:W-:Y:S02]  /*19d90*/  @!P1 IMAD R247, R0, UR33, RZ ;  /* 0x0000002100f79c24 */ /* 0x000fe4000f8e02ff */
[----:B------:R-:W-:Y:S02]  /*19da0*/  @!P1 IMAD.SHL.U32 R2, R246, 0x4, RZ ;  /* 0x00000004f6029824 */ /* 0x000fe400078e00ff */
[----:B------:R0:W5:Y:S03]  /*19db0*/  @!P1 LDG.E.128 R116, desc[UR36][R244.64] ;  /* 0x00000024f4749981 */ /* 0x000166000c1e1d00 */
[----:B0-----:R-:W-:-:S02]  /*19dc0*/  @!P1 SHF.R.S32.HI R244, RZ, 0x1f, R2 ;  /* 0x0000001ffff49819 */ /* 0x001fc40000011402 */
[----:B------:R-:W-:-:S04]  /*19dd0*/  @!P1 IADD3 R2, P2, PT, R247, R2, RZ ;  /* 0x00000002f7029210 */ /* 0x000fc80007f5e0ff */
[----:B------:R-:W-:Y:S02]  /*19de0*/  @!P1 LEA.HI.X.SX32 R247, R247, R244, 0x1, P2 ;  /* 0x000000f4f7f79211 */ /* 0x000fe400010f0eff */
[----:B------:R-:W0:Y:S01]  /*19df0*/  @!P1 LDC.64 R244, c[0x0][0x3b8] ;  /* 0x0000ee00fff49b82 */ /* 0x000e220000000a00 */
[----:B------:R-:W-:Y:S02]  /*19e00*/  IMAD.MOV.U32 R248, RZ, RZ, R48 ;  /* 0x000000fffff87224 */ /* 0x000fe400078e0030 */
        /* <DEDUP_REMOVED lines=61> */
[----:B------:R-:W0:Y:S02]  /*1a1e0*/  @!P1 LDC.64 R244, c[0x0][0x3b8] ;  /* 0x0000ee00fff49b82 */ /* 0x000e240000000a00 */
[----:B0-----:R-:W-:-:S04]  /*1a1f0*/  @!P1 LEA R22, P2, R247, R244, 0x2 ;  /* 0x000000f4f7169211 */ /* 0x001fc800078410ff */
[----:B------:R-:W-:Y:S01]  /*1a200*/  @!P1 LEA.HI.X R248, R247, R245, R248, 0x2, P2 ;  /* 0x000000f5f7f89211 */ /* 0x000fe200010f14f8 */
[----:B------:R-:W-:Y:S01]  /*1a210*/  @!P1 IMAD.MOV.U32 R245, RZ, RZ, R2 ;  /* 0x000000fffff59224 */ /* 0x000fe200078e0002 */
[----:B------:R-:W-:Y:S02]  /*1a220*/  IADD3 R2, PT, PT, R246, R0, RZ ;  /* 0x00000000f6027210 */ /* 0x000fe40007ffe0ff */
        /* <DEDUP_REMOVED lines=13> */
[----:B------:R-:W-:Y:S01]  /*1a300*/  @!P1 SHF.L.U32 R246, R2, 0x2, RZ ;  /* 0x0000000202f69819 */ /* 0x000fe200000006ff */
[----:B------:R-:W-:-:S03]  /*1a310*/  @!P1 IMAD R247, R0, UR33, RZ ;  /* 0x0000002100f79c24 */ /* 0x000fc6000f8e02ff */
[----:B------:R0:W5:Y:S02]  /*1a320*/  @!P1 LDG.E.128 R140, desc[UR36][R244.64] ;  /* 0x00000024f48c9981 */ /* 0x000164000c1e1d00 */
[----:B0-----:R-:W-:Y:S02]  /*1a330*/  @!P1 SHF.R.S32.HI R244, RZ, 0x1f, R246 ;  /* 0x0000001ffff49819 */ /* 0x001fe400000114f6 */
[----:B------:R-:W-:-:S04]  /*1a340*/  @!P1 IADD3 R246, P2, PT, R247, R246, RZ ;  /* 0x000000f6f7f69210 */ /* 0x000fc80007f5e0ff */
[----:B------:R-:W-:Y:S02]  /*1a350*/  @!P1 LEA.HI.X.SX32 R247, R247, R244, 0x1, P2 ;  /* 0x000000f4f7f79211 */ /* 0x000fe400010f0eff */
[----:B------:R-:W0:Y:S01]  /*1a360*/  @!P1 LDC.64 R244, c[0x0][0x3b8] ;  /* 0x0000ee00fff49b82 */ /* 0x000e220000000a00 */
[----:B------:R-:W-:Y:S02]  /*1a370*/  MOV R250, R20 ;  /* 0x0000001400fa7202 */ /* 0x000fe40000000f00 */
[----:B------:R-:W-:Y:S02]  /*1a380*/  IADD3 R2, PT, PT, R2, R0, RZ ;  /* 0x0000000002027210 */ /* 0x000fe40007ffe0ff */
[----:B0-----:R-:W-:Y:S01]  /*1a390*/  @!P1 LEA R20, P2, R246, R244, 0x2 ;  /* 0x000000f4f6149211 */ /* 0x001fe200078410ff */
[----:B------:R-:W-:-:S03]  /*1a3a0*/  @!P1 IMAD.MOV.U32 R244, RZ, RZ, R250 ;  /* 0x000000fffff49224 */ /* 0x000fc600078e00fa */
[----:B------:R-:W-:Y:S01]  /*1a3b0*/  @!P1 LEA.HI.X R23, R246, R245, R247, 0x2, P2 ;  /* 0x000000f5f6179211 */ /* 0x000fe200010f14f7 */
[----:B------:R-:W-:Y:S01]  /*1a3c0*/  @!P1 IMAD.SHL.U32 R246, R2, 0x4, RZ ;  /* 0x0000000402f69824 */ /* 0x000fe200078e00ff */
[----:B------:R-:W-:Y:S01]  /*1a3d0*/  @!P1 MOV R245, R252 ;  /* 0x000000fc00f59202 */ /* 0x000fe20000000f00 */
[----:B------:R-:W-:-:S04]  /*1a3e0*/  @!P1 IMAD R247, R0, UR33, RZ ;  /* 0x0000002100f79c24 */ /* 0x000fc8000f8e02ff */
[----:B------:R0:W5:Y:S02]  /*1a3f0*/  @!P1 LDG.E.128 R144, desc[UR36][R244.64] ;  /* 0x00000024f4909981 */ /* 0x000164000c1e1d00 */
[----:B0-----:R-:W-:Y:S02]  /*1a400*/  @!P1 SHF.R.S32.HI R244, RZ, 0x1f, R246 ;  /* 0x0000001ffff49819 */ /* 0x001fe400000114f6 */
        /* <DEDUP_REMOVED lines=9> */
[----:B------:R-:W-:Y:S02]  /*1a4a0*/  @!P1 IMAD.SHL.U32 R246, R2, 0x4, RZ ;  /* 0x0000000402f69824 */ /* 0x000fe400078e00ff */
[----:B------:R-:W-:Y:S01]  /*1a4b0*/  @!P1 IMAD R247, R0, UR33, RZ ;  /* 0x0000002100f79c24 */ /* 0x000fe2000f8e02ff */
[----:B------:R0:W5:Y:S02]  /*1a4c0*/  @!P1 LDG.E.128 R148, desc[UR36][R244.64] ;  /* 0x00000024f4949981 */ /* 0x000164000c1e1d00 */
[----:B0-----:R-:W-:Y:S02]  /*1a4d0*/  @!P1 SHF.R.S32.HI R244, RZ, 0x1f, R246 ;  /* 0x0000001ffff49819 */ /* 0x001fe400000114f6 */
        /* <DEDUP_REMOVED lines=16> */
[----:B0-----:R-:W-:-:S04]  /*1a5e0*/  @!P1 LEA R49, P2, R246, R244, 0x2 ;  /* 0x000000f4f6319211 */ /* 0x001fc800078410ff */
[----:B------:R-:W-:Y:S01]  /*1a5f0*/  @!P1 LEA.HI.X R252, R246, R245, R247, 0x2, P2 ;  /* 0x000000f5f6fc9211 */ /* 0x000fe200010f14f7 */
[----:B------:R-:W-:Y:S01]  /*1a600*/  IMAD.IADD R246, R2, 0x1, R0 ;  /* 0x0000000102f67824 */ /* 0x000fe200078e0200 */
[----:B------:R-:W-:Y:S01]  /*1a610*/  @!P1 MOV R245, R248 ;  /* 0x000000f800f59202 */ /* 0x000fe20000000f00 */
[----:B------:R-:W-:Y:S02]  /*1a620*/  @!P1 IMAD.MOV.U32 R244, RZ, RZ, R22 ;  /* 0x000000fffff49224 */ /* 0x000fe400078e0016 */
[----:B------:R-:W-:Y:S01]  /*1a630*/  @!P1 IMAD R247, R0, UR33, RZ ;  /* 0x0000002100f79c24 */ /* 0x000fe2000f8e02ff */
[----:B------:R-:W-:Y:S02]  /*1a640*/  @!P1 SHF.L.U32 R2, R246, 0x2, RZ ;  /* 0x00000002f6029819 */ /* 0x000fe400000006ff */
[----:B------:R0:W5:Y:S02]  /*1a650*/  @!P1 LDG.E.128 R156, desc[UR36][R244.64] ;  /* 0x00000024f49c9981 */ /* 0x000164000c1e1d00 */
[----:B0-----:R-:W-:-:S02]  /*1a660*/  @!P1 SHF.R.S32.HI R244, RZ, 0x1f, R2 ;  /* 0x0000001ffff49819 */ /* 0x001fc40000011402 */
        /* <DEDUP_REMOVED lines=67> */
[----:B------:R-:W-:Y:S02]  /*1aaa0*/  @!P1 LEA.HI.X R250, R247, R245, R248, 0x2, P2 ;  /* 0x000000f5f7fa9211 */ /* 0x000fe400010f14f8 */
[----:B------:R-:W-:Y:S01]  /*1aab0*/  @!P1 MOV R245, R2 ;  /* 0x0000000200f59202 */ /* 0x000fe20000000f00 */
[----:B------:R-:W-:Y:S02]  /*1aac0*/  IMAD.IADD R2, R246, 0x1, R0 ;  /* 0x00000001f6027824 */ /* 0x000fe400078e0200 */
        /* <DEDUP_REMOVED lines=21> */
[----:B------:R-:W-:Y:S01]  /*1ac20*/  IMAD.IADD R246, R246, 0x1, R0 ;  /* 0x00000001f6f67824 */ /* 0x000fe200078e0200 */
[----:B0-----:R-:W-:Y:S01]  /*1ac30*/  @!P1 LEA R21, P2, R2, R244, 0x2 ;  /* 0x000000f402159211 */ /* 0x001fe200078410ff */
[----:B------:R-:W-:-:S03]  /*1ac40*/  @!P1 IMAD.MOV.U32 R244, RZ, RZ, R20 ;  /* 0x000000fffff49224 */ /* 0x000fc600078e0014 */
[----:B------:R-:W-:Y:S02]  /*1ac50*/  @!P1 LEA.HI.X R2, R2, R245, R247, 0x2, P2 ;  /* 0x000000f502029211 */ /* 0x000fe400010f14f7 */
[----:B------:R-:W-:Y:S02]  /*1ac60*/  @!P1 MOV R245, R23 ;  /* 0x0000001700f59202 */ /* 0x000fe40000000f00 */
[----:B------:R-:W-:-:S03]  /*1ac70*/  @!P1 SHF.L.U32 R247, R246, 0x2, RZ ;  /* 0x00000002f6f79819 */ /* 0x000fc600000006ff */
[----:B------:R0:W5:Y:S02]  /*1ac80*/  @!P1 LDG.E.128 R188, desc[UR36][R244.64] ;  /* 0x00000024f4bc9981 */ /* 0x000164000c1e1d00 */
[----:B0-----:R-:W-:Y:S01]  /*1ac90*/  @!P1 IMAD R244, R0, UR33, RZ ;  /* 0x0000002100f49c24 */ /* 0x001fe2000f8e02ff */
[----:B------:R-:W-:-:S04]  /*1aca0*/  @!P1 SHF.R.S32.HI R245, RZ, 0x1f, R247 ;  /* 0x0000001ffff59819 */ /* 0x000fc800000114f7 */
        /* <DEDUP_REMOVED lines=40> */
[----:B------:R-:W-:Y:S01]  /*1af30*/  IMAD.MOV.U32 R250, RZ, RZ, R21 ;  /* 0x000000fffffa7224 */ /* 0x000fe200078e0015 */
[----:B------:R-:W-:Y:S01]  /*1af40*/  MOV R252, R22 ;  /* 0x0000001600fc7202 */ /* 0x000fe20000000f00 */
        /* <DEDUP_REMOVED lines=30> */
[----:B------:R-:W-:-:S05]  /*1b130*/  @!P1 IMAD.MOV.U32 R245, RZ, RZ, R248 ;  /* 0x000000fffff59224 */ /* 0x000fca00078e00f8 */
[----:B------:R0:W5:Y:S02]  /*1b140*/  @!P1 LDG.E.128 R212, desc[UR36][R244.64] ;  /* 0x00000024f4d49981 */ /* 0x000164000c1e1d00 */
[----:B0-----:R-:W-:Y:S02]  /*1b150*/  @!P1 IMAD.SHL.U32 R244, R2, 0x4, RZ ;  /* 0x0000000402f49824 */ /* 0x001fe400078e00ff */
[----:B------:R-:W-:-:S03]  /*1b160*/  @!P1 IMAD R245, R0, UR33, RZ ;  /* 0x0000002100f59c24 */ /* 0x000fc6000f8e02ff */
[----:B------:R-:W-:Y:S02]  /*1b170*/  @!P1 SHF.R.S32.HI R246, RZ, 0x1f, R244 ;  /* 0x0000001ffff69819 */ /* 0x000fe400000114f4 */
[----:B------:R-:W-:-:S04]  /*1b180*/  @!P1 IADD3 R244, P2, PT, R245, R244, RZ ;  /* 0x000000f4f5f49210 */ /* 0x000fc80007f5e0ff */
[----:B------:R-:W-:Y:S02]  /*1b190*/  @!P1 LEA.HI.X.SX32 R245, R245, R246, 0x1, P2 ;  /* 0x000000f6f5f59211 */ /* 0x000fe400010f0eff */
[----:B------:R-:W0:Y:S01]  /*1b1a0*/  @!P1 LDC.64 R246, c[0x0][0x3b8] ;  /* 0x0000ee00fff69b82 */ /* 0x000e220000000a00 */
[----:B------:R-:W-:-:S05]  /*1b1b0*/  @!P1 IADD3 R2, PT, PT, R2, R0, RZ ;  /* 0x0000000002029210 */ /* 0x000fca0007ffe0ff */
[----:B------:R-:W-:Y:S01]  /*1b1c0*/  @!P1 IMAD.SHL.U32 R2, R2, 0x4, RZ ;  /* 0x0000000402029824 */ /* 0x000fe200078e00ff */
[----:B0-----:R-:W-:-:S04]  /*1b1d0*/  @!P1 LEA R249, P2, R244, R246, 0x2 ;  /* 0x000000f6f4f99211 */ /* 0x001fc800078410ff */
[----:B------:R-:W-:Y:S01]  /*1b1e0*/  @!P1 LEA.HI.X R247, R244, R247, R245, 0x2, P2 ;  /* 0x000000f7f4f79211 */ /* 0x000fe200010f14f5 */
[----:B------:R-:W-:Y:S01]  /*1b1f0*/  @!P1 IMAD.MOV.U32 R245, RZ, RZ, R50 ;  /* 0x000000fffff59224 */ /* 0x000fe200078e0032 */
[----:B------:R-:W-:-:S05]  /*1b200*/  @!P1 MOV R244, R49 ;  /* 0x0000003100f49202 */ /* 0x000fca0000000f00 */
[----:B------:R0:W5:Y:S02]  /*1b210*/  @!P1 LDG.E.128 R216, desc[UR36][R244.64] ;  /* 0x00000024f4d89981 */ /* 0x000164000c1e1d00 */
[----:B0-----:R-:W-:Y:S01]  /*1b220*/  @!P1 IMAD R244, R0, UR33, RZ ;  /* 0x0000002100f49c24 */ /* 0x001fe2000f8e02ff */
[----:B------:R-:W-:-:S04]  /*1b230*/  @!P1 SHF.R.S32.HI R245, RZ, 0x1f, R2 ;  /* 0x0000001ffff59819 */ /* 0x000fc80000011402 */
[----:B------:R-:W-:-:S04]  /*1b240*/  @!P1 IADD3 R2, P2, PT, R244, R2, RZ ;  /* 0x00000002f4029210 */ /* 0x000fc80007f5e0ff */
[----:B------:R-:W-:Y:S02]  /*1b250*/  @!P1 LEA.HI.X.SX32 R248, R244, R245, 0x1, P2 ;  /* 0x000000f5f4f89211 */ /* 0x000fe400010f0eff */
[----:B------:R-:W0:Y:S01]  /*1b260*/  @!P1 LDC.64 R244, c[0x0][0x3b8] ;  /* 0x0000ee00fff49b82 */ /* 0x000e220000000a00 */
[----:B--2---:R-:W-:Y:S01]  /*1b270*/  @!P1 STL.64 [R1+0x18], R76 ;  /* 0x0000184c01009387 */ /* 0x004fe20000100a00 */
[C---:B0-----:R-:W-:Y:S02]  /*1b280*/  @!P1 LEA R246, P2, R2.reuse, R244, 0x2 ;  /* 0x000000f402f69211 */ /* 0x041fe400078410ff */
[----:B------:R-:W-:Y:S02]  /*1b290*/  @!P1 MOV R244, R23 ;  /* 0x0000001700f49202 */ /* 0x000fe40000000f00 */
[----:B------:R-:W-:Y:S01]  /*1b2a0*/  @!P1 LEA.HI.X R2, R2, R245, R248, 0x2, P2 ;  /* 0x000000f502029211 */ /* 0x000fe200010f14f8 */
[----:B------:R-:W-:-:S05]  /*1b2b0*/  @!P1 IMAD.MOV.U32 R245, RZ, RZ, R48 ;  /* 0x000000fffff59224 */ /* 0x000fca00078e0030 */
[----:B------:R0:W5:Y:S02]  /*1b2c0*/  @!P1 LDG.E.128 R220, desc[UR36][R244.64] ;  /* 0x00000024f4dc9981 */ /* 0x000164000c1e1d00 */
[----:B0-----:R-:W-:Y:S01]  /*1b2d0*/  @!P1 MOV R244, R21 ;  /* 0x0000001500f49202 */ /* 0x001fe20000000f00 */
[----:B------:R-:W-:-:S05]  /*1b2e0*/  @!P1 IMAD.MOV.U32 R245, RZ, RZ, R22 ;  /* 0x000000fffff59224 */ /* 0x000fca00078e0016 */
[----:B------:R0:W5:Y:S04]  /*1b2f0*/  @!P1 LDG.E.128 R224, desc[UR36][R244.64] ;  /* 0x00000024f4e09981 */ /* 0x000168000c1e1d00 */
[----:B------:R1:W-:Y:S01]  /*1b300*/  @!P1 STL.64 [R1+0x20], R78 ;  /* 0x0000204e01009387 */ /* 0x0003e20000100a00 */
[----:B0-----:R-:W-:Y:S01]  /*1b310*/  @!P1 MOV R244, R20 ;  /* 0x0000001400f49202 */ /* 0x001fe20000000f00 */
[----:B------:R-:W-:-:S05]  /*1b320*/  @!P1 IMAD.MOV.U32 R245, RZ, RZ, R252 ;  /* 0x000000fffff59224 */ /* 0x000fca00078e00fc */
[----:B------:R0:W5:Y:S04]  /*1b330*/  @!P1 LDG.E.128 R228, desc[UR36][R244.64] ;  /* 0x00000024f4e49981 */ /* 0x000168000c1e1d00 */
[----:B-1----:R-:W5:Y:S04]  /*1b340*/  LDL.LU.64 R78, [R1+0x7c8] ;  /* 0x0007c800014e7983 */ /* 0x002f680000300a00 */
[----:B------:R-:W5:Y:S01]  /*1b350*/  LDL.LU.64 R76, [R1+0x7c0] ;  /* 0x0007c000014c7983 */ /* 0x000f620000300a00 */
[----:B0-----:R-:W-:Y:S01]  /*1b360*/  @!P1 MOV R244, R251 ;  /* 0x000000fb00f49202 */ /* 0x001fe20000000f00 */
[----:B------:R-:W-:-:S02]  /*1b370*/  @!P1 IMAD.MOV.U32 R245, RZ, RZ, R250 ;  /* 0x000000fffff59224 */ /* 0x000fc400078e00fa */
[----:B---3--:R-:W-:Y:S04]  /*1b380*/  @!P1 STL.64 [R1+0x38], R52 ;  /* 0x0000383401009387 */ /* 0x008fe80000100a00 */
[----:B------:R0:W-:Y:S04]  /*1b390*/  @!P1 STL.64 [R1+0x40], R54 ;  /* 0x0000403601009387 */ /* 0x0001e80000100a00 */
[----:B------:R1:W5:Y:S04]  /*1b3a0*/  @!P1 LDG.E.128 R232, desc[UR36][R244.64] ;  /* 0x00000024f4e89981 */ /* 0x000368000c1e1d00 */
[----:B0-----:R0:W5:Y:S01]  /*1b3b0*/  LDL.LU.64 R54, [R1+0x7b8] ;  /* 0x0007b80001367983 */ /* 0x0011620000300a00 */
[----:B-1----:R-:W-:-:S03]  /*1b3c0*/  @!P1 IMAD.MOV.U32 R245, RZ, RZ, R247 ;  /* 0x000000fffff59224 */ /* 0x002fc600078e00f7 */
[----:B------:R0:W5:Y:S01]  /*1b3d0*/  LDL.LU.64 R52, [R1+0x7b0] ;  /* 0x0007b00001347983 */ /* 0x0001620000300a00 */
[----:B------:R-:W-:Y:S02]  /*1b3e0*/  @!P1 MOV R244, R249 ;  /* 0x000000f900f49202 */ /* 0x000fe40000000f00 */
[----:B------:R-:W-:Y:S01]  /*1b3f0*/  @!P1 MOV R247, R2 ;  /* 0x0000000200f79202 */ /* 0x000fe20000000f00 */
[----:B------:R0:W5:Y:S04]  /*1b400*/  LDL.LU R50, [R1+0x7ac] ;  /* 0x0007ac0001327983 */ /* 0x0001680000300800 */
[----:B------:R0:W5:Y:S04]  /*1b410*/  LDL.LU R49, [R1+0x7a8] ;  /* 0x0007a80001317983 */ /* 0x0001680000300800 */
[----:B------:R0:W5:Y:S04]  /*1b420*/  LDL.LU R48, [R1+0x7a4] ;  /* 0x0007a40001307983 */ /* 0x0001680000300800 */
[----:B------:R0:W5:Y:S04]  /*1b430*/  LDL.LU R23, [R1+0x7a0] ;  /* 0x0007a00001177983 */ /* 0x0001680000300800 */
[----:B------:R0:W5:Y:S04]  /*1b440*/  LDL.LU R22, [R1+0x79c] ;  /* 0x00079c0001167983 */ /* 0x0001680000300800 */
[----:B------:R0:W5:Y:S04]  /*1b450*/  LDL.LU R21, [R1+0x798] ;  /* 0x0007980001157983 */ /* 0x0001680000300800 */
[----:B------:R0:W5:Y:S04]  /*1b460*/  LDL.LU R20, [R1+0x794] ;  /* 0x0007940001147983 */ /* 0x0001680000300800 */
[----:B------:R0:W5:Y:S04]  /*1b470*/  @!P1 LDG.E.128 R236, desc[UR36][R244.64] ;  /* 0x00000024f4ec9981 */ /* 0x000168000c1e1d00 */
[----:B------:R0:W5:Y:S01]  /*1b480*/  @!P1 LDG.E.128 R240, desc[UR36][R246.64] ;  /* 0x00000024f6f09981 */ /* 0x000162000c1e1d00 */
[----:B------:R-:W-:Y:S04]  /*1b490*/  BSSY.RECONVERGENT B2, `(.L_x_2241) ;  /* 0x0000017000027945 */ /* 0x000fe80003800200 */
[----:B------:R-:W-:Y:S05]  /*1b4a0*/  @P1 BRA `(.L_x_2242) ;  /* 0x0000000000541947 */ /* 0x000fea0003800000 */
[----:B------:R-:W-:Y:S01]  /*1b4b0*/  IMAD.IADD R2, R3, 0x1, R0 ;  /* 0x0000000103027824 */ /* 0x000fe200078e0200 */
[----:B------:R-:W1:Y:S01]  /*1b4c0*/  LDCU.64 UR34, c[0x0][0x3b8] ;  /* 0x00007700ff2277ac */ /* 0x000e620008000a00 */
[----:B-----5:R-:W-:-:S03]  /*1b4d0*/  LEA R23, R0, R3, 0x3 ;  /* 0x0000000300177211 */ /* 0x020fc600078e18ff */
[----:B------:R-:W-:Y:S02]  /*1b4e0*/  LEA R2, R0, R2, 0x2 ;  /* 0x0000000200027211 */ /* 0x000fe400078e10ff */
[----:B------:R-:W-:-:S03]  /*1b4f0*/  IMAD.SHL.U32 R23, R23, 0x4, RZ ;  /* 0x0000000417177824 */ /* 0x000fc600078e00ff */
[C---:B------:R-:W-:Y:S02]  /*1b500*/  IMAD R22, R0.reuse, 0x2, R2 ;  /* 0x0000000200167824 */ /* 0x040fe400078e0202 */
[----:B------:R-:W-:-:S03]  /*1b510*/  IMAD R2, R0, UR33, RZ ;  /* 0x0000002100027c24 */ /* 0x000fc6000f8e02ff */
[----:B------:R-:W-:Y:S02]  /*1b520*/  SHF.L.U32 R22, R22, 0x2, RZ ;  /* 0x0000000216167819 */ /* 0x000fe400000006ff */
[----:B------:R-:W-:Y:S02]  /*1b530*/  SHF.R.S32.HI R20, RZ, 0x1f, R2 ;  /* 0x0000001fff147819 */ /* 0x000fe40000011402 */
[C---:B------:R-:W-:Y:S02]  /*1b540*/  IADD3 R21, P4, PT, R2.reuse, R23, RZ ;  /* 0x0000001702157210 */ /* 0x040fe40007f9e0ff */
[----:B------:R-:W-:Y:S02]  /*1b550*/  IADD3 R2, P2, PT, R2, R22, RZ ;  /* 0x0000001602027210 */ /* 0x000fe40007f5e0ff */
[-C--:B------:R-:W-:Y:S02]  /*1b560*/  LEA.HI.X.SX32 R23, R23, R20.reuse, 0x1, P4 ;  /* 0x0000001417177211 */ /* 0x080fe400020f0eff */
[----:B------:R-:W-:-:S02]  /*1b570*/  LEA.HI.X.SX32 R22, R22, R20, 0x1, P2 ;  /* 0x0000001416167211 */ /* 0x000fc400010f0eff */
[----:B-1----:R-:W-:-:S04]  /*1b580*/  LEA R20, P2, R21, UR34, 0x2 ;  /* 0x0000002215147c11 */ /* 0x002fc8000f8410ff */
[----:B------:R-:W-:Y:S02]  /*1b590*/  LEA.HI.X R21, R21, UR35, R23, 0x2, P2 ;  /* 0x0000002315157c11 */ /* 0x000fe400090f1417 */
[----:B0-----:R-:W-:-:S04]  /*1b5a0*/  LEA R244, P2, R2, UR34, 0x2 ;  /* 0x0000002202f47c11 */ /* 0x001fc8000f8410ff */
[----:B------:R-:W-:Y:S02]  /*1b5b0*/  LEA.HI.X R245, R2, UR35, R22, 0x2, P2 ;  /* 0x0000002302f57c11 */ /* 0x000fe400090f1416 */
[----:B------:R-:W5:Y:S04]  /*1b5c0*/  LDG.E.128 R20, desc[UR36][R20.64] ;  /* 0x0000002414147981 */ /* 0x000f68000c1e1d00 */
[----:B------:R-:W2:Y:S04]  /*1b5d0*/  LDG.E.128 R244, desc[UR36][R244.64] ;  /* 0x00000024f4f47981 */ /* 0x000ea8000c1e1d00 */
[----:B--2---:R1:W-:Y:S04]  /*1b5e0*/  STL.64 [R1], R244 ;  /* 0x000000f401007387 */ /* 0x0043e80000100a00 */
[----:B------:R1:W-:Y:S02]  /*1b5f0*/  STL.64 [R1+0x8], R246 ;  /* 0x000008f601007387 */ /* 0x0003e40000100a00 */
.L_x_2242:
[----:B------:R-:W-:Y:S05]  /*1b600*/  BSYNC.RECONVERGENT B2 ;  /* 0x0000000000027941 */ /* 0x000fea0003800200 */
.L_x_2241:
[----:B------:R-:W-:Y:S04]  /*1b610*/  BSSY.RECONVERGENT B2, `(.L_x_2243) ;  /* 0x0000019000027945 */ /* 0x000fe80003800200 */
[----:B------:R-:W-:Y:S05]  /*1b620*/  @P1 BRA `(.L_x_2244) ;  /* 0x00000000005c1947 */ /* 0x000fea0003800000 */
[----:B------:R-:W-:Y:S01]  /*1b630*/  IMAD.IADD R2, R3, 0x1, R0 ;  /* 0x0000000103027824 */ /* 0x000fe200078e0200 */
[----:B------:R-:W2:Y:S01]  /*1b640*/  LDCU.64 UR34, c[0x0][0x3b8] ;  /* 0x00007700ff2277ac */ /* 0x000ea20008000a00 */
[----:B------:R-:W-:-:S03]  /*1b650*/  LEA R51, R0, R3, 0x4 ;  /* 0x0000000300337211 */ /* 0x000fc600078e20ff */
[----:B------:R-:W-:Y:S02]  /*1b660*/  LEA R2, R0, R2, 0x2 ;  /* 0x0000000200027211 */ /* 0x000fe400078e10ff */
[----:B------:R-:W-:-:S03]  /*1b670*/  IMAD.SHL.U32 R51, R51, 0x4, RZ ;  /* 0x0000000433337824 */ /* 0x000fc600078e00ff */
[----:B------:R-:W-:-:S05]  /*1b680*/  IMAD R2, R0, 0x2, R2 ;  /* 0x0000000200027824 */ /* 0x000fca00078e0202 */
[----:B------:R-:W-:-:S05]  /*1b690*/  LEA R2, R0, R2, 0x1 ;  /* 0x0000000200027211 */ /* 0x000fca00078e08ff */
[----:B------:R-:W-:-:S05]  /*1b6a0*/  IMAD R2, R0, 0x2, R2 ;  /* 0x0000000200027824 */ /* 0x000fca00078e0202 */
[----:B------:R-:W-:-:S05]  /*1b6b0*/  LEA R2, R0, R2, 0x1 ;  /* 0x0000000200027211 */ /* 0x000fca00078e08ff */
[C---:B-----5:R-:W-:Y:S02]  /*1b6c0*/  IMAD R49, R0.reuse, 0x2, R2 ;  /* 0x0000000200317824 */ /* 0x060fe400078e0202 */
[----:B------:R-:W-:-:S03]  /*1b6d0*/  IMAD R2, R0, UR33, RZ ;  /* 0x0000002100027c24 */ /* 0x000fc6000f8e02ff */
[----:B------:R-:W-:Y:S02]  /*1b6e0*/  SHF.L.U32 R49, R49, 0x2, RZ ;  /* 0x0000000231317819 */ /* 0x000fe400000006ff */
[----:B------:R-:W-:Y:S02]  /*1b6f0*/  SHF.R.S32.HI R50, RZ, 0x1f, R2 ;  /* 0x0000001fff327819 */ /* 0x000fe40000011402 */
[C---:B------:R-:W-:Y:S02]  /*1b700*/  IADD3 R48, P4, PT, R2.reuse, R51, RZ ;  /* 0x0000003302307210 */ /* 0x040fe40007f9e0ff */
[----:B------:R-:W-:Y:S02]  /*1b710*/  IADD3 R2, P2, PT, R2, R49, RZ ;  /* 0x0000003102027210 */ /* 0x000fe40007f5e0ff */
[-C--:B------:R-:W-:Y:S02]  /*1b720*/  LEA.HI.X.SX32 R51, R51, R50.reuse, 0x1, P4 ;  /* 0x0000003233337211 */ /* 0x080fe400020f0eff */
[----:B------:R-:W-:-:S02]  /*1b730*/  LEA.HI.X.SX32 R49, R49, R50, 0x1, P2 ;  /* 0x0000003231317211 */ /* 0x000fc400010f0eff */
[----:B--2---:R-:W-:-:S04]  /*1b740*/  LEA R50, P2, R48, UR34, 0x2 ;  /* 0x0000002230327c11 */ /* 0x004fc8000f8410ff */
[----:B------:R-:W-:Y:S02]  /*1b750*/  LEA.HI.X R51, R48, UR35, R51, 0x2, P2 ;  /* 0x0000002330337c11 */ /* 0x000fe400090f1433 */
[----:B------:R-:W-:-:S03]  /*1b760*/  LEA R48, P2, R2, UR34, 0x2 ;  /* 0x0000002202307c11 */ /* 0x000fc6000f8410ff */
[----:B------:R2:W5:Y:S01]  /*1b770*/  LDG.E.128 R52, desc[UR36][R50.64] ;  /* 0x0000002432347981 */ /* 0x000562000c1e1d00 */
[----:B------:R-:W-:-:S06]  /*1b780*/  LEA.HI.X R49, R2, UR35, R49, 0x2, P2 ;  /* 0x0000002302317c11 */ /* 0x000fcc00090f1431 */
[----:B--2---:R-:W5:Y:S03]  /*1b790*/  LDG.E.128 R48, desc[UR36][R48.64] ;  /* 0x0000002430307981 */ /* 0x004f66000c1e1d00 */
.L_x_2244:
[----:B------:R-:W-:Y:S05]  /*1b7a0*/  BSYNC.RECONVERGENT B2 ;  /* 0x0000000000027941 */ /* 0x000fea0003800200 */
.L_x_2243:
[----:B------:R-:W-:Y:S04]  /*1b7b0*/  BSSY.RECONVERGENT B2, `(.L_x_2245) ;  /* 0x0000016000027945 */ /* 0x000fe80003800200 */
[----:B------:R-:W-:Y:S05]  /*1b7c0*/  @P1 BRA `(.L_x_2246) ;  /* 0x0000000000501947 */ /* 0x000fea0003800000 */
[----:B------:R-:W-:Y:S01]  /*1b7d0*/  IMAD.IADD R2, R3, 0x1, R0 ;  /* 0x0000000103027824 */ /* 0x000fe200078e0200 */
[----:B------:R-:W2:Y:S01]  /*1b7e0*/  LDCU.64 UR34, c[0x0][0x3b8] ;  /* 0x00007700ff2277ac */ /* 0x000ea20008000a00 */
[----:B-----5:R-:W-:-:S03]  /*1b7f0*/  IMAD R77, R0, UR33, RZ ;  /* 0x00000021004d7c24 */ /* 0x020fc6000f8e02ff */
        /* <DEDUP_REMOVED lines=10> */
[----:B------:R-:W-:-:S04]  /*1b8a0*/  SHF.L.U32 R2, R2, 0x2, RZ ;  /* 0x0000000202027819 */ /* 0x000fc800000006ff */
[----:B------:R-:W-:Y:S02]  /*1b8b0*/  SHF.R.S32.HI R76, RZ, 0x1f, R2 ;  /* 0x0000001fff4c7819 */ /* 0x000fe40000011402 */
[----:B------:R-:W-:-:S04]  /*1b8c0*/  IADD3 R2, P2, PT, R77, R2, RZ ;  /* 0x000000024d027210 */ /* 0x000fc80007f5e0ff */
[----:B------:R-:W-:Y:S02]  /*1b8d0*/  LEA.HI.X.SX32 R77, R77, R76, 0x1, P2 ;  /* 0x0000004c4d4d7211 */ /* 0x000fe400010f0eff */
[----:B--2---:R-:W-:-:S04]  /*1b8e0*/  LEA R76, P2, R2, UR34, 0x2 ;  /* 0x00000022024c7c11 */ /* 0x004fc8000f8410ff */
[----:B------:R-:W-:-:S06]  /*1b8f0*/  LEA.HI.X R77, R2, UR35, R77, 0x2, P2 ;  /* 0x00000023024d7c11 */ /* 0x000fcc00090f144d */
[----:B------:R-:W5:Y:S03]  /*1b900*/  LDG.E.128 R76, desc[UR36][R76.64] ;  /* 0x000000244c4c7981 */ /* 0x000f66000c1e1d00 */
.L_x_2246:
[----:B------:R-:W-:Y:S05]  /*1b910*/  BSYNC.RECONVERGENT B2 ;  /* 0x0000000000027941 */ /* 0x000fea0003800200 */
.L_x_2245:
[----:B------:R-:W-:Y:S04]  /*1b920*/  BSSY.RECONVERGENT B2, `(.L_x_2247) ;  /* 0x0000016000027945 */ /* 0x000fe80003800200 */
[----:B------:R-:W-:Y:S05]  /*1b930*/  @P1 BRA `(.L_x_2248) ;  /* 0x0000000000501947 */ /* 0x000fea0003800000 */
[----:B------:R-:W-:Y:S01]  /*1b940*/  IMAD.IADD R2, R3, 0x1, R0 ;  /* 0x0000000103027824 */ /* 0x000fe200078e0200 */
[----:B------:R-:W2:Y:S01]  /*1b950*/  LDCU.64 UR34, c[0x0][0x3b8] ;  /* 0x00007700ff2277ac */ /* 0x000ea20008000a00 */
[----:B------:R-:W-:-:S03]  /*1b960*/  IMAD R81, R0, UR33, RZ ;  /* 0x0000002100517c24 */ /* 0x000fc6000f8e02ff */
        /* <DEDUP_REMOVED lines=10> */
[----:B------:R-:W-:-:S04]  /*1ba10*/  SHF.L.U32 R2, R2, 0x2, RZ ;  /* 0x0000000202027819 */ /* 0x000fc800000006ff */
[----:B------:R-:W-:Y:S02]  /*1ba20*/  SHF.R.S32.HI R80, RZ, 0x1f, R2 ;  /* 0x0000001fff507819 */ /* 0x000fe40000011402 */
[----:B------:R-:W-:-:S04]  /*1ba30*/  IADD3 R2, P2, PT, R81, R2, RZ ;  /* 0x0000000251027210 */ /* 0x000fc80007f5e0ff */
[----:B------:R-:W-:Y:S02]  /*1ba40*/  LEA.HI.X.SX32 R81, R81, R80, 0x1, P2 ;  /* 0x0000005051517211 */ /* 0x000fe400010f0eff */
[----:B--2---:R-:W-:-:S04]  /*1ba50*/  LEA R80, P2, R2, UR34, 0x2 ;  /* 0x0000002202507c11 */ /* 0x004fc8000f8410ff */
[----:B------:R-:W-:-:S06]  /*1ba60*/  LEA.HI.X R81, R2, UR35, R81, 0x2, P2 ;  /* 0x0000002302517c11 */ /* 0x000fcc00090f1451 */
[----:B------:R-:W5:Y:S03]  /*1ba70*/  LDG.E.128 R80, desc[UR36][R80.64] ;  /* 0x0000002450507981 */ /* 0x000f66000c1e1d00 */
.L_x_2248:
[----:B------:R-:W-:Y:S05]  /*1ba80*/  BSYNC.RECONVERGENT B2 ;  /* 0x0000000000027941 */ /* 0x000fea0003800200 */
.L_x_2247:
        /* <DEDUP_REMOVED lines=16> */
[----:B------:R-:W-:-:S05]  /*1bb90*/  IMAD.SHL.U32 R2, R2, 0x4, RZ ;  /* 0x0000000402027824 */ /* 0x000fca00078e00ff */
[----:B------:R-:W-:Y:S02]  /*1bba0*/  SHF.R.S32.HI R84, RZ, 0x1f, R2 ;  /* 0x0000001fff547819 */ /* 0x000fe40000011402 */
[----:B------:R-:W-:-:S04]  /*1bbb0*/  IADD3 R2, P2, PT, R85, R2, RZ ;  /* 0x0000000255027210 */ /* 0x000fc80007f5e0ff */
[----:B------:R-:W-:Y:S02]  /*1bbc0*/  LEA.HI.X.SX32 R85, R85, R84, 0x1, P2 ;  /* 0x0000005455557211 */ /* 0x000fe400010f0eff */
[----:B--2---:R-:W-:-:S04]  /*1bbd0*/  LEA R84, P2, R2, UR34, 0x2 ;  /* 0x0000002202547c11 */ /* 0x004fc8000f8410ff */
[----:B------:R-:W-:-:S06]  /*1bbe0*/  LEA.HI.X R85, R2, UR35, R85, 0x2, P2 ;  /* 0x0000002302557c11 */ /* 0x000fcc00090f1455 */
[----:B------:R-:W5:Y:S03]  /*1bbf0*/  LDG.E.128 R84, desc[UR36][R84.64] ;  /* 0x0000002454547981 */ /* 0x000f66000c1e1d00 */
.L_x_2250:
[----:B------:R-:W-:Y:S05]  /*1bc00*/  BSYNC.RECONVERGENT B2 ;  /* 0x0000000000027941 */ /* 0x000fea0003800200 */
.L_x_2249:
[----:B------:R-:W-:Y:S04]  /*1bc10*/  BSSY.RECONVERGENT B2, `(.L_x_2251) ;  /* 0x0000017000027945 */ /* 0x000fe80003800200 */
[----:B------:R-:W-:Y:S05]  /*1bc20*/  @P1 BRA `(.L_x_2252) ;  /* 0x0000000000541947 */ /* 0x000fea0003800000 */
[----:B------:R-:W-:Y:S01]  /*1bc30*/  IADD3 R2, PT, PT, R3, R0, RZ ;  /* 0x0000000003027210 */ /* 0x000fe20007ffe0ff */
[----:B------:R-:W2:Y:S01]  /*1bc40*/  LDCU.64 UR34, c[0x0][0x3b8] ;  /* 0x00007700ff2277ac */ /* 0x000ea20008000a00 */
[----:B------:R-:W-:-:S03]  /*1bc50*/  IMAD R89, R0, UR33, RZ ;  /* 0x0000002100597c24 */ /* 0x000fc6000f8e02ff */
        /* <DEDUP_REMOVED lines=18> */
.L_x_2252:
[----:B------:R-:W-:Y:S05]  /*1bd80*/  BSYNC.RECONVERGENT B2 ;  /* 0x0000000000027941 */ /* 0x000fea0003800200 */
.L_x_2251:
        /* <DEDUP_REMOVED lines=24> */
.L_x_2254:
[----:B------:R-:W-:Y:S05]  /*1bf10*/  BSYNC.RECONVERGENT B2 ;  /* 0x0000000000027941 */ /* 0x000fea0003800200 */
.L_x_2253:
        /* <DEDUP_REMOVED lines=24> */
.L_x_2256:
[----:B------:R-:W-:Y:S05]  /*1c0a0*/  BSYNC.RECONVERGENT B2 ;  /* 0x0000000000027941 */ /* 0x000fea0003800200 */
.L_x_2255:
        /* <DEDUP_REMOVED lines=25> */
.L_x_2258:
[----:B------:R-:W-:Y:S05]  /*1c240*/  BSYNC.RECONVERGENT B2 ;  /* 0x0000000000027941 */ /* 0x000fea0003800200 */
.L_x_2257:
        /* <DEDUP_REMOVED lines=25> */
.L_x_2260:
[----:B------:R-:W-:Y:S05]  /*1c3e0*/  BSYNC.RECONVERGENT B2 ;  /* 0x0000000000027941 */ /* 0x000fea0003800200 */
.L_x_2259:
[----:B------:R-:W-:Y:S04]  /*1c3f0*/  BSSY.RECONVERGENT B2, `(.L_x_2124) ;  /* 0x000001a000027945 */ /* 0x000fe80003800200 */
[----:B------:R-:W-:Y:S05]  /*1c400*/  @P1 BRA `(.L_x_2261) ;  /* 0x0000000000601947 */ /* 0x000fea0003800000 */
[----:B------:R-:W-:Y:S01]  /*1c410*/  IMAD.IADD R3, R3, 0x1, R0 ;  /* 0x0000000103037824 */ /* 0x000fe200078e0200 */
[----:B------:R-:W2:Y:S04]  /*1c420*/  LDCU.64 UR34, c[0x0][0x3b8] ;  /* 0x00007700ff2277ac */ /* 0x000ea80008000a00 */
        /* <DEDUP_REMOVED lines=14> */
[----:B------:R-:W-:-:S03]  /*1c510*/  IMAD R3, R0, UR33, RZ ;  /* 0x0000002100037c24 */ /* 0x000fc6000f8e02ff */
[----:B------:R-:W-:-:S04]  /*1c520*/  SHF.L.U32 R2, R2, 0x2, RZ ;  /* 0x0000000202027819 */ /* 0x000fc800000006ff */
[----:B------:R-:W-:Y:S02]  /*1c530*/  SHF.R.S32.HI R108, RZ, 0x1f, R2 ;  /* 0x0000001fff6c7819 */ /* 0x000fe40000011402 */
[----:B------:R-:W-:-:S04]  /*1c540*/  IADD3 R2, P2, PT, R3, R2, RZ ;  /* 0x0000000203027210 */ /* 0x000fc80007f5e0ff */
[----:B------:R-:W-:Y:S02]  /*1c550*/  LEA.HI.X.SX32 R3, R3, R108, 0x1, P2 ;  /* 0x0000006c03037211 */ /* 0x000fe400010f0eff */
[----:B--2---:R-:W-:-:S04]  /*1c560*/  LEA R108, P2, R2, UR34, 0x2 ;  /* 0x00000022026c7c11 */ /* 0x004fc8000f8410ff */
[----:B------:R-:W-:-:S06]  /*1c570*/  LEA.HI.X R109, R2, UR35, R3, 0x2, P2 ;  /* 0x00000023026d7c11 */ /* 0x000fcc00090f1403 */
[----:B------:R-:W5:Y:S03]  /*1c580*/  LDG.E.128 R108, desc[UR36][R108.64] ;  /* 0x000000246c6c7981 */ /* 0x000f66000c1e1d00 */
.L_x_2261:
[----:B------:R-:W-:Y:S05]  /*1c590*/  BSYNC.RECONVERGENT B2 ;  /* 0x0000000000027941 */ /* 0x000fea0003800200 */
.L_x_2124:
[----:B------:R-:W-:Y:S05]  /*1c5a0*/  BSYNC.RECONVERGENT B0 ;  /* 0x0000000000007941 */ /* 0x000fea0003800200 */
.L_x_2005:
[----:B------:R-:W-:Y:S04]  /*1c5b0*/  BSSY.RECONVERGENT B0, `(.L_x_2262) ;  /* 0x000022f000007945 */ /* 0x000fe80003800200 */
[----:B------:R-:W-:Y:S05]  /*1c5c0*/  @P1 BRA `(.L_x_2263) ;  /* 0x0000002000b41947 */ /* 0x000fea0003800000 */
[----:B01234-:R-:W2:Y:S01]  /*1c5d0*/  LDL R3, [R1+0x2c] ;  /* 0x00002c0001037983 */ /* 0x01fea20000100800 */
[----:B------:R-:W0:Y:S03]  /*1c5e0*/  LDCU.64 UR34, c[0x0][0x448] ;  /* 0x00008900ff2277ac */ /* 0x000e260008000a00 */
[----:B------:R-:W3:Y:S01]  /*1c5f0*/  LDL R2, [R1+0x28] ;  /* 0x0000280001027983 */ /* 0x000ee20000100800 */
[----:B------:R-:W1:Y:S03]  /*1c600*/  LDCU.64 UR44, c[0x0][0x438] ;  /* 0x00008700ff2c77ac */ /* 0x000e660008000a00 */
[----:B------:R-:W4:Y:S04]  /*1c610*/  LDL R248, [R1] ;  /* 0x0000000001f87983 */ /* 0x000f280000100800 */
[----:B------:R-:W4:Y:S04]  /*1c620*/  LDL R247, [R1+0x4] ;  /* 0x0000040001f77983 */ /* 0x000f280000100800 */
[----:B------:R-:W4:Y:S04]  /*1c630*/  LDL R252, [R1+0x18] ;  /* 0x0000180001fc7983 */ /* 0x000f280000100800 */
[----:B------:R-:W4:Y:S04]  /*1c640*/  LDL R251, [R1+0x740] ;  /* 0x0007400001fb7983 */ /* 0x000f280000100800 */
[----:B------:R-:W4:Y:S04]  /*1c650*/  LDL R250, [R1+0x1c] ;  /* 0x00001c0001fa7983 */ /* 0x000f280000100800 */
[----:B------:R-:W4:Y:S04]  /*1c660*/  LDL R249, [R1+0x744] ;  /* 0x0007440001f97983 */ /* 0x000f280000100800 */
[----:B-----5:R0:W-:Y:S04]  /*1c670*/  STL [R1+0x7f4], R195 ;  /* 0x0007f4c301007387 */ /* 0x0201e80000100800 */
        /* <DEDUP_REMOVED lines=13> */
[----:B------:R-:W-:Y:S04]  /*1c750*/  STL [R1+0x7d8], R214 ;  /* 0x0007d8d601007387 */ /* 0x000fe80000100800 */
[----:B------:R0:W-:Y:S04]  /*1c760*/  STL [R1+0x7d4], R211 ;  /* 0x0007d4d301007387 */ /* 0x0001e80000100800 */
[----:B0-----:R-:W4:Y:S04]  /*1c770*/  LDL R211, [R1+0x760] ;  /* 0x0007600001d37983 */ /* 0x001f280000100800 */
[----:B------:R-:W-:Y:S04]  /*1c780*/  STL [R1+0x7d0], R218 ;  /* 0x0007d0da01007387 */ /* 0x000fe80000100800 */
[----:B------:R0:W-:Y:S04]  /*1c790*/  STL [R1+0x7cc], R215 ;  /* 0x0007ccd701007387 */ /* 0x0001e80000100800 */
[----:B0-----:R-:W4:Y:S01]  /*1c7a0*/  LDL R215, [R1+0x45c] ;  /* 0x00045c0001d77983 */ /* 0x001f220000100800 */
[----:B------:R-:W-:Y:S01]  /*1c7b0*/  ISETP.NE.U32.AND P1, PT, RZ, UR34, PT ;  /* 0x00000022ff007c0c */ /* 0x000fe2000bf25070 */
[----:B------:R-:W0:Y:S01]  /*1c7c0*/  LDCU UR34, c[0x0][0x408] ;  /* 0x00008100ff2277ac */ /* 0x000e220008000800 */
[----:B-1----:R-:W-:-:S02]  /*1c7d0*/  ISETP.NE.U32.AND P2, PT, RZ, UR44, PT ;  /* 0x0000002cff007c0c */ /* 0x002fc4000bf45070 */
[----:B------:R-:W-:Y:S02]  /*1c7e0*/  ISETP.NE.AND.EX P1, PT, RZ, UR35, PT, P1 ;  /* 0x00000023ff007c0c */ /* 0x000fe4000bf25310 */
[----:B------:R-:W-:-:S11]  /*1c7f0*/  ISETP.NE.AND.EX P2, PT, RZ, UR45, PT, P2 ;  /* 0x0000002dff007c0c */ /* 0x000fd6000bf45320 */
[----:B------:R-:W1:Y:S01]  /*1c800*/  @P1 S2R R246, SR_CTAID.X ;  /* 0x0000000000f61919 */ /* 0x000e620000002500 */
[----:B------:R-:W1:Y:S01]  /*1c810*/  @P1 LDC.64 R244, c[0x0][0x448] ;  /* 0x00011200fff41b82 */ /* 0x000e620000000a00 */
[----:B------:R-:W-:Y:S04]  /*1c820*/  STL [R1+0x7c8], R222 ;  /* 0x0007c8de01007387 */ /* 0x000fe80000100800 */
[----:B------:R-:W-:Y:S04]  /*1c830*/  STL [R1+0x7c4], R219 ;  /* 0x0007c4db01007387 */ /* 0x000fe80000100800 */
[----:B------:R-:W-:Y:S04]  /*1c840*/  STL [R1+0x7c0], R226 ;  /* 0x0007c0e201007387 */ /* 0x000fe80000100800 */
[----:B------:R-:W-:Y:S04]  /*1c850*/  STL [R1+0x7bc], R223 ;  /* 0x0007bcdf01007387 */ /* 0x000fe80000100800 */
[----:B------:R-:W-:Y:S04]  /*1c860*/  STL [R1+0x7b8], R230 ;  /* 0x0007b8e601007387 */ /* 0x000fe80000100800 */
[----:B------:R-:W-:Y:S01]  /*1c870*/  STL [R1+0x7b4], R227 ;  /* 0x0007b4e301007387 */ /* 0x000fe20000100800 */
[----:B-1----:R-:W-:-:S03]  /*1c880*/  @P1 IMAD.WIDE.U32 R244, R246, 0x4, R244 ;  /* 0x00000004f6f41825 */ /* 0x002fc600078e00f4 */
[----:B------:R-:W-:Y:S04]  /*1c890*/  STL [R1+0x7b0], R234 ;  /* 0x0007b0ea01007387 */ /* 0x000fe80000100800 */
[----:B------:R-:W-:Y:S04]  /*1c8a0*/  STL [R1+0x7ac], R231 ;  /* 0x0007ace701007387 */ /* 0x000fe80000100800 */
[----:B------:R-:W-:Y:S04]  /*1c8b0*/  STL [R1+0x7a8], R238 ;  /* 0x0007a8ee01007387 */ /* 0x000fe80000100800 */
[----:B------:R-:W-:Y:S04]  /*1c8c0*/  STL [R1+0x7a4], R235 ;  /* 0x0007a4eb01007387 */ /* 0x000fe80000100800 */
[----:B------:R1:W-:Y:S04]  /*1c8d0*/  STL [R1+0x7a0], R242 ;  /* 0x0007a0f201007387 */ /* 0x0003e80000100800 */
[----:B------:R-:W-:Y:S04]  /*1c8e0*/  STL [R1+0x79c], R239 ;  /* 0x00079cef01007387 */ /* 0x000fe80000100800 */
[----:B------:R0:W-:Y:S04]  /*1c8f0*/  STL [R1+0x798], R243 ;  /* 0x000798f301007387 */ /* 0x0001e80000100800 */
[----:B------:R3:W-:Y:S04]  /*1c900*/  STL [R1+0x794], R0 ;  /* 0x0007940001007387 */ /* 0x0007e80000100800 */
[----:B------:R-:W4:Y:S04]  /*1c910*/  @P1 LDG.E R244, desc[UR36][R244.64] ;  /* 0x00000024f4f41981 */ /* 0x000f28000c1e1900 */
[----:B-1----:R-:W4:Y:S04]  /*1c920*/  LDL R242, [R1+0x710] ;  /* 0x0007100001f27983 */ /* 0x002f280000100800 */
[----:B0-----:R-:W4:Y:S04]  /*1c930*/  LDL R243, [R1+0x724] ;  /* 0x0007240001f37983 */ /* 0x001f280000100800 */
        /* <DEDUP_REMOVED lines=11> */
[----:B--2---:R-:W-:-:S03]  /*1c9f0*/  IMAD.MOV.U32 R214, RZ, RZ, R3 ;  /* 0x000000ffffd67224 */ /* 0x004fc600078e0003 */
[----:B------:R-:W2:Y:S01]  /*1ca00*/  LDL R219, [R1+0x6c4] ;  /* 0x0006c40001db7983 */ /* 0x000ea20000100800 */
[----:B---3--:R-:W-:-:S03]  /*1ca10*/  MOV R218, R2 ;  /* 0x0000000200da7202 */ /* 0x008fc60000000f00 */
[----:B------:R-:W3:Y:S01]  /*1ca20*/  LDL R0, [R1+0x664] ;  /* 0x0006640001007983 */ /* 0x000ee20000100800 */
[----:B------:R-:W4:Y:S02]  /*1ca30*/  @P2 LDC.64 R2, c[0x0][0x438] ;  /* 0x00010e00ff022b82 */ /* 0x000f240000000a00 */
[----:B----4-:R-:W-:Y:S02]  /*1ca40*/  @P2 IMAD.WIDE R2, R215, 0x4, R2 ;  /* 0x00000004d7022825 */ /* 0x010fe400078e0202 */
[----:B------:R-:W4:Y:S04]  /*1ca50*/  LDL R215, [R1+0x6b4] ;  /* 0x0006b40001d77983 */ /* 0x000f280000100800 */
[----:B------:R0:W3:Y:S02]  /*1ca60*/  @P2 LDG.E R246, desc[UR36][R2.64] ;  /* 0x0000002402f62981 */ /* 0x0000e4000c1e1900 */
[----:B0-----:R-:W-:Y:S01]  /*1ca70*/  FMUL.FTZ R2, R207, R214 ;  /* 0x000000d6cf027220 */ /* 0x001fe20000410000 */
[----:B------:R-:W-:Y:S01]  /*1ca80*/  FMUL.FTZ R3, R211, R218 ;  /* 0x000000dad3037220 */ /* 0x000fe20000410000 */
[----:B------:R-:W4:Y:S02]  /*1ca90*/  LDL R214, [R1+0x6a0] ;  /* 0x0006a00001d67983 */ /* 0x000f240000100800 */
[----:B------:R-:W-:-:S02]  /*1caa0*/  FFMA.FTZ R2, R199, R206, R2 ;  /* 0x000000cec7027223 */ /* 0x000fc40000010002 */
[----:B------:R-:W2:Y:S02]  /*1cab0*/  LDL R218, [R1+0x6b0] ;  /* 0x0006b00001da7983 */ /* 0x000ea40000100800 */
[----:B------:R-:W-:Y:S01]  /*1cac0*/  FFMA.FTZ R2, R195, R5, R2 ;  /* 0x00000005c3027223 */ /* 0x000fe20000010002 */
[----:B------:R-:W-:Y:S01]  /*1cad0*/  FFMA.FTZ R3, R203, R210, R3 ;  /* 0x000000d2cb037223 */ /* 0x000fe20000010003 */
[----:B------:R-:W3:Y:S02]  /*1cae0*/  LDL R211, [R1+0x6a4] ;  /* 0x0006a40001d37983 */ /* 0x000ee40000100800 */
[----:B------:R-:W-:Y:S02]  /*1caf0*/  FFMA.FTZ R2, R249, R250, R2 ;  /* 0x000000faf9027223 */ /* 0x000fe40000010002 */
[----:B------:R-:W4:Y:S04]  /*1cb00*/  LDL R250, [R1+0x730] ;  /* 0x0007300001fa7983 */ /* 0x000f280000100800 */
[----:B------:R-:W2:Y:S04]  /*1cb10*/  LDL R249, [R1+0x734] ;  /* 0x0007340001f97983 */ /* 0x000ea80000100800 */
[----:B------:R-:W3:Y:S01]  /*1cb20*/  LDL R210, [R1+0x690] ;  /* 0x0006900001d27983 */ /* 0x000ee20000100800 */
[----:B------:R-:W-:-:S03]  /*1cb30*/  FFMA.FTZ R3, R202, R4, R3 ;  /* 0x00000004ca037223 */ /* 0x000fc60000010003 */
        /* <DEDUP_REMOVED lines=8> */
[----:B------:R-:W3:Y:S01]  /*1cbc0*/  LDL R251, [R1+0x654] ;  /* 0x0006540001fb7983 */ /* 0x000ee20000100800 */
[----:B----4-:R-:W-:-:S03]  /*1cbd0*/  FFMA.FTZ R3, R250, R8, R3 ;  /* 0x00000008fa037223 */ /* 0x010fc60000010003 */
[----:B------:R-:W4:Y:S01]  /*1cbe0*/  LDL R250, [R1+0x640] ;  /* 0x0006400001fa7983 */ /* 0x000f220000100800 */
[----:B------:R-:W-:Y:S01]  /*1cbf0*/  FFMA.FTZ R3, R245, R12, R3 ;  /* 0x0000000cf5037223 */ /* 0x000fe20000010003 */
[----:B--2---:R-:W-:Y:S02]  /*1cc00*/  FFMA.FTZ R2, R249, R9, R2 ;  /* 0x00000009f9027223 */ /* 0x004fe40000010002 */
        /* <DEDUP_REMOVED lines=12> */
[----:B------:R-:W2:Y:S01]  /*1ccd0*/  LDL R238, [R1+0x600] ;  /* 0x0006000001ee7983 */ /* 0x000ea20000100800 */
[----:B------:R-:W-:-:S03]  /*1cce0*/  FFMA.FTZ R3, R230, R24, R3 ;  /* 0x00000018e6037223 */ /* 0x000fc60000010003 */
[----:B------:R-:W2:Y:S04]  /*1ccf0*/  LDL R239, [R1+0x614] ;  /* 0x0006140001ef7983 */ /* 0x000ea80000100800 */
        /* <DEDUP_REMOVED lines=36> */
[----:B------:R-:W3:Y:S01]  /*1cf40*/  LDL R199, [R1+0x574] ;  /* 0x0005740001c77983 */ /* 0x000ee20000100800 */
[----:B------:R-:W-:Y:S01]  /*1cf50*/  FFMA.FTZ R3, R252, R60, R3 ;  /* 0x0000003cfc037223 */ /* 0x000fe20000010003 */
[----:B------:R-:W-:-:S02]  /*1cf60*/  FFMA.FTZ R2, R0, R57, R2 ;  /* 0x0000003900027223 */ /* 0x000fc40000010002 */
[----:B------:R-:W3:Y:S02]  /*1cf70*/  LDL R0, [R1+0x564] ;  /* 0x0005640001007983 */ /* 0x000ee40000100800 */
[----:B------:R-:W-:Y:S02]  /*1cf80*/  FFMA.FTZ R2, R251, R61, R2 ;  /* 0x0000003dfb027223 */ /* 0x000fe40000010002 */
        /* <DEDUP_REMOVED lines=48> */
[----:B------:R-:W4:Y:S01]  /*1d290*/  LDL R206, [R1+0x544] ;  /* 0x0005440001ce7983 */ /* 0x000f220000100800 */
[----:B------:R-:W-:-:S03]  /*1d2a0*/  FFMA.FTZ R2, R207, R109, R2 ;  /* 0x0000006dcf027223 */ /* 0x000fc60000010002 */
[----:B------:R-:W3:Y:S01]  /*1d2b0*/  LDL R210, [R1+0x474] ;  /* 0x0004740001d27983 */ /* 0x000ee20000100800 */
[----:B------:R-:W-:-:S03]  /*1d2c0*/  FFMA.FTZ R3, R202, R116, R3 ;  /* 0x00000074ca037223 */ /* 0x000fc60000010003 */
[----:B------:R-:W2:Y:S01]  /*1d2d0*/  LDL R202, [R1+0x554] ;  /* 0x0005540001ca7983 */ /* 0x000ea20000100800 */
[----:B------:R-:W-:-:S03]  /*1d2e0*/  FFMA.FTZ R2, R203, R113, R2 ;  /* 0x00000071cb027223 */ /* 0x000fc60000010002 */
[----:B------:R-:W3:Y:S01]  /*1d2f0*/  LDL R203, [R1+0x530] ;  /* 0x0005300001cb7983 */ /* 0x000ee20000100800 */
[----:B------:R-:W-:-:S03]  /*1d300*/  FFMA.FTZ R3, R195, R120, R3 ;  /* 0x00000078c3037223 */ /* 0x000fc60000010003 */
[----:B------:R-:W4:Y:S01]  /*1d310*/  LDL R195, [R1+0x550] ;  /* 0x0005500001c37983 */ /* 0x000f220000100800 */
[----:B------:R-:W-:-:S03]  /*1d320*/  FFMA.FTZ R2, R199, R117, R2 ;  /* 0x00000075c7027223 */ /* 0x000fc60000010002 */
[----:B------:R-:W3:Y:S01]  /*1d330*/  LDL R199, [R1+0x540] ;  /* 0x0005400001c77983 */ /* 0x000ee20000100800 */
[----:B------:R-:W-:-:S03]  /*1d340*/  FFMA.FTZ R2, R0, R121, R2 ;  /* 0x0000007900027223 */ /* 0x000fc60000010002 */
[----:B------:R-:W3:Y:S04]  /*1d350*/  LDL R207, [R1+0x780] ;  /* 0x0007800001cf7983 */ /* 0x000ee80000100800 */
[----:B------:R-:W3:Y:S01]  /*1d360*/  LDL R0, [R1+0x784] ;  /* 0x0007840001007983 */ /* 0x000ee20000100800 */
[----:B--2---:R-:W-:Y:S01]  /*1d370*/  FFMA.FTZ R2, R202, R125, R2 ;  /* 0x0000007dca027223 */ /* 0x004fe20000010002 */
[----:B----4-:R-:W-:-:S03]  /*1d380*/  FFMA.FTZ R3, R195, R124, R3 ;  /* 0x0000007cc3037223 */ /* 0x010fc60000010003 */
[----:B------:R-:W-:Y:S01]  /*1d390*/  FFMA.FTZ R2, R206, R129, R2 ;  /* 0x00000081ce027223 */ /* 0x000fe20000010002 */
[----:B------:R-:W2:Y:S01]  /*1d3a0*/  LDL.LU R195, [R1+0x7f4] ;  /* 0x0007f40001c37983 */ /* 0x000ea20000300800 */
[----:B---3--:R-:W-:Y:S02]  /*1d3b0*/  FFMA.FTZ R3, R199, R128, R3 ;  /* 0x00000080c7037223 */ /* 0x008fe40000010003 */
[----:B------:R-:W-:Y:S01]  /*1d3c0*/  FFMA.FTZ R2, R252, R133, R2 ;  /* 0x00000085fc027223 */ /* 0x000fe20000010002 */
[----:B------:R-:W3:Y:S01]  /*1d3d0*/  LDL.LU R202, [R1+0x7f0] ;  /* 0x0007f00001ca7983 */ /* 0x000ee20000300800 */
[----:B------:R-:W-:Y:S02]  /*1d3e0*/  FFMA.FTZ R3, R203, R132, R3 ;  /* 0x00000084cb037223 */ /* 0x000fe40000010003 */
[----:B------:R-:W-:Y:S01]  /*1d3f0*/  FFMA.FTZ R2, R250, R137, R2 ;  /* 0x00000089fa027223 */ /* 0x000fe20000010002 */
[----:B------:R-:W4:Y:S01]  /*1d400*/  LDL.LU R199, [R1+0x7ec] ;  /* 0x0007ec0001c77983 */ /* 0x000f220000300800 */
[----:B------:R-:W-:-:S02]  /*1d410*/  FFMA.FTZ R3, R251, R136, R3 ;  /* 0x00000088fb037223 */ /* 0x000fc40000010003 */
[----:B------:R-:W-:Y:S01]  /*1d420*/  FFMA.FTZ R2, R248, R141, R2 ;  /* 0x0000008df8027223 */ /* 0x000fe20000010002 */
[----:B------:R-:W3:Y:S01]  /*1d430*/  LDL.LU R206, [R1+0x7e8] ;  /* 0x0007e80001ce7983 */ /* 0x000ee20000300800 */
[----:B------:R-:W-:Y:S02]  /*1d440*/  FFMA.FTZ R3, R249, R140, R3 ;  /* 0x0000008cf9037223 */ /* 0x000fe40000010003 */
[----:B------:R-:W-:Y:S01]  /*1d450*/  FFMA.FTZ R2, R245, R145, R2 ;  /* 0x00000091f5027223 */ /* 0x000fe20000010002 */
[----:B------:R-:W3:Y:S01]  /*1d460*/  LDL.LU R203, [R1+0x7e4] ;  /* 0x0007e40001cb7983 */ /* 0x000ee20000300800 */
        /* <DEDUP_REMOVED lines=12> */
[----:B------:R-:W-:Y:S02]  /*1d530*/  FFMA.FTZ R2, R222, R169, R2 ;  /* 0x000000a9de027223 */ /* 0x000fe40000010002 */
[----:B------:R-:W2:Y:S01]  /*1d540*/  LDL.LU R222, [R1+0x10] ;  /* 0x0000100001de7983 */ /* 0x000ea20000300800 */
[----:B------:R-:W-:Y:S01]  /*1d550*/  FFMA.FTZ R3, R219, R172, R3 ;  /* 0x000000acdb037223 */ /* 0x000fe20000010003 */
[----:B------:R-:W-:Y:S01]  /*1d560*/  FFMA.FTZ R2, R218, R173, R2 ;  /* 0x000000adda027223 */ /* 0x000fe20000010002 */
[----:B------:R-:W0:Y:S01]  /*1d570*/  LDC R219, c[0x0][0x430] ;  /* 0x00010c00ffdb7b82 */ /* 0x000e220000000800 */
[----:B------:R-:W4:Y:S01]  /*1d580*/  LDL R218, [R1+0x30] ;  /* 0x0000300001da7983 */ /* 0x000f220000100800 */
[----:B------:R-:W-:-:S03]  /*1d590*/  FFMA.FTZ R3, R215, R176, R3 ;  /* 0x000000b0d7037223 */ /* 0x000fc60000010003 */
[----:B------:R-:W4:Y:S01]  /*1d5a0*/  LDL R215, [R1+0x768] ;  /* 0x0007680001d77983 */ /* 0x000f220000100800 */
[----:B------:R-:W-:Y:S01]  /*1d5b0*/  FFMA.FTZ R2, R214, R177, R2 ;  /* 0x000000b1d6027223 */ /* 0x000fe20000010002 */
[----:B------:R-:W-:Y:S02]  /*1d5c0*/  FFMA.FTZ R3, R211, R180, R3 ;  /* 0x000000b4d3037223 */ /* 0x000fe40000010003 */
[----:B------:R-:W3:Y:S04]  /*1d5d0*/  LDL R214, [R1+0x40] ;  /* 0x0000400001d67983 */ /* 0x000ee80000100800 */
[----:B------:R-:W3:Y:S01]  /*1d5e0*/  LDL R211, [R1+0x778] ;  /* 0x0007780001d37983 */ /* 0x000ee20000100800 */
[----:B------:R-:W-:Y:S01]  /*1d5f0*/  FFMA.FTZ R2, R210, R181, R2 ;  /* 0x000000b5d2027223 */ /* 0x000fe20000010002 */
[----:B------:R-:W-:-:S02]  /*1d600*/  FFMA.FTZ R3, R207, R184, R3 ;  /* 0x000000b8cf037223 */ /* 0x000fc40000010003 */
[----:B------:R-:W2:Y:S01]  /*1d610*/  LDL R252, [R1+0x34] ;  /* 0x0000340001fc7983 */ /* 0x000ea20000100800 */
[----:B------:R-:W-:Y:S01]  /*1d620*/  FFMA.FTZ R2, R0, R185, R2 ;  /* 0x000000b900027223 */ /* 0x000fe20000010002 */
[----:B------:R-:W-:Y:S02]  /*1d630*/  FFMA.FTZ R3, R188, UR72, R3 ;  /* 0x00000048bc037c23 */ /* 0x000fe40008010003 */
[----:B------:R-:W2:Y:S01]  /*1d640*/  LDL R210, [R1+0x76c] ;  /* 0x00076c0001d27983 */ /* 0x000ea20000100800 */
[----:B------:R-:W-:Y:S01]  /*1d650*/  FFMA.FTZ R2, R189, UR71, R2 ;  /* 0x00000047bd027c23 */ /* 0x000fe20008010002 */
[----:B------:R-:W-:Y:S02]  /*1d660*/  FFMA.FTZ R3, R192, UR68, R3 ;  /* 0x00000044c0037c23 */ /* 0x000fe40008010003 */
[----:B------:R-:W2:Y:S01]  /*1d670*/  LDL R251, [R1+0x44] ;  /* 0x0000440001fb7983 */ /* 0x000ea20000100800 */
[----:B------:R-:W-:Y:S01]  /*1d680*/  FFMA.FTZ R2, R193, UR67, R2 ;  /* 0x00000043c1027c23 */ /* 0x000fe20008010002 */
[----:B------:R-:W-:-:S02]  /*1d690*/  FFMA.FTZ R3, R196, UR64, R3 ;  /* 0x00000040c4037c23 */ /* 0x000fc40008010003 */
[----:B------:R-:W2:Y:S01]  /*1d6a0*/  LDL R0, [R1+0x77c] ;  /* 0x00077c0001007983 */ /* 0x000ea20000100800 */
[----:B------:R-:W-:Y:S01]  /*1d6b0*/  FFMA.FTZ R2, R197, UR63, R2 ;  /* 0x0000003fc5027c23 */ /* 0x000fe20008010002 */
        /* <DEDUP_REMOVED lines=32> */
[----:B------:R-:W-:-:S03]  /*1d8c0*/  FFMA.FTZ R2, R241, UR31, R2 ;  /* 0x0000001ff1027c23 */ /* 0x000fc60008010002 */
[----:B------:R-:W2:Y:S01]  /*1d8d0*/  LDL R226, [R1+0x70c] ;  /* 0x00070c0001e27983 */ /* 0x000ea20000100800 */
[----:B------:R-:W-:-:S03]  /*1d8e0*/  FADD.FTZ R245, R3, R2 ;  /* 0x0000000203f57221 */ /* 0x000fc60000010000 */
[----:B------:R-:W2:Y:S04]  /*1d8f0*/  LDL R227, [R1+0x6f8] ;  /* 0x0006f80001e37983 */ /* 0x000ea80000100800 */
[----:B------:R-:W2:Y:S04]  /*1d900*/  LDL R223, [R1+0x6e8] ;  /* 0x0006e80001df7983 */ /* 0x000ea80000100800 */
[----:B------:R-:W2:Y:S04]  /*1d910*/  LDL R243, [R1+0x638] ;  /* 0x0006380001f37983 */ /* 0x000ea80000100800 */
[----:B------:R-:W2:Y:S01]  /*1d920*/  LDL R242, [R1+0x64c] ;  /* 0x00064c0001f27983 */ /* 0x000ea20000100800 */
[----:B----4-:R-:W-:Y:S01]  /*1d930*/  FMUL.FTZ R3, R215, R218 ;  /* 0x000000dad7037220 */ /* 0x010fe20000410000 */
[----:B0-----:R-:W-:-:S02]  /*1d940*/  VIADD R219, R219, UR34 ;  /* 0x00000022dbdb7c36 */ /* 0x001fc40008000000 */
[----:B------:R-:W4:Y:S01]  /*1d950*/  LDL R218, [R1+0x6ec] ;  /* 0x0006ec0001da7983 */ /* 0x000f220000100800 */
[----:B------:R-:W0:Y:S03]  /*1d960*/  LDCU UR34, c[0x0][0x410] ;  /* 0x00008200ff2277ac */ /* 0x000e260008000800 */
[----:B------:R-:W4:Y:S01]  /*1d970*/  LDL R215, [R1+0x6c8] ;  /* 0x0006c80001d77983 */ /* 0x000f220000100800 */
[----:B---3--:R-:W-:-:S03]  /*1d980*/  FFMA.FTZ R3, R211, R214, R3 ;  /* 0x000000d6d3037223 */ /* 0x008fc60000010003 */
[----:B------:R-:W3:Y:S01]  /*1d990*/  LDL R214, [R1+0x748] ;  /* 0x0007480001d67983 */ /* 0x000ee20000100800 */
[----:B--2---:R-:W-:Y:S01]  /*1d9a0*/  FMUL.FTZ R2, R210, R252 ;  /* 0x000000fcd2027220 */ /* 0x004fe20000410000 */
[----:B------:R-:W-:Y:S02]  /*1d9b0*/  @P1 ISETP.GE.AND P4, PT, R222, R219, PT ;  /* 0x000000dbde00120c */ /* 0x000fe40003f86270 */
[----:B------:R-:W2:Y:S04]  /*1d9c0*/  LDL R210, [R1+0x75c] ;  /* 0x00075c0001d27983 */ /* 0x000ea80000100800 */
        /* <DEDUP_REMOVED lines=9> */
[----:B---3--:R-:W-:-:S03]  /*1da60*/  FFMA.FTZ R3, R214, R250, R3 ;  /* 0x000000fad6037223 */ /* 0x008fc60000010003 */
[----:B------:R-:W3:Y:S04]  /*1da70*/  LDL R214, [R1+0x6dc] ;  /* 0x0006dc0001d67983 */ /* 0x000ee80000100800 */
[----:B------:R-:W3:Y:S01]  /*1da80*/  LDL R250, [R1+0x658] ;  /* 0x0006580001fa7983 */ /* 0x000ee20000100800 */
[----:B--2---:R-:W-:-:S03]  /*1da90*/  FFMA.FTZ R2, R210, R7, R2 ;  /* 0x00000007d2027223 */ /* 0x004fc60000010002 */
[----:B------:R-:W2:Y:S01]  /*1daa0*/  LDL R210, [R1+0x6a8] ;  /* 0x0006a80001d27983 */ /* 0x000ea20000100800 */
[----:B----4-:R-:W-:-:S03]  /*1dab0*/  FFMA.FTZ R2, R0, R249, R2 ;  /* 0x000000f900027223 */ /* 0x010fc60000010002 */
[----:B------:R-:W4:Y:S01]  /*1dac0*/  LDL R0, [R1+0x6cc] ;  /* 0x0006cc0001007983 */ /* 0x000f220000100800 */
[----:B------:R-:W-:-:S03]  /*1dad0*/  FFMA.FTZ R3, R207, R10, R3 ;  /* 0x0000000acf037223 */ /* 0x000fc60000010003 */
[----:B------:R-:W4:Y:S01]  /*1dae0*/  LDL R207, [R1+0x6bc] ;  /* 0x0006bc0001cf7983 */ /* 0x000f220000100800 */
[----:B------:R-:W-:Y:S01]  /*1daf0*/  FFMA.FTZ R2, R238, R11, R2 ;  /* 0x0000000bee027223 */ /* 0x000fe20000010002 */
[----:B------:R-:W-:Y:S02]  /*1db00*/  FFMA.FTZ R3, R239, R14, R3 ;  /* 0x0000000eef037223 */ /* 0x000fe40000010003 */
[----:B------:R-:W4:Y:S01]  /*1db10*/  LDL R249, [R1+0x66c] ;  /* 0x00066c0001f97983 */ /* 0x000f220000100800 */
[----:B------:R-:W-:Y:S01]  /*1db20*/  FFMA.FTZ R2, R234, R15, R2 ;  /* 0x0000000fea027223 */ /* 0x000fe20000010002 */
[----:B------:R-:W-:Y:S02]  /*1db30*/  FFMA.FTZ R3, R235, R18, R3 ;  /* 0x00000012eb037223 */ /* 0x000fe40000010003 */
[----:B------:R-:W4:Y:S01]  /*1db40*/  LDL R239, [R1+0x628] ;  /* 0x0006280001ef7983 */ /* 0x000f220000100800 */
[----:B------:R-:W-:Y:S01]  /*1db50*/  FFMA.FTZ R2, R230, R19, R2 ;  /* 0x00000013e6027223 */ /* 0x000fe20000010002 */
[----:B------:R-:W-:-:S02]  /*1db60*/  FFMA.FTZ R3, R231, R248, R3 ;  /* 0x000000f8e7037223 */ /* 0x000fc40000010003 */
[----:B------:R-:W4:Y:S01]  /*1db70*/  LDL R248, [R1+0x648] ;  /* 0x0006480001f87983 */ /* 0x000f220000100800 */
[----:B------:R-:W-:Y:S01]  /*1db80*/  FFMA.FTZ R2, R226, R247, R2 ;  /* 0x000000f7e2027223 */ /* 0x000fe20000010002 */
[----:B------:R-:W-:Y:S02]  /*1db90*/  FFMA.FTZ R3, R227, R22, R3 ;  /* 0x00000016e3037223 */ /* 0x000fe40000010003 */
[----:B------:R-:W4:Y:S01]  /*1dba0*/  LDL R247, [R1+0x65c] ;  /* 0x00065c0001f77983 */ /* 0x000f220000100800 */
        /* <DEDUP_REMOVED lines=19> */
[----:B---3--:R-:W-:-:S03]  /*1dce0*/  FFMA.FTZ R2, R214, R31, R2 ;  /* 0x0000001fd6027223 */ /* 0x008fc60000010002 */
[----:B------:R-:W3:Y:S01]  /*1dcf0*/  LDL R214, [R1+0x688] ;  /* 0x0006880001d67983 */ /* 0x000ee20000100800 */
[----:B--2---:R-:W-:-:S03]  /*1dd00*/  FFMA.FTZ R3, R210, R42, R3 ;  /* 0x0000002ad2037223 */ /* 0x004fc60000010003 */
        /* <DEDUP_REMOVED lines=11> */
[----:B---3--:R-:W-:-:S03]  /*1ddc0*/  FFMA.FTZ R3, R214, R50, R3 ;  /* 0x00000032d6037223 */ /* 0x008fc60000010003 */
[----:B------:R-:W3:Y:S01]  /*1ddd0*/  LDL R214, [R1+0x5b8] ;  /* 0x0005b80001d67983 */ /* 0x000ee20000100800 */
[----:B--2---:R-:W-:-:S03]  /*1dde0*/  FFMA.FTZ R3, R210, R54, R3 ;  /* 0x00000036d2037223 */ /* 0x004fc60000010003 */
[----:B------:R-:W2:Y:S01]  /*1ddf0*/  LDL.LU R210, [R1+0x7e0] ;  /* 0x0007e00001d27983 */ /* 0x000ea20000300800 */
[----:B------:R-:W-:-:S04]  /*1de00*/  FFMA.FTZ R3, R252, R58, R3 ;  /* 0x0000003afc037223 */ /* 0x000fc80000010003 */
[----:B------:R-:W-:Y:S01]  /*1de10*/  FFMA.FTZ R3, R250, R62, R3 ;  /* 0x0000003efa037223 */ /* 0x000fe20000010003 */
[----:B----4-:R-:W-:-:S03]  /*1de20*/  FFMA.FTZ R2, R207, R51, R2 ;  /* 0x00000033cf027223 */ /* 0x010fc60000010002 */
[----:B------:R-:W-:Y:S01]  /*1de30*/  FFMA.FTZ R3, R248, R66, R3 ;  /* 0x00000042f8037223 */ /* 0x000fe20000010003 */
[----:B------:R-:W4:Y:S01]  /*1de40*/  LDL.LU R207, [R1+0x7dc] ;  /* 0x0007dc0001cf7983 */ /* 0x000f220000300800 */
[----:B------:R-:W-:Y:S02]  /*1de50*/  FFMA.FTZ R2, R251, R55, R2 ;  /* 0x00000037fb027223 */ /* 0x000fe40000010002 */
[----:B------:R-:W-:Y:S01]  /*1de60*/  FFMA.FTZ R3, R243, R70, R3 ;  /* 0x00000046f3037223 */ /* 0x000fe20000010003 */
[----:B------:R-:W2:Y:S01]  /*1de70*/  LDL R251, [R1+0x568] ;  /* 0x0005680001fb7983 */ /* 0x000ea20000100800 */
[----:B------:R-:W-:Y:S02]  /*1de80*/  FFMA.FTZ R2, R249, R59, R2 ;  /* 0x0000003bf9027223 */ /* 0x000fe40000010002 */
[----:B------:R-:W-:Y:S01]  /*1de90*/  FFMA.FTZ R3, R239, R74, R3 ;  /* 0x0000004aef037223 */ /* 0x000fe20000010003 */
[----:B------:R-:W4:Y:S01]  /*1dea0*/  LDL R252, [R1+0x58c] ;  /* 0x00058c0001fc7983 */ /* 0x000f220000100800 */
        /* <DEDUP_REMOVED lines=18> */
[----:B------:R-:W-:-:S03]  /*1dfd0*/  FFMA.FTZ R2, R0, R87, R2 ;  /* 0x0000005700027223 */ /* 0x000fc60000010002 */
[----:B------:R-:W2:Y:S01]  /*1dfe0*/  LDL R218, [R1+0x598] ;  /* 0x0005980001da7983 */ /* 0x000ea20000100800 */
[----:B------:R-:W-:-:S03]  /*1dff0*/  FFMA.FTZ R2, R219, R91, R2 ;  /* 0x0000005bdb027223 */ /* 0x000fc60000010002 */
[----:B------:R-:W2:Y:S01]  /*1e000*/  LDL R226, [R1+0x578] ;  /* 0x0005780001e27983 */ /* 0x000ea20000100800 */
[----:B------:R-:W-:-:S03]  /*1e010*/  FFMA.FTZ R2, R215, R95, R2 ;  /* 0x0000005fd7027223 */ /* 0x000fc60000010002 */
[----:B------:R-:W4:Y:S01]  /*1e020*/  LDL R215, [R1+0x5ac] ;  /* 0x0005ac0001d77983 */ /* 0x000f220000100800 */
[----:B------:R-:W-:-:S03]  /*1e030*/  FFMA.FTZ R2, R211, R99, R2 ;  /* 0x00000063d3027223 */ /* 0x000fc60000010002 */
[----:B------:R-:W2:Y:S04]  /*1e040*/  LDL R211, [R1+0x5bc] ;  /* 0x0005bc0001d37983 */ /* 0x000ea80000100800 */
        /* <DEDUP_REMOVED lines=13> */
[----:B--2---:R-:W-:-:S04]  /*1e120*/  FFMA.FTZ R2, R211, R103, R2 ;  /* 0x00000067d3027223 */ /* 0x004fc80000010002 */
        /* <DEDUP_REMOVED lines=11> */
[----:B---3--:R-:W-:Y:S02]  /*1e1e0*/  FFMA.FTZ R3, R214, R106, R3 ;  /* 0x0000006ad6037223 */ /* 0x008fe40000010003 */
[----:B------:R-:W2:Y:S02]  /*1e1f0*/  LDL.LU R214, [R1+0x7d8] ;  /* 0x0007d80001d67983 */ /* 0x000ea40000300800 */
[----:B------:R-:W-:Y:S02]  /*1e200*/  FFMA.FTZ R3, R218, R110, R3 ;  /* 0x0000006eda037223 */ /* 0x000fe40000010003 */
[----:B------:R-:W3:Y:S02]  /*1e210*/  LDL.LU R211, [R1+0x7d4] ;  /* 0x0007d40001d37983 */ /* 0x000ee40000300800 */
[----:B------:R-:W-:Y:S02]  /*1e220*/  FFMA.FTZ R3, R222, R114, R3 ;  /* 0x00000072de037223 */ /* 0x000fe40000010003 */
[----:B------:R-:W4:Y:S02]  /*1e230*/  LDL.LU R218, [R1+0x7d0] ;  /* 0x0007d00001da7983 */ /* 0x000f240000300800 */
[----:B------:R-:W-:-:S02]  /*1e240*/  FFMA.FTZ R3, R226, R118, R3 ;  /* 0x00000076e2037223 */ /* 0x000fc40000010003 */
[----:B------:R-:W4:Y:S02]  /*1e250*/  LDL.LU R215, [R1+0x7cc] ;  /* 0x0007cc0001d77983 */ /* 0x000f240000300800 */
[----:B------:R-:W-:Y:S02]  /*1e260*/  FFMA.FTZ R3, R251, R122, R3 ;  /* 0x0000007afb037223 */ /* 0x000fe40000010003 */
[----:B------:R-:W4:Y:S02]  /*1e270*/  LDL.LU R222, [R1+0x7c8] ;  /* 0x0007c80001de7983 */ /* 0x000f240000300800 */
[----:B------:R-:W-:Y:S02]  /*1e280*/  FFMA.FTZ R3, R249, R126, R3 ;  /* 0x0000007ef9037223 */ /* 0x000fe40000010003 */
[----:B------:R-:W4:Y:S02]  /*1e290*/  LDL.LU R219, [R1+0x7c4] ;  /* 0x0007c40001db7983 */ /* 0x000f240000300800 */
[----:B------:R-:W-:-:S02]  /*1e2a0*/  FFMA.FTZ R3, R247, R130, R3 ;  /* 0x00000082f7037223 */ /* 0x000fc40000010003 */
[----:B------:R-:W4:Y:S02]  /*1e2b0*/  LDL.LU R226, [R1+0x7c0] ;  /* 0x0007c00001e27983 */ /* 0x000f240000300800 */
[----:B------:R-:W-:Y:S02]  /*1e2c0*/  FFMA.FTZ R3, R242, R134, R3 ;  /* 0x00000086f2037223 */ /* 0x000fe40000010003 */
[----:B------:R-:W2:Y:S02]  /*1e2d0*/  LDL R227, [R1+0x4d8] ;  /* 0x0004d80001e37983 */ /* 0x000ea40000100800 */
[----:B------:R-:W-:Y:S02]  /*1e2e0*/  FFMA.FTZ R3, R238, R138, R3 ;  /* 0x0000008aee037223 */ /* 0x000fe40000010003 */
[----:B------:R-:W3:Y:S02]  /*1e2f0*/  LDL R231, [R1+0x4c8] ;  /* 0x0004c80001e77983 */ /* 0x000ee40000100800 */
[----:B------:R-:W-:-:S02]  /*1e300*/  FFMA.FTZ R3, R234, R142, R3 ;  /* 0x0000008eea037223 */ /* 0x000fc40000010003 */
[----:B------:R-:W4:Y:S02]  /*1e310*/  LDL R234, [R1+0x4ec] ;  /* 0x0004ec0001ea7983 */ /* 0x000f240000100800 */
[----:B------:R-:W-:Y:S02]  /*1e320*/  FFMA.FTZ R3, R230, R146, R3 ;  /* 0x00000092e6037223 */ /* 0x000fe40000010003 */
[----:B------:R-:W2:Y:S02]  /*1e330*/  LDL R230, [R1+0x4fc] ;  /* 0x0004fc0001e67983 */ /* 0x000ea40000100800 */
[----:B------:R-:W-:Y:S02]  /*1e340*/  FFMA.FTZ R3, R223, R150, R3 ;  /* 0x00000096df037223 */ /* 0x000fe40000010003 */
        /* <DEDUP_REMOVED lines=13> */
[----:B--2---:R-:W-:Y:S01]  /*1e420*/  FFMA.FTZ R2, R230, R151, R2 ;  /* 0x00000097e6027223 */ /* 0x004fe20000010002 */
[----:B---3--:R-:W-:-:S02]  /*1e430*/  FFMA.FTZ R3, R223, R154, R3 ;  /* 0x0000009adf037223 */ /* 0x008fc40000010003 */
[----:B------:R-:W2:Y:S02]  /*1e440*/  LDL.LU R223, [R1+0x7bc] ;  /* 0x0007bc0001df7983 */ /* 0x000ea40000300800 */
[----:B------:R-:W-:Y:S02]  /*1e450*/  FFMA.FTZ R3, R227, R158, R3 ;  /* 0x0000009ee3037223 */ /* 0x000fe40000010003 */
[----:B------:R-:W3:Y:S01]  /*1e460*/  LDL.LU R230, [R1+0x7b8] ;  /* 0x0007b80001e67983 */ /* 0x000ee20000300800 */
[----:B----4-:R-:W-:-:S03]  /*1e470*/  FFMA.FTZ R2, R234, R155, R2 ;  /* 0x0000009bea027223 */ /* 0x010fc60000010002 */
        /* <DEDUP_REMOVED lines=15> */
[----:B------:R-:W-:Y:S01]  /*1e570*/  FFMA.FTZ R3, R251, R178, R3 ;  /* 0x000000b2fb037223 */ /* 0x000fe20000010003 */
[----:B------:R-:W-:Y:S02]  /*1e580*/  FFMA.FTZ R2, R252, R171, R2 ;  /* 0x000000abfc027223 */ /* 0x000fe40000010002 */
[----:B------:R1:W5:Y:S01]  /*1e590*/  LDL.LU R0, [R1+0x794] ;  /* 0x0007940001007983 */ /* 0x0003620000300800 */
[----:B------:R-:W-:-:S03]  /*1e5a0*/  FFMA.FTZ R3, R249, R182, R3 ;  /* 0x000000b6f9037223 */ /* 0x000fc60000010003 */
[----:B------:R-:W4:Y:S01]  /*1e5b0*/  LDL R249, [R1+0x450] ;  /* 0x0004500001f97983 */ /* 0x000f220000100800 */
[----:B------:R-:W-:-:S04]  /*1e5c0*/  FFMA.FTZ R2, R250, R175, R2 ;  /* 0x000000affa027223 */ /* 0x000fc80000010002 */
[----:B------:R-:W-:Y:S02]  /*1e5d0*/  FFMA.FTZ R2, R248, R179, R2 ;  /* 0x000000b3f8027223 */ /* 0x000fe40000010002 */
[----:B------:R-:W4:Y:S02]  /*1e5e0*/  LDL R248, [R1+0x460] ;  /* 0x0004600001f87983 */ /* 0x000f240000100800 */
[----:B------:R-:W-:Y:S02]  /*1e5f0*/  FFMA.FTZ R2, R247, R183, R2 ;  /* 0x000000b7f7027223 */ /* 0x000fe40000010002 */
[----:B------:R-:W4:Y:S01]  /*1e600*/  LDL R247, [R1+0x464] ;  /* 0x0004640001f77983 */ /* 0x000f220000100800 */
[----:B------:R-:W-:Y:S01]  /*1e610*/  FFMA.FTZ R3, R186, UR74, R3 ;  /* 0x0000004aba037c23 */ /* 0x000fe20008010003 */
[----:B------:R-:W-:-:S03]  /*1e620*/  FFMA.FTZ R2, R187, UR73, R2 ;  /* 0x00000049bb027c23 */ /* 0x000fc60008010002 */
        /* <DEDUP_REMOVED lines=16> */
[----:B------:R-:W-:-:S04]  /*1e730*/  FFMA.FTZ R3, R222, UR10, R3 ;  /* 0x0000000ade037c23 */ /* 0x000fc80008010003 */
[----:B------:R-:W-:Y:S01]  /*1e740*/  FFMA.FTZ R3, R226, UR14, R3 ;  /* 0x0000000ee2037c23 */ /* 0x000fe20008010003 */
[----:B--2---:R-:W-:-:S03]  /*1e750*/  FFMA.FTZ R2, R223, UR9, R2 ;  /* 0x00000009df027c23 */ /* 0x004fc60008010002 */
[----:B---3--:R-:W-:Y:S01]  /*1e760*/  FFMA.FTZ R3, R230, UR18, R3 ;  /* 0x00000012e6037c23 */ /* 0x008fe20008010003 */
[----:B----4-:R-:W-:-:S03]  /*1e770*/  FFMA.FTZ R2, R227, UR13, R2 ;  /* 0x0000000de3027c23 */ /* 0x010fc60008010002 */
[----:B------:R-:W-:Y:S01]  /*1e780*/  FFMA.FTZ R3, R234, UR22, R3 ;  /* 0x00000016ea037c23 */ /* 0x000fe20008010003 */
[----:B------:R-:W-:-:S03]  /*1e790*/  FFMA.FTZ R2, R231, UR17, R2 ;  /* 0x00000011e7027c23 */ /* 0x000fc60008010002 */
[----:B------:R-:W-:Y:S01]  /*1e7a0*/  FFMA.FTZ R3, R238, UR26, R3 ;  /* 0x0000001aee037c23 */ /* 0x000fe20008010003 */
[----:B------:R-:W-:-:S03]  /*1e7b0*/  FFMA.FTZ R2, R235, UR21, R2 ;  /* 0x00000015eb027c23 */ /* 0x000fc60008010002 */
[----:B------:R-:W-:Y:S01]  /*1e7c0*/  FFMA.FTZ R3, R242, UR30, R3 ;  /* 0x0000001ef2037c23 */ /* 0x000fe20008010003 */
[----:B------:R-:W-:-:S03]  /*1e7d0*/  FFMA.FTZ R2, R239, UR25, R2 ;  /* 0x00000019ef027c23 */ /* 0x000fc60008010002 */
[----:B------:R-:W-:Y:S01]  /*1e7e0*/  FADD.FTZ R3, R3, R245 ;  /* 0x000000f503037221 */ /* 0x000fe20000010000 */
[----:B------:R-:W-:-:S04]  /*1e7f0*/  FFMA.FTZ R2, R243, UR29, R2 ;  /* 0x0000001df3027c23 */ /* 0x000fc80008010002 */
[----:B------:R-:W-:Y:S01]  /*1e800*/  FADD.FTZ R2, R2, R3 ;  /* 0x0000000302027221 */ /* 0x000fe20000010000 */
[----:B------:R-:W-:-:S03]  /*1e810*/  @P1 SEL R3, RZ, UR38, P4 ;  /* 0x00000026ff031c07 */ /* 0x000fc6000a000000 */
[----:B0-----:R-:W-:Y:S01]  /*1e820*/  FMUL.FTZ R2, R2, UR34 ;  /* 0x0000002202027c20 */ /* 0x001fe20008410000 */
[----:B------:R-:W-:-:S03]  /*1e830*/  @P1 IADD3 R3, PT, PT, R249, -UR42, R3 ;  /* 0x8000002af9031c10 */ /* 0x000fc6000fffe003 */
[----:B------:R-:W-:Y:S01]  /*1e840*/  @P2 FADD.FTZ R2, R2, R246 ;  /* 0x000000f602022221 */ /* 0x000fe20000010000 */
[----:B------:R-:W-:-:S05]  /*1e850*/  @P1 I2FP.F32.S32 R3, R3 ;  /* 0x0000000300031245 */ /* 0x000fca0000201400 */
[----:B------:R-:W-:-:S05]  /*1e860*/  @P1 FFMA.FTZ R2, R3, R244, R2 ;  /* 0x000000f403021223 */ /* 0x000fca0000010002 */
[----:B------:R-:W-:Y:S01]  /*1e870*/  @!P3 FMNMX.FTZ R247, R247, R2, !PT ;  /* 0x00000002f7f7b209 */ /* 0x000fe20007810000 */
[----:B------:R1:W-:Y:S04]  /*1e880*/  STS [R248], R2 ;  /* 0x00000002f8007388 */ /* 0x0003e80000000800 */
[----:B------:R1:W-:Y:S02]  /*1e890*/  @!P3 STL [R1+0x464], R247 ;  /* 0x000464f70100b387 */ /* 0x0003e40000100800 */
.L_x_2263:
[----:B------:R-:W-:Y:S05]  /*1e8a0*/  BSYNC.RECONVERGENT B0 ;  /* 0x0000000000007941 */ /* 0x000fea0003800200 */
.L_x_2262:
[----:B01234-:R-:W2:Y:S04]  /*1e8b0*/  LDL.LU R3, [R1+0x450] ;  /* 0x0004500001037983 */ /* 0x01fea80000300800 */
[----:B------:R-:W3:Y:S04]  /*1e8c0*/  LDL.LU R2, [R1+0x460] ;  /* 0x0004600001027983 */ /* 0x000ee80000300800 */
[----:B------:R-:W4:Y:S04]  /*1e8d0*/  LDL R248, [R1+0x46c] ;  /* 0x00046c0001f87983 */ /* 0x000f280000100800 */
[----:B------:R-:W4:Y:S04]  /*1e8e0*/  LDL.LU R247, [R1+0x458] ;  /* 0x0004580001f77983 */ /* 0x000f280000300800 */
[----:B------:R-:W4:Y:S01]  /*1e8f0*/  LDL.LU R244, [R1+0x45c] ;  /* 0x00045c0001f47983 */ /* 0x000f220000300800 */
[----:B--2---:R-:W-:-:S03]  /*1e900*/  MOV R246, R3 ;  /* 0x0000000300f67202 */ /* 0x004fc60000000f00 */
[----:B------:R-:W2:Y:S01]  /*1e910*/  LDL.LU R3, [R1+0x454] ;  /* 0x0004540001037983 */ /* 0x000ea20000300800 */
[----:B---3--:R-:W-:Y:S01]  /*1e920*/  IMAD.MOV.U32 R245, RZ, RZ, R2 ;  /* 0x000000fffff57224 */ /* 0x008fe200078e0002 */
[----:B------:R-:W-:-:S04]  /*1e930*/  IADD3 R2, PT, PT, R246, 0xff, RZ ;  /* 0x000000fff6027810 */ /* 0x000fc80007ffe0ff */
[----:B----4-:R-:W-:Y:S01]  /*1e940*/  ISETP.GE.AND P1, PT, R2, R248, PT ;  /* 0x000000f80200720c */ /* 0x010fe20003f26270 */
[----:B------:R-:W-:Y:S01]  /*1e950*/  VIADD R2, R246, 0x100 ;  /* 0x00000100f6027836 */ /* 0x000fe20000000000 */
[----:B------:R-:W-:Y:S02]  /*1e960*/  IADD3 R245, PT, PT, R245, 0x400, RZ ;  /* 0x00000400f5f57810 */ /* 0x000fe40007ffe0ff */
[----:B------:R-:W-:Y:S01]  /*1e970*/  IADD3 R247, P2, PT, R247, 0x100, RZ ;  /* 0x00000100f7f77810 */ /* 0x000fe20007f5e0ff */
[----:B------:R-:W-:-:S04]  /*1e980*/  VIADD R244, R244, 0x100 ;  /* 0x00000100f4f47836 */ /* 0x000fc80000000000 */
[----:B------:R0:W-:Y:S04]  /*1e990*/  STL [R1+0x458], R247 ;  /* 0x000458f701007387 */ /* 0x0001e80000100800 */
[----:B------:R0:W-:Y:S04]  /*1e9a0*/  STL [R1+0x460], R245 ;  /* 0x000460f501007387 */ /* 0x0001e80000100800 */
[----:B------:R0:W-:Y:S04]  /*1e9b0*/  STL [R1+0x450], R2 ;  /* 0x0004500201007387 */ /* 0x0001e80000100800 */
[----:B------:R0:W-:Y:S01]  /*1e9c0*/  STL [R1+0x45c], R244 ;  /* 0x00045cf401007387 */ /* 0x0001e20000100800 */
[----:B--2---:R-:W-:-:S05]  /*1e9d0*/  IADD3.X R3, PT, PT, RZ, R3, RZ, P2, !PT ;  /* 0x00000003ff037210 */ /* 0x004fca00017fe4ff */
[----:B------:R0:W-:Y:S01]  /*1e9e0*/  STL [R1+0x454], R3 ;  /* 0x0004540301007387 */ /* 0x0001e20000100800 */
[----:B------:R-:W-:Y:S05]  /*1e9f0*/  @!P1 BRA `(.L_x_2264) ;  /* 0xfffffe5400a49947 */ /* 0x000fea000383ffff */
.L_x_2004:
[----:B------:R-:W-:Y:S05]  /*1ea00*/  BSYNC.RECONVERGENT B1 ;  /* 0x0000000000017941 */ /* 0x000fea0003800200 */
.L_x_2003:
[----:B0-----:R-:W2:Y:S01]  /*1ea10*/  LDL.LU R3, [R1+0x464] ;  /* 0x0004640001037983 */ /* 0x001ea20000300800 */
[----:B------:R-:W0:Y:S01]  /*1ea20*/  S2UR UR8, SR_CgaCtaId ;  /* 0x00000000000879c3 */ /* 0x000e220000008800 */
[----:B------:R-:W-:Y:S01]  /*1ea30*/  UMOV UR7, 0x400 ;  /* 0x0000040000077882 */ /* 0x000fe20000000000 */
[----:B------:R-:W-:Y:S01]  /*1ea40*/  BSSY.RECONVERGENT B0, `(.L_x_2265) ;  /* 0x000016b000007945 */ /* 0x000fe20003800200 */
[----:B-----5:R-:W-:Y:S01]  /*1ea50*/  IMAD.MOV.U32 R9, RZ, RZ, RZ ;  /* 0x000000ffff097224 */ /* 0x020fe200078e00ff */
[----:B0-----:R-:W-:Y:S01]  /*1ea60*/  ULEA UR9, UR8, UR7, 0x18 ;  /* 0x0000000708097291 */ /* 0x001fe2000f8ec0ff */
[----:B--2---:R-:W0:Y:S02]  /*1ea70*/  SHFL.BFLY PT, R2, R3, 0x10, 0x1f ;  /* 0x0e001f0003027f89 */ /* 0x004e2400000e0000 */
[----:B0-----:R-:W-:-:S05]  /*1ea80*/  FMNMX.FTZ R3, R2, R3, !PT ;  /* 0x0000000302037209 */ /* 0x001fca0007810000 */
[----:B------:R-:W0:Y:S02]  /*1ea90*/  SHFL.BFLY PT, R2, R3, 0x8, 0x1f ;  /* 0x0d001f0003027f89 */ /* 0x000e2400000e0000 */
[----:B0-----:R-:W-:Y:S02]  /*1eaa0*/  FMNMX.FTZ R4, R3, R2, !PT ;  /* 0x0000000203047209 */ /* 0x001fe40007810000 */
[----:B------:R-:W0:Y:S03]  /*1eab0*/  S2R R2, SR_TID.X ;  /* 0x0000000000027919 */ /* 0x000e260000002100 */
[----:B------:R-:W1:Y:S02]  /*1eac0*/  SHFL.BFLY PT, R5, R4, 0x4, 0x1f ;  /* 0x0c801f0004057f89 */ /* 0x000e6400000e0000 */
[----:B-1----:R-:W-:Y:S01]  /*1ead0*/  FMNMX.FTZ R5, R4, R5, !PT ;  /* 0x0000000504057209 */ /* 0x002fe20007810000 */
[----:B------:R-:W-:Y:S01]  /*1eae0*/  IMAD.MOV.U32 R4, RZ, RZ, -0x800001 ;  /* 0xff7fffffff047424 */ /* 0x000fe200078e00ff */
[----:B0-----:R-:W-:-:S03]  /*1eaf0*/  LOP3.LUT P1, R24, R2, 0x1f, RZ, 0xc0, !PT ;  /* 0x0000001f02187812 */ /* 0x001fc6000782c0ff */
[----:B------:R-:W0:Y:S01]  /*1eb00*/  SHFL.BFLY PT, R6, R5, 0x2, 0x1f ;  /* 0x0c401f0005067f89 */ /* 0x000e2200000e0000 */
[C---:B------:R-:W-:Y:S02]  /*1eb10*/  ISETP.GT.U32.AND P0, PT, R24.reuse, 0x7, PT ;  /* 0x000000071800780c */ /* 0x040fe40003f04070 */
[----:B------:R-:W-:-:S07]  /*1eb20*/  LEA R26, R24, UR9, 0x2 ;  /* 0x00000009181a7c11 */ /* 0x000fce000f8e10ff */
[----:B------:R-:W-:Y:S02]  /*1eb30*/  @!P1 LEA.HI R3, R2, UR9, RZ, 0x1d ;  /* 0x0000000902039c11 */ /* 0x000fe4000f8fe8ff */
[----:B0-----:R-:W-:-:S05]  /*1eb40*/  FMNMX.FTZ R6, R5, R6, !PT ;  /* 0x0000000605067209 */ /* 0x001fca0007810000 */
[----:B------:R-:W0:Y:S02]  /*1eb50*/  SHFL.BFLY PT, R7, R6, 0x1, 0x1f ;  /* 0x0c201f0006077f89 */ /* 0x000e2400000e0000 */
[----:B0-----:R-:W-:-:S05]  /*1eb60*/  FMNMX.FTZ R10, R6, R7, !PT ;  /* 0x00000007060a7209 */ /* 0x001fca0007810000 */
[----:B------:R0:W-:Y:S01]  /*1eb70*/  @!P1 STS [R3], R10 ;  /* 0x0000000a03009388 */ /* 0x0001e20000000800 */
[----:B------:R-:W-:Y:S01]  /*1eb80*/  BAR.SYNC.DEFER_BLOCKING 0x0 ;  /* 0x0000000000007b1d */ /* 0x000fe20000010000 */
[----:B0-----:R-:W-:-:S05]  /*1eb90*/  SHF.L.U32 R3, R2, 0x2, RZ ;  /* 0x0000000202037819 */ /* 0x001fca00000006ff */
[----:B------:R-:W0:Y:S04]  /*1eba0*/  @!P0 LDS R4, [R26] ;  /* 0x000000001a048984 */ /* 0x000e280000000800 */
[----:B0-----:R-:W0:Y:S02]  /*1ebb0*/  SHFL.BFLY PT, R5, R4, 0x4, 0x1f ;  /* 0x0c801f0004057f89 */ /* 0x001e2400000e0000 */
[----:B0-----:R-:W-:-:S05]  /*1ebc0*/  FMNMX.FTZ R6, R5, R4, !PT ;  /* 0x0000000405067209 */ /* 0x001fca0007810000 */
[----:B------:R-:W0:Y:S02]  /*1ebd0*/  SHFL.BFLY PT, R5, R6, 0x2, 0x1f ;  /* 0x0c401f0006057f89 */ /* 0x000e2400000e0000 */
[----:B0-----:R-:W-:Y:S02]  /*1ebe0*/  FMNMX.FTZ R7, R6, R5, !PT ;  /* 0x0000000506077209 */ /* 0x001fe40007810000 */
[----:B------:R-:W-:-:S03]  /*1ebf0*/  IADD3 R5, PT, PT, R2, UR4, RZ ;  /* 0x0000000402057c10 */ /* 0x000fc6000fffe0ff */
[----:B------:R-:W0:Y:S01]  /*1ec00*/  SHFL.BFLY PT, R8, R7, 0x1, 0x1f ;  /* 0x0c201f0007087f89 */ /* 0x000e2200000e0000 */
[----:B------:R-:W-:Y:S02]  /*1ec10*/  ISETP.GE.AND P0, PT, R5, UR42, PT ;  /* 0x0000002a05007c0c */ /* 0x000fe4000bf06270 */
[----:B0-----:R-:W-:-:S05]  /*1ec20*/  FMNMX.FTZ R8, R7, R8, !PT ;  /* 0x0000000807087209 */ /* 0x001fca0007810000 */
[----:B------:R0:W1:Y:S06]  /*1ec30*/  SHFL.IDX PT, R25, R8, RZ, 0x1f ;  /* 0x00001fff08197589 */ /* 0x00006c00000e0000 */
[----:B------:R-:W-:Y:S05]  /*1ec40*/  @P0 BRA `(.L_x_2266) ;  /* 0x0000001400280947 */ /* 0x000fea0003800000 */
[----:B------:R-:W2:Y:S02]  /*1ec50*/  LDC.64 R6, c[0x0][0x420] ;  /* 0x00010800ff067b82 */ /* 0x000ea40000000a00 */
[----:B--2---:R-:W-:-:S04]  /*1ec60*/  ISETP.NE.U32.AND P0, PT, R6, RZ, PT ;  /* 0x000000ff0600720c */ /* 0x004fc80003f05070 */
[----:B------:R-:W-:-:S13]  /*1ec70*/  ISETP.NE.AND.EX P0, PT, R7, RZ, PT, P0 ;  /* 0x000000ff0700720c */ /* 0x000fda0003f05300 */
[----:B------:R-:W-:Y:S05]  /*1ec80*/  @P0 BRA `(.L_x_2267) ;  /* 0x0000000c00980947 */ /* 0x000fea0003800000 */
[----:B------:R-:W-:Y:S01]  /*1ec90*/  IMAD.MOV.U32 R0, RZ, RZ, 0x100 ;  /* 0x00000100ff007424 */ /* 0x000fe200078e00ff */
[----:B------:R-:W-:Y:S01]  /*1eca0*/  LOP3.LUT R7, RZ, R2, RZ, 0x33, !PT ;  /* 0x00000002ff077212 */ /* 0x000fe200078e33ff */
[----:B------:R-:W-:Y:S01]  /*1ecb0*/  BSSY.RECONVERGENT B1, `(.L_x_2268) ;  /* 0x000001c000017945 */ /* 0x000fe20003800200 */
[----:B------:R-:W-:Y:S02]  /*1ecc0*/  HFMA2 R9, -RZ, RZ, 0, 0 ;  /* 0x00000000ff097431 */ /* 0x000fe400000001ff */
[----:B------:R-:W-:-:S04]  /*1ecd0*/  VIADDMNMX R0, R5, R0, UR42, !PT ;  /* 0x0000002a05007e46 */ /* 0x000fc8000f800100 */
[----:B------:R-:W-:-:S04]  /*1ece0*/  IADD3 R7, PT, PT, R0, -UR4, R7 ;  /* 0x8000000400077c10 */ /* 0x000fc8000fffe007 */
[C---:B------:R-:W-:Y:S02]  /*1ecf0*/  LOP3.LUT R0, R7.reuse, 0x300, RZ, 0xc0, !PT ;  /* 0x0000030007007812 */ /* 0x040fe400078ec0ff */
[----:B------:R-:W-:Y:S02]  /*1ed00*/  ISETP.GE.U32.AND P1, PT, R7, 0x300, PT ;  /* 0x000003000700780c */ /* 0x000fe40003f26070 */
[----:B------:R-:W-:Y:S01]  /*1ed10*/  ISETP.NE.AND P0, PT, R0, 0x300, PT ;  /* 0x000003000000780c */ /* 0x000fe20003f05270 */
[----:B------:R-:W-:-:S12]  /*1ed20*/  IMAD.MOV.U32 R0, RZ, RZ, R5 ;  /* 0x000000ffff007224 */ /* 0x000fd800078e0005 */
[----:B------:R-:W-:Y:S05]  /*1ed30*/  @!P0 BRA `(.L_x_2269) ;  /* 0x00000000004c8947 */ /* 0x000fea0003800000 */
[----:B------:R-:W-:Y:S01]  /*1ed40*/  UIADD3 UR5, UPT, UPT, UR7, 0x840, URZ ;  /* 0x0000084007057890 */ /* 0x000fe2000fffe0ff */
[----:B------:R-:W-:Y:S02]  /*1ed50*/  LEA.HI R0, R7, 0x1, RZ, 0x18 ;  /* 0x0000000107007811 */ /* 0x000fe400078fc0ff */
[----:B------:R-:W-:Y:S01]  /*1ed60*/  MOV R9, RZ ;  /* 0x000000ff00097202 */ /* 0x000fe20000000f00 */
[----:B------:R-:W-:Y:S01]  /*1ed70*/  ULEA UR5, UR8, UR5, 0x18 ;  /* 0x0000000508057291 */ /* 0x000fe2000f8ec0ff */
[----:B------:R-:W-:Y:S01]  /*1ed80*/  LOP3.LUT R4, R0, 0x3, RZ, 0xc0, !PT ;  /* 0x0000000300047812 */ /* 0x000fe200078ec0ff */
[----:B------:R-:W-:-:S03]  /*1ed90*/  IMAD.MOV.U32 R0, RZ, RZ, R5 ;  /* 0x000000ffff007224 */ /* 0x000fc600078e0005 */
[----:B------:R-:W-:Y:S01]  /*1eda0*/  IADD3 R6, PT, PT, -R4, RZ, RZ ;  /* 0x000000ff04067210 */ /* 0x000fe20007ffe1ff */
[----:B------:R-:W-:-:S07]  /*1edb0*/  VIADD R4, R3, UR5 ;  /* 0x0000000503047c36 */ /* 0x000fce0008000000 */
.L_x_2270:
[----:B------:R-:W1:Y:S01]  /*1edc0*/  LDS R7, [R4] ;  /* 0x0000000004077984 */ /* 0x000e620000000800 */
[----:B------:R-:W-:Y:S01]  /*1edd0*/  IADD3 R6, PT, PT, R6, 0x1, RZ ;  /* 0x0000000106067810 */ /* 0x000fe20007ffe0ff */
[----:B------:R-:W-:-:S03]  /*1ede0*/  VIADD R0, R0, 0x100 ;  /* 0x0000010000007836 */ /* 0x000fc60000000000 */
[----:B------:R-:W-:Y:S01]  /*1edf0*/  ISETP.NE.AND P0, PT, R6, RZ, PT ;  /* 0x000000ff0600720c */ /* 0x000fe20003f05270 */
[----:B-1----:R-:W-:-:S04]  /*1ee00*/  FADD.FTZ R7, -R25, R7 ;  /* 0x0000000719077221 */ /* 0x002fc80000010100 */
[----:B------:R-:W-:-:S06]  /*1ee10*/  FMUL.FTZ R7, R7, 1.4426950216293334961 ;  /* 0x3fb8aa3b07077820 */ /* 0x000fcc0000410000 */
[----:B------:R-:W1:Y:S02]  /*1ee20*/  MUFU.EX2 R7, R7 ;  /* 0x0000000700077308 */ /* 0x000e640000000800 */
[----:B-1----:R1:W-:Y:S01]  /*1ee30*/  STS [R4], R7 ;  /* 0x0000000704007388 */ /* 0x0023e20000000800 */
[----:B------:R-:W-:Y:S01]  /*1ee40*/  FADD.FTZ R9, R7, R9 ;  /* 0x0000000907097221 */ /* 0x000fe20000010000 */
[----:B-1----:R-:W-:Y:S01]  /*1ee50*/  IADD3 R4, PT, PT, R4, 0x400, RZ ;  /* 0x0000040004047810 */ /* 0x002fe20007ffe0ff */
[----:B------:R-:W-:Y:S06]  /*1ee60*/  @P0 BRA `(.L_x_2270) ;  /* 0xfffffffc00d40947 */ /* 0x000fec000383ffff */
.L_x_2269:
[----:B------:R-:W-:Y:S05]  /*1ee70*/  BSYNC.RECONVERGENT B1 ;  /* 0x0000000000017941 */ /* 0x000fea0003800200 */
.L_x_2268:
        /* <DEDUP_REMOVED lines=9> */
[----:B------:R-:W-:-:S05]  /*1ef10*/  IMAD.U32 R7, RZ, RZ, UR5 ;  /* 0x00000005ff077e24 */ /* 0x000fca000f8e00ff */
[----:B------:R-:W-:Y:S01]  /*1ef20*/  IADD3 R4, PT, PT, R4, 0x800, R7 ;  /* 0x0000080004047810 */ /* 0x000fe20007ffe007 */
[----:B------:R-:W-:Y:S06]  /*1ef30*/  @!P1 BRA `(.L_x_2272) ;  /* 0x00000004009c9947 */ /* 0x000fec0003800000 */
[----:B------:R-:W-:Y:S02]  /*1ef40*/  MOV R23, UR42 ;  /* 0x0000002a00177c02 */ /* 0x000fe40008000f00 */
[----:B------:R-:W-:-:S03]  /*1ef50*/  PLOP3.LUT P0, PT, PT, PT, PT, 0x8, 0x80 ;  /* 0x000000000080781c */ /* 0x000fc60003f0e170 */
[----:B------:R-:W-:-:S10]  /*1ef60*/  VIADD R23, R23, 0xfffff400 ;  /* 0xfffff40017177836 */ /* 0x000fd40000000000 */
.L_x_2273:
[----:B------:R-:W1:Y:S01]  /*1ef70*/  LDS R6, [R4+-0x800] ;  /* 0xfff8000004067984 */ /* 0x000e620000000800 */
[----:B------:R-:W-:-:S03]  /*1ef80*/  IADD3 R0, PT, PT, R0, 0x1000, RZ ;  /* 0x0000100000007810 */ /* 0x000fc60007ffe0ff */
[----:B------:R-:W2:Y:S01]  /*1ef90*/  LDS R7, [R4+-0x400] ;  /* 0xfffc000004077984 */ /* 0x000ea20000000800 */
[----:B------:R-:W-:-:S03]  /*1efa0*/  ISETP.GE.AND P1, PT, R0, R23, PT ;  /* 0x000000170000720c */ /* 0x000fc60003f26270 */
[----:B0-----:R-:W0:Y:S04]  /*1efb0*/  LDS R8, [R4] ;  /* 0x0000000004087984 */ /* 0x001e280000000800 */
        /* <DEDUP_REMOVED lines=10> */
[C---:B--2---:R-:W-:Y:S02]  /*1f060*/  FADD.FTZ R7, -R25.reuse, R7 ;  /* 0x0000000719077221 */ /* 0x044fe40000010100 */
[----:B------:R-:W2:Y:S01]  /*1f070*/  LDS R18, [R4+0x2400] ;  /* 0x0024000004127984 */ /* 0x000ea20000000800 */
[----:B0-----:R-:W-:Y:S01]  /*1f080*/  FADD.FTZ R8, -R25, R8 ;  /* 0x0000000819087221 */ /* 0x001fe20000010100 */
[----:B------:R-:W-:Y:S02]  /*1f090*/  FMUL.FTZ R7, R7, 1.4426950216293334961 ;  /* 0x3fb8aa3b07077820 */ /* 0x000fe40000410000 */
[----:B------:R-:W0:Y:S01]  /*1f0a0*/  LDS R19, [R4+0x2800] ;  /* 0x0028000004137984 */ /* 0x000e220000000800 */
        /* <DEDUP_REMOVED lines=13> */
[----:B------:R-:W2:Y:S01]  /*1f180*/  MUFU.EX2 R8, R8 ;  /* 0x0000000800087308 */ /* 0x000ea20000000800 */
[----:B------:R-:W-:Y:S01]  /*1f190*/  FADD.FTZ R9, R6, R9 ;  /* 0x0000000906097221 */ /* 0x000fe20000010000 */
[----:B------:R-:W-:Y:S01]  /*1f1a0*/  FMUL.FTZ R13, R13, 1.4426950216293334961 ;  /* 0x3fb8aa3b0d0d7820 */ /* 0x000fe20000410000 */
[C---:B------:R-:W-:Y:S01]  /*1f1b0*/  FADD.FTZ R14, -R25.reuse, R14 ;  /* 0x0000000e190e7221 */ /* 0x040fe20000010100 */
[----:B------:R-:W-:Y:S01]  /*1f1c0*/  STS [R4+-0x800], R6 ;  /* 0xfff8000604007388 */ /* 0x000fe20000000800 */
[----:B------:R-:W-:-:S02]  /*1f1d0*/  FADD.FTZ R15, -R25, R15 ;  /* 0x0000000f190f7221 */ /* 0x000fc40000010100 */
[----:B------:R-:W-:Y:S01]  /*1f1e0*/  FMUL.FTZ R14, R14, 1.4426950216293334961 ;  /* 0x3fb8aa3b0e0e7820 */ /* 0x000fe20000410000 */
[----:B------:R-:W0:Y:S01]  /*1f1f0*/  MUFU.EX2 R10, R10 ;  /* 0x0000000a000a7308 */ /* 0x000e220000000800 */
[----:B-1----:R-:W-:Y:S01]  /*1f200*/  FADD.FTZ R9, R9, R7 ;  /* 0x0000000709097221 */ /* 0x002fe20000010000 */
[----:B------:R-:W-:Y:S01]  /*1f210*/  FMUL.FTZ R15, R15, 1.4426950216293334961 ;  /* 0x3fb8aa3b0f0f7820 */ /* 0x000fe20000410000 */
[C---:B------:R-:W-:Y:S01]  /*1f220*/  FADD.FTZ R16, -R25.reuse, R16 ;  /* 0x0000001019107221 */ /* 0x040fe20000010100 */
[----:B------:R-:W-:Y:S01]  /*1f230*/  STS [R4+-0x400], R7 ;  /* 0xfffc000704007388 */ /* 0x000fe20000000800 */
[----:B------:R-:W-:Y:S02]  /*1f240*/  FADD.FTZ R17, -R25, R17 ;  /* 0x0000001119117221 */ /* 0x000fe40000010100 */
[----:B------:R-:W-:Y:S01]  /*1f250*/  FMUL.FTZ R16, R16, 1.4426950216293334961 ;  /* 0x3fb8aa3b10107820 */ /* 0x000fe20000410000 */
[----:B------:R-:W1:Y:S01]  /*1f260*/  MUFU.EX2 R11, R11 ;  /* 0x0000000b000b7308 */ /* 0x000e620000000800 */
[----:B--2---:R-:W-:Y:S01]  /*1f270*/  FADD.FTZ R9, R9, R8 ;  /* 0x0000000809097221 */ /* 0x004fe20000010000 */
[----:B------:R-:W-:Y:S01]  /*1f280*/  FMUL.FTZ R17, R17, 1.4426950216293334961 ;  /* 0x3fb8aa3b11117820 */ /* 0x000fe20000410000 */
[----:B------:R-:W-:Y:S01]  /*1f290*/  FADD.FTZ R18, -R25, R18 ;  /* 0x0000001219127221 */ /* 0x000fe20000010100 */
[----:B------:R-:W-:Y:S03]  /*1f2a0*/  STS [R4], R8 ;  /* 0x0000000804007388 */ /* 0x000fe60000000800 */
[----:B------:R-:W-:Y:S01]  /*1f2b0*/  FMUL.FTZ R18, R18, 1.4426950216293334961 ;  /* 0x3fb8aa3b12127820 */ /* 0x000fe20000410000 */
[----:B------:R-:W2:Y:S01]  /*1f2c0*/  MUFU.EX2 R12, R12 ;  /* 0x0000000c000c7308 */ /* 0x000ea20000000800 */
[----:B0-----:R-:W-:Y:S01]  /*1f2d0*/  FADD.FTZ R9, R9, R10 ;  /* 0x0000000a09097221 */ /* 0x001fe20000010000 */
[C---:B------:R-:W-:Y:S01]  /*1f2e0*/  FADD.FTZ R19, -R25.reuse, R19 ;  /* 0x0000001319137221 */ /* 0x040fe20000010100 */
[----:B---3--:R-:W-:Y:S01]  /*1f2f0*/  FADD.FTZ R20, -R25, R20 ;  /* 0x0000001419147221 */ /* 0x008fe20000010100 */
[----:B------:R-:W-:Y:S02]  /*1f300*/  STS [R4+0x400], R10 ;  /* 0x0004000a04007388 */ /* 0x000fe40000000800 */
[----:B------:R-:W-:Y:S01]  /*1f310*/  FMUL.FTZ R19, R19, 1.4426950216293334961 ;  /* 0x3fb8aa3b13137820 */ /* 0x000fe20000410000 */
[----:B------:R-:W-:Y:S01]  /*1f320*/  FMUL.FTZ R20, R20, 1.4426950216293334961 ;  /* 0x3fb8aa3b14147820 */ /* 0x000fe20000410000 */
[----:B------:R-:W0:Y:S01]  /*1f330*/  MUFU.EX2 R13, R13 ;  /* 0x0000000d000d7308 */ /* 0x000e220000000800 */
[----:B-1----:R-:W-:Y:S01]  /*1f340*/  FADD.FTZ R9, R9, R11 ;  /* 0x0000000b09097221 */ /* 0x002fe20000010000 */
[C---:B----4-:R-:W-:Y:S01]  /*1f350*/  FADD.FTZ R21, -R25.reuse, R21 ;  /* 0x0000001519157221 */ /* 0x050fe20000010100 */
[----:B-----5:R-:W-:Y:S01]  /*1f360*/  FADD.FTZ R22, -R25, R22 ;  /* 0x0000001619167221 */ /* 0x020fe20000010100 */
[----:B------:R-:W-:Y:S02]  /*1f370*/  STS [R4+0x800], R11 ;  /* 0x0008000b04007388 */ /* 0x000fe40000000800 */
[----:B------:R-:W-:Y:S01]  /*1f380*/  FMUL.FTZ R21, R21, 1.4426950216293334961 ;  /* 0x3fb8aa3b15157820 */ /* 0x000fe20000410000 */
[----:B------:R-:W-:Y:S01]  /*1f390*/  FMUL.FTZ R22, R22, 1.4426950216293334961 ;  /* 0x3fb8aa3b16167820 */ /* 0x000fe20000410000 */
        /* <DEDUP_REMOVED lines=26> */
[----:B------:R-:W-:Y:S03]  /*1f540*/  STS [R4+0x2c00], R20 ;  /* 0x002c001404007388 */ /* 0x000fe60000000800 */
[----:B--2---:R-:W-:Y:S01]  /*1f550*/  FADD.FTZ R9, R9, R21 ;  /* 0x0000001509097221 */ /* 0x004fe20000010000 */
[----:B------:R-:W-:Y:S04]  /*1f560*/  STS [R4+0x3000], R21 ;  /* 0x0030001504007388 */ /* 0x000fe80000000800 */
[----:B0-----:R0:W-:Y:S01]  /*1f570*/  STS [R4+0x3400], R22 ;  /* 0x0034001604007388 */ /* 0x0011e20000000800 */
[----:B------:R-:W-:Y:S01]  /*1f580*/  FADD.FTZ R9, R9, R22 ;  /* 0x0000001609097221 */ /* 0x000fe20000010000 */
[----:B0-----:R-:W-:Y:S01]  /*1f590*/  VIADD R4, R4, 0x4000 ;  /* 0x0000400004047836 */ /* 0x001fe20000000000 */
[----:B------:R-:W-:Y:S06]  /*1f5a0*/  @!P1 BRA `(.L_x_2273) ;  /* 0xfffffff800709947 */ /* 0x000fec000383ffff */
.L_x_2272:
[----:B------:R-:W-:Y:S05]  /*1f5b0*/  BSYNC.RECONVERGENT B1 ;  /* 0x0000000000017941 */ /* 0x000fea0003800200 */
.L_x_2271:
[----:B------:R-:W-:Y:S01]  /*1f5c0*/  IADD3 R6, PT, PT, -R0, UR42, RZ ;  /* 0x0000002a00067c10 */ /* 0x000fe2000fffe1ff */
[----:B------:R-:W-:Y:S03]  /*1f5d0*/  BSSY.RECONVERGENT B1, `(.L_x_2274) ;  /* 0x0000036000017945 */ /* 0x000fe60003800200 */
[----:B------:R-:W-:-:S13]  /*1f5e0*/  ISETP.GT.AND P1, PT, R6, 0x400, PT ;  /* 0x000004000600780c */ /* 0x000fda0003f24270 */
[----:B------:R-:W-:Y:S05]  /*1f5f0*/  @!P1 BRA `(.L_x_2275) ;  /* 0x0000000000cc9947 */ /* 0x000fea0003800000 */
[----:B------:R-:W1:Y:S01]  /*1f600*/  LDS R6, [R4+-0x800] ;  /* 0xfff8000004067984 */ /* 0x000e620000000800 */
[----:B------:R-:W-:Y:S02]  /*1f610*/  PLOP3.LUT P0, PT, PT, PT, PT, 0x8, 0x80 ;  /* 0x000000000080781c */ /* 0x000fe40003f0e170 */
[----:B------:R-:W-:Y:S01]  /*1f620*/  IADD3 R0, PT, PT, R0, 0x800, RZ ;  /* 0x0000080000007810 */ /* 0x000fe20007ffe0ff */
[----:B------:R-:W2:Y:S04]  /*1f630*/  LDS R7, [R4+-0x400] ;  /* 0xfffc000004077984 */ /* 0x000ea80000000800 */
[----:B0-----:R-:W0:Y:S04]  /*1f640*/  LDS R8, [R4] ;  /* 0x0000000004087984 */ /* 0x001e280000000800 */
[----:B------:R-:W3:Y:S04]  /*1f650*/  LDS R10, [R4+0x400] ;  /* 0x00040000040a7984 */ /* 0x000ee80000000800 */
[----:B------:R-:W4:Y:S04]  /*1f660*/  LDS R11, [R4+0x800] ;  /* 0x00080000040b7984 */ /* 0x000f280000000800 */
[----:B------:R-:W5:Y:S04]  /*1f670*/  LDS R12, [R4+0xc00] ;  /* 0x000c0000040c7984 */ /* 0x000f680000000800 */
[----:B------:R-:W5:Y:S04]  /*1f680*/  LDS R13, [R4+0x1000] ;  /* 0x00100000040d7984 */ /* 0x000f680000000800 */
[----:B------:R-:W5:Y:S01]  /*1f690*/  LDS R14, [R4+0x1400] ;  /* 0x00140000040e7984 */ /* 0x000f620000000800 */
[----:B-1----:R-:W-:-:S04]  /*1f6a0*/  FADD.FTZ R6, -R25, R6 ;  /* 0x0000000619067221 */ /* 0x002fc80000010100 */
[----:B------:R-:W-:Y:S01]  /*1f6b0*/  FMUL.FTZ R6, R6, 1.4426950216293334961 ;  /* 0x3fb8aa3b06067820 */ /* 0x000fe20000410000 */
[C---:B--2---:R-:W-:Y:S01]  /*1f6c0*/  FADD.FTZ R7, -R25.reuse, R7 ;  /* 0x0000000719077221 */ /* 0x044fe20000010100 */
[----:B0-----:R-:W-:-:S03]  /*1f6d0*/  FADD.FTZ R8, -R25, R8 ;  /* 0x0000000819087221 */ /* 0x001fc60000010100 */
        /* <DEDUP_REMOVED lines=37> */
.L_x_2275:
[----:B------:R-:W-:Y:S05]  /*1f930*/  BSYNC.RECONVERGENT B1 ;  /* 0x0000000000017941 */ /* 0x000fea0003800200 */
.L_x_2274:
[----:B------:R-:W-:-:S13]  /*1f940*/  ISETP.LT.OR P0, PT, R0, UR42, P0 ;  /* 0x0000002a00007c0c */ /* 0x000fda0008701670 */
[----:B------:R-:W-:Y:S05]  /*1f950*/  @!P0 BRA `(.L_x_2266) ;  /* 0x0000000400e48947 */ /* 0x000fea0003800000 */
[----:B------:R-:W1:Y:S04]  /*1f960*/  LDS R0, [R4+-0x800] ;  /* 0xfff8000004007984 */ /* 0x000e680000000800 */
[----:B------:R-:W2:Y:S04]  /*1f970*/  LDS R6, [R4+-0x400] ;  /* 0xfffc000004067984 */ /* 0x000ea80000000800 */
[----:B------:R-:W3:Y:S04]  /*1f980*/  LDS R7, [R4] ;  /* 0x0000000004077984 */ /* 0x000ee80000000800 */
[----:B0-----:R-:W0:Y:S01]  /*1f990*/  LDS R8, [R4+0x400] ;  /* 0x0004000004087984 */ /* 0x001e220000000800 */
[C---:B-1----:R-:W-:Y:S01]  /*1f9a0*/  FADD.FTZ R0, -R25.reuse, R0 ;  /* 0x0000000019007221 */ /* 0x042fe20000010100 */
[----:B--2---:R-:W-:-:S03]  /*1f9b0*/  FADD.FTZ R6, -R25, R6 ;  /* 0x0000000619067221 */ /* 0x004fc60000010100 */
[----:B------:R-:W-:Y:S01]  /*1f9c0*/  FMUL.FTZ R0, R0, 1.4426950216293334961 ;  /* 0x3fb8aa3b00007820 */ /* 0x000fe20000410000 */
[----:B---3--:R-:W-:Y:S01]  /*1f9d0*/  FADD.FTZ R7, -R25, R7 ;  /* 0x0000000719077221 */ /* 0x008fe20000010100 */
[----:B------:R-:W-:-:S04]  /*1f9e0*/  FMUL.FTZ R6, R6, 1.4426950216293334961 ;  /* 0x3fb8aa3b06067820 */ /* 0x000fc80000410000 */
[----:B------:R-:W1:Y:S01]  /*1f9f0*/  MUFU.EX2 R0, R0 ;  /* 0x0000000000007308 */ /* 0x000e620000000800 */
[----:B0-----:R-:W-:Y:S01]  /*1fa00*/  FADD.FTZ R8, -R25, R8 ;  /* 0x0000000819087221 */ /* 0x001fe20000010100 */
[----:B------:R-:W-:-:S03]  /*1fa10*/  FMUL.FTZ R7, R7, 1.4426950216293334961 ;  /* 0x3fb8aa3b07077820 */ /* 0x000fc60000410000 */
[----:B------:R-:W-:-:S03]  /*1fa20*/  FMUL.FTZ R8, R8, 1.4426950216293334961 ;  /* 0x3fb8aa3b08087820 */ /* 0x000fc60000410000 */
[----:B------:R-:W0:Y:S08]  /*1fa30*/  MUFU.EX2 R6, R6 ;  /* 0x0000000600067308 */ /* 0x000e300000000800 */
[----:B------:R-:W2:Y:S01]  /*1fa40*/  MUFU.EX2 R7, R7 ;  /* 0x0000000700077308 */ /* 0x000ea20000000800 */
[----:B-1----:R3:W-:Y:S01]  /*1fa50*/  STS [R4+-0x800], R0 ;  /* 0xfff8000004007388 */ /* 0x0027e20000000800 */
[----:B------:R-:W-:-:S06]  /*1fa60*/  FADD.FTZ R9, R9, R0 ;  /* 0x0000000009097221 */ /* 0x000fcc0000010000 */
[----:B------:R-:W1:Y:S01]  /*1fa70*/  MUFU.EX2 R8, R8 ;  /* 0x0000000800087308 */ /* 0x000e620000000800 */
[----:B0-----:R3:W-:Y:S01]  /*1fa80*/  STS [R4+-0x400], R6 ;  /* 0xfffc000604007388 */ /* 0x0017e20000000800 */
[----:B------:R-:W-:-:S03]  /*1fa90*/  FADD.FTZ R9, R9, R6 ;  /* 0x0000000609097221 */ /* 0x000fc60000010000 */
[----:B--2---:R3:W-:Y:S01]  /*1faa0*/  STS [R4], R7 ;  /* 0x0000000704007388 */ /* 0x0047e20000000800 */
[----:B------:R-:W-:-:S03]  /*1fab0*/  FADD.FTZ R9, R9, R7 ;  /* 0x0000000709097221 */ /* 0x000fc60000010000 */
[----:B-1----:R3:W-:Y:S01]  /*1fac0*/  STS [R4+0x400], R8 ;  /* 0x0004000804007388 */ /* 0x0027e20000000800 */
[----:B------:R-:W-:Y:S01]  /*1fad0*/  FADD.FTZ R9, R9, R8 ;  /* 0x0000000809097221 */ /* 0x000fe20000010000 */
[----:B------:R-:W-:Y:S06]  /*1fae0*/  BRA `(.L_x_2266) ;  /* 0x0000000400807947 */ /* 0x000fec0003800000 */
.L_x_2267:
[----:B------:R-:W-:Y:S01]  /*1faf0*/  HFMA2 R4, -RZ, RZ, 0, 1.52587890625e-05 ;  /* 0x00000100ff047431 */ /* 0x000fe200000001ff */
[----:B------:R-:W2:Y:S01]  /*1fb00*/  S2UR UR5, SR_CTAID.Y ;  /* 0x00000000000579c3 */ /* 0x000ea20000002600 */
[----:B------:R-:W-:Y:S01]  /*1fb10*/  LOP3.LUT R9, RZ, R2, RZ, 0x33, !PT ;  /* 0x00000002ff097212 */ /* 0x000fe200078e33ff */
[----:B------:R-:W-:Y:S02]  /*1fb20*/  BSSY.RECONVERGENT B1, `(.L_x_2276) ;  /* 0x0000025000017945 */ /* 0x000fe40003800200 */
[----:B------:R-:W-:-:S04]  /*1fb30*/  VIADDMNMX R4, R5, R4, UR42, !PT ;  /* 0x0000002a05047e46 */ /* 0x000fc8000f800104 */
[----:B------:R-:W-:Y:S01]  /*1fb40*/  IADD3 R4, PT, PT, R4, -UR4, R9 ;  /* 0x8000000404047c10 */ /* 0x000fe2000fffe009 */
[----:B------:R-:W-:-:S03]  /*1fb50*/  IMAD.MOV.U32 R9, RZ, RZ, RZ ;  /* 0x000000ffff097224 */ /* 0x000fc600078e00ff */
[C---:B0-----:R-:W-:Y:S02]  /*1fb60*/  LOP3.LUT R8, R4.reuse, 0x300, RZ, 0xc0, !PT ;  /* 0x0000030004087812 */ /* 0x041fe400078ec0ff */
[----:B------:R-:W-:Y:S02]  /*1fb70*/  ISETP.GE.U32.AND P0, PT, R4, 0x300, PT ;  /* 0x000003000400780c */ /* 0x000fe40003f06070 */
[----:B------:R-:W-:Y:S01]  /*1fb80*/  ISETP.NE.AND P1, PT, R8, 0x300, PT ;  /* 0x000003000800780c */ /* 0x000fe20003f25270 */
[----:B--2---:R-:W-:Y:S01]  /*1fb90*/  IMAD R13, R0, UR5, RZ ;  /* 0x00000005000d7c24 */ /* 0x004fe2000f8e02ff */
[----:B------:R-:W-:-:S04]  /*1fba0*/  MOV R0, R5 ;  /* 0x0000000500007202 */ /* 0x000fc80000000f00 */
[----:B------:R-:W-:-:S07]  /*1fbb0*/  SHF.R.S32.HI R12, RZ, 0x1f, R13 ;  /* 0x0000001fff0c7819 */ /* 0x000fce000001140d */
[----:B------:R-:W-:Y:S05]  /*1fbc0*/  @!P1 BRA `(.L_x_2277) ;  /* 0x0000000000689947 */ /* 0x000fea0003800000 */
[----:B------:R-:W-:Y:S01]  /*1fbd0*/  UIADD3 UR5, UPT, UPT, UR7, 0x840, URZ ;  /* 0x0000084007057890 */ /* 0x000fe2000fffe0ff */
[----:B------:R-:W-:Y:S01]  /*1fbe0*/  LEA.HI R0, R4, 0x1, RZ, 0x18 ;  /* 0x0000000104007811 */ /* 0x000fe200078fc0ff */
[----:B------:R-:W-:Y:S01]  /*1fbf0*/  IMAD.MOV.U32 R9, RZ, RZ, RZ ;  /* 0x000000ffff097224 */ /* 0x000fe200078e00ff */
[----:B------:R-:W-:Y:S01]  /*1fc00*/  IADD3 R6, P1, P2, R13, R6, R5 ;  /* 0x000000060d067210 */ /* 0x000fe20007a3e005 */
[----:B------:R-:W-:Y:S01]  /*1fc10*/  ULEA UR5, UR8, UR5, 0x18 ;  /* 0x0000000508057291 */ /* 0x000fe2000f8ec0ff */
[----:B------:R-:W-:Y:S02]  /*1fc20*/  LOP3.LUT R4, R0, 0x3, RZ, 0xc0, !PT ;  /* 0x0000000300047812 */ /* 0x000fe400078ec0ff */
[----:B------:R-:W-:Y:S02]  /*1fc30*/  IADD3.X R7, PT, PT, R12, R7, RZ, P1, P2 ;  /* 0x000000070c077210 */ /* 0x000fe40000fe44ff */
[----:B------:R-:W-:Y:S01]  /*1fc40*/  MOV R0, R5 ;  /* 0x0000000500007202 */ /* 0x000fe20000000f00 */
[----:B------:R-:W-:Y:S01]  /*1fc50*/  IMAD.MOV R8, RZ, RZ, -R4 ;  /* 0x000000ffff087224 */ /* 0x000fe200078e0a04 */
[----:B------:R-:W-:-:S07]  /*1fc60*/  IADD3 R4, PT, PT, R3, UR5, RZ ;  /* 0x0000000503047c10 */ /* 0x000fce000fffe0ff */
.L_x_2278:
[----:B------:R0:W2:Y:S01]  /*1fc70*/  LDG.E.U8 R10, desc[UR36][R6.64] ;  /* 0x00000024060a7981 */ /* 0x0000a2000c1e1100 */
[----:B------:R-:W-:Y:S01]  /*1fc80*/  IADD3 R8, PT, PT, R8, 0x1, RZ ;  /* 0x0000000108087810 */ /* 0x000fe20007ffe0ff */
[----:B------:R-:W-:Y:S01]  /*1fc90*/  VIADD R0, R0, 0x100 ;  /* 0x0000010000007836 */ /* 0x000fe20000000000 */
[----:B0-----:R-:W-:-:S04]  /*1fca0*/  IADD3 R6, P2, PT, R6, 0x100, RZ ;  /* 0x0000010006067810 */ /* 0x001fc80007f5e0ff */
[----:B------:R-:W-:Y:S02]  /*1fcb0*/  IADD3.X R7, PT, PT, RZ, R7, RZ, P2, !PT ;  /* 0x00000007ff077210 */ /* 0x000fe400017fe4ff */
        /* <DEDUP_REMOVED lines=11> */
.L_x_2277:
[----:B------:R-:W-:Y:S05]  /*1fd70*/  BSYNC.RECONVERGENT B1 ;  /* 0x0000000000017941 */ /* 0x000fea0003800200 */
.L_x_2276:
        /* <DEDUP_REMOVED lines=13> */
.L_x_2279:
        /* <DEDUP_REMOVED lines=27> */
[----:B------:R-:W1:Y:S01]  /*20000*/  @!P1 MUFU.EX2 R11, R12 ;  /* 0x0000000c000b9308 */ /* 0x000e620000000800 */
[----:B------:R-:W-:-:S05]  /*20010*/  IADD3 R6, P1, PT, R6, 0x400, RZ ;  /* 0x0000040006067810 */ /* 0x000fca0007f3e0ff */
[----:B------:R-:W-:Y:S02]  /*20020*/  IMAD.X R7, RZ, RZ, R7, P1 ;  /* 0x000000ffff077224 */ /* 0x000fe400008e0607 */
        /* <DEDUP_REMOVED lines=10> */
[----:B0-----:R-:W-:Y:S01]  /*200d0*/  IADD3 R4, PT, PT, R4, 0x1000, RZ ;  /* 0x0000100004047810 */ /* 0x001fe20007ffe0ff */
[----:B------:R-:W-:Y:S06]  /*200e0*/  @!P0 BRA `(.L_x_2279) ;  /* 0xfffffffc00588947 */ /* 0x000fec000383ffff */
.L_x_2266:
[----:B------:R-:W-:Y:S05]  /*200f0*/  BSYNC.RECONVERGENT B0 ;  /* 0x0000000000007941 */ /* 0x000fea0003800200 */
.L_x_2265:
[----:B---3--:R-:W2:Y:S01]  /*20100*/  SHFL.BFLY PT, R0, R9, 0x10, 0x1f ;  /* 0x0e001f0009007f89 */ /* 0x008ea200000e0000 */
[C---:B------:R-:W-:Y:S01]  /*20110*/  ISETP.NE.AND P0, PT, R24.reuse, RZ, PT ;  /* 0x000000ff1800720c */ /* 0x040fe20003f05270 */
[----:B------:R-:W3:Y:S01]  /*20120*/  LDCU.U8 UR11, c[0x0][0x48c] ;  /* 0x00009180ff0b77ac */ /* 0x000ee20008000000 */
[----:B------:R-:W-:Y:S01]  /*20130*/  ISETP.GT.U32.AND P1, PT, R24, 0x7, PT ;  /* 0x000000071800780c */ /* 0x000fe20003f24070 */
[----:B------:R-:W4:Y:S01]  /*20140*/  S2UR UR10, SR_CTAID.X ;  /* 0x00000000000a79c3 */ /* 0x000f220000002500 */
[----:B------:R-:W-:Y:S01]  /*20150*/  UMOV UR6, URZ ;  /* 0x000000ff00067c82 */ /* 0x000fe20008000000 */
[----:B------:R-:W-:-:S08]  /*20160*/  UMOV UR7, URZ ;  /* 0x000000ff00077c82 */ /* 0x000fd00008000000 */
[----:B0-----:R-:W-:-:S04]  /*20170*/  @!P0 SHF.R.U32.HI R8, RZ, 0x3, R2 ;  /* 0x00000003ff088819 */ /* 0x001fc80000011602 */
[----:B------:R-:W-:Y:S01]  /*20180*/  @!P0 LOP3.LUT R13, R8, 0x7c, RZ, 0xc0, !PT ;  /* 0x0000007c080d8812 */ /* 0x000fe200078ec0ff */
[----:B---3--:R-:W-:Y:S01]  /*20190*/  UISETP.NE.AND UP0, UPT, UR11, URZ, UPT ;  /* 0x000000ff0b00728c */ /* 0x008fe2000bf05270 */
[----:B--2---:R-:W-:-:S05]  /*201a0*/  FADD.FTZ R0, R0, R9 ;  /* 0x0000000900007221 */ /* 0x004fca0000010000 */
        /* <DEDUP_REMOVED lines=9> */
[----:B------:R-:W-:Y:S01]  /*20240*/  BAR.SYNC.DEFER_BLOCKING 0x0 ;  /* 0x0000000000007b1d */ /* 0x000fe20000010000 */
[----:B------:R-:W-:-:S05]  /*20250*/  ISETP.GE.AND P0, PT, R5, UR42, PT ;  /* 0x0000002a05007c0c */ /* 0x000fca000bf06270 */
[----:B------:R-:W0:Y:S04]  /*20260*/  @!P1 LDS R6, [R26+0x20] ;  /* 0x000020001a069984 */ /* 0x000e280000000800 */
[----:B0-----:R-:W0:Y:S02]  /*20270*/  SHFL.BFLY PT, R7, R6, 0x4, 0x1f ;  /* 0x0c801f0006077f89 */ /* 0x001e2400000e0000 */
[----:B0-----:R-:W-:-:S05]  /*20280*/  FADD.FTZ R7, R7, R6 ;  /* 0x0000000607077221 */ /* 0x001fca0000010000 */
[----:B------:R-:W0:Y:S02]  /*20290*/  SHFL.BFLY PT, R0, R7, 0x2, 0x1f ;  /* 0x0c401f0007007f89 */ /* 0x000e2400000e0000 */
[----:B0-----:R-:W-:-:S05]  /*202a0*/  FADD.FTZ R0, R7, R0 ;  /* 0x0000000007007221 */ /* 0x001fca0000010000 */
[----:B------:R-:W0:Y:S02]  /*202b0*/  SHFL.BFLY PT, R9, R0, 0x1, 0x1f ;  /* 0x0c201f0000097f89 */ /* 0x000e2400000e0000 */
[----:B0-----:R-:W-:-:S06]  /*202c0*/  FADD.FTZ R9, R0, R9 ;  /* 0x0000000900097221 */ /* 0x001fcc0000010000 */
[----:B------:R-:W0:Y:S02]  /*202d0*/  SHFL.IDX PT, R9, R9, RZ, 0x1f ;  /* 0x00001fff09097589 */ /* 0x000e2400000e0000 */
[----:B0-----:R-:W-:-:S04]  /*202e0*/  FADD.FTZ R4, R9, 9.9999999747524270788e-07 ;  /* 0x358637bd09047421 */ /* 0x001fc80000010000 */
[----:B------:R0:W2:Y:S01]  /*202f0*/  MUFU.RCP R31, R4 ;  /* 0x00000004001f7308 */ /* 0x0000a20000001000 */
[----:B----4-:R-:W-:Y:S05]  /*20300*/  BRA.U !UP0, `(.L_x_2280) ;  /* 0x0000000108247547 */ /* 0x010fea000b800000 */
[----:B------:R-:W3:Y:S01]  /*20310*/  S2UR UR6, SR_CTAID.Y ;  /* 0x00000000000679c3 */ /* 0x000ee20000002600 */
        /* <DEDUP_REMOVED lines=8> */
.L_x_2280:
        /* <DEDUP_REMOVED lines=9> */
[C---:B0-----:R-:W-:Y:S02]  /*20430*/  LOP3.LUT R4, R0.reuse, 0x300, RZ, 0xc0, !PT ;  /* 0x0000030000047812 */ /* 0x041fe400078ec0ff */
[----:B------:R-:W-:Y:S02]  /*20440*/  ISETP.GE.U32.AND P1, PT, R0, 0x300, PT ;  /* 0x000003000000780c */ /* 0x000fe40003f26070 */
[----:B------:R-:W-:-:S13]  /*20450*/  ISETP.NE.AND P0, PT, R4, 0x300, PT ;  /* 0x000003000400780c */ /* 0x000fda0003f05270 */
[----:B------:R-:W-:Y:S05]  /*20460*/  @!P0 BRA `(.L_x_2285) ;  /* 0x0000000000488947 */ /* 0x000fea0003800000 */
[----:B------:R-:W0:Y:S01]  /*20470*/  S2UR UR8, SR_CgaCtaId ;  /* 0x00000000000879c3 */ /* 0x000e220000008800 */
[----:B------:R-:W-:Y:S01]  /*20480*/  LEA.HI R0, R0, 0x1, RZ, 0x18 ;  /* 0x0000000100007811 */ /* 0x000fe200078fc0ff */
[----:B------:R-:W-:Y:S02]  /*20490*/  UMOV UR5, 0x400 ;  /* 0x0000040000057882 */ /* 0x000fe40000000000 */
[----:B------:R-:W-:Y:S01]  /*204a0*/  UIADD3 UR5, UPT, UPT, UR5, 0x840, URZ ;  /* 0x0000084005057890 */ /* 0x000fe2000fffe0ff */
[C---:B------:R-:W-:Y:S02]  /*204b0*/  SHF.L.U32 R4, R0.reuse, 0x8, RZ ;  /* 0x0000000800047819 */ /* 0x040fe400000006ff */
[----:B------:R-:W-:Y:S02]  /*204c0*/  LOP3.LUT R0, R0, 0x3, RZ, 0xc0, !PT ;  /* 0x0000000300007812 */ /* 0x000fe400078ec0ff */
[----:B------:R-:W-:-:S03]  /*204d0*/  LOP3.LUT R4, R4, 0x300, RZ, 0xc0, !PT ;  /* 0x0000030004047812 */ /* 0x000fc600078ec0ff */
[----:B------:R-:W-:Y:S01]  /*204e0*/  IMAD.MOV R6, RZ, RZ, -R0 ;  /* 0x000000ffff067224 */ /* 0x000fe200078e0a00 */
[----:B------:R-:W-:Y:S01]  /*204f0*/  IADD3 R5, PT, PT, R5, R4, RZ ;  /* 0x0000000405057210 */ /* 0x000fe20007ffe0ff */
[----:B0-----:R-:W-:-:S06]  /*20500*/  ULEA UR5, UR8, UR5, 0x18 ;  /* 0x0000000508057291 */ /* 0x001fcc000f8ec0ff */
[----:B------:R-:W-:-:S07]  /*20510*/  VIADD R0, R3, UR5 ;  /* 0x0000000503007c36 */ /* 0x000fce0008000000 */
.L_x_2286:
[----:B------:R-:W2:Y:S01]  /*20520*/  LDS R4, [R0] ;  /* 0x0000000000047984 */ /* 0x000ea20000000800 */
[----:B------:R-:W-:-:S04]  /*20530*/  IADD3 R6, PT, PT, R6, 0x1, RZ ;  /* 0x0000000106067810 */ /* 0x000fc80007ffe0ff */
[----:B------:R-:W-:Y:S01]  /*20540*/  ISETP.NE.AND P0, PT, R6, RZ, PT ;  /* 0x000000ff0600720c */ /* 0x000fe20003f05270 */
[----:B--2---:R-:W-:-:S05]  /*20550*/  FMUL.FTZ R7, R4, R31 ;  /* 0x0000001f04077220 */ /* 0x004fca0000410000 */
[----:B------:R0:W-:Y:S02]  /*20560*/  STS [R0], R7 ;  /* 0x0000000700007388 */ /* 0x0001e40000000800 */
[----:B0-----:R-:W-:-:S05]  /*20570*/  VIADD R0, R0, 0x400 ;  /* 0x0000040000007836 */ /* 0x001fca0000000000 */
[----:B------:R-:W-:Y:S05]  /*20580*/  @P0 BRA `(.L_x_2286) ;  /* 0xfffffffc00e40947 */ /* 0x000fea000383ffff */
.L_x_2285:
[----:B------:R-:W-:Y:S05]  /*20590*/  BSYNC.RECONVERGENT B1 ;  /* 0x0000000000017941 */ /* 0x000fea0003800200 */
.L_x_2284:
[----:B------:R-:W-:Y:S05]  /*205a0*/  @!P1 BRA `(.L_x_2282) ;  /* 0x0000001000dc9947 */ /* 0x000fea0003800000 */
[----:B------:R-:W0:Y:S01]  /*205b0*/  S2R R7, SR_CgaCtaId ;  /* 0x0000000000077919 */ /* 0x000e220000008800 */
[C---:B------:R-:W-:Y:S01]  /*205c0*/  IADD3 R4, PT, PT, -R5.reuse, UR42, RZ ;  /* 0x0000002a05047c10 */ /* 0x040fe2000fffe1ff */
[----:B------:R-:W-:Y:S01]  /*205d0*/  USHF.L.U32 UR5, UR4, 0x2, URZ ;  /* 0x0000000204057899 */ /* 0x000fe200080006ff */
[----:B------:R-:W-:Y:S01]  /*205e0*/  MOV R0, 0x400 ;  /* 0x0000040000007802 */ /* 0x000fe20000000f00 */
[----:B------:R-:W-:Y:S01]  /*205f0*/  BSSY.RECONVERGENT B1, `(.L_x_2287) ;  /* 0x000003f000017945 */ /* 0x000fe20003800200 */
[----:B------:R-:W-:Y:S02]  /*20600*/  ISETP.GT.AND P1, PT, R4, 0xc00, PT ;  /* 0x00000c000400780c */ /* 0x000fe40003f24270 */
[----:B------:R-:W-:Y:S02]  /*20610*/  IADD3 R4, PT, PT, R0, 0x840, RZ ;  /* 0x0000084000047810 */ /* 0x000fe40007ffe0ff */
[----:B------:R-:W-:Y:S02]  /*20620*/  LEA R0, R5, -UR5, 0x2 ;  /* 0x8000000505007c11 */ /* 0x000fe4000f8e10ff */
[----:B------:R-:W-:-:S02]  /*20630*/  PLOP3.LUT P0, PT, PT, PT, PT, 0x80, 0x8 ;  /* 0x000000000008781c */ /* 0x000fc40003f0f070 */
[----:B0-----:R-:W-:-:S04]  /*20640*/  LEA R7, R7, R4, 0x18 ;  /* 0x0000000407077211 */ /* 0x001fc800078ec0ff */
[----:B------:R-:W-:Y:S01]  /*20650*/  IADD3 R0, PT, PT, R0, 0x800, R7 ;  /* 0x0000080000007810 */ /* 0x000fe20007ffe007 */
[----:B------:R-:W-:Y:S06]  /*20660*/  @!P1 BRA `(.L_x_2288) ;  /* 0x0000000000dc9947 */ /* 0x000fec0003800000 */
[----:B------:R-:W-:Y:S01]  /*20670*/  IMAD.U32 R32, RZ, RZ, UR42 ;  /* 0x0000002aff207e24 */ /* 0x000fe2000f8e00ff */
[----:B------:R-:W-:-:S04]  /*20680*/  PLOP3.LUT P0, PT, PT, PT, PT, 0x8, 0x80 ;  /* 0x000000000080781c */ /* 0x000fc80003f0e170 */
[----:B------:R-:W-:-:S09]  /*20690*/  IADD3 R32, PT, PT, R32, -0xc00, RZ ;  /* 0xfffff40020207810 */ /* 0x000fd20007ffe0ff */
.L_x_2289:
        /* <DEDUP_REMOVED lines=50> */
[----:B0-----:R-:W-:Y:S01]  /*209c0*/  IADD3 R0, PT, PT, R0, 0x4000, RZ ;  /* 0x0000400000007810 */ /* 0x001fe20007ffe0ff */
[----:B------:R-:W-:Y:S06]  /*209d0*/  @!P1 BRA `(.L_x_2289) ;  /* 0xfffffffc00309947 */ /* 0x000fec000383ffff */
.L_x_2288:
[----:B------:R-:W-:Y:S05]  /*209e0*/  BSYNC.RECONVERGENT B1 ;  /* 0x0000000000017941 */ /* 0x000fea0003800200 */
.L_x_2287:
        /* <DEDUP_REMOVED lines=30> */
[----:B0-----:R-:W-:-:S07]  /*20bd0*/  IADD3 R0, PT, PT, R0, 0x2000, RZ ;  /* 0x0000200000007810 */ /* 0x001fce0007ffe0ff */
.L_x_2291:
[----:B------:R-:W-:Y:S05]  /*20be0*/  BSYNC.RECONVERGENT B1 ;  /* 0x0000000000017941 */ /* 0x000fea0003800200 */
.L_x_2290:
        /* <DEDUP_REMOVED lines=15> */
.L_x_2283:
        /* <DEDUP_REMOVED lines=10> */
[----:B------:R-:W3:Y:S01]  /*20d80*/  LDCU.64 UR12, c[0x0][0x480] ;  /* 0x00009000ff0c77ac */ /* 0x000ee20008000a00 */
[----:B------:R-:W-:Y:S02]  /*20d90*/  LEA.HI R0, R0, 0x1, RZ, 0x18 ;  /* 0x0000000100007811 */ /* 0x000fe400078fc0ff */
[----:B------:R-:W-:Y:S01]  /*20da0*/  IADD3 R11, P0, PT, R5, UR6, RZ ;  /* 0x00000006050b7c10 */ /* 0x000fe2000ff1e0ff */
[----:B------:R-:W-:Y:S01]  /*20db0*/  UMOV UR5, 0x400 ;  /* 0x0000040000057882 */ /* 0x000fe20000000000 */
[C---:B------:R-:W-:Y:S01]  /*20dc0*/  SHF.L.U32 R4, R0.reuse, 0x8, RZ ;  /* 0x0000000800047819 */ /* 0x040fe200000006ff */
[----:B------:R-:W-:Y:S01]  /*20dd0*/  UIADD3 UR5, UPT, UPT, UR5, 0x840, URZ ;  /* 0x0000084005057890 */ /* 0x000fe2000fffe0ff */
[----:B------:R-:W-:Y:S01]  /*20de0*/  LOP3.LUT R0, R0, 0x3, RZ, 0xc0, !PT ;  /* 0x0000000300007812 */ /* 0x000fe200078ec0ff */
[----:B------:R-:W-:Y:S01]  /*20df0*/  IMAD.X R6, RZ, RZ, UR7, P0 ;  /* 0x00000007ff067e24 */ /* 0x000fe200080e06ff */
[----:B------:R-:W-:-:S04]  /*20e00*/  LOP3.LUT R4, R4, 0x300, RZ, 0xc0, !PT ;  /* 0x0000030004047812 */ /* 0x000fc800078ec0ff */
[----:B------:R-:W-:Y:S01]  /*20e10*/  IADD3 R5, PT, PT, R5, R4, RZ ;  /* 0x0000000405057210 */ /* 0x000fe20007ffe0ff */
[----:B------:R-:W-:Y:S01]  /*20e20*/  IMAD.MOV R4, RZ, RZ, -R0 ;  /* 0x000000ffff047224 */ /* 0x000fe200078e0a00 */
[----:B---3--:R-:W-:-:S04]  /*20e30*/  LEA R8, P0, R11, UR12, 0x2 ;  /* 0x0000000c0b087c11 */ /* 0x008fc8000f8010ff */
[----:B------:R-:W-:Y:S01]  /*20e40*/  LEA.HI.X R11, R11, UR13, R6, 0x2, P0 ;  /* 0x0000000d0b0b7c11 */ /* 0x000fe200080f1406 */
[----:B0-----:R-:W-:-:S06]  /*20e50*/  ULEA UR5, UR8, UR5, 0x18 ;  /* 0x0000000508057291 */ /* 0x001fcc000f8ec0ff */
[----:B------:R-:W-:-:S07]  /*20e60*/  IADD3 R0, PT, PT, R3, UR5, RZ ;  /* 0x0000000503007c10 */ /* 0x000fce000fffe0ff */
.L_x_2294:
[----:B---3--:R-:W2:Y:S01]  /*20e70*/  LDS R6, [R0] ;  /* 0x0000000000067984 */ /* 0x008ea20000000800 */
[----:B------:R-:W-:Y:S01]  /*20e80*/  MOV R7, R11 ;  /* 0x0000000b00077202 */ /* 0x000fe20000000f00 */
        /* <DEDUP_REMOVED lines=10> */
.L_x_2293:
[----:B------:R-:W-:Y:S05]  /*20f30*/  BSYNC.RECONVERGENT B1 ;  /* 0x0000000000017941 */ /* 0x000fea0003800200 */
.L_x_2292:
[----:B------:R-:W-:Y:S05]  /*20f40*/  @!P1 BRA `(.L_x_2282) ;  /* 0x0000000800749947 */ /* 0x000fea0003800000 */
[----:B---3--:R-:W0:Y:S01]  /*20f50*/  S2R R7, SR_CgaCtaId ;  /* 0x0000000000077919 */ /* 0x008e220000008800 */
[----:B------:R-:W3:Y:S01]  /*20f60*/  LDCU.64 UR8, c[0x0][0x480] ;  /* 0x00009000ff0877ac */ /* 0x000ee20008000a00 */
[C---:B------:R-:W-:Y:S01]  /*20f70*/  IADD3 R8, PT, PT, -R5.reuse, UR42, RZ ;  /* 0x0000002a05087c10 */ /* 0x040fe2000fffe1ff */
[----:B------:R-:W-:Y:S01]  /*20f80*/  BSSY.RECONVERGENT B1, `(.L_x_2295) ;  /* 0x000005b000017945 */ /* 0x000fe20003800200 */
[----:B------:R-:W-:Y:S01]  /*20f90*/  IADD3 R4, P0, PT, R5, UR6, RZ ;  /* 0x0000000605047c10 */ /* 0x000fe2000ff1e0ff */
[----:B------:R-:W-:Y:S01]  /*20fa0*/  USHF.L.U32 UR5, UR4, 0x2, URZ ;  /* 0x0000000204057899 */ /* 0x000fe200080006ff */
[----:B------:R-:W-:Y:S02]  /*20fb0*/  MOV R0, 0x400 ;  /* 0x0000040000007802 */ /* 0x000fe40000000f00 */
[----:B------:R-:W-:Y:S02]  /*20fc0*/  ISETP.GT.AND P1, PT, R8, 0xc00, PT ;  /* 0x00000c000800780c */ /* 0x000fe40003f24270 */
[----:B------:R-:W-:Y:S01]  /*20fd0*/  IADD3.X R9, PT, PT, RZ, UR7, RZ, P0, !PT ;  /* 0x00000007ff097c10 */ /* 0x000fe200087fe4ff */
[----:B------:R-:W-:Y:S01]  /*20fe0*/  VIADD R0, R0, 0x840 ;  /* 0x0000084000007836 */ /* 0x000fe20000000000 */
[----:B---3--:R-:W-:-:S04]  /*20ff0*/  LEA R6, P0, R4, UR8, 0x2 ;  /* 0x0000000804067c11 */ /* 0x008fc8000f8010ff */
[----:B------:R-:W-:Y:S02]  /*21000*/  LEA.HI.X R4, R4, UR9, R9, 0x2, P0 ;  /* 0x0000000904047c11 */ /* 0x000fe400080f1409 */
[----:B------:R-:W-:Y:S02]  /*21010*/  IADD3 R6, P0, PT, R6, 0x800, RZ ;  /* 0x0000080006067810 */ /* 0x000fe40007f1e0ff */
[----:B0-----:R-:W-:Y:S02]  /*21020*/  LEA R9, R7, R0, 0x18 ;  /* 0x0000000007097211 */ /* 0x001fe400078ec0ff */
[----:B------:R-:W-:Y:S02]  /*21030*/  LEA R0, R5, -UR5, 0x2 ;  /* 0x8000000505007c11 */ /* 0x000fe4000f8e10ff */
[----:B------:R-:W-:Y:S02]  /*21040*/  IADD3.X R7, PT, PT, RZ, R4, RZ, P0, !PT ;  /* 0x00000004ff077210 */ /* 0x000fe400007fe4ff */
[----:B------:R-:W-:-:S02]  /*21050*/  IADD3 R0, PT, PT, R0, 0x800, R9 ;  /* 0x0000080000007810 */ /* 0x000fc40007ffe009 */
[----:B------:R-:W-:Y:S01]  /*21060*/  PLOP3.LUT P0, PT, PT, PT, PT, 0x80, 0x8 ;  /* 0x000000000008781c */ /* 0x000fe20003f0f070 */
[----:B------:R-:W-:-:S12]  /*21070*/  @!P1 BRA `(.L_x_2296) ;  /* 0x00000004002c9947 */ /* 0x000fd80003800000 */
[----:B------:R-:W-:Y:S01]  /*21080*/  IMAD.U32 R30, RZ, RZ, UR42 ;  /* 0x0000002aff1e7e24 */ /* 0x000fe2000f8e00ff */
[----:B------:R-:W-:-:S04]  /*21090*/  PLOP3.LUT P0, PT, PT, PT, PT, 0x8, 0x80 ;  /* 0x000000000080781c */ /* 0x000fc80003f0e170 */
[----:B------:R-:W-:-:S09]  /*210a0*/  IADD3 R30, PT, PT, R30, -0xc00, RZ ;  /* 0xfffff4001e1e7810 */ /* 0x000fd20007ffe0ff */
.L_x_2297:
[----:B------:R-:W2:Y:S01]  /*210b0*/  LDS R4, [R0+-0x800] ;  /* 0xfff8000000047984 */ /* 0x000ea20000000800 */
[----:B------:R-:W-:-:S03]  /*210c0*/  VIADD R5, R5, 0x1000 ;  /* 0x0000100005057836 */ /* 0x000fc60000000000 */
[----:B------:R-:W0:Y:S02]  /*210d0*/  LDS R8, [R0+-0x400] ;  /* 0xfffc000000087984 */ /* 0x000e240000000800 */
[----:B------:R-:W-:Y:S02]  /*210e0*/  ISETP.GE.AND P2, PT, R5, R30, PT ;  /* 0x0000001e0500720c */ /* 0x000fe40003f46270 */
[----:B------:R-:W3:Y:S04]  /*210f0*/  LDS R10, [R0] ;  /* 0x00000000000a7984 */ /* 0x000ee80000000800 */
[----:B------:R-:W-:Y:S04]  /*21100*/  LDS R22, [R0+0x1800] ;  /* 0x0018000000167984 */ /* 0x000fe80000000800 */
[----:B------:R-:W4:Y:S04]  /*21110*/  LDS R12, [R0+0x400] ;  /* 0x00040000000c7984 */ /* 0x000f280000000800 */
[----:B------:R-:W-:Y:S04]  /*21120*/  LDS R20, [R0+0x1400] ;  /* 0x0014000000147984 */ /* 0x000fe80000000800 */
[----:B------:R-:W-:Y:S04]  /*21130*/  LDS R24, [R0+0x2000] ;  /* 0x0020000000187984 */ /* 0x000fe80000000800 */
[----:B------:R-:W5:Y:S04]  /*21140*/  LDS R14, [R0+0x800] ;  /* 0x00080000000e7984 */ /* 0x000f680000000800 */
[----:B------:R-:W5:Y:S04]  /*21150*/  LDS R16, [R0+0xc00] ;  /* 0x000c000000107984 */ /* 0x000f680000000800 */
[----:B------:R-:W5:Y:S01]  /*21160*/  LDS R18, [R0+0x1000] ;  /* 0x0010000000127984 */ /* 0x000f620000000800 */
[----:B--2---:R-:W-:-:S03]  /*21170*/  FMUL.FTZ R9, R31, R4 ;  /* 0x000000041f097220 */ /* 0x004fc60000410000 */
[----:B------:R-:W2:Y:S01]  /*21180*/  LDS R23, [R0+0x1c00] ;  /* 0x001c000000177984 */ /* 0x000ea20000000800 */
[----:B0-----:R-:W-:-:S03]  /*21190*/  FMUL.FTZ R11, R31, R8 ;  /* 0x000000081f0b7220 */ /* 0x001fc60000410000 */
[----:B------:R-:W-:Y:S01]  /*211a0*/  LDS R4, [R0+0x3400] ;  /* 0x0034000000047984 */ /* 0x000fe20000000800 */
[----:B---3--:R-:W-:-:S03]  /*211b0*/  FMUL.FTZ R13, R31, R10 ;  /* 0x0000000a1f0d7220 */ /* 0x008fc60000410000 */
[----:B-1----:R-:W0:Y:S04]  /*211c0*/  LDS R25, [R0+0x2400] ;  /* 0x0024000000197984 */ /* 0x002e280000000800 */
[----:B------:R-:W-:Y:S01]  /*211d0*/  LDS R26, [R0+0x2800] ;  /* 0x00280000001a7984 */ /* 0x000fe20000000800 */
[----:B----4-:R-:W-:-:S03]  /*211e0*/  FMUL.FTZ R15, R31, R12 ;  /* 0x0000000c1f0f7220 */ /* 0x010fc60000410000 */
[----:B------:R-:W1:Y:S04]  /*211f0*/  LDS R27, [R0+0x2c00] ;  /* 0x002c0000001b7984 */ /* 0x000e680000000800 */
[----:B------:R-:W3:Y:S04]  /*21200*/  LDS R28, [R0+0x3000] ;  /* 0x00300000001c7984 */ /* 0x000ee80000000800 */
[----:B------:R-:W-:Y:S01]  /*21210*/  STG.E desc[UR36][R6.64+-0x400], R11 ;  /* 0xfffc000b06007986 */ /* 0x000fe2000c101924 */
[----:B-----5:R-:W-:-:S03]  /*21220*/  FMUL.FTZ R17, R31, R14 ;  /* 0x0000000e1f117220 */ /* 0x020fc60000410000 */
[----:B------:R4:W-:Y:S01]  /*21230*/  STS [R0+-0x400], R11 ;  /* 0xfffc000b00007388 */ /* 0x0009e20000000800 */
[----:B------:R-:W-:-:S03]  /*21240*/  FMUL.FTZ R19, R31, R16 ;  /* 0x000000101f137220 */ /* 0x000fc60000410000 */
[----:B------:R-:W-:Y:S01]  /*21250*/  STG.E desc[UR36][R6.64+-0x800], R9 ;  /* 0xfff8000906007986 */ /* 0x000fe2000c101924 */
[----:B------:R-:W-:-:S03]  /*21260*/  FMUL.FTZ R21, R31, R18 ;  /* 0x000000121f157220 */ /* 0x000fc60000410000 */
[----:B------:R5:W-:Y:S01]  /*21270*/  STS [R0+-0x800], R9 ;  /* 0xfff8000900007388 */ /* 0x000be20000000800 */
[----:B----4-:R-:W-:-:S03]  /*21280*/  FMUL.FTZ R11, R31, R22 ;  /* 0x000000161f0b7220 */ /* 0x010fc60000410000 */
[----:B------:R-:W-:Y:S01]  /*21290*/  STG.E desc[UR36][R6.64], R13 ;  /* 0x0000000d06007986 */ /* 0x000fe2000c101924 */
[----:B--2---:R-:W-:-:S03]  /*212a0*/  FMUL.FTZ R23, R31, R23 ;  /* 0x000000171f177220 */ /* 0x004fc60000410000 */
[----:B------:R2:W-:Y:S01]  /*212b0*/  STS [R0], R13 ;  /* 0x0000000d00007388 */ /* 0x0005e20000000800 */
[----:B-----5:R-:W-:-:S03]  /*212c0*/  FMUL.FTZ R9, R31, R20 ;  /* 0x000000141f097220 */ /* 0x020fc60000410000 */
[----:B------:R-:W-:Y:S01]  /*212d0*/  STG.E desc[UR36][R6.64+0x1800], R11 ;  /* 0x0018000b06007986 */ /* 0x000fe2000c101924 */
[----:B0-----:R-:W-:-:S03]  /*212e0*/  FMUL.FTZ R25, R31, R25 ;  /* 0x000000191f197220 */ /* 0x001fc60000410000 */
[----:B------:R0:W-:Y:S01]  /*212f0*/  STS [R0+0x1800], R11 ;  /* 0x0018000b00007388 */ /* 0x0001e20000000800 */
[----:B--2---:R-:W-:-:S03]  /*21300*/  FMUL.FTZ R13, R31, R24 ;  /* 0x000000181f0d7220 */ /* 0x004fc60000410000 */
[----:B------:R-:W-:Y:S01]  /*21310*/  STG.E desc[UR36][R6.64+0x400], R15 ;  /* 0x0004000f06007986 */ /* 0x000fe2000c101924 */
[----:B-1----:R-:W-:-:S03]  /*21320*/  FMUL.FTZ R27, R31, R27 ;  /* 0x0000001b1f1b7220 */ /* 0x002fc60000410000 */
[----:B------:R1:W-:Y:S01]  /*21330*/  STS [R0+0x400], R15 ;  /* 0x0004000f00007388 */ /* 0x0003e20000000800 */
[C---:B0-----:R-:W-:Y:S01]  /*21340*/  FMUL.FTZ R11, R31.reuse, R4 ;  /* 0x000000041f0b7220 */ /* 0x041fe20000410000 */
[----:B------:R-:W-:Y:S02]  /*21350*/  IADD3 R4, P1, PT, R6, 0x4000, RZ ;  /* 0x0000400006047810 */ /* 0x000fe40007f3e0ff */
[----:B------:R-:W-:Y:S04]  /*21360*/  STG.E desc[UR36][R6.64+0x1400], R9 ;  /* 0x0014000906007986 */ /* 0x000fe8000c101924 */
[----:B------:R3:W-:Y:S01]  /*21370*/  STS [R0+0x1400], R9 ;  /* 0x0014000900007388 */ /* 0x0007e20000000800 */
[----:B-1----:R-:W-:-:S03]  /*21380*/  FMUL.FTZ R15, R31, R26 ;  /* 0x0000001a1f0f7220 */ /* 0x002fc60000410000 */
[----:B------:R-:W-:Y:S04]  /*21390*/  STG.E desc[UR36][R6.64+0x2000], R13 ;  /* 0x0020000d06007986 */ /* 0x000fe8000c101924 */
[----:B------:R0:W-:Y:S01]  /*213a0*/  STS [R0+0x2000], R13 ;  /* 0x0020000d00007388 */ /* 0x0001e20000000800 */
[----:B---3--:R-:W-:-:S03]  /*213b0*/  FMUL.FTZ R9, R31, R28 ;  /* 0x0000001c1f097220 */ /* 0x008fc60000410000 */
[----:B------:R-:W-:Y:S04]  /*213c0*/  STG.E desc[UR36][R6.64+0x800], R17 ;  /* 0x0008001106007986 */ /* 0x000fe8000c101924 */
[----:B------:R-:W-:Y:S01]  /*213d0*/  STS [R0+0x800], R17 ;  /* 0x0008001100007388 */ /* 0x000fe20000000800 */
[----:B0-----:R-:W-:-:S03]  /*213e0*/  IADD3.X R13, PT, PT, RZ, R7, RZ, P1, !PT ;  /* 0x00000007ff0d7210 */ /* 0x001fc60000ffe4ff */
        /* <DEDUP_REMOVED lines=18> */
[----:B-1----:R-:W-:Y:S01]  /*21510*/  VIADD R0, R0, 0x4000 ;  /* 0x0000400000007836 */ /* 0x002fe20000000000 */
[----:B------:R-:W-:Y:S06]  /*21520*/  @!P2 BRA `(.L_x_2297) ;  /* 0xfffffff800e0a947 */ /* 0x000fec000383ffff */
.L_x_2296:
[----:B------:R-:W-:Y:S05]  /*21530*/  BSYNC.RECONVERGENT B1 ;  /* 0x0000000000017941 */ /* 0x000fea0003800200 */
.L_x_2295:
        /* <DEDUP_REMOVED lines=15> */
[----:B------:R-:W-:Y:S01]  /*21630*/  IADD3 R4, P1, PT, R6, 0x2000, RZ ;  /* 0x0000200006047810 */ /* 0x000fe20007f3e0ff */
[----:B0-----:R-:W-:-:S03]  /*21640*/  FMUL.FTZ R11, R31, R8 ;  /* 0x000000081f0b7220 */ /* 0x001fc60000410000 */
[----:B------:R-:W-:Y:S01]  /*21650*/  STG.E desc[UR36][R6.64+-0x800], R9 ;  /* 0xfff8000906007986 */ /* 0x000fe2000c101924 */
[----:B---3--:R-:W-:-:S03]  /*21660*/  FMUL.FTZ R13, R31, R10 ;  /* 0x0000000a1f0d7220 */ /* 0x008fc60000410000 */
[----:B------:R-:W-:Y:S01]  /*21670*/  STS [R0+-0x800], R9 ;  /* 0xfff8000900007388 */ /* 0x000fe20000000800 */
        /* <DEDUP_REMOVED lines=8> */
[----:B0-----:R-:W-:Y:S01]  /*21700*/  IADD3.X R11, PT, PT, RZ, R7, RZ, P1, !PT ;  /* 0x00000007ff0b7210 */ /* 0x001fe20000ffe4ff */
[----:B------:R-:W-:Y:S02]  /*21710*/  FMUL.FTZ R9, R31, R20 ;  /* 0x000000141f097220 */ /* 0x000fe40000410000 */
        /* <DEDUP_REMOVED lines=12> */
[----:B-1----:R-:W-:-:S07]  /*217e0*/  IADD3 R0, PT, PT, R0, 0x2000, RZ ;  /* 0x0000200000007810 */ /* 0x002fce0007ffe0ff */
.L_x_2299:
[----:B------:R-:W-:Y:S05]  /*217f0*/  BSYNC.RECONVERGENT B1 ;  /* 0x0000000000017941 */ /* 0x000fea0003800200 */
.L_x_2298:
        /* <DEDUP_REMOVED lines=18> */
.L_x_2282:
[----:B------:R-:W-:Y:S05]  /*21920*/  BSYNC.RECONVERGENT B0 ;  /* 0x0000000000007941 */ /* 0x000fea0003800200 */
.L_x_2281:
[----:B------:R-:W-:Y:S01]  /*21930*/  USHF.R.S32.HI UR5, URZ, 0x1f, UR41 ;  /* 0x0000001fff057899 */ /* 0x000fe20008011429 */
[----:B------:R-:W4:Y:S01]  /*21940*/  S2UR UR13, SR_CgaCtaId ;  /* 0x00000000000d79c3 */ /* 0x000f220000008800 */
[----:B------:R-:W5:Y:S01]  /*21950*/  LDCU UR14, c[0x0][0x40c] ;  /* 0x00008180ff0e77ac */ /* 0x000f620008000800 */
[----:B0-----:R-:W-:Y:S01]  /*21960*/  SHF.R.U32.HI R0, RZ, 0x6, R2 ;  /* 0x00000006ff007819 */ /* 0x001fe20000011602 */
[----:B------:R-:W-:Y:S01]  /*21970*/  IMAD.SHL.U32 R16, R2, 0x10, RZ ;  /* 0x0000001002107824 */ /* 0x000fe200078e00ff */
[----:B------:R-:W-:Y:S01]  /*21980*/  BSSY.RECONVERGENT B0, `(.L_x_2300) ;  /* 0x0000019000007945 */ /* 0x000fe20003800200 */
[----:B------:R-:W-:Y:S01]  /*21990*/  ULEA.HI UR5, UR5, UR41, URZ, 0x2 ;  /* 0x0000002905057291 */ /* 0x000fe2000f8f10ff */
[----:B------:R-:W-:Y:S01]  /*219a0*/  LOP3.LUT R3, R3, 0xfc, RZ, 0xc0, !PT ;  /* 0x000000fc03037812 */ /* 0x000fe200078ec0ff */
[----:B------:R-:W-:Y:S01]  /*219b0*/  UMOV UR12, 0x400 ;  /* 0x00000400000c7882 */ /* 0x000fe20000000000 */
[----:B---3--:R-:W-:Y:S01]  /*219c0*/  CS2R R6, SRZ ;  /* 0x0000000000067805 */ /* 0x008fe2000001ff00 */
[----:B------:R-:W-:Y:S01]  /*219d0*/  ULOP3.LUT UR5, UR5, 0xfffffffc, URZ, 0xc0, !UPT ;  /* 0xfffffffc05057892 */ /* 0x000fe2000f8ec0ff */
[----:B------:R-:W-:Y:S01]  /*219e0*/  CS2R R4, SRZ ;  /* 0x0000000000047805 */ /* 0x000fe2000001ff00 */
[----:B------:R-:W-:Y:S01]  /*219f0*/  UIADD3 UR6, UPT, UPT, UR12, 0x440, URZ ;  /* 0x000004400c067890 */ /* 0x000fe2000fffe0ff */
[----:B------:R-:W-:Y:S01]  /*21a00*/  LOP3.LUT R16, R16, 0x3f0, RZ, 0xc0, !PT ;  /* 0x000003f010107812 */ /* 0x000fe200078ec0ff */
[----:B------:R-:W-:-:S06]  /*21a10*/  UIADD3 UR5, UPT, UPT, UR41, -UR5, URZ ;  /* 0x8000000529057290 */ /* 0x000fcc000fffe0ff */
[----:B------:R-:W-:-:S04]  /*21a20*/  ISETP.NE.AND P0, PT, R0, UR5, PT ;  /* 0x0000000500007c0c */ /* 0x000fc8000bf05270 */
[----:B-----5:R-:W-:Y:S01]  /*21a30*/  ISETP.NE.OR P0, PT, RZ, UR14, P0 ;  /* 0x0000000eff007c0c */ /* 0x020fe20008705670 */
[----:B----4-:R-:W-:-:S12]  /*21a40*/  ULEA UR6, UR13, UR6, 0x18 ;  /* 0x000000060d067291 */ /* 0x010fd8000f8ec0ff */
[----:B------:R-:W-:Y:S05]  /*21a50*/  @P0 BRA `(.L_x_2301) ;  /* 0x00000000002c0947 */ /* 0x000fea0003800000 */
[----:B------:R-:W0:Y:S01]  /*21a60*/  LDCU.64 UR8, c[0x0][0x3b0] ;  /* 0x00007600ff0877ac */ /* 0x000e220008000a00 */
[----:B------:R-:W-:Y:S01]  /*21a70*/  HFMA2 R7, -RZ, RZ, 0, 0 ;  /* 0x00000000ff077431 */ /* 0x000fe200000001ff */
        /* <DEDUP_REMOVED lines=8> */
.L_x_2302:
[----:B-----5:R0:W-:Y:S02]  /*21b00*/  STS.128 [R16+UR6], R4 ;  /* 0x0000000410007988 */ /* 0x0201e40008000c06 */
.L_x_2301:
[----:B------:R-:W-:Y:S05]  /*21b10*/  BSYNC.RECONVERGENT B0 ;  /* 0x0000000000007941 */ /* 0x000fea0003800200 */
.L_x_2300:
[----:B------:R-:W3:Y:S01]  /*21b20*/  LDCU UR8, c[0x0][0x3f4] ;  /* 0x00007e80ff0877ac */ /* 0x000ee20008000800 */
[----:B------:R-:W4:Y:S01]  /*21b30*/  S2UR UR7, SR_CTAID.Y ;  /* 0x00000000000779c3 */ /* 0x000f220000002600 */
[----:B------:R-:W-:Y:S01]  /*21b40*/  VIADD R17, R0, UR4 ;  /* 0x0000000400117c36 */ /* 0x000fe20008000000 */
[----:B------:R-:W-:Y:S01]  /*21b50*/  BSSY.RECONVERGENT B0, `(.L_x_2303) ;  /* 0x00000cb000007945 */ /* 0x000fe20003800200 */
[----:B------:R-:W4:Y:S01]  /*21b60*/  LDCU UR15, c[0x0][0x3f8] ;  /* 0x00007f00ff0f77ac */ /* 0x000f220008000800 */
[----:B------:R-:W-:Y:S01]  /*21b70*/  CS2R R10, SRZ ;  /* 0x00000000000a7805 */ /* 0x000fe2000001ff00 */
[----:B------:R-:W0:Y:S03]  /*21b80*/  LDCU UR16, c[0x0][0x40c] ;  /* 0x00008180ff1077ac */ /* 0x000e260008000800 */
[----:B------:R-:W5:Y:S01]  /*21b90*/  LDC.64 R12, c[0x0][0x3c0] ;  /* 0x0000f000ff0c7b82 */ /* 0x000f620000000a00 */
[----:B---3--:R-:W-:-:S02]  /*21ba0*/  UISETP.LT.AND UP0, UPT, UR41, UR8, UPT ;  /* 0x000000082900728c */ /* 0x008fc4000bf01270 */
[----:B------:R-:W-:Y:S02]  /*21bb0*/  MOV R8, UR8 ;  /* 0x0000000800087c02 */ /* 0x000fe40008000f00 */
[----:B------:R-:W-:-:S03]  /*21bc0*/  USEL UR11, UR41, UR8, UP0 ;  /* 0x00000008290b7287 */ /* 0x000fc60008000000 */
[----:B------:R-:W-:Y:S01]  /*21bd0*/  IMAD R15, R8, UR33, R3 ;  /* 0x00000021080f7c24 */ /* 0x000fe2000f8e0203 */
[----:B----4-:R-:W-:Y:S01]  /*21be0*/  UIMAD UR7, UR7, UR15, UR10 ;  /* 0x0000000f070772a4 */ /* 0x010fe2000f8e020a */
[----:B------:R-:W-:Y:S01]  /*21bf0*/  BAR.SYNC.DEFER_BLOCKING 0x0 ;  /* 0x0000000000007b1d */ /* 0x000fe20000010000 */
[----:B------:R-:W-:Y:S02]  /*21c00*/  ISETP.GE.AND P0, PT, R17, UR11, PT ;  /* 0x0000000b11007c0c */ /* 0x000fe4000bf06270 */
[----:B------:R-:W-:Y:S01]  /*21c10*/  USHF.L.U32 UR7, UR7, 0x8, URZ ;  /* 0x0000000807077899 */ /* 0x000fe200080006ff */
[----:B-----5:R-:W-:-:S05]  /*21c20*/  IMAD.WIDE R14, R15, 0x4, R12 ;  /* 0x000000040f0e7825 */ /* 0x020fca00078e020c */
[----:B------:R-:W-:-:S04]  /*21c30*/  IMAD R9, R8, UR7, R3 ;  /* 0x0000000708097c24 */ /* 0x000fc8000f8e0203 */
[----:B------:R-:W-:Y:S01]  /*21c40*/  IMAD.WIDE R12, R9, 0x4, R12 ;  /* 0x00000004090c7825 */ /* 0x000fe200078e020c */
[----:B------:R-:W-:Y:S01]  /*21c50*/  CS2R R8, SRZ ;  /* 0x0000000000087805 */ /* 0x000fe2000001ff00 */
[----:B0-----:R-:W-:Y:S06]  /*21c60*/  @P0 BRA `(.L_x_2304) ;  /* 0x0000000800e40947 */ /* 0x001fec0003800000 */
[----:B------:R-:W-:Y:S01]  /*21c70*/  MOV R10, UR11 ;  /* 0x0000000b000a7c02 */ /* 0x000fe20008000f00 */
[----:B------:R-:W-:Y:S01]  /*21c80*/  ULOP3.LUT UR8, URZ, UR4, URZ, 0x33, !UPT ;  /* 0x00000004ff087292 */ /* 0x000fe2000f8e33ff */
[----:B------:R-:W0:Y:S01]  /*21c90*/  LDC.64 R8, c[0x0][0x458] ;  /* 0x00011600ff087b82 */ /* 0x000e220000000a00 */
[----:B------:R-:W-:Y:S01]  /*21ca0*/  UIMAD UR9, UR39, UR15, UR10 ;  /* 0x0000000f270972a4 */ /* 0x000fe2000f8e020a */
[----:B------:R-:W-:Y:S01]  /*21cb0*/  VIADDMNMX R11, R17, 0x4, R10, !PT ;  /* 0x00000004110b7846 */ /* 0x000fe2000780010a */
[----:B------:R-:W-:Y:S01]  /*21cc0*/  BSSY.RECONVERGENT B1, `(.L_x_2305) ;  /* 0x0000035000017945 */ /* 0x000fe20003800200 */
[----:B------:R-:W-:Y:S02]  /*21cd0*/  IMAD.MOV.U32 R26, RZ, RZ, R17 ;  /* 0x000000ffff1a7224 */ /* 0x000fe400078e0011 */
[----:B------:R-:W-:Y:S01]  /*21ce0*/  IADD3 R20, PT, PT, -R0, UR8, R11 ;  /* 0x0000000800147c10 */ /* 0x000fe2000fffe10b */
[----:B------:R-:W-:-:S03]  /*21cf0*/  IMAD.U32 R10, RZ, RZ, UR9 ;  /* 0x00000009ff0a7e24 */ /* 0x000fc6000f8e00ff */
[----:B------:R-:W-:Y:S02]  /*21d00*/  LOP3.LUT R11, R20, 0xc, RZ, 0xc0, !PT ;  /* 0x0000000c140b7812 */ /* 0x000fe400078ec0ff */
[----:B-1----:R-:W-:Y:S02]  /*21d10*/  LEA R25, R10, R3, 0x8 ;  /* 0x000000030a197211 */ /* 0x002fe400078e40ff */
[----:B------:R-:W-:Y:S02]  /*21d20*/  ISETP.NE.AND P0, PT, R11, 0xc, PT ;  /* 0x0000000c0b00780c */ /* 0x000fe40003f05270 */
[----:B------:R-:W-:Y:S01]  /*21d30*/  CS2R R10, SRZ ;  /* 0x00000000000a7805 */ /* 0x000fe2000001ff00 */
[----:B0-----:R-:W-:Y:S01]  /*21d40*/  IMAD.WIDE R24, R25, 0x4, R8 ;  /* 0x0000000419187825 */ /* 0x001fe200078e0208 */
[----:B------:R-:W-:-:S09]  /*21d50*/  CS2R R8, SRZ ;  /* 0x0000000000087805 */ /* 0x000fd2000001ff00 */
[----:B------:R-:W-:Y:S05]  /*21d60*/  @!P0 BRA `(.L_x_2306) ;  /* 0x0000000000a88947 */ /* 0x000fea0003800000 */
[----:B------:R-:W-:Y:S01]  /*21d70*/  UIADD3 UR8, UPT, UPT, UR12, 0x840, URZ ;  /* 0x000008400c087890 */ /* 0x000fe2000fffe0ff */
[----:B------:R-:W-:Y:S01]  /*21d80*/  LEA.HI R8, R20, 0x1, RZ, 0x1e ;  /* 0x0000000114087811 */ /* 0x000fe200078ff0ff */
[----:B------:R-:W-:Y:S01]  /*21d90*/  IMAD.MOV.U32 R26, RZ, RZ, R17 ;  /* 0x000000ffff1a7224 */ /* 0x000fe200078e0011 */
[----:B------:R-:W-:Y:S01]  /*21da0*/  SHF.L.U32 R23, R17, 0x8, RZ ;  /* 0x0000000811177819 */ /* 0x000fe200000006ff */
[----:B------:R-:W-:Y:S01]  /*21db0*/  ULEA UR8, UR13, UR8, 0x18 ;  /* 0x000000080d087291 */ /* 0x000fe2000f8ec0ff */
[----:B------:R-:W-:Y:S02]  /*21dc0*/  LOP3.LUT R18, R8, 0x3, RZ, 0xc0, !PT ;  /* 0x0000000308127812 */ /* 0x000fe400078ec0ff */
[----:B------:R-:W-:-:S03]  /*21dd0*/  MOV R8, RZ ;  /* 0x000000ff00087202 */ /* 0x000fc60000000f00 */
[----:B------:R-:W-:Y:S01]  /*21de0*/  IMAD.MOV R22, RZ, RZ, -R18 ;  /* 0x000000ffff167224 */ /* 0x000fe200078e0a12 */
[----:B------:R-:W-:-:S07]  /*21df0*/  LEA R21, R0, UR8, 0x2 ;  /* 0x0000000800157c11 */ /* 0x000fce000f8e10ff */
.L_x_2308:
[----:B0-----:R-:W-:Y:S01]  /*21e00*/  IMAD.WIDE.U32 R18, R23, 0x4, R14 ;  /* 0x0000000417127825 */ /* 0x001fe200078e000e */
[----:B------:R0:W1:Y:S04]  /*21e10*/  LDS R27, [R21] ;  /* 0x00000000151b7984 */ /* 0x0000680000000800 */
[----:B--2---:R0:W5:Y:S01]  /*21e20*/  LDG.E.128 R28, desc[UR36][R18.64] ;  /* 0x00000024121c7981 */ /* 0x004162000c1e1d00 */
[----:B------:R-:W-:Y:S01]  /*21e30*/  UISETP.NE.AND UP0, UPT, UR14, URZ, UPT ;  /* 0x000000ff0e00728c */ /* 0x000fe2000bf05270 */
[----:B------:R-:W-:-:S04]  /*21e40*/  IADD3 R22, PT, PT, R22, 0x1, RZ ;  /* 0x0000000116167810 */ /* 0x000fc80007ffe0ff */
[----:B------:R-:W-:-:S04]  /*21e50*/  ISETP.NE.AND P0, PT, R22, RZ, PT ;  /* 0x000000ff1600720c */ /* 0x000fc80003f05270 */
[----:B0-----:R-:W-:Y:S09]  /*21e60*/  BRA.U UP0, `(.L_x_2307) ;  /* 0x0000000100487547 */ /* 0x001ff2000b800000 */
[----:B------:R-:W-:Y:S01]  /*21e70*/  UISETP.NE.AND UP0, UPT, UR40, URZ, UPT ;  /* 0x000000ff2800728c */ /* 0x000fe2000bf05270 */
[----:B------:R-:W0:Y:S05]  /*21e80*/  LDS.128 R32, [R16+UR6] ;  /* 0x0000000610207984 */ /* 0x000e2a0008000c00 */
[----:B------:R-:W-:-:S13]  /*21e90*/  PLOP3.LUT P1, PT, PT, PT, UP0, 0x80, 0x8 ;  /* 0x000000000008781c */ /* 0x000fda0003f2f008 */
[----:B------:R-:W2:Y:S01]  /*21ea0*/  @P1 LDG.E.128 R36, desc[UR36][R24.64] ;  /* 0x0000002418241981 */ /* 0x000ea2000c1e1d00 */
[----:B------:R-:W-:Y:S01]  /*21eb0*/  PLOP3.LUT P1, PT, PT, PT, UP0, 0x80, 0x8 ;  /* 0x000000000008781c */ /* 0x000fe20003f2f008 */
[----:B------:R-:W-:Y:S01]  /*21ec0*/  IMAD.WIDE.U32 R18, R23, 0x4, R12 ;  /* 0x0000000417127825 */ /* 0x000fe200078e000c */
        /* <DEDUP_REMOVED lines=12> */
.L_x_2307:
[C---:B-1---5:R-:W-:Y:S01]  /*21f90*/  FFMA.FTZ R8, R27.reuse, R28, R8 ;  /* 0x0000001c1b087223 */ /* 0x062fe20000010008 */
[C---:B------:R-:W-:Y:S01]  /*21fa0*/  FFMA.FTZ R9, R27.reuse, R29, R9 ;  /* 0x0000001d1b097223 */ /* 0x040fe20000010009 */
[C---:B------:R-:W-:Y:S01]  /*21fb0*/  FFMA.FTZ R10, R27.reuse, R30, R10 ;  /* 0x0000001e1b0a7223 */ /* 0x040fe2000001000a */
[----:B------:R-:W-:Y:S01]  /*21fc0*/  FFMA.FTZ R11, R27, R31, R11 ;  /* 0x0000001f1b0b7223 */ /* 0x000fe2000001000b */
[----:B------:R-:W-:Y:S01]  /*21fd0*/  VIADD R26, R26, 0x4 ;  /* 0x000000041a1a7836 */ /* 0x000fe20000000000 */
[----:B------:R-:W-:Y:S01]  /*21fe0*/  IADD3 R21, PT, PT, R21, 0x10, RZ ;  /* 0x0000001015157810 */ /* 0x000fe20007ffe0ff */
[----:B------:R-:W-:Y:S01]  /*21ff0*/  VIADD R23, R23, 0x400 ;  /* 0x0000040017177836 */ /* 0x000fe20000000000 */
[----:B------:R-:W-:Y:S06]  /*22000*/  @P0 BRA `(.L_x_2308) ;  /* 0xfffffffc007c0947 */ /* 0x000fec000383ffff */
.L_x_2306:
[----:B------:R-:W-:Y:S05]  /*22010*/  BSYNC.RECONVERGENT B1 ;  /* 0x0000000000017941 */ /* 0x000fea0003800200 */
.L_x_2305:
[----:B------:R-:W-:-:S13]  /*22020*/  ISETP.GE.U32.AND P0, PT, R20, 0xc, PT ;  /* 0x0000000c1400780c */ /* 0x000fda0003f06070 */
[----:B------:R-:W-:Y:S05]  /*22030*/  @!P0 BRA `(.L_x_2304) ;  /* 0x0000000400f08947 */ /* 0x000fea0003800000 */
[----:B------:R-:W1:Y:S02]  /*22040*/  LDCU UR8, c[0x0][0x40c] ;  /* 0x00008180ff0877ac */ /* 0x000e640008000800 */
[----:B-1----:R-:W-:-:S06]  /*22050*/  UISETP.NE.AND UP0, UPT, UR8, URZ, UPT ;  /* 0x000000ff0800728c */ /* 0x002fcc000bf05270 */
[----:B------:R-:W-:-:S13]  /*22060*/  PLOP3.LUT P0, PT, PT, PT, UP0, 0x80, 0x8 ;  /* 0x000000000008781c */ /* 0x000fda0003f0f008 */
.L_x_2314:
[----:B------:R-:W-:-:S05]  /*22070*/  SHF.L.U32 R27, R26, 0x8, RZ ;  /* 0x000000081a1b7819 */ /* 0x000fca00000006ff */
[----:B0-----:R-:W-:-:S05]  /*22080*/  IMAD.WIDE.U32 R18, R27, 0x4, R14 ;  /* 0x000000041b127825 */ /* 0x001fca00078e000e */
[----:B--2---:R0:W5:Y:S01]  /*22090*/  LDG.E.128 R28, desc[UR36][R18.64] ;  /* 0x00000024121c7981 */ /* 0x004162000c1e1d00 */
        /* <DEDUP_REMOVED lines=20> */
.L_x_2310:
[----:B------:R-:W-:Y:S05]  /*221e0*/  BSYNC.RECONVERGENT B1 ;  /* 0x0000000000017941 */ /* 0x000fea0003800200 */
.L_x_2309:
[C---:B------:R-:W-:Y:S01]  /*221f0*/  VIADD R41, R27.reuse, 0x400 ;  /* 0x000004001b297836 */ /* 0x040fe20000000000 */
[----:B------:R-:W2:Y:S01]  /*22200*/  S2UR UR9, SR_CgaCtaId ;  /* 0x00000000000979c3 */ /* 0x000ea20000008800 */
[----:B------:R-:W-:Y:S01]  /*22210*/  UISETP.NE.AND UP0, UPT, UR16, URZ, UPT ;  /* 0x000000ff1000728c */ /* 0x000fe2000bf05270 */
[----:B------:R-:W-:Y:S01]  /*22220*/  IADD3 R45, PT, PT, R27, 0x800, RZ ;  /* 0x000008001b2d7810 */ /* 0x000fe20007ffe0ff */
[--C-:B01----:R-:W-:Y:S01]  /*22230*/  IMAD.WIDE.U32 R18, R41, 0x4, R14.reuse ;  /* 0x0000000429127825 */ /* 0x103fe200078e000e */
[----:B------:R-:W-:Y:S02]  /*22240*/  UMOV UR8, 0x400 ;  /* 0x0000040000087882 */ /* 0x000fe40000000000 */
[----:B------:R-:W-:Y:S01]  /*22250*/  UIADD3 UR8, UPT, UPT, UR8, 0x840, URZ ;  /* 0x0000084008087890 */ /* 0x000fe2000fffe0ff */
[----:B------:R-:W-:Y:S01]  /*22260*/  PLOP3.LUT P0, PT, PT, PT, UP0, 0x80, 0x8 ;  /* 0x000000000008781c */ /* 0x000fe20003f0f008 */
[----:B------:R0:W5:Y:S01]  /*22270*/  LDG.E.128 R32, desc[UR36][R18.64] ;  /* 0x0000002412207981 */ /* 0x000162000c1e1d00 */
[----:B------:R-:W-:Y:S01]  /*22280*/  VIADD R47, R27, 0xc00 ;  /* 0x00000c001b2f7836 */ /* 0x000fe20000000000 */
[----:B------:R-:W-:Y:S01]  /*22290*/  IADD3 R27, PT, PT, R26, -UR4, RZ ;  /* 0x800000041a1b7c10 */ /* 0x000fe2000fffe0ff */
[----:B------:R-:W-:-:S04]  /*222a0*/  IMAD.WIDE.U32 R20, R45, 0x4, R14 ;  /* 0x000000042d147825 */ /* 0x000fc800078e000e */
[----:B------:R-:W-:Y:S01]  /*222b0*/  IMAD.WIDE.U32 R22, R47, 0x4, R14 ;  /* 0x000000042f167825 */ /* 0x000fe200078e000e */
[----:B--2---:R-:W-:-:S06]  /*222c0*/  ULEA UR8, UR9, UR8, 0x18 ;  /* 0x0000000809087291 */ /* 0x004fcc000f8ec0ff */
[----:B------:R-:W-:Y:S01]  /*222d0*/  LEA R27, R27, UR8, 0x2 ;  /* 0x000000081b1b7c11 */ /* 0x000fe2000f8e10ff */
[----:B0-----:R-:W-:Y:S06]  /*222e0*/  @P0 BRA `(.L_x_2311) ;  /* 0x0000000000480947 */ /* 0x001fec0003800000 */
        /* <DEDUP_REMOVED lines=18> */
.L_x_2311:
[----:B------:R1:W5:Y:S01]  /*22410*/  LDG.E.128 R36, desc[UR36][R20.64] ;  /* 0x0000002414247981 */ /* 0x000362000c1e1d00 */
[----:B------:R-:W-:Y:S05]  /*22420*/  @P0 BRA `(.L_x_2312) ;  /* 0x0000000000480947 */ /* 0x000fea0003800000 */
[----:B------:R-:W-:Y:S01]  /*22430*/  UISETP.NE.AND UP0, UPT, UR40, URZ, UPT ;  /* 0x000000ff2800728c */ /* 0x000fe2000bf05270 */
[----:B------:R-:W2:Y:S05]  /*22440*/  LDS.128 R48, [R16+UR6] ;  /* 0x0000000610307984 */ /* 0x000eaa0008000c00 */
[----:B------:R-:W-:-:S13]  /*22450*/  PLOP3.LUT P1, PT, PT, PT, UP0, 0x80, 0x8 ;  /* 0x000000000008781c */ /* 0x000fda0003f2f008 */
[----:B------:R-:W3:Y:S01]  /*22460*/  @P1 LDG.E.128 R40, desc[UR36][R24.64] ;  /* 0x0000002418281981 */ /* 0x000ee2000c1e1d00 */
[----:B------:R-:W-:Y:S01]  /*22470*/  PLOP3.LUT P1, PT, PT, PT, UP0, 0x80, 0x8 ;  /* 0x000000000008781c */ /* 0x000fe20003f2f008 */
[----:B0-----:R-:W-:Y:S01]  /*22480*/  IMAD.WIDE.U32 R18, R45, 0x4, R12 ;  /* 0x000000042d127825 */ /* 0x001fe200078e000c */
[----:B------:R-:W-:Y:S02]  /*22490*/  PLOP3.LUT P2, PT, PT, PT, UP0, 0x80, 0x8 ;  /* 0x000000000008781c */ /* 0x000fe40003f4f008 */
[----:B------:R-:W-:Y:S02]  /*224a0*/  PLOP3.LUT P3, PT, PT, PT, UP0, 0x80, 0x8 ;  /* 0x000000000008781c */ /* 0x000fe40003f6f008 */
[----:B------:R-:W-:Y:S01]  /*224b0*/  PLOP3.LUT P4, PT, PT, PT, UP0, 0x80, 0x8 ;  /* 0x000000000008781c */ /* 0x000fe20003f8f008 */
[----:B--2--5:R-:W-:Y:S01]  /*224c0*/  FADD.FTZ R36, R48, R36 ;  /* 0x0000002430247221 */ /* 0x024fe20000010000 */
        /* <DEDUP_REMOVED lines=8> */
.L_x_2312:
[----:B------:R3:W5:Y:S04]  /*22550*/  LDG.E.128 R40, desc[UR36][R22.64] ;  /* 0x0000002416287981 */ /* 0x000768000c1e1d00 */
[----:B0-2---:R-:W0:Y:S04]  /*22560*/  LDS R19, [R27] ;  /* 0x000000001b137984 */ /* 0x005e280000000800 */
[----:B------:R-:W2:Y:S04]  /*22570*/  LDS R18, [R27+0x10] ;  /* 0x000010001b127984 */ /* 0x000ea80000000800 */
[----:B-1----:R-:W1:Y:S01]  /*22580*/  LDS R20, [R27+0x20] ;  /* 0x000020001b147984 */ /* 0x002e620000000800 */
[C---:B0----5:R-:W-:Y:S01]  /*22590*/  FFMA.FTZ R21, R19.reuse, R28, R8 ;  /* 0x0000001c13157223 */ /* 0x061fe20000010008 */
[C---:B------:R-:W-:Y:S01]  /*225a0*/  FFMA.FTZ R8, R19.reuse, R29, R9 ;  /* 0x0000001d13087223 */ /* 0x040fe20000010009 */
[C---:B------:R-:W-:Y:S01]  /*225b0*/  FFMA.FTZ R9, R19.reuse, R30, R10 ;  /* 0x0000001e13097223 */ /* 0x040fe2000001000a */
[----:B------:R-:W-:Y:S01]  /*225c0*/  FFMA.FTZ R10, R19, R31, R11 ;  /* 0x0000001f130a7223 */ /* 0x000fe2000001000b */
[C---:B--2---:R-:W-:Y:S01]  /*225d0*/  FFMA.FTZ R21, R18.reuse, R32, R21 ;  /* 0x0000002012157223 */ /* 0x044fe20000010015 */
[C---:B------:R-:W-:Y:S01]  /*225e0*/  FFMA.FTZ R8, R18.reuse, R33, R8 ;  /* 0x0000002112087223 */ /* 0x040fe20000010008 */
[C---:B------:R-:W-:Y:S01]  /*225f0*/  FFMA.FTZ R9, R18.reuse, R34, R9 ;  /* 0x0000002212097223 */ /* 0x040fe20000010009 */
[----:B------:R-:W-:Y:S01]  /*22600*/  FFMA.FTZ R10, R18, R35, R10 ;  /* 0x00000023120a7223 */ /* 0x000fe2000001000a */
[C---:B-1----:R-:W-:Y:S01]  /*22610*/  FFMA.FTZ R36, R20.reuse, R36, R21 ;  /* 0x0000002414247223 */ /* 0x042fe20000010015 */
[C---:B------:R-:W-:Y:S01]  /*22620*/  FFMA.FTZ R18, R20.reuse, R37, R8 ;  /* 0x0000002514127223 */ /* 0x040fe20000010008 */
[C---:B------:R-:W-:Y:S01]  /*22630*/  FFMA.FTZ R19, R20.reuse, R38, R9 ;  /* 0x0000002614137223 */ /* 0x040fe20000010009 */
[----:B------:R-:W-:Y:S01]  /*22640*/  FFMA.FTZ R20, R20, R39, R10 ;  /* 0x0000002714147223 */ /* 0x000fe2000001000a */
[----:B---3--:R-:W-:Y:S06]  /*22650*/  @P0 BRA `(.L_x_2313) ;  /* 0x0000000000480947 */ /* 0x008fec0003800000 */
[----:B------:R-:W-:Y:S01]  /*22660*/  UISETP.NE.AND UP0, UPT, UR40, URZ, UPT ;  /* 0x000000ff2800728c */ /* 0x000fe2000bf05270 */
[----:B------:R-:W0:Y:S05]  /*22670*/  LDS.128 R28, [R16+UR6] ;  /* 0x00000006101c7984 */ /* 0x000e2a0008000c00 */
[----:B------:R-:W-:-:S13]  /*22680*/  PLOP3.LUT P1, PT, PT, PT, UP0, 0x80, 0x8 ;  /* 0x000000000008781c */ /* 0x000fda0003f2f008 */
[----:B------:R-:W2:Y:S01]  /*22690*/  @P1 LDG.E.128 R8, desc[UR36][R24.64] ;  /* 0x0000002418081981 */ /* 0x000ea2000c1e1d00 */
[----:B------:R-:W-:Y:S02]  /*226a0*/  PLOP3.LUT P1, PT, PT, PT, UP0, 0x80, 0x8 ;  /* 0x000000000008781c */ /* 0x000fe40003f2f008 */
        /* <DEDUP_REMOVED lines=13> */
.L_x_2313:
[----:B------:R-:W0:Y:S01]  /*22780*/  LDS R11, [R27+0x30] ;  /* 0x000030001b0b7984 */ /* 0x000e220000000800 */
[----:B------:R-:W-:-:S05]  /*22790*/  VIADD R26, R26, 0x10 ;  /* 0x000000101a1a7836 */ /* 0x000fca0000000000 */
[----:B------:R-:W-:Y:S01]  /*227a0*/  ISETP.GE.AND P1, PT, R26, UR11, PT ;  /* 0x0000000b1a007c0c */ /* 0x000fe2000bf26270 */
[C---:B0-----:R-:W-:Y:S01]  /*227b0*/  FFMA.FTZ R8, R11.reuse, R40, R36 ;  /* 0x000000280b087223 */ /* 0x041fe20000010024 */
[C---:B------:R-:W-:Y:S01]  /*227c0*/  FFMA.FTZ R9, R11.reuse, R41, R18 ;  /* 0x000000290b097223 */ /* 0x040fe20000010012 */
[C---:B------:R-:W-:Y:S01]  /*227d0*/  FFMA.FTZ R10, R11.reuse, R42, R19 ;  /* 0x0000002a0b0a7223 */ /* 0x040fe20000010013 */
[----:B------:R-:W-:-:S09]  /*227e0*/  FFMA.FTZ R11, R11, R43, R20 ;  /* 0x0000002b0b0b7223 */ /* 0x000fd20000010014 */
[----:B------:R-:W-:Y:S05]  /*227f0*/  @!P1 BRA `(.L_x_2314) ;  /* 0xfffffff8001c9947 */ /* 0x000fea000383ffff */
.L_x_2304:
[----:B------:R-:W-:Y:S05]  /*22800*/  BSYNC.RECONVERGENT B0 ;  /* 0x0000000000007941 */ /* 0x000fea0003800200 */
.L_x_2303:
[----:B------:R-:W-:Y:S01]  /*22810*/  ISETP.GE.AND P0, PT, R17, UR41, PT ;  /* 0x0000002911007c0c */ /* 0x000fe2000bf06270 */
[----:B------:R-:W3:Y:S01]  /*22820*/  LDCU UR11, c[0x0][0x40c] ;  /* 0x00008180ff0b77ac */ /* 0x000ee20008000800 */
[----:B------:R-:W-:Y:S11]  /*22830*/  BSSY.RECONVERGENT B0, `(.L_x_2315) ;  /* 0x00000cf000007945 */ /* 0x000ff60003800200 */
[----:B------:R-:W-:Y:S05]  /*22840*/  @P0 BRA `(.L_x_2316) ;  /* 0x0000000c00340947 */ /* 0x000fea0003800000 */
[----:B------:R-:W4:Y:S01]  /*22850*/  LDCU UR8, c[0x0][0x3f8] ;  /* 0x00007f00ff0877ac */ /* 0x000f220008000800 */
[----:B------:R-:W-:Y:S01]  /*22860*/  IADD3 R22, PT, PT, R17, 0x4, RZ ;  /* 0x0000000411167810 */ /* 0x000fe20007ffe0ff */
[----:B0-----:R-:W0:Y:S01]  /*22870*/  LDC.64 R18, c[0x0][0x458] ;  /* 0x00011600ff127b82 */ /* 0x001e220000000a00 */
[----:B------:R-:W-:Y:S01]  /*22880*/  BSSY.RECONVERGENT B1, `(.L_x_2317) ;  /* 0x0000049000017945 */ /* 0x000fe20003800200 */
[----:B------:R-:W-:Y:S01]  /*22890*/  ULOP3.LUT UR9, URZ, UR4, URZ, 0x33, !UPT ;  /* 0x00000004ff097292 */ /* 0x000fe2000f8e33ff */
[----:B------:R-:W-:Y:S01]  /*228a0*/  VIMNMX R21, PT, PT, R22, UR41, !PT ;  /* 0x0000002916157c48 */ /* 0x000fe2000ffe0100 */
[----:B------:R-:W-:-:S04]  /*228b0*/  IMAD.MOV.U32 R24, RZ, RZ, R17 ;  /* 0x000000ffff187224 */ /* 0x000fc800078e0011 */
[----:B------:R-:W-:-:S04]  /*228c0*/  IADD3 R23, PT, PT, -R0, UR9, R21 ;  /* 0x0000000900177c10 */ /* 0x000fc8000fffe115 */
[----:B------:R-:W-:Y:S01]  /*228d0*/  LOP3.LUT P0, RZ, R23, 0x4, RZ, 0xc0, !PT ;  /* 0x0000000417ff7812 */ /* 0x000fe2000780c0ff */
[----:B----4-:R-:W-:-:S06]  /*228e0*/  UIMAD UR8, UR39, UR8, UR10 ;  /* 0x00000008270872a4 */ /* 0x010fcc000f8e020a */
[----:B------:R-:W-:-:S05]  /*228f0*/  IMAD.U32 R20, RZ, RZ, UR8 ;  /* 0x00000008ff147e24 */ /* 0x000fca000f8e00ff */
[----:B------:R-:W-:-:S05]  /*22900*/  LEA R21, R20, R3, 0x8 ;  /* 0x0000000314157211 */ /* 0x000fca00078e40ff */
[----:B0-----:R-:W-:Y:S01]  /*22910*/  IMAD.WIDE R20, R21, 0x4, R18 ;  /* 0x0000000415147825 */ /* 0x001fe200078e0212 */
[----:B------:R-:W-:Y:S06]  /*22920*/  @P0 BRA `(.L_x_2318) ;  /* 0x0000000000f80947 */ /* 0x000fec0003800000 */
[----:B------:R-:W0:Y:S01]  /*22930*/  LDC R26, c[0x0][0x3f4] ;  /* 0x0000fd00ff1a7b82 */ /* 0x000e220000000800 */
[----:B------:R-:W-:Y:S02]  /*22940*/  MOV R24, R22 ;  /* 0x0000001600187202 */ /* 0x000fe40000000f00 */
[----:B0-----:R-:W-:-:S13]  /*22950*/  ISETP.GE.AND P0, PT, R17, R26, PT ;  /* 0x0000001a1100720c */ /* 0x001fda0003f06270 */
[----:B------:R-:W-:Y:S05]  /*22960*/  @!P0 BRA `(.L_x_2318) ;  /* 0x0000000000e88947 */ /* 0x000fea0003800000 */
[----:B-1----:R-:W-:Y:S02]  /*22970*/  IABS R25, R26 ;  /* 0x0000001a00197213 */ /* 0x002fe40000000000 */
        /* <DEDUP_REMOVED lines=18> */
[----:B------:R-:W-:-:S05]  /*22aa0*/  @!P0 IMAD.IADD R18, R18, 0x1, -R25 ;  /* 0x0000000112128824 */ /* 0x000fca00078e0a19 */
[----:B------:R-:W-:Y:S02]  /*22ab0*/  @!P1 IADD3 R18, PT, PT, -R18, RZ, RZ ;  /* 0x000000ff12129210 */ /* 0x000fe40007ffe1ff */
[----:B------:R-:W-:-:S05]  /*22ac0*/  @!P2 LOP3.LUT R18, RZ, R26, RZ, 0x33, !PT ;  /* 0x0000001aff12a212 */ /* 0x000fca00078e33ff */
[----:B------:R-:W-:-:S04]  /*22ad0*/  IMAD.SHL.U32 R19, R18, 0x100, RZ ;  /* 0x0000010012137824 */ /* 0x000fc800078e00ff */
[----:B------:R-:W-:-:S05]  /*22ae0*/  IMAD.WIDE.U32 R18, R19, 0x4, R14 ;  /* 0x0000000413127825 */ /* 0x000fca00078e000e */
[----:B------:R0:W5:Y:S01]  /*22af0*/  LDG.E.128 R24, desc[UR36][R18.64] ;  /* 0x0000002412187981 */ /* 0x000162000c1e1d00 */
[----:B------:R-:W1:Y:S01]  /*22b00*/  S2UR UR9, SR_CgaCtaId ;  /* 0x00000000000979c3 */ /* 0x000e620000008800 */
[----:B------:R-:W-:Y:S02]  /*22b10*/  UMOV UR8, 0x400 ;  /* 0x0000040000087882 */ /* 0x000fe40000000000 */
[----:B------:R-:W-:-:S04]  /*22b20*/  UIADD3 UR8, UPT, UPT, UR8, 0x840, URZ ;  /* 0x0000084008087890 */ /* 0x000fc8000fffe0ff */
[----:B-1----:R-:W-:-:S06]  /*22b30*/  ULEA UR8, UR9, UR8, 0x18 ;  /* 0x0000000809087291 */ /* 0x002fcc000f8ec0ff */
[----:B------:R-:W-:-:S05]  /*22b40*/  LEA R33, R0, UR8, 0x2 ;  /* 0x0000000800217c11 */ /* 0x000fca000f8e10ff */
[----:B------:R-:W1:Y:S01]  /*22b50*/  LDCU UR8, c[0x0][0x40c] ;  /* 0x00008180ff0877ac */ /* 0x000e620008000800 */
[----:B------:R-:W4:Y:S01]  /*22b60*/  LDS R33, [R33] ;  /* 0x0000000021217984 */ /* 0x000f220000000800 */
[----:B-1----:R-:W-:-:S09]  /*22b70*/  UISETP.NE.AND UP0, UPT, UR8, URZ, UPT ;  /* 0x000000ff0800728c */ /* 0x002fd2000bf05270 */
[----:B0-----:R-:W-:Y:S05]  /*22b80*/  BRA.U UP0, `(.L_x_2319) ;  /* 0x00000001004c7547 */ /* 0x001fea000b800000 */
[----:B------:R-:W-:Y:S01]  /*22b90*/  UISETP.NE.AND UP0, UPT, UR40, URZ, UPT ;  /* 0x000000ff2800728c */ /* 0x000fe2000bf05270 */
[----:B------:R-:W0:Y:S05]  /*22ba0*/  LDS.128 R36, [R16+UR6] ;  /* 0x0000000610247984 */ /* 0x000e2a0008000c00 */
[----:B------:R-:W-:-:S13]  /*22bb0*/  PLOP3.LUT P0, PT, PT, PT, UP0, 0x80, 0x8 ;  /* 0x000000000008781c */ /* 0x000fda0003f0f008 */
[----:B--2---:R-:W2:Y:S01]  /*22bc0*/  @P0 LDG.E.128 R28, desc[UR36][R20.64] ;  /* 0x00000024141c0981 */ /* 0x004ea2000c1e1d00 */
[----:B------:R-:W-:Y:S02]  /*22bd0*/  PLOP3.LUT P0, PT, PT, PT, UP0, 0x80, 0x8 ;  /* 0x000000000008781c */ /* 0x000fe40003f0f008 */
[----:B------:R-:W-:Y:S02]  /*22be0*/  PLOP3.LUT P1, PT, PT, PT, UP0, 0x80, 0x8 ;  /* 0x000000000008781c */ /* 0x000fe40003f2f008 */
[----:B------:R-:W-:Y:S02]  /*22bf0*/  PLOP3.LUT P2, PT, PT, PT, UP0, 0x80, 0x8 ;  /* 0x000000000008781c */ /* 0x000fe40003f4f008 */
[----:B------:R-:W-:Y:S02]  /*22c00*/  PLOP3.LUT P3, PT, PT, PT, UP0, 0x80, 0x8 ;  /* 0x000000000008781c */ /* 0x000fe40003f6f008 */
[----:B------:R-:W-:-:S05]  /*22c10*/  SHF.L.U32 R19, R17, 0x8, RZ ;  /* 0x0000000811137819 */ /* 0x000fca00000006ff */
[----:B------:R-:W-:-:S04]  /*22c20*/  IMAD.WIDE.U32 R18, R19, 0x4, R12 ;  /* 0x0000000413127825 */ /* 0x000fc800078e000c */
        /* <DEDUP_REMOVED lines=9> */
.L_x_2319:
[C---:B----45:R-:W-:Y:S01]  /*22cc0*/  FFMA.FTZ R8, R33.reuse, R24, R8 ;  /* 0x0000001821087223 */ /* 0x070fe20000010008 */
[C---:B------:R-:W-:Y:S01]  /*22cd0*/  FFMA.FTZ R9, R33.reuse, R25, R9 ;  /* 0x0000001921097223 */ /* 0x040fe20000010009 */
[C---:B------:R-:W-:Y:S01]  /*22ce0*/  FFMA.FTZ R10, R33.reuse, R26, R10 ;  /* 0x0000001a210a7223 */ /* 0x040fe2000001000a */
[----:B------:R-:W-:Y:S01]  /*22cf0*/  FFMA.FTZ R11, R33, R27, R11 ;  /* 0x0000001b210b7223 */ /* 0x000fe2000001000b */
[----:B0-----:R-:W-:-:S07]  /*22d00*/  IMAD.MOV.U32 R24, RZ, RZ, R22 ;  /* 0x000000ffff187224 */ /* 0x001fce00078e0016 */
.L_x_2318:
[----:B---3--:R-:W-:Y:S05]  /*22d10*/  BSYNC.RECONVERGENT B1 ;  /* 0x0000000000017941 */ /* 0x008fea0003800200 */
.L_x_2317:
[----:B------:R-:W-:-:S13]  /*22d20*/  ISETP.GE.U32.AND P0, PT, R23, 0x4, PT ;  /* 0x000000041700780c */ /* 0x000fda0003f06070 */
[----:B------:R-:W-:Y:S05]  /*22d30*/  @!P0 BRA `(.L_x_2316) ;  /* 0x0000000400f88947 */ /* 0x000fea0003800000 */
[----:B------:R-:W0:Y:S01]  /*22d40*/  S2R R19, SR_CgaCtaId ;  /* 0x0000000000137919 */ /* 0x000e220000008800 */
[----:B------:R-:W-:Y:S01]  /*22d50*/  MOV R17, 0x400 ;  /* 0x0000040000117802 */ /* 0x000fe20000000f00 */
[----:B------:R-:W-:Y:S01]  /*22d60*/  USHF.L.U32 UR8, UR4, 0x2, URZ ;  /* 0x0000000204087899 */ /* 0x000fe200080006ff */
[C---:B------:R-:W-:Y:S01]  /*22d70*/  VIADD R22, R24.reuse, 0x4 ;  /* 0x0000000418167836 */ /* 0x040fe20000000000 */
[C---:B------:R-:W-:Y:S02]  /*22d80*/  SHF.L.U32 R23, R24.reuse, 0x8, RZ ;  /* 0x0000000818177819 */ /* 0x040fe400000006ff */
[----:B------:R-:W-:Y:S02]  /*22d90*/  IADD3 R18, PT, PT, R17, 0x840, RZ ;  /* 0x0000084011127810 */ /* 0x000fe40007ffe0ff */
[----:B------:R-:W-:Y:S02]  /*22da0*/  LEA R17, R24, -UR8, 0x2 ;  /* 0x8000000818117c11 */ /* 0x000fe4000f8e10ff */
[----:B0-----:R-:W-:-:S04]  /*22db0*/  LEA R18, R19, R18, 0x18 ;  /* 0x0000001213127211 */ /* 0x001fc800078ec0ff */
[----:B------:R-:W-:-:S07]  /*22dc0*/  IADD3 R17, PT, PT, R17, 0x10, R18 ;  /* 0x0000001011117810 */ /* 0x000fce0007ffe012 */
.L_x_2326:
[----:B------:R-:W0:Y:S01]  /*22dd0*/  LDC R39, c[0x0][0x3f4] ;  /* 0x0000fd00ff277b82 */ /* 0x000e220000000800 */
[----:B------:R-:W-:Y:S01]  /*22de0*/  VIADD R24, R22, 0xfffffffc ;  /* 0xfffffffc16187836 */ /* 0x000fe20000000000 */
[----:B------:R-:W-:Y:S04]  /*22df0*/  BSSY.RECONVERGENT B1, `(.L_x_2320) ;  /* 0x0000035000017945 */ /* 0x000fe80003800200 */
[----:B0-----:R-:W-:-:S13]  /*22e00*/  ISETP.GE.AND P0, PT, R24, R39, PT ;  /* 0x000000271800720c */ /* 0x001fda0003f06270 */
[----:B------:R-:W-:Y:S05]  /*22e10*/  @!P0 BRA `(.L_x_2321) ;  /* 0x0000000000c88947 */ /* 0x000fea0003800000 */
[----:B-1----:R-:W-:Y:S01]  /*22e20*/  IABS R25, R39 ;  /* 0x0000002700197213 */ /* 0x002fe20000000000 */
[----:B------:R0:W1:Y:S01]  /*22e30*/  LDS R37, [R17+-0x10] ;  /* 0xfffff00011257984 */ /* 0x0000620000000800 */
[----:B------:R-:W-:Y:S02]  /*22e40*/  IABS R28, R24 ;  /* 0x00000018001c7213 */ /* 0x000fe40000000000 */
[----:B------:R-:W3:Y:S01]  /*22e50*/  I2F.RP R26, R25 ;  /* 0x00000019001a7306 */ /* 0x000ee20000209400 */
[----:B------:R-:W-:Y:S02]  /*22e60*/  ISETP.GE.AND P1, PT, R24, RZ, PT ;  /* 0x000000ff1800720c */ /* 0x000fe40003f26270 */
[----:B------:R-:W-:-:S05]  /*22e70*/  ISETP.NE.AND P2, PT, R39, RZ, PT ;  /* 0x000000ff2700720c */ /* 0x000fca0003f45270 */
[----:B---3--:R-:W3:Y:S02]  /*22e80*/  MUFU.RCP R26, R26 ;  /* 0x0000001a001a7308 */ /* 0x008ee40000001000 */
[----:B---3--:R-:W-:-:S06]  /*22e90*/  IADD3 R27, PT, PT, R26, 0xffffffe, RZ ;  /* 0x0ffffffe1a1b7810 */ /* 0x008fcc0007ffe0ff */
[----:B------:R-:W3:Y:S02]  /*22ea0*/  F2I.FTZ.U32.TRUNC.NTZ R19, R27 ;  /* 0x0000001b00137305 */ /* 0x000ee4000021f000 */
[----:B---3--:R-:W-:-:S04]  /*22eb0*/  IMAD.MOV R18, RZ, RZ, -R19 ;  /* 0x000000ffff127224 */ /* 0x008fc800078e0a13 */
        /* <DEDUP_REMOVED lines=13> */
[----:B------:R-:W-:-:S05]  /*22f90*/  SHF.L.U32 R19, R18, 0x8, RZ ;  /* 0x0000000812137819 */ /* 0x000fca00000006ff */
[----:B------:R-:W-:-:S05]  /*22fa0*/  IMAD.WIDE.U32 R18, R19, 0x4, R14 ;  /* 0x0000000413127825 */ /* 0x000fca00078e000e */
[----:B------:R0:W5:Y:S01]  /*22fb0*/  LDG.E.128 R24, desc[UR36][R18.64] ;  /* 0x0000002412187981 */ /* 0x000162000c1e1d00 */
[----:B------:R-:W-:-:S09]  /*22fc0*/  UISETP.NE.AND UP0, UPT, UR11, URZ, UPT ;  /* 0x000000ff0b00728c */ /* 0x000fd2000bf05270 */
[----:B01----:R-:W-:Y:S05]  /*22fd0*/  BRA.U UP0, `(.L_x_2322) ;  /* 0x0000000100487547 */ /* 0x003fea000b800000 */
[----:B------:R-:W-:Y:S01]  /*22fe0*/  UISETP.NE.AND UP0, UPT, UR40, URZ, UPT ;  /* 0x000000ff2800728c */ /* 0x000fe2000bf05270 */
[----:B--2---:R-:W0:Y:S05]  /*22ff0*/  LDS.128 R28, [R16+UR6] ;  /* 0x00000006101c7984 */ /* 0x004e2a0008000c00 */
        /* <DEDUP_REMOVED lines=16> */
.L_x_2322:
[C---:B-----5:R-:W-:Y:S01]  /*23100*/  FFMA.FTZ R8, R37.reuse, R24, R8 ;  /* 0x0000001825087223 */ /* 0x060fe20000010008 */
[C---:B------:R-:W-:Y:S01]  /*23110*/  FFMA.FTZ R9, R37.reuse, R25, R9 ;  /* 0x0000001925097223 */ /* 0x040fe20000010009 */
[C---:B------:R-:W-:Y:S01]  /*23120*/  FFMA.FTZ R10, R37.reuse, R26, R10 ;  /* 0x0000001a250a7223 */ /* 0x040fe2000001000a */
[----:B------:R-:W-:-:S07]  /*23130*/  FFMA.FTZ R11, R37, R27, R11 ;  /* 0x0000001b250b7223 */ /* 0x000fce000001000b */
.L_x_2321:
[----:B------:R-:W-:Y:S05]  /*23140*/  BSYNC.RECONVERGENT B1 ;  /* 0x0000000000017941 */ /* 0x000fea0003800200 */
.L_x_2320:
[----:B------:R-:W-:Y:S01]  /*23150*/  ISETP.GE.AND P0, PT, R22, R39, PT ;  /* 0x000000271600720c */ /* 0x000fe20003f06270 */
[----:B------:R-:W-:-:S12]  /*23160*/  BSSY.RECONVERGENT B1, `(.L_x_2323) ;  /* 0x0000035000017945 */ /* 0x000fd80003800200 */
[----:B------:R-:W-:Y:S05]  /*23170*/  @!P0 BRA `(.L_x_2324) ;  /* 0x0000000000cc8947 */ /* 0x000fea0003800000 */
[----:B01----:R-:W-:Y:S01]  /*23180*/  IABS R25, R39 ;  /* 0x0000002700197213 */ /* 0x003fe20000000000 */
[----:B------:R0:W1:Y:S01]  /*23190*/  LDS R33, [R17] ;  /* 0x0000000011217984 */ /* 0x0000620000000800 */
        /* <DEDUP_REMOVED lines=24> */
[----:B------:R-:W-:-:S09]  /*23320*/  UISETP.NE.AND UP0, UPT, UR11, URZ, UPT ;  /* 0x000000ff0b00728c */ /* 0x000fd2000bf05270 */
[----:B01----:R-:W-:Y:S05]  /*23330*/  BRA.U UP0, `(.L_x_2325) ;  /* 0x00000001004c7547 */ /* 0x003fea000b800000 */
        /* <DEDUP_REMOVED lines=8> */
[----:B------:R-:W-:-:S05]  /*233c0*/  IADD3 R19, PT, PT, R23, 0x400, RZ ;  /* 0x0000040017137810 */ /* 0x000fca0007ffe0ff */
        /* <DEDUP_REMOVED lines=10> */
.L_x_2325:
[C---:B-----5:R-:W-:Y:S01]  /*23470*/  FFMA.FTZ R8, R33.reuse, R24, R8 ;  /* 0x0000001821087223 */ /* 0x060fe20000010008 */
[C---:B------:R-:W-:Y:S01]  /*23480*/  FFMA.FTZ R9, R33.reuse, R25, R9 ;  /* 0x0000001921097223 */ /* 0x040fe20000010009 */
[C---:B------:R-:W-:Y:S01]  /*23490*/  FFMA.FTZ R10, R33.reuse, R26, R10 ;  /* 0x0000001a210a7223 */ /* 0x040fe2000001000a */
[----:B------:R-:W-:-:S07]  /*234a0*/  FFMA.FTZ R11, R33, R27, R11 ;  /* 0x0000001b210b7223 */ /* 0x000fce000001000b */
.L_x_2324:
[----:B------:R-:W-:Y:S05]  /*234b0*/  BSYNC.RECONVERGENT B1 ;  /* 0x0000000000017941 */ /* 0x000fea0003800200 */
.L_x_2323:
[C---:B0-----:R-:W-:Y:S01]  /*234c0*/  VIADD R18, R22.reuse, 0x4 ;  /* 0x0000000416127836 */ /* 0x041fe20000000000 */
[----:B------:R-:W-:Y:S01]  /*234d0*/  IADD3 R22, PT, PT, R22, 0x8, RZ ;  /* 0x0000000816167810 */ /* 0x000fe20007ffe0ff */
[----:B------:R-:W-:Y:S01]  /*234e0*/  VIADD R23, R23, 0x800 ;  /* 0x0000080017177836 */ /* 0x000fe20000000000 */
[----:B------:R-:W-:Y:S02]  /*234f0*/  IADD3 R17, PT, PT, R17, 0x20, RZ ;  /* 0x0000002011117810 */ /* 0x000fe40007ffe0ff */
[----:B------:R-:W-:-:S13]  /*23500*/  ISETP.GE.AND P0, PT, R18, UR41, PT ;  /* 0x0000002912007c0c */ /* 0x000fda000bf06270 */
[----:B------:R-:W-:Y:S05]  /*23510*/  @!P0 BRA `(.L_x_2326) ;  /* 0xfffffff8002c8947 */ /* 0x000fea000383ffff */
.L_x_2316:
[----:B---3--:R-:W-:Y:S05]  /*23520*/  BSYNC.RECONVERGENT B0 ;  /* 0x0000000000007941 */ /* 0x008fea0003800200 */
.L_x_2315:
[----:B------:R-:W-:Y:S01]  /*23530*/  ISETP.NE.AND P0, PT, R0, UR5, PT ;  /* 0x0000000500007c0c */ /* 0x000fe2000bf05270 */
[----:B------:R-:W-:-:S12]  /*23540*/  BSSY.RECONVERGENT B0, `(.L_x_2327) ;  /* 0x000002f000007945 */ /* 0x000fd80003800200 */
[----:B------:R-:W-:Y:S05]  /*23550*/  @P0 BRA `(.L_x_2328) ;  /* 0x0000000000b40947 */ /* 0x000fea0003800000 */
[----:B------:R-:W-:-:S06]  /*23560*/  USHF.L.U32 UR5, UR41, 0x8, URZ ;  /* 0x0000000829057899 */ /* 0x000fcc00080006ff */
[----:B------:R-:W-:-:S04]  /*23570*/  IMAD.U32 R15, RZ, RZ, UR5 ;  /* 0x00000005ff0f7e24 */ /* 0x000fc8000f8e00ff */
[----:B------:R-:W-:-:S05]  /*23580*/  IMAD.WIDE R14, R15, 0x4, R12 ;  /* 0x000000040f0e7825 */ /* 0x000fca00078e020c */
[----:B0-----:R0:W5:Y:S01]  /*23590*/  LDG.E.128 R16, desc[UR36][R14.64] ;  /* 0x000000240e107981 */ /* 0x001162000c1e1d00 */
[----:B------:R-:W3:Y:S01]  /*235a0*/  S2UR UR6, SR_CgaCtaId ;  /* 0x00000000000679c3 */ /* 0x000ee20000008800 */
[----:B------:R-:W-:Y:S02]  /*235b0*/  UMOV UR5, 0x400 ;  /* 0x0000040000057882 */ /* 0x000fe40000000000 */
[----:B------:R-:W-:Y:S02]  /*235c0*/  UIADD3 UR8, UPT, UPT, UR5, 0x840, URZ ;  /* 0x0000084005087890 */ /* 0x000fe4000fffe0ff */
[----:B------:R-:W-:Y:S02]  /*235d0*/  UIADD3 UR5, UPT, UPT, UR42, -UR4, URZ ;  /* 0x800000042a057290 */ /* 0x000fe4000fffe0ff */
[----:B---3--:R-:W-:-:S04]  /*235e0*/  ULEA UR6, UR6, UR8, 0x18 ;  /* 0x0000000806067291 */ /* 0x008fc8000f8ec0ff */
[----:B------:R-:W-:-:S09]  /*235f0*/  ULEA UR5, UR5, UR6, 0x2 ;  /* 0x0000000605057291 */ /* 0x000fd2000f8e10ff */
[----:B-1----:R-:W1:Y:S02]  /*23600*/  LDS R25, [UR5+-0x4] ;  /* 0xfffffc05ff197984 */ /* 0x002e640008000800 */
[----:B------:R-:W3:Y:S02]  /*23610*/  LDCU UR5, c[0x0][0x40c] ;  /* 0x00008180ff0577ac */ /* 0x000ee40008000800 */
[----:B---3--:R-:W-:-:S09]  /*23620*/  UISETP.NE.AND UP0, UPT, UR5, URZ, UPT ;  /* 0x000000ff0500728c */ /* 0x008fd2000bf05270 */
[----:B0-----:R-:W-:Y:S05]  /*23630*/  BRA.U UP0, `(.L_x_2329) ;  /* 0x00000001006c7547 */ /* 0x001fea000b800000 */
[----:B------:R-:W0:Y:S01]  /*23640*/  LDCU.64 UR8, c[0x0][0x460] ;  /* 0x00008c00ff0877ac */ /* 0x000e220008000a00 */
[----:B------:R-:W3:Y:S01]  /*23650*/  LDL R24, [R1+0x790] ;  /* 0x0007900001187983 */ /* 0x000ee20000100800 */
        /* <DEDUP_REMOVED lines=10> */
[----:B------:R-:W-:-:S05]  /*23700*/  @P0 IMAD.WIDE R14, R21, 0x4, R14 ;  /* 0x00000004150e0825 */ /* 0x000fca00078e020e */
[----:B------:R-:W4:Y:S01]  /*23710*/  @P0 LDG.E.128 R20, desc[UR36][R14.64] ;  /* 0x000000240e140981 */ /* 0x000f22000c1e1d00 */
[----:B-----5:R-:W-:Y:S01]  /*23720*/  FADD.FTZ R16, R16, R4 ;  /* 0x0000000410107221 */ /* 0x020fe20000010000 */
[----:B------:R-:W-:Y:S01]  /*23730*/  FADD.FTZ R17, R17, R5 ;  /* 0x0000000511117221 */ /* 0x000fe20000010000 */
[----:B------:R-:W-:Y:S01]  /*23740*/  FADD.FTZ R18, R18, R6 ;  /* 0x0000000612127221 */ /* 0x000fe20000010000 */
[----:B------:R-:W-:Y:S01]  /*23750*/  FADD.FTZ R19, R19, R7 ;  /* 0x0000000713137221 */ /* 0x000fe20000010000 */
[----:B---3--:R-:W-:-:S13]  /*23760*/  R2UR UR6, R24 ;  /* 0x00000000180672ca */ /* 0x008fda00000e0000 */
[----:B------:R-:W-:-:S06]  /*23770*/  USHF.L.U32 UR5, UR6, 0x8, URZ ;  /* 0x0000000806057899 */ /* 0x000fcc00080006ff */
[----:B------:R-:W-:-:S05]  /*23780*/  MOV R27, UR5 ;  /* 0x00000005001b7c02 */ /* 0x000fca0008000f00 */
[----:B------:R-:W-:-:S04]  /*23790*/  IMAD.WIDE R12, R27, 0x4, R12 ;  /* 0x000000041b0c7825 */ /* 0x000fc800078e020c */
[----:B----4-:R-:W-:Y:S01]  /*237a0*/  @P0 FMUL.FTZ R16, R16, R20 ;  /* 0x0000001410100220 */ /* 0x010fe20000410000 */
[----:B------:R-:W-:Y:S01]  /*237b0*/  @P0 FMUL.FTZ R17, R17, R21 ;  /* 0x0000001511110220 */ /* 0x000fe20000410000 */
[----:B------:R-:W-:Y:S01]  /*237c0*/  @P0 FMUL.FTZ R18, R18, R22 ;  /* 0x0000001612120220 */ /* 0x000fe20000410000 */
[----:B------:R-:W-:-:S05]  /*237d0*/  @P0 FMUL.FTZ R19, R19, R23 ;  /* 0x0000001713130220 */ /* 0x000fca0000410000 */
[----:B------:R0:W-:Y:S02]  /*237e0*/  STG.E.128 desc[UR36][R12.64], R16 ;  /* 0x000000100c007986 */ /* 0x0001e4000c101d24 */
.L_x_2329:
[C---:B-1---5:R-:W-:Y:S01]  /*237f0*/  FFMA.FTZ R8, R25.reuse, R16, R8 ;  /* 0x0000001019087223 */ /* 0x062fe20000010008 */
[C---:B------:R-:W-:Y:S01]  /*23800*/  FFMA.FTZ R9, R25.reuse, R17, R9 ;  /* 0x0000001119097223 */ /* 0x040fe20000010009 */
[C---:B------:R-:W-:Y:S01]  /*23810*/  FFMA.FTZ R10, R25.reuse, R18, R10 ;  /* 0x00000012190a7223 */ /* 0x040fe2000001000a */
[----:B------:R-:W-:-:S07]  /*23820*/  FFMA.FTZ R11, R25, R19, R11 ;  /* 0x00000013190b7223 */ /* 0x000fce000001000b */
.L_x_2328:
[----:B------:R-:W-:Y:S05]  /*23830*/  BSYNC.RECONVERGENT B0 ;  /* 0x0000000000007941 */ /* 0x000fea0003800200 */
.L_x_2327:
[----:B------:R-:W3:Y:S08]  /*23840*/  S2UR UR6, SR_CgaCtaId ;  /* 0x00000000000679c3 */ /* 0x000ef00000008800 */
[----:B------:R-:W-:Y:S01]  /*23850*/  BAR.SYNC.DEFER_BLOCKING 0x0 ;  /* 0x0000000000007b1d */ /* 0x000fe20000010000 */
[C---:B------:R-:W-:Y:S01]  /*23860*/  LOP3.LUT R4, R2.reuse, 0x380, RZ, 0xc0, !PT ;  /* 0x0000038002047812 */ /* 0x040fe200078ec0ff */
[----:B------:R-:W-:Y:S01]  /*23870*/  IMAD.SHL.U32 R5, R3, 0x4, RZ ;  /* 0x0000000403057824 */ /* 0x000fe200078e00ff */
[----:B------:R-:W-:-:S02]  /*23880*/  ISETP.GT.U32.AND P1, PT, R2, 0x7f, PT ;  /* 0x0000007f0200780c */ /* 0x000fc40003f24070 */
[----:B------:R-:W-:Y:S01]  /*23890*/  ISETP.NE.AND P0, PT, R4, 0x80, PT ;  /* 0x000000800400780c */ /* 0x000fe20003f05270 */
[----:B------:R-:W-:Y:S01]  /*238a0*/  UMOV UR5, 0x400 ;  /* 0x0000040000057882 */ /* 0x000fe20000000000 */
[----:B------:R-:W-:Y:S01]  /*238b0*/  LEA R0, R0, R5, 0xa ;  /* 0x0000000500007211 */ /* 0x000fe200078e50ff */
[----:B------:R-:W-:Y:S01]  /*238c0*/  UIADD3 UR5, UPT, UPT, UR5, 0x840, URZ ;  /* 0x0000084005057890 */ /* 0x000fe2000fffe0ff */
[C---:B------:R-:W-:Y:S02]  /*238d0*/  LOP3.LUT R4, R2.reuse, 0x3c0, RZ, 0xc0, !PT ;  /* 0x000003c002047812 */ /* 0x040fe400078ec0ff */
[----:B------:R-:W-:Y:S01]  /*238e0*/  ISETP.GT.U32.AND P2, PT, R2, 0x3f, PT ;  /* 0x0000003f0200780c */ /* 0x000fe20003f44070 */
[----:B---3--:R-:W-:-:S09]  /*238f0*/  ULEA UR5, UR6, UR5, 0x18 ;  /* 0x0000000506057291 */ /* 0x008fd2000f8ec0ff */
[----:B------:R-:W-:Y:S01]  /*23900*/  @!P0 STS.128 [R0+UR5+-0x800], R8 ;  /* 0xfff8000800008988 */ /* 0x000fe20008000c05 */
[----:B------:R-:W-:Y:S01]  /*23910*/  BAR.SYNC.DEFER_BLOCKING 0x0 ;  /* 0x0000000000007b1d */ /* 0x000fe20000010000 */
[----:B------:R-:W-:-:S05]  /*23920*/  ISETP.NE.AND P0, PT, R4, 0x40, PT ;  /* 0x000000400400780c */ /* 0x000fca0003f05270 */
[----:B0-----:R-:W0:Y:S02]  /*23930*/  @!P1 LDS.128 R12, [R0+UR5] ;  /* 0x00000005000c9984 */ /* 0x001e240008000c00 */
[----:B0-----:R-:W-:Y:S01]  /*23940*/  @!P1 FADD.FTZ R8, R8, R12 ;  /* 0x0000000c08089221 */ /* 0x001fe20000010000 */
[----:B------:R-:W-:Y:S01]  /*23950*/  @!P1 FADD.FTZ R9, R9, R13 ;  /* 0x0000000d09099221 */ /* 0x000fe20000010000 */
[----:B------:R-:W-:Y:S01]  /*23960*/  @!P1 FADD.FTZ R10, R10, R14 ;  /* 0x0000000e0a0a9221 */ /* 0x000fe20000010000 */
[----:B------:R-:W-:Y:S01]  /*23970*/  @!P1 FADD.FTZ R11, R11, R15 ;  /* 0x0000000f0b0b9221 */ /* 0x000fe20000010000 */
[----:B------:R-:W-:Y:S06]  /*23980*/  BAR.SYNC.DEFER_BLOCKING 0x0 ;  /* 0x0000000000007b1d */ /* 0x000fec0000010000 */
[----:B------:R0:W-:Y:S02]  /*23990*/  @!P0 STS.128 [R5+UR5], R8 ;  /* 0x0000000805008988 */ /* 0x0001e40008000c05 */
[----:B------:R-:W-:Y:S06]  /*239a0*/  BAR.SYNC.DEFER_BLOCKING 0x0 ;  /* 0x0000000000007b1d */ /* 0x000fec0000010000 */
[----:B------:R0:W3:Y:S02]  /*239b0*/  @!P2 LDS.128 R12, [R0+UR5] ;  /* 0x00000005000ca984 */ /* 0x0000e40008000c00 */
[----:B------:R-:W-:Y:S06]  /*239c0*/  BAR.SYNC.DEFER_BLOCKING 0x0 ;  /* 0x0000000000007b1d */ /* 0x000fec0000010000 */
[----:B------:R-:W-:Y:S05]  /*239d0*/  @P2 EXIT ;  /* 0x000000000000294d */ /* 0x000fea0003800000 */
[----:B------:R-:W4:Y:S01]  /*239e0*/  LDCU UR4, c[0x0][0x478] ;  /* 0x00008f00ff0477ac */ /* 0x000f220008000800 */
[----:B0--3--:R-:W-:Y:S01]  /*239f0*/  @!P2 FADD.FTZ R8, R8, R12 ;  /* 0x0000000c0808a221 */ /* 0x009fe20000010000 */
[----:B------:R-:W-:Y:S01]  /*23a00*/  @!P2 FADD.FTZ R9, R9, R13 ;  /* 0x0000000d0909a221 */ /* 0x000fe20000010000 */
[----:B------:R-:W-:Y:S01]  /*23a10*/  @!P2 FADD.FTZ R10, R10, R14 ;  /* 0x0000000e0a0aa221 */ /* 0x000fe20000010000 */
[----:B------:R-:W-:Y:S01]  /*23a20*/  @!P2 FADD.FTZ R11, R11, R15 ;  /* 0x0000000f0b0ba221 */ /* 0x000fe20000010000 */
[----:B----4-:R-:W-:-:S09]  /*23a30*/  UISETP.NE.AND UP0, UPT, UR4, 0x2, UPT ;  /* 0x000000020400788c */ /* 0x010fd2000bf05270 */
[----:B------:R-:W-:Y:S05]  /*23a40*/  BRA.U UP0, `(.L_x_2330) ;  /* 0x00000001007c7547 */ /* 0x000fea000b800000 */
[----:B------:R-:W0:Y:S01]  /*23a50*/  LDC.64 R4, c[0x0][0x470] ;  /* 0x00011c00ff047b82 */ /* 0x000e220000000a00 */
[----:B------:R-:W3:Y:S01]  /*23a60*/  LDCU.64 UR4, c[0x0][0x380] ;  /* 0x00007000ff0477ac */ /* 0x000ee20008000a00 */
[----:B0-----:R-:W4:Y:S01]  /*23a70*/  LDG.E R4, desc[UR36][R4.64] ;  /* 0x0000002404047981 */ /* 0x001f22000c1e1900 */
[----:B------:R-:W-:Y:S02]  /*23a80*/  VIADD R3, R3, UR7 ;  /* 0x0000000703037c36 */ /* 0x000fe40008000000 */
        /* <DEDUP_REMOVED lines=21> */
[----:B------:R-:W-:Y:S02]  /*23be0*/  LEA R4, R4, R5, 0x8 ;  /* 0x0000000504047211 */ /* 0x000fe400078e40ff */
[----:B---3--:R-:W-:-:S03]  /*23bf0*/  IADD3 R2, P0, PT, R3, UR4, RZ ;  /* 0x0000000403027c10 */ /* 0x008fc6000ff1e0ff */
[----:B------:R-:W-:Y:S01]  /*23c00*/  IMAD.IADD R7, R4, 0x1, R7 ;  /* 0x0000000104077824 */ /* 0x000fe200078e0207 */
[----:B------:R-:W-:-:S05]  /*23c10*/  LEA.HI.X.SX32 R3, R3, UR5, 0x1, P0 ;  /* 0x0000000503037c11 */ /* 0x000fca00080f0eff */
[----:B------:R-:W-:Y:S01]  /*23c20*/  STG.E desc[UR36][R2.64], R7 ;  /* 0x0000000702007986 */ /* 0x000fe2000c101924 */
[----:B------:R-:W-:Y:S05]  /*23c30*/  EXIT ;  /* 0x000000000000794d */ /* 0x000fea0003800000 */
.L_x_2330:
[----:B------:R-:W0:Y:S01]  /*23c40*/  LDC.64 R4, c[0x0][0x380] ;  /* 0x0000e000ff047b82 */ /* 0x000e220000000a00 */
[----:B------:R-:W-:-:S05]  /*23c50*/  IADD3 R3, PT, PT, R3, UR7, RZ ;  /* 0x0000000703037c10 */ /* 0x000fca000fffe0ff */
[----:B0-----:R-:W-:-:S05]  /*23c60*/  IMAD.WIDE R2, R3, 0x4, R4 ;  /* 0x0000000403027825 */ /* 0x001fca00078e0204 */
[----:B------:R-:W-:Y:S01]  /*23c70*/  STG.E.128 desc[UR36][R2.64], R8 ;  /* 0x0000000802007986 */ /* 0x000fe2000c101d24 */
[----:B------:R-:W-:Y:S05]  /*23c80*/  EXIT ;  /* 0x000000000000794d */ /* 0x000fea0003800000 */
.L_x_2331:
        /* <DEDUP_REMOVED lines=15> */
.L_x_4647:


//--------------------- .text._ZN4mmha33masked_multihead_attention_kernelIfLi256ELi256ELi2ELi64ELi128ELb1ELb0EEEv26Multihead_attention_paramsIT_XT5_EE --------------------------
	.section	.text._ZN4mmha33masked_multihead_attention_kernelIfLi256ELi256ELi2ELi64ELi128ELb1ELb0EEEv26Multihead_attention_paramsIT_XT5_EE,"ax",@progbits
	.align	128
        .global         _ZN4mmha33masked_multihead_attention_kernelIfLi256ELi256ELi2ELi64ELi128ELb1ELb0EEEv26Multihead_attention_paramsIT_XT5_EE
        .type           _ZN4mmha33masked_multihead_attention_kernelIfLi256ELi256ELi2ELi64ELi128ELb1ELb0EEEv26Multihead_attention_paramsIT_XT5_EE,@function
        .size           _ZN4mmha33masked_multihead_attention_kernelIfLi256ELi256ELi2ELi64ELi128ELb1ELb0EEEv26Multihead_attention_paramsIT_XT5_EE,(.L_x_4648 - _ZN4mmha33masked_multihead_attention_kernelIfLi256ELi256ELi2ELi64ELi128ELb1ELb0EEEv26Multihead_attention_paramsIT_XT5_EE)
        .other          _ZN4mmha33masked_multihead_attention_kernelIfLi256ELi256ELi2ELi64ELi128ELb1ELb0EEEv26Multihead_attention_paramsIT_XT5_EE,@"STO_CUDA_ENTRY STV_DEFAULT"
_ZN4mmha33masked_multihead_attention_kernelIfLi256ELi256ELi2ELi64ELi128ELb1ELb0EEEv26Multihead_attention_paramsIT_XT5_EE:
.text._ZN4mmha33masked_multihead_attention_kernelIfLi256ELi256ELi2ELi64ELi128ELb1ELb0EEEv26Multihead_attention_paramsIT_XT5_EE:
        /* <DEDUP_REMOVED lines=15> */
.L_x_2332:
[----:B------:R-:W1:Y:S01]  /*00f0*/  LDCU.64 UR4, c[0x0][0x498] ;  /* 0x00009300ff0477ac */ /* 0x000e620008000a00 */
[----:B------:R-:W2:Y:S01]  /*0100*/  S2R R5, SR_CTAID.Y ;  /* 0x0000000000057919 */ /* 0x000ea20000002600 */
[----:B------:R-:W3:Y:S01]  /*0110*/  LDCU UR10, c[0x0][0x3f0] ;  /* 0x00007e00ff0a77ac */ /* 0x000ee20008000800 */
[----:B------:R-:W4:Y:S01]  /*0120*/  LDCU.64 UR12, c[0x0][0x460] ;  /* 0x00008c00ff0c77ac */ /* 0x000f220008000a00 */
[----:B------:R-:W4:Y:S01]  /*0130*/  LDCU UR11, c[0x0][0x40c] ;  /* 0x00008180ff0b77ac */ /* 0x000f220008000800 */
[----:B-1----:R-:W-:Y:S01]  /*0140*/  UIMAD.WIDE.U32 UR4, UR7, 0x4, UR4 ;  /* 0x00000004070478a5 */ /* 0x002fe2000f8e0004 */
[----:B---3--:R-:W-:-:S05]  /*0150*/  MOV R0, UR10 ;  /* 0x0000000a00007c02 */ /* 0x008fca0008000f00 */
[----:B------:R-:W-:Y:S02]  /*0160*/  IMAD.U32 R2, RZ, RZ, UR4 ;  /* 0x00000004ff027e24 */ /* 0x000fe4000f8e00ff */
        /* <DEDUP_REMOVED lines=46> */
[----:B------:R-:W-:Y:S01]  /*0450*/  IMAD.U32 R3, RZ, RZ, UR5 ;  /* 0x00000005ff037e24 */ /* 0x000fe2000f8e00ff */
[----:B------:R-:W-:-:S05]  /*0460*/  MOV R2, UR4 ;  /* 0x0000000400027c02 */ /* 0x000fca0008000f00 */
        /* <DEDUP_REMOVED lines=57> */
.L_x_2334:
[----:B------:R-:W-:Y:S05]  /*0800*/  BSYNC.RECONVERGENT B0 ;  /* 0x0000000000007941 */ /* 0x000fea0003800200 */
.L_x_2333:
        /* <DEDUP_REMOVED lines=34> */
[----:B------:R-:W-:Y:S01]  /*0a30*/  MOV R10, UR6 ;  /* 0x00000006000a7c02 */ /* 0x000fe20008000f00 */
[----:B-1----:R-:W-:Y:S01]  /*0a40*/  @UP0 UIMAD.WIDE.U32 UR4, UR7, 0x4, UR4 ;  /* 0x00000004070408a5 */ /* 0x002fe2000f8e0004 */
[----:B------:R-:W-:Y:S02]  /*0a50*/  CS2R R26, SRZ ;  /* 0x00000000001a7805 */ /* 0x000fe4000001ff00 */
[----:B------:R-:W-:Y:S01]  /*0a60*/  CS2R R24, SRZ ;  /* 0x0000000000187805 */ /* 0x000fe2000001ff00 */
[----:B------:R-:W-:Y:S01]  /*0a70*/  @!P1 IMAD R13, R10, 0x100, R11 ;  /* 0x000001000a0d9824 */ /* 0x000fe200078e020b */
[----:B------:R-:W-:Y:S01]  /*0a80*/  CS2R R18, SRZ ;  /* 0x0000000000127805 */ /* 0x000fe2000001ff00 */
[C---:B0-----:R-:W-:Y:S01]  /*0a90*/  @!P0 IMAD.WIDE.U32 R4, R11.reuse, 0x4, R4 ;  /* 0x000000040b048825 */ /* 0x041fe200078e0004 */
[----:B------:R-:W-:Y:S02]  /*0aa0*/  CS2R R16, SRZ ;  /* 0x0000000000107805 */ /* 0x000fe4000001ff00 */
[----:B------:R-:W4:Y:S01]  /*0ab0*/  @!P3 LDG.E.128 R24, desc[UR36][R2.64] ;  /* 0x000000240218b981 */ /* 0x000f22000c1e1d00 */
[----:B------:R-:W-:Y:S01]  /*0ac0*/  IMAD.U32 R10, RZ, RZ, UR4 ;  /* 0x00000004ff0a7e24 */ /* 0x000fe2000f8e00ff */
[----:B------:R-:W0:Y:S02]  /*0ad0*/  LDCU.U8 UR4, c[0x0][0x404] ;  /* 0x00008080ff0477ac */ /* 0x000e240008000000 */
[----:B------:R3:W4:Y:S01]  /*0ae0*/  @!P0 LDG.E.128 R32, desc[UR36][R4.64] ;  /* 0x0000002404208981 */ /* 0x000722000c1e1d00 */
[----:B--2---:R-:W-:-:S04]  /*0af0*/  @!P2 IMAD.WIDE.U32 R6, R11, 0x4, R6 ;  /* 0x000000040b06a825 */ /* 0x004fc800078e0006 */
[----:B------:R-:W-:Y:S01]  /*0b00*/  IMAD.U32 R11, RZ, RZ, UR5 ;  /* 0x00000005ff0b7e24 */ /* 0x000fe2000f8e00ff */
[----:B------:R-:W2:Y:S01]  /*0b10*/  @!P2 LDG.E.128 R16, desc[UR36][R6.64] ;  /* 0x000000240610a981 */ /* 0x000ea2000c1e1d00 */
[----:B---3--:R-:W-:-:S03]  /*0b20*/  @!P1 IMAD.WIDE R4, R13, 0x4, R8 ;  /* 0x000000040d049825 */ /* 0x008fc600078e0208 */
[----:B------:R-:W3:Y:S01]  /*0b30*/  @P4 LDG.E R10, desc[UR36][R10.64] ;  /* 0x000000240a0a4981 */ /* 0x000ee2000c1e1900 */
[----:B------:R-:W1:Y:S03]  /*0b40*/  LDC R9, c[0x0][0x400] ;  /* 0x00010000ff097b82 */ /* 0x000e660000000800 */
[----:B------:R-:W3:Y:S01]  /*0b50*/  @!P1 LDG.E.128 R12, desc[UR36][R4.64] ;  /* 0x00000024040c9981 */ /* 0x000ee2000c1e1d00 */
[----:B0-----:R-:W-:Y:S02]  /*0b60*/  ISETP.NE.AND P0, PT, RZ, UR4, PT ;  /* 0x00000004ff007c0c */ /* 0x001fe4000bf05270 */
[----:B------:R-:W-:Y:S01]  /*0b70*/  ISETP.NE.AND P2, PT, RZ, UR11, PT ;  /* 0x0000000bff007c0c */ /* 0x000fe2000bf45270 */
[----:B------:R-:W-:Y:S01]  /*0b80*/  UMOV UR39, URZ ;  /* 0x000000ff00277c82 */ /* 0x000fe20008000000 */
[----:B------:R-:W-:Y:S01]  /*0b90*/  BSSY.RECONVERGENT B6, `(.L_x_2335) ;  /* 0x0000120000067945 */ /* 0x000fe20003800200 */
[----:B-1----:R-:W-:Y:S01]  /*0ba0*/  ISETP.LT.OR P0, PT, R9, 0x1, P0 ;  /* 0x000000010900780c */ /* 0x002fe20000701670 */
[----:B----4-:R-:W-:Y:S01]  /*0bb0*/  FADD.FTZ R28, R32, R28 ;  /* 0x0000001c201c7221 */ /* 0x010fe20000010000 */
[----:B------:R-:W-:Y:S01]  /*0bc0*/  FADD.FTZ R29, R33, R29 ;  /* 0x0000001d211d7221 */ /* 0x000fe20000010000 */
[----:B------:R-:W-:-:S07]  /*0bd0*/  FADD.FTZ R30, R34, R30 ;  /* 0x0000001e221e7221 */ /* 0x000fce0000010000 */
[----:B--2---:R-:W-:Y:S01]  /*0be0*/  @!P2 FADD.FTZ R24, R24, R16 ;  /* 0x000000101818a221 */ /* 0x004fe20000010000 */
[----:B------:R-:W-:Y:S01]  /*0bf0*/  @!P2 FADD.FTZ R25, R25, R17 ;  /* 0x000000111919a221 */ /* 0x000fe20000010000 */
[----:B------:R-:W-:Y:S01]  /*0c00*/  @!P2 FADD.FTZ R26, R26, R18 ;  /* 0x000000121a1aa221 */ /* 0x000fe20000010000 */
[----:B------:R-:W-:Y:S01]  /*0c10*/  @!P2 FADD.FTZ R27, R27, R19 ;  /* 0x000000131b1ba221 */ /* 0x000fe20000010000 */
[----:B---3--:R-:W-:Y:S01]  /*0c20*/  @P4 R2UR UR39, R10 ;  /* 0x000000000a2742ca */ /* 0x008fe200000e0000 */
[----:B------:R-:W-:Y:S01]  /*0c30*/  FADD.FTZ R31, R35, R31 ;  /* 0x0000001f231f7221 */ /* 0x000fe20000010000 */
[----:B------:R-:W-:Y:S01]  /*0c40*/  @!P1 FMUL.FTZ R24, R24, R12 ;  /* 0x0000000c18189220 */ /* 0x000fe20000410000 */
[----:B------:R-:W-:Y:S01]  /*0c50*/  @!P1 FMUL.FTZ R25, R25, R13 ;  /* 0x0000000d19199220 */ /* 0x000fe20000410000 */
[----:B------:R-:W-:Y:S01]  /*0c60*/  @!P1 FMUL.FTZ R26, R26, R14 ;  /* 0x0000000e1a1a9220 */ /* 0x000fe20000410000 */
[----:B------:R-:W-:Y:S01]  /*0c70*/  @!P1 FMUL.FTZ R27, R27, R15 ;  /* 0x0000000f1b1b9220 */ /* 0x000fe20000410000 */
[----:B------:R-:W-:Y:S09]  /*0c80*/  @P0 BRA `(.L_x_2336) ;  /* 0x00000004002c0947 */ /* 0x000ff20003800000 */
[----:B------:R-:W-:Y:S05]  /*0c90*/  @P2 BRA `(.L_x_2337) ;  /* 0x0000000000a82947 */ /* 0x000fea0003800000 */
[----:B------:R-:W-:-:S13]  /*0ca0*/  ISETP.GE.AND P0, PT, R0, R9, PT ;  /* 0x000000090000720c */ /* 0x000fda0003f06270 */
[----:B------:R-:W-:Y:S05]  /*0cb0*/  @P0 BRA `(.L_x_2338) ;  /* 0x0000001000340947 */ /* 0x000fea0003800000 */
[----:B------:R-:W-:Y:S01]  /*0cc0*/  I2FP.F32.U32 R2, R9 ;  /* 0x0000000900027245 */ /* 0x000fe20000201000 */
[----:B------:R-:W-:Y:S01]  /*0cd0*/  UIADD3 UR4, UPT, UPT, -UR39, UR11, URZ ;  /* 0x0000000b27047290 */ /* 0x000fe2000fffe1ff */
[----:B------:R-:W-:Y:S02]  /*0ce0*/  IADD3 R3, PT, PT, R0, 0x2, RZ ;  /* 0x0000000200037810 */ /* 0x000fe40007ffe0ff */
[----:B------:R-:W-:Y:S02]  /*0cf0*/  I2FP.F32.U32 R0, R0 ;  /* 0x0000000000007245 */ /* 0x000fe40000201000 */
        /* <DEDUP_REMOVED lines=36> */
.L_x_2337:
        /* <DEDUP_REMOVED lines=32> */
.L_x_2336:
        /* <DEDUP_REMOVED lines=27> */
[----:B------:R-:W-:Y:S01]  /*12f0*/  @P0 VIADD R3, R3, 0x1 ;  /* 0x0000000103030836 */ /* 0x000fe20000000000 */
[----:B------:R-:W-:-:S04]  /*1300*/  ISETP.GE.AND P0, PT, R0, R9, PT ;  /* 0x000000090000720c */ /* 0x000fc80003f06270 */
[----:B------:R-:W-:-:S05]  /*1310*/  MOV R32, R3 ;  /* 0x0000000300207202 */ /* 0x000fca0000000f00 */
        /* <DEDUP_REMOVED lines=16> */
[----:B0-----:R-:W-:Y:S01]  /*1420*/  IMAD.U32 R4, RZ, RZ, UR4 ;  /* 0x00000004ff047e24 */ /* 0x001fe2000f8e00ff */
[----:B------:R-:W-:Y:S01]  /*1430*/  MOV R5, UR5 ;  /* 0x0000000500057c02 */ /* 0x000fe20008000f00 */
[----:B---3--:R-:W-:-:S02]  /*1440*/  IMAD.U32 R6, RZ, RZ, UR6 ;  /* 0x00000006ff067e24 */ /* 0x008fc4000f8e00ff */
[----:B------:R-:W-:Y:S02]  /*1450*/  IMAD.U32 R7, RZ, RZ, UR7 ;  /* 0x00000007ff077e24 */ /* 0x000fe4000f8e00ff */
[----:B----4-:R-:W-:Y:S01]  /*1460*/  IMAD.U32 R10, RZ, RZ, UR8 ;  /* 0x00000008ff0a7e24 */ /* 0x010fe2000f8e00ff */
[----:B-1----:R-:W-:-:S07]  /*1470*/  MOV R11, UR9 ;  /* 0x00000009000b7c02 */ /* 0x002fce0008000f00 */
[----:B------:R-:W-:-:S07]  /*1480*/  LEPC R20, `(.L_x_2339) ;  /* 0x000000001014794e */ /* 0x000fce0000000000 */
[----:B--2---:R-:W-:Y:S05]  /*1490*/  CALL.ABS.NOINC R2 ;  /* 0x0000000002007343 */ /* 0x004fea0003c00000 */
.L_x_2339:
        /* <DEDUP_REMOVED lines=15> */
.L_x_2340:
        /* <DEDUP_REMOVED lines=69> */
[----:B------:R-:W-:-:S02]  /*19e0*/  FFMA.FTZ R25, R25, R4, R8 ;  /* 0x0000000419197223 */ /* 0x000fc40000010008 */
[----:B------:R-:W-:-:S07]  /*19f0*/  MOV R28, R3 ;  /* 0x00000003001c7202 */ /* 0x000fce0000000f00 */
.L_x_2346:
[----:B------:R-:W-:Y:S05]  /*1a00*/  BSYNC.RECONVERGENT B2 ;  /* 0x0000000000027941 */ /* 0x000fea0003800200 */
.L_x_2345:
[----:B-1----:R0:W-:Y:S04]  /*1a10*/  STS [R21], R24 ;  /* 0x0000001815007388 */ /* 0x0021e80000000800 */
[----:B--2---:R0:W-:Y:S04]  /*1a20*/  STS [R21+0x4], R26 ;  /* 0x0000041a15007388 */ /* 0x0041e80000000800 */
[----:B---3--:R0:W-:Y:S04]  /*1a30*/  STS [R34], R25 ;  /* 0x0000001922007388 */ /* 0x0081e80000000800 */
[----:B----4-:R0:W-:Y:S01]  /*1a40*/  STS [R34+0x4], R27 ;  /* 0x0000041b22007388 */ /* 0x0101e20000000800 */
[----:B------:R-:W-:Y:S05]  /*1a50*/  BRA `(.L_x_2347) ;  /* 0x0000000000847947 */ /* 0x000fea0003800000 */
.L_x_2344:
        /* <DEDUP_REMOVED lines=33> */
.L_x_2347:
[----:B------:R-:W-:Y:S05]  /*1c70*/  BSYNC.RECONVERGENT B1 ;  /* 0x0000000000017941 */ /* 0x000fea0003800200 */
.L_x_2343:
[----:B------:R1:W-:Y:S04]  /*1c80*/  STS [R15], R28 ;  /* 0x0000001c0f007388 */ /* 0x0003e80000000800 */
[----:B------:R1:W-:Y:S04]  /*1c90*/  STS [R15+0x4], R30 ;  /* 0x0000041e0f007388 */ /* 0x0003e80000000800 */
[----:B------:R1:W-:Y:S04]  /*1ca0*/  STS [R20], R29 ;  /* 0x0000001d14007388 */ /* 0x0003e80000000800 */
[----:B------:R1:W-:Y:S02]  /*1cb0*/  STS [R20+0x4], R31 ;  /* 0x0000041f14007388 */ /* 0x0003e40000000800 */
.L_x_2342:
[----:B------:R-:W-:Y:S05]  /*1cc0*/  BSYNC.RECONVERGENT B0 ;  /* 0x0000000000007941 */ /* 0x000fea0003800200 */
.L_x_2341:
        /* <DEDUP_REMOVED lines=10> */
.L_x_2349:
[----:B------:R-:W-:Y:S05]  /*1d70*/  BSYNC.RECONVERGENT B0 ;  /* 0x0000000000007941 */ /* 0x000fea0003800200 */
.L_x_2348:
[----:B------:R-:W-:Y:S06]  /*1d80*/  BAR.SYNC.DEFER_BLOCKING 0x0 ;  /* 0x0000000000007b1d */ /* 0x000fec0000010000 */
.L_x_2338:
[----:B------:R-:W-:Y:S05]  /*1d90*/  BSYNC.RECONVERGENT B6 ;  /* 0x0000000000067941 */ /* 0x000fea0003800200 */
.L_x_2335:
        /* <DEDUP_REMOVED lines=28> */
.L_x_2352:
[----:B-12---:R-:W-:-:S07]  /*1f60*/  FFMA.FTZ R0, R31, R27, R4 ;  /* 0x0000001b1f007223 */ /* 0x006fce0000010004 */
.L_x_2351:
[----:B------:R-:W-:Y:S05]  /*1f70*/  BSYNC.RECONVERGENT B0 ;  /* 0x0000000000007941 */ /* 0x000fea0003800200 */
.L_x_2350:
        /* <DEDUP_REMOVED lines=22> */
[----:B------:R-:W-:Y:S02]  /*20e0*/  ISETP.NE.AND P0, PT, R22, RZ, PT ;  /* 0x000000ff1600720c */ /* 0x000fe40003f05270 */
[----:B-1----:R-:W-:Y:S01]  /*20f0*/  MOV R0, UR4 ;  /* 0x0000000400007c02 */ /* 0x002fe20008000f00 */
[----:B------:R-:W-:-:S04]  /*2100*/  UIADD3 UR4, UPT, UPT, UR10, 0x820, URZ ;  /* 0x000008200a047890 */ /* 0x000fc8000fffe0ff */
[----:B------:R-:W-:Y:S01]  /*2110*/  IMAD.MOV R6, RZ, RZ, -R0 ;  /* 0x000000ffff067224 */ /* 0x000fe200078e0a00 */
[----:B------:R-:W-:Y:S01]  /*2120*/  ULEA UR12, UR11, UR4, 0x18 ;  /* 0x000000040b0c7291 */ /* 0x000fe2000f8ec0ff */
[----:B------:R1:W3:Y:S03]  /*2130*/  @!P1 LDS R4, [R2+0x8] ;  /* 0x0000080002049984 */ /* 0x0002e60000000800 */
[----:B------:R-:W-:-:S04]  /*2140*/  VIADDMNMX R6, R6, UR44, RZ, !PT ;  /* 0x0000002c06067c46 */ /* 0x000fc8000f8001ff */
[----:B------:R-:W-:Y:S01]  /*2150*/  R2UR UR13, R6 ;  /* 0x00000000060d72ca */ /* 0x000fe200000e0000 */
[----:B-1----:R-:W-:-:S05]  /*2160*/  IMAD.MOV.U32 R2, RZ, RZ, -0x800001 ;  /* 0xff7fffffff027424 */ /* 0x002fca00078e00ff */
[----:B------:R-:W-:Y:S07]  /*2170*/  STL [R1+0x6c], R2 ;  /* 0x00006c0201007387 */ /* 0x000fee0000100800 */
        /* <DEDUP_REMOVED lines=20> */
[----:B------:R-:W-:Y:S01]  /*22c0*/  MOV R2, UR4 ;  /* 0x0000000400027c02 */ /* 0x000fe20008000f00 */
[----:B------:R-:W-:-:S05]  /*22d0*/  IMAD.U32 R3, RZ, RZ, UR5 ;  /* 0x00000005ff037e24 */ /* 0x000fca000f8e00ff */
[----:B------:R-:W3:Y:S02]  /*22e0*/  LDG.E R2, desc[UR36][R2.64] ;  /* 0x0000002402027981 */ /* 0x000ee4000c1e1900 */
[----:B---3--:R-:W-:-:S05]  /*22f0*/  FADD.FTZ R4, R4, R2 ;  /* 0x0000000204047221 */ /* 0x008fca0000010000 */
[----:B------:R1:W-:Y:S02]  /*2300*/  STL [R1+0x6c], R4 ;  /* 0x00006c0401007387 */ /* 0x0003e40000100800 */
.L_x_2355:
[----:B------:R-:W3:Y:S04]  /*2310*/  LDL R2, [R1+0x6c] ;  /* 0x00006c0001027983 */ /* 0x000ee80000100800 */
[----:B---3--:R3:W-:Y:S02]  /*2320*/  STS [UR6+-0x4], R2 ;  /* 0xfffffc02ff007988 */ /* 0x0087e40008000806 */
.L_x_2354:
[----:B------:R-:W-:Y:S05]  /*2330*/  BSYNC.RECONVERGENT B0 ;  /* 0x0000000000007941 */ /* 0x000fea0003800200 */
.L_x_2353:
        /* <DEDUP_REMOVED lines=160> */
[----:B--2---:R3:W-:Y:S04]  /*2d40*/  STL.64 [R1+0x18], R8 ;  /* 0x0000180801007387 */ /* 0x0047e80000100a00 */
[----:B------:R3:W2:Y:S04]  /*2d50*/  LDS.64 R84, [R2+UR10+0x1c0] ;  /* 0x0001c00a02547984 */ /* 0x0006a80008000a00 */
        /* <DEDUP_REMOVED lines=27> */
[----:B------:R3:W2:Y:S04]  /*2f10*/  LDS.64 R28, [R2+UR10+0x380] ;  /* 0x0003800a021c7984 */ /* 0x0006a80008000a00 */
[----:B------:R3:W2:Y:S04]  /*2f20*/  LDS.64 R26, [R2+UR10+0x390] ;  /* 0x0003900a021a7984 */ /* 0x0006a80008000a00 */
[----:B------:R3:W2:Y:S04]  /*2f30*/  LDS.64 R24, [R2+UR10+0x3a0] ;  /* 0x0003a00a02187984 */ /* 0x0006a80008000a00 */
[----:B------:R3:W2:Y:S04]  /*2f40*/  LDS.64 R22, [R2+UR10+0x3b0] ;  /* 0x0003b00a02167984 */ /* 0x0006a80008000a00 */
[----:B------:R3:W2:Y:S04]  /*2f50*/  LDS.64 R20, [R2+UR10+0x3c0] ;  /* 0x0003c00a02147984 */ /* 0x0006a80008000a00 */
[----:B------:R3:W2:Y:S04]  /*2f60*/  LDS.64 R18, [R2+UR10+0x3d0] ;  /* 0x0003d00a02127984 */ /* 0x0006a80008000a00 */
[----:B------:R3:W2:Y:S04]  /*2f70*/  LDS.64 R16, [R2+UR10+0x3e0] ;  /* 0x0003e00a02107984 */ /* 0x0006a80008000a00 */
[----:B------:R3:W2:Y:S04]  /*2f80*/  LDS.64 R8, [R2+UR10+0x3f0] ;  /* 0x0003f00a02087984 */ /* 0x0006a80008000a00 */
[----:B0-----:R3:W-:Y:S04]  /*2f90*/  STL.64 [R1+0x10], R6 ;  /* 0x0000100601007387 */ /* 0x0017e80000100a00 */
[----:B-1--4-:R3:W-:Y:S02]  /*2fa0*/  STL.64 [R1+0x8], R4 ;  /* 0x0000080401007387 */ /* 0x0127e40000100a00 */
.L_x_2356:
[----:B--23--:R-:W0:Y:S01]  /*2fb0*/  LDS.64 R6, [R2+UR4+0x370] ;  /* 0x0003700402067984 */ /* 0x00ce220008000a00 */
[----:B------:R-:W1:Y:S01]  /*2fc0*/  LDCU UR6, c[0x0][0x3f0] ;  /* 0x00007e00ff0677ac */ /* 0x000e620008000800 */
[----:B------:R-:W-:Y:S02]  /*2fd0*/  BSSY B1, `(.L_x_2357) ;  /* 0x0001375000017945 */ /* 0x000fe40003800000 */
[----:B------:R-:W2:Y:S01]  /*2fe0*/  LDS.64 R4, [R2+UR4+0x380] ;  /* 0x0003800402047984 */ /* 0x000ea20008000a00 */
[----:B------:R-:W3:Y:S03]  /*2ff0*/  LDCU UR20, c[0x0][0x40c] ;  /* 0x00008180ff1477ac */ /* 0x000ee60008000800 */
[----:B------:R-:W5:Y:S01]  /*3000*/  LDS.64 R10, [R2+UR4+0x390] ;  /* 0x00039004020a7984 */ /* 0x000f620008000a00 */
[----:B------:R-:W0:Y:S01]  /*3010*/  LDCU UR24, c[0x0][0x3f4] ;  /* 0x00007e80ff1877ac */ /* 0x000e220008000800 */
[----:B------:R-:W0:Y:S01]  /*3020*/  LDCU UR21, c[0x0][0x410] ;  /* 0x00008200ff1577ac */ /* 0x000e220008000800 */
[----:B------:R-:W0:Y:S01]  /*3030*/  LDCU.64 UR10, c[0x0][0x3b8] ;  /* 0x00007700ff0a77ac */ /* 0x000e220008000a00 */
[----:B-1----:R-:W-:Y:S01]  /*3040*/  UIMAD UR6, UR41, UR6, UR17 ;  /* 0x00000006290672a4 */ /* 0x002fe2000f8e0211 */
[----:B------:R-:W1:Y:S01]  /*3050*/  LDCU.64 UR22, c[0x0][0x438] ;  /* 0x00008700ff1677ac */ /* 0x000e620008000a00 */
[----:B------:R-:W0:Y:S02]  /*3060*/  LDCU.64 UR14, c[0x0][0x448] ;  /* 0x00008900ff0e77ac */ /* 0x000e240008000a00 */
[----:B------:R-:W-:Y:S01]  /*3070*/  USHF.L.U32 UR6, UR6, 0x8, URZ ;  /* 0x0000000806067899 */ /* 0x000fe200080006ff */
        /* <DEDUP_REMOVED lines=10> */
[----:B------:R-:W4:Y:S01]  /*3120*/  LDS.64 R2, [R2+UR4+0x3f0] ;  /* 0x0003f00402027984 */ /* 0x000f220008000a00 */
[----:B------:R-:W-:-:S03]  /*3130*/  UIADD3 UR4, UPT, UPT, UR45, 0xf, -UR13 ;  /* 0x0000000f2d047890 */ /* 0x000fc6000fffe80d */
[----:B-----5:R5:W-:Y:S01]  /*3140*/  STL.64 [R1+0x90], R10 ;  /* 0x0000900a01007387 */ /* 0x020be20000100a00 */
[----:B------:R-:W-:-:S04]  /*3150*/  USHF.R.S32.HI UR5, URZ, 0x1f, UR4 ;  /* 0x0000001fff057899 */ /* 0x000fc80008011404 */
[----:B------:R-:W-:Y:S02]  /*3160*/  ULEA.HI UR5, UR5, UR4, URZ, 0x4 ;  /* 0x0000000405057291 */ /* 0x000fe4000f8f20ff */
[----:B------:R-:W-:Y:S02]  /*3170*/  UIMAD UR4, UR16, UR18, UR17 ;  /* 0x00000012100472a4 */ /* 0x000fe4000f8e0211 */
[----:B------:R-:W-:Y:S01]  /*3180*/  ULOP3.LUT UR5, UR5, 0xfffffff0, URZ, 0xc0, !UPT ;  /* 0xfffffff005057892 */ /* 0x000fe2000f8ec0ff */
[----:B-----5:R-:W-:-:S05]  /*3190*/  SHF.R.U32.HI R10, RZ, 0x1, R249 ;  /* 0x00000001ff0a7819 */ /* 0x020fca00000116f9 */
[----:B------:R-:W-:Y:S01]  /*31a0*/  ISETP.GE.AND P0, PT, R10, UR5, PT ;  /* 0x000000050a007c0c */ /* 0x000fe2000bf06270 */
[----:B0-----:R0:W-:Y:S04]  /*31b0*/  STL.64 [R1+0x88], R6 ;  /* 0x0000880601007387 */ /* 0x0011e80000100a00 */
[----:B--2---:R-:W-:Y:S01]  /*31c0*/  STL.64 [R1+0x80], R4 ;  /* 0x0000800401007387 */ /* 0x004fe20000100a00 */
[----:B0-----:R-:W-:-:S03]  /*31d0*/  IMAD.SHL.U32 R6, R249, 0x2, RZ ;  /* 0x00000002f9067824 */ /* 0x001fc600078e00ff */
[----:B----4-:R0:W-:Y:S02]  /*31e0*/  STL.64 [R1+0x78], R2 ;  /* 0x0000780201007387 */ /* 0x0101e40000100a00 */
[----:B------:R-:W-:Y:S01]  /*31f0*/  LOP3.LUT R6, R6, 0x2, RZ, 0xc0, !PT ;  /* 0x0000000206067812 */ /* 0x000fe200078ec0ff */
[----:B0-----:R-:W-:-:S05]  /*3200*/  IMAD R2, R0, UR4, RZ ;  /* 0x0000000400027c24 */ /* 0x001fca000f8e02ff */
[----:B------:R-:W-:Y:S01]  /*3210*/  LEA R2, R2, R6, 0x8 ;  /* 0x0000000602027211 */ /* 0x000fe200078e40ff */
[----:B-1-3--:R-:W-:Y:S06]  /*3220*/  @P0 BRA `(.L_x_2358) ;  /* 0x00000134003c0947 */ /* 0x00afec0003800000 */
[----:B------:R-:W-:Y:S01]  /*3230*/  IABS R3, R0 ;  /* 0x0000000000037213 */ /* 0x000fe20000000000 */
[----:B------:R-:W0:Y:S01]  /*3240*/  LDCU.64 UR8, c[0x0][0x420] ;  /* 0x00008400ff0877ac */ /* 0x000e220008000a00 */
[----:B------:R-:W-:Y:S02]  /*3250*/  IMAD R0, R0, UR16, RZ ;  /* 0x0000001000007c24 */ /* 0x000fe4000f8e02ff */
[----:B------:R-:W-:Y:S01]  /*3260*/  VIADD R248, R10, UR13 ;  /* 0x0000000d0af87c36 */ /* 0x000fe20008000000 */
[----:B------:R-:W-:Y:S01]  /*3270*/  UIMAD UR4, UR38, UR18, UR17 ;  /* 0x00000012260472a4 */ /* 0x000fe2000f8e0211 */
[----:B------:R-:W-:Y:S01]  /*3280*/  IMAD.MOV.U32 R7, RZ, RZ, R3 ;  /* 0x000000ffff077224 */ /* 0x000fe200078e0003 */
[----:B------:R-:W1:Y:S03]  /*3290*/  LDCU UR19, c[0x0][0x440] ;  /* 0x00008800ff1377ac */ /* 0x000e660008000800 */
[----:B------:R-:W2:Y:S01]  /*32a0*/  I2F.RP R4, R7 ;  /* 0x0000000700047306 */ /* 0x000ea20000209400 */
[----:B------:R-:W-:Y:S01]  /*32b0*/  STL [R1+0x70], R7 ;  /* 0x0000700701007387 */ /* 0x000fe20000100800 */
[----:B------:R-:W3:Y:S01]  /*32c0*/  LDCU UR7, c[0x0][0x408] ;  /* 0x00008100ff0777ac */ /* 0x000ee20008000800 */
[----:B0-----:R-:W-:-:S04]  /*32d0*/  ISETP.NE.U32.AND P0, PT, RZ, UR8, PT ;  /* 0x00000008ff007c0c */ /* 0x001fc8000bf05070 */
[----:B------:R-:W-:Y:S01]  /*32e0*/  ISETP.NE.AND.EX P0, PT, RZ, UR9, PT, P0 ;  /* 0x00000009ff007c0c */ /* 0x000fe2000bf05300 */
[----:B--2---:R-:W0:Y:S02]  /*32f0*/  MUFU.RCP R4, R4 ;  /* 0x0000000400047308 */ /* 0x004e240000001000 */
[----:B0-----:R-:W-:-:S06]  /*3300*/  VIADD R4, R4, 0xffffffe ;  /* 0x0ffffffe04047836 */ /* 0x001fcc0000000000 */
[----:B------:R0:W2:Y:S02]  /*3310*/  F2I.FTZ.U32.TRUNC.NTZ R5, R4 ;  /* 0x0000000400057305 */ /* 0x0000a4000021f000 */
[----:B0-----:R-:W-:Y:S02]  /*3320*/  HFMA2 R4, -RZ, RZ, 0, 0 ;  /* 0x00000000ff047431 */ /* 0x001fe400000001ff */
[----:B--2---:R-:W-:-:S04]  /*3330*/  IMAD.MOV R3, RZ, RZ, -R5 ;  /* 0x000000ffff037224 */ /* 0x004fc800078e0a05 */
[----:B------:R-:W-:-:S04]  /*3340*/  IMAD R3, R3, R7, RZ ;  /* 0x0000000703037224 */ /* 0x000fc800078e02ff */
[----:B------:R-:W-:Y:S02]  /*3350*/  IMAD.HI.U32 R3, R5, R3, R4 ;  /* 0x0000000305037227 */ /* 0x000fe400078e0004 */
[----:B------:R-:W0:Y:S03]  /*3360*/  LDC.64 R4, c[0x0][0x450] ;  /* 0x00011400ff047b82 */ /* 0x000e260000000a00 */
[----:B------:R2:W-:Y:S02]  /*3370*/  STL [R1+0x278], R3 ;  /* 0x0002780301007387 */ /* 0x0005e40000100800 */
[----:B--2---:R-:W-:Y:S01]  /*3380*/  IMAD.U32 R3, RZ, RZ, UR4 ;  /* 0x00000004ff037e24 */ /* 0x004fe2000f8e00ff */
[----:B-1----:R-:W-:-:S03]  /*3390*/  UIMAD UR4, UR17, UR19, UR45 ;  /* 0x00000013110472a4 */ /* 0x002fc6000f8e022d */
[----:B------:R-:W-:-:S04]  /*33a0*/  IMAD R3, R3, 0x100, R6 ;  /* 0x0000010003037824 */ /* 0x000fc800078e0206 */
[----:B0-----:R-:W-:Y:S01]  /*33b0*/  IMAD.WIDE R6, R3, 0x4, R4 ;  /* 0x0000000403067825 */ /* 0x001fe200078e0204 */
[----:B------:R-:W-:Y:S01]  /*33c0*/  SHF.R.S32.HI R3, RZ, 0x1f, R0 ;  /* 0x0000001fff037819 */ /* 0x000fe20000011400 */
[----:B------:R-:W3:Y:S01]  /*33d0*/  LDC R4, c[0x0][0x430] ;  /* 0x00010c00ff047b82 */ /* 0x000ee20000000800 */
[----:B------:R-:W-:-:S04]  /*33e0*/  IADD3 R5, P1, P2, R0, UR8, R248 ;  /* 0x0000000800057c10 */ /* 0x000fc8000fa3e0f8 */
[----:B------:R-:W-:Y:S01]  /*33f0*/  IADD3.X R0, PT, PT, R3, UR9, RZ, P1, P2 ;  /* 0x0000000903007c10 */ /* 0x000fe20008fe44ff */
[----:B------:R0:W-:Y:S01]  /*3400*/  STL [R1+0x60], R5 ;  /* 0x0000600501007387 */ /* 0x0001e20000100800 */
[----:B------:R-:W-:-:S03]  /*3410*/  MOV R3, UR19 ;  /* 0x0000001300037c02 */ /* 0x000fc60008000f00 */
[----:B------:R1:W-:Y:S02]  /*3420*/  STL [R1+0x4], R0 ;  /* 0x0000040001007387 */ /* 0x0003e40000100800 */
[----:B------:R-:W-:Y:S02]  /*3430*/  IMAD R3, R3, UR4, R248 ;  /* 0x0000000403037c24 */ /* 0x000fe4000f8e02f8 */
[----:B------:R-:W-:Y:S01]  /*3440*/  VIADD R248, R248, 0x1 ;  /* 0x00000001f8f87836 */ /* 0x000fe20000000000 */
[----:B0-----:R-:W-:Y:S01]  /*3450*/  LEA R5, R10, UR12, 0x2 ;  /* 0x0000000c0a057c11 */ /* 0x001fe2000f8e10ff */
[----:B-1----:R-:W-:-:S04]  /*3460*/  IMAD.U32 R0, RZ, RZ, UR5 ;  /* 0x00000005ff007e24 */ /* 0x002fc8000f8e00ff */
[----:B------:R0:W-:Y:S04]  /*3470*/  STL [R1+0x68], R5 ;  /* 0x0000680501007387 */ /* 0x0001e80000100800 */
[----:B------:R1:W-:Y:S01]  /*3480*/  STL [R1+0x64], R3 ;  /* 0x0000640301007387 */ /* 0x0003e20000100800 */
[----:B0-----:R-:W-:Y:S01]  /*3490*/  VIADD R5, R0, UR13 ;  /* 0x0000000d00057c36 */ /* 0x001fe20008000000 */
[----:B---3--:R-:W-:Y:S02]  /*34a0*/  IADD3 R0, PT, PT, R4, UR7, RZ ;  /* 0x0000000704007c10 */ /* 0x008fe4000fffe0ff */
[----:B-1----:R-:W-:Y:S02]  /*34b0*/  SHF.R.S32.HI R3, RZ, 0x1f, R2 ;  /* 0x0000001fff037819 */ /* 0x002fe40000011402 */
[----:B------:R0:W-:Y:S05]  /*34c0*/  STL [R1+0x74], R5 ;  /* 0x0000740501007387 */ /* 0x0001ea0000100800 */
.L_x_2637:
[----:B------:R-:W2:Y:S04]  /*34d0*/  LDL R11, [R1+0x278] ;  /* 0x00027800010b7983 */ /* 0x000ea80000100800 */
[----:B------:R-:W3:Y:S04]  /*34e0*/  LDL R14, [R1+0x70] ;  /* 0x00007000010e7983 */ /* 0x000ee80000100800 */
[----:B-1----:R-:W4:Y:S04]  /*34f0*/  LDL R12, [R1+0x60] ;  /* 0x00006000010c7983 */ /* 0x002f280000100800 */
[----:B------:R-:W5:Y:S01]  /*3500*/  LDL R13, [R1+0x4] ;  /* 0x00000400010d7983 */ /* 0x000f620000100800 */
[----:B------:R-:W-:-:S02]  /*3510*/  VIADD R4, R248, 0xffffffff ;  /* 0xfffffffff8047836 */ /* 0x000fc40000000000 */
[----:B------:R-:W-:-:S03]  /*3520*/  IMAD.U32 R0, RZ, RZ, UR24 ;  /* 0x00000018ff007e24 */ /* 0x000fc6000f8e00ff */
[----:B0-----:R-:W-:Y:S02]  /*3530*/  IABS R5, R4 ;  /* 0x0000000400057213 */ /* 0x001fe40000000000 */
[----:B------:R-:W-:-:S03]  /*3540*/  IABS R10, R0 ;  /* 0x00000000000a7213 */ /* 0x000fc60000000000 */
[----:B--2---:R-:W-:-:S04]  /*3550*/  IMAD.HI.U32 R11, R11, R5, RZ ;  /* 0x000000050b0b7227 */ /* 0x004fc800078e00ff */
[----:B------:R-:W-:-:S04]  /*3560*/  IMAD.MOV R11, RZ, RZ, -R11 ;  /* 0x000000ffff0b7224 */ /* 0x000fc800078e0a0b */
[----:B------:R-:W-:-:S05]  /*3570*/  IMAD R5, R10, R11, R5 ;  /* 0x0000000b0a057224 */ /* 0x000fca00078e0205 */
[----:B---3--:R-:W-:-:S13]  /*3580*/  ISETP.GT.U32.AND P1, PT, R14, R5, PT ;  /* 0x000000050e00720c */ /* 0x008fda0003f24070 */
[----:B------:R-:W-:-:S04]  /*3590*/  @!P1 IADD3 R5, PT, PT, R5, -R10, RZ ;  /* 0x8000000a05059210 */ /* 0x000fc80007ffe0ff */
[----:B------:R-:W-:Y:S01]  /*35a0*/  ISETP.GT.U32.AND P1, PT, R14, R5, PT ;  /* 0x000000050e00720c */ /* 0x000fe20003f24070 */
[----:B-----5:R-:W-:-:S12]  /*35b0*/  @P0 IMAD.MOV.U32 R11, RZ, RZ, R13 ;  /* 0x000000ffff0b0224 */ /* 0x020fd800078e000d */
[----:B------:R-:W-:Y:S02]  /*35c0*/  @!P1 IMAD.IADD R5, R5, 0x1, -R10 ;  /* 0x0000000105059824 */ /* 0x000fe400078e0a0a */
[----:B----4-:R-:W-:-:S06]  /*35d0*/  @P0 IMAD.MOV.U32 R10, RZ, RZ, R12 ;  /* 0x000000ffff0a0224 */ /* 0x010fcc00078e000c */
[----:B------:R-:W2:Y:S01]  /*35e0*/  @P0 LDG.E.U8 R10, desc[UR36][R10.64] ;  /* 0x000000240a0a0981 */ /* 0x000ea2000c1e1100 */
[----:B------:R-:W-:Y:S02]  /*35f0*/  ISETP.GE.AND P1, PT, R4, RZ, PT ;  /* 0x000000ff0400720c */ /* 0x000fe40003f26270 */
[----:B------:R-:W-:Y:S01]  /*3600*/  ISETP.NE.AND P3, PT, R0, RZ, PT ;  /* 0x000000ff0000720c */ /* 0x000fe20003f65270 */
[----:B------:R-:W-:Y:S01]  /*3610*/  UISETP.NE.AND UP0, UPT, UR20, URZ, UPT ;  /* 0x000000ff1400728c */ /* 0x000fe2000bf05270 */
[----:B------:R-:W-:Y:S09]  /*3620*/  BSSY.RECONVERGENT B0, `(.L_x_2359) ;  /* 0x00011b0000007945 */ /* 0x000ff20003800200 */
[----:B------:R-:W-:-:S02]  /*3630*/  @!P1 IADD3 R5, PT, PT, -R5, RZ, RZ ;  /* 0x000000ff05059210 */ /* 0x000fc40007ffe1ff */
        /* <DEDUP_REMOVED lines=8> */
[----:B------:R-:W0:Y:S01]  /*36c0*/  S2R R13, SR_TID.X ;  /* 0x00000000000d7919 */ /* 0x000e220000002100 */
[----:B------:R-:W-:Y:S01]  /*36d0*/  IMAD.SHL.U32 R12, R5, 0x4, RZ ;  /* 0x00000004050c7824 */ /* 0x000fe200078e00ff */
[----:B------:R-:W2:Y:S04]  /*36e0*/  LDL R14, [R1+0x5c] ;  /* 0x00005c00010e7983 */ /* 0x000ea80000100800 */
[----:B------:R-:W3:Y:S04]  /*36f0*/  LDL R15, [R1+0x58] ;  /* 0x00005800010f7983 */ /* 0x000ee80000100800 */
[----:B------:R-:W4:Y:S01]  /*3700*/  LDG.E.64 R120, desc[UR36][R6.64] ;  /* 0x0000002406787981 */ /* 0x000f22000c1e1b00 */
[----:B0-----:R-:W-:-:S05]  /*3710*/  IMAD.SHL.U32 R13, R13, 0x2, RZ ;  /* 0x000000020d0d7824 */ /* 0x001fca00078e00ff */
[----:B------:R-:W-:-:S05]  /*3720*/  LOP3.LUT R13, R13, 0x2, RZ, 0xc0, !PT ;  /* 0x000000020d0d7812 */ /* 0x000fca00078ec0ff */
[----:B------:R-:W-:-:S05]  /*3730*/  IMAD R13, R0, UR6, R13 ;  /* 0x00000006000d7c24 */ /* 0x000fca000f8e020d */
[----:B------:R-:W-:-:S04]  /*3740*/  IADD3 R11, P3, PT, R12, R13, RZ ;  /* 0x0000000d0c0b7210 */ /* 0x000fc80007f7e0ff */
[----:B------:R-:W-:Y:S02]  /*3750*/  LEA.HI.X.SX32 R13, R13, RZ, 0x1, P3 ;  /* 0x000000ff0d0d7211 */ /* 0x000fe400018f0eff */
[----:B------:R-:W-:-:S04]  /*3760*/  LEA R10, P3, R11, UR10, 0x2 ;  /* 0x0000000a0b0a7c11 */ /* 0x000fc8000f8610ff */
[----:B------:R-:W-:-:S06]  /*3770*/  LEA.HI.X R11, R11, UR11, R13, 0x2, P3 ;  /* 0x0000000b0b0b7c11 */ /* 0x000fcc00098f140d */
[----:B------:R-:W2:Y:S01]  /*3780*/  LDG.E.64 R10, desc[UR36][R10.64] ;  /* 0x000000240a0a7981 */ /* 0x000ea2000c1e1b00 */
[----:B------:R-:W-:Y:S01]  /*3790*/  IADD3 R12, P3, PT, R2, R12, RZ ;  /* 0x0000000c020c7210 */ /* 0x000fe20007f7e0ff */
[----:B--2---:R-:W-:Y:S01]  /*37a0*/  FADD.FTZ R11, R14, R11 ;  /* 0x0000000b0e0b7221 */ /* 0x004fe20000010000 */
[----:B---3--:R-:W-:-:S03]  /*37b0*/  FADD.FTZ R10, R15, R10 ;  /* 0x0000000a0f0a7221 */ /* 0x008fc60000010000 */
[----:B----4-:R-:W-:Y:S01]  /*37c0*/  FMUL.FTZ R121, R11, R121 ;  /* 0x000000790b797220 */ /* 0x010fe20000410000 */
[----:B------:R-:W-:Y:S01]  /*37d0*/  FMUL.FTZ R120, R10, R120 ;  /* 0x000000780a787220 */ /* 0x000fe20000410000 */
[----:B------:R-:W-:Y:S01]  /*37e0*/  IMAD.X R11, RZ, RZ, R3, P3 ;  /* 0x000000ffff0b7224 */ /* 0x000fe200018e0603 */
[----:B------:R-:W-:-:S04]  /*37f0*/  LEA R10, P3, R12, UR10, 0x2 ;  /* 0x0000000a0c0a7c11 */ /* 0x000fc8000f8610ff */
[----:B------:R-:W-:-:S05]  /*3800*/  LEA.HI.X R11, R12, UR11, R11, 0x2, P3 ;  /* 0x0000000b0c0b7c11 */ /* 0x000fca00098f140b */
[----:B------:R0:W-:Y:S04]  /*3810*/  STG.E.64 desc[UR36][R10.64], R120 ;  /* 0x000000780a007986 */ /* 0x0001e8000c101b24 */
.L_x_2363:
[----:B------:R-:W-:Y:S05]  /*3820*/  BSYNC.RECONVERGENT B2 ;  /* 0x0000000000027941 */ /* 0x000fea0003800200 */
.L_x_2362:
[----:B------:R-:W-:Y:S04]  /*3830*/  BSSY.RECONVERGENT B2, `(.L_x_2364) ;  /* 0x000002f000027945 */ /* 0x000fe80003800200 */
[----:B------:R-:W-:Y:S05]  /*3840*/  @P1 BRA `(.L_x_2365) ;  /* 0x0000000000b41947 */ /* 0x000fea0003800000 */
[----:B------:R-:W1:Y:S01]  /*3850*/  S2R R13, SR_TID.X ;  /* 0x00000000000d7919 */ /* 0x000e620000002100 */
[----:B------:R-:W-:Y:S01]  /*3860*/  IMAD.IADD R14, R5, 0x1, R0 ;  /* 0x00000001050e7824 */ /* 0x000fe200078e0200 */
[----:B------:R-:W2:Y:S03]  /*3870*/  LDL R251, [R1+0x54] ;  /* 0x0000540001fb7983 */ /* 0x000ea60000100800 */
[----:B------:R-:W-:Y:S01]  /*3880*/  IMAD.SHL.U32 R14, R14, 0x4, RZ ;  /* 0x000000040e0e7824 */ /* 0x000fe200078e00ff */
[----:B------:R-:W3:Y:S04]  /*3890*/  LDL R252, [R1+0x50] ;  /* 0x0000500001fc7983 */ /* 0x000ee80000100800 */
[----:B------:R-:W-:Y:S01]  /*38a0*/  SHF.R.S32.HI R15, RZ, 0x1f, R14 ;  /* 0x0000001fff0f7819 */ /* 0x000fe2000001140e */
[----:B------:R-:W4:Y:S04]  /*38b0*/  LDL R250, [R1+0x48] ;  /* 0x0000480001fa7983 */ /* 0x000f280000100800 */
[----:B------:R-:W5:Y:S01]  /*38c0*/  LDL R249, [R1+0x4c] ;  /* 0x00004c0001f97983 */ /* 0x000f620000100800 */
[----:B-1----:R-:W-:-:S04]  /*38d0*/  SHF.L.U32 R13, R13, 0x1, RZ ;  /* 0x000000010d0d7819 */ /* 0x002fc800000006ff */
[----:B------:R-:W-:-:S05]  /*38e0*/  LOP3.LUT R13, R13, 0x2, RZ, 0xc0, !PT ;  /* 0x000000020d0d7812 */ /* 0x000fca00078ec0ff */
[----:B------:R-:W-:-:S05]  /*38f0*/  IMAD R13, R0, UR6, R13 ;  /* 0x00000006000d7c24 */ /* 0x000fca000f8e020d */
[----:B------:R-:W-:Y:S02]  /*3900*/  SHF.R.S32.HI R12, RZ, 0x1f, R13 ;  /* 0x0000001fff0c7819 */ /* 0x000fe4000001140d */
[----:B0-----:R-:W-:-:S05]  /*3910*/  IADD3 R11, P3, PT, R13, R14, RZ ;  /* 0x0000000e0d0b7210 */ /* 0x001fca0007f7e0ff */
[----:B------:R-:W-:Y:S01]  /*3920*/  IMAD.X R122, R12, 0x1, R15, P3 ;  /* 0x000000010c7a7824 */ /* 0x000fe200018e060f */
[----:B------:R-:W-:-:S04]  /*3930*/  LEA R10, P3, R11, UR10, 0x2 ;  /* 0x0000000a0b0a7c11 */ /* 0x000fc8000f8610ff */
[----:B------:R-:W-:Y:S02]  /*3940*/  LEA.HI.X R11, R11, UR11, R122, 0x2, P3 ;  /* 0x0000000b0b0b7c11 */ /* 0x000fe400098f147a */
[----:B------:R-:W4:Y:S04]  /*3950*/  LDG.E.64 R122, desc[UR36][R6.64+0x10] ;  /* 0x00001024067a7981 */ /* 0x000f28000c1e1b00 */
[----:B------:R-:W2:Y:S02]  /*3960*/  LDG.E.64 R10, desc[UR36][R10.64] ;  /* 0x000000240a0a7981 */ /* 0x000ea4000c1e1b00 */
[----:B--2---:R-:W-:Y:S01]  /*3970*/  FADD.FTZ R11, R251, R11 ;  /* 0x0000000bfb0b7221 */ /* 0x004fe20000010000 */
[----:B---3--:R-:W-:-:S03]  /*3980*/  FADD.FTZ R10, R252, R10 ;  /* 0x0000000afc0a7221 */ /* 0x008fc60000010000 */
[----:B----4-:R-:W-:Y:S01]  /*3990*/  FMUL.FTZ R123, R11, R123 ;  /* 0x0000007b0b7b7220 */ /* 0x010fe20000410000 */
[----:B------:R-:W-:Y:S02]  /*39a0*/  IADD3 R11, P3, PT, R2, R14, RZ ;  /* 0x0000000e020b7210 */ /* 0x000fe40007f7e0ff */
[----:B------:R-:W-:Y:S01]  /*39b0*/  LEA R14, R0, R5, 0x1 ;  /* 0x00000005000e7211 */ /* 0x000fe200078e08ff */
[----:B------:R-:W-:Y:S02]  /*39c0*/  FMUL.FTZ R122, R10, R122 ;  /* 0x0000007a0a7a7220 */ /* 0x000fe40000410000 */
[----:B------:R-:W-:Y:S01]  /*39d0*/  IMAD.X R15, R3, 0x1, R15, P3 ;  /* 0x00000001030f7824 */ /* 0x000fe200018e060f */
[----:B------:R-:W-:Y:S01]  /*39e0*/  LEA R10, P3, R11, UR10, 0x2 ;  /* 0x0000000a0b0a7c11 */ /* 0x000fe2000f8610ff */
[----:B------:R-:W-:-:S03]  /*39f0*/  IMAD.SHL.U32 R14, R14, 0x4, RZ ;  /* 0x000000040e0e7824 */ /* 0x000fc600078e00ff */
[----:B------:R-:W-:Y:S02]  /*3a00*/  LEA.HI.X R11, R11, UR11, R15, 0x2, P3 ;  /* 0x0000000b0b0b7c11 */ /* 0x000fe400098f140f */
[----:B------:R-:W-:Y:S02]  /*3a10*/  IADD3 R13, P3, PT, R13, R14, RZ ;  /* 0x0000000e0d0d7210 */ /* 0x000fe40007f7e0ff */
[----:B------:R-:W-:-:S05]  /*3a20*/  SHF.R.S32.HI R15, RZ, 0x1f, R14 ;  /* 0x0000001fff0f7819 */ /* 0x000fca000001140e */
[----:B------:R-:W-:Y:S01]  /*3a30*/  IMAD.X R124, R12, 0x1, R15, P3 ;  /* 0x000000010c7c7824 */ /* 0x000fe200018e060f */
[----:B------:R-:W-:-:S04]  /*3a40*/  LEA R12, P3, R13, UR10, 0x2 ;  /* 0x0000000a0d0c7c11 */ /* 0x000fc8000f8610ff */
[----:B------:R-:W-:Y:S01]  /*3a50*/  LEA.HI.X R13, R13, UR11, R124, 0x2, P3 ;  /* 0x0000000b0d0d7c11 */ /* 0x000fe200098f147c */
[----:B------:R0:W-:Y:S04]  /*3a60*/  STG.E.64 desc[UR36][R10.64], R122 ;  /* 0x0000007a0a007986 */ /* 0x0001e8000c101b24 */
[----:B------:R-:W2:Y:S04]  /*3a70*/  LDG.E.64 R124, desc[UR36][R6.64+0x20] ;  /* 0x00002024067c7981 */ /* 0x000ea8000c1e1b00 */
[----:B0-----:R-:W3:Y:S01]  /*3a80*/  LDG.E.64 R10, desc[UR36][R12.64] ;  /* 0x000000240c0a7981 */ /* 0x001ee2000c1e1b00 */
[----:B------:R-:W-:-:S04]  /*3a90*/  IADD3 R14, P3, PT, R2, R14, RZ ;  /* 0x0000000e020e7210 */ /* 0x000fc80007f7e0ff */
[----:B------:R-:W-:Y:S01]  /*3aa0*/  IADD3.X R15, PT, PT, R3, R15, RZ, P3, !PT ;  /* 0x0000000f030f7210 */ /* 0x000fe20001ffe4ff */
[----:B---3--:R-:W-:Y:S01]  /*3ab0*/  FADD.FTZ R12, R250, R10 ;  /* 0x0000000afa0c7221 */ /* 0x008fe20000010000 */
[----:B------:R-:W-:Y:S01]  /*3ac0*/  LEA R10, P3, R14, UR10, 0x2 ;  /* 0x0000000a0e0a7c11 */ /* 0x000fe2000f8610ff */
[----:B-----5:R-:W-:Y:S02]  /*3ad0*/  FADD.FTZ R13, R249, R11 ;  /* 0x0000000bf90d7221 */ /* 0x020fe40000010000 */
[----:B--2---:R-:W-:Y:S01]  /*3ae0*/  FMUL.FTZ R124, R12, R124 ;  /* 0x0000007c0c7c7220 */ /* 0x004fe20000410000 */
[----:B------:R-:W-:Y:S01]  /*3af0*/  LEA.HI.X R11, R14, UR11, R15, 0x2, P3 ;  /* 0x0000000b0e0b7c11 */ /* 0x000fe200098f140f */
[----:B------:R-:W-:-:S05]  /*3b00*/  FMUL.FTZ R125, R13, R125 ;  /* 0x0000007d0d7d7220 */ /* 0x000fca0000410000 */
[----:B------:R1:W-:Y:S03]  /*3b10*/  STG.E.64 desc[UR36][R10.64], R124 ;  /* 0x0000007c0a007986 */ /* 0x0003e6000c101b24 */
.L_x_2365:
[----:B------:R-:W-:Y:S05]  /*3b20*/  BSYNC.RECONVERGENT B2 ;  /* 0x0000000000027941 */ /* 0x000fea0003800200 */
.L_x_2364:
[----:B------:R-:W-:Y:S04]  /*3b30*/  BSSY.RECONVERGENT B2, `(.L_x_2366) ;  /* 0x0000030000027945 */ /* 0x000fe80003800200 */
[----:B------:R-:W-:Y:S05]  /*3b40*/  @P1 BRA `(.L_x_2367) ;  /* 0x0000000000b81947 */ /* 0x000fea0003800000 */
[----:B------:R-:W2:Y:S01]  /*3b50*/  S2R R13, SR_TID.X ;  /* 0x00000000000d7919 */ /* 0x000ea20000002100 */
[----:B01----:R-:W-:Y:S01]  /*3b60*/  IMAD.IADD R10, R5, 0x1, R0 ;  /* 0x00000001050a7824 */ /* 0x003fe200078e0200 */
[----:B------:R-:W3:Y:S03]  /*3b70*/  LDL R251, [R1+0x44] ;  /* 0x0000440001fb7983 */ /* 0x000ee60000100800 */
[----:B------:R-:W-:Y:S01]  /*3b80*/  IMAD R10, R0, 0x2, R10 ;  /* 0x00000002000a7824 */ /* 0x000fe200078e020a */
[----:B------:R-:W4:Y:S04]  /*3b90*/  LDL R252, [R1+0x40] ;  /* 0x0000400001fc7983 */ /* 0x000f280000100800 */
[----:B------:R-:W-:Y:S01]  /*3ba0*/  SHF.L.U32 R14, R10, 0x2, RZ ;  /* 0x000000020a0e7819 */ /* 0x000fe200000006ff */
[----:B------:R-:W5:Y:S03]  /*3bb0*/  LDL R250, [R1+0x38] ;  /* 0x0000380001fa7983 */ /* 0x000f660000100800 */
[----:B------:R-:W-:Y:S01]  /*3bc0*/  SHF.R.S32.HI R15, RZ, 0x1f, R14 ;  /* 0x0000001fff0f7819 */ /* 0x000fe2000001140e */
[----:B------:R-:W5:Y:S01]  /*3bd0*/  LDL R249, [R1+0x3c] ;  /* 0x00003c0001f97983 */ /* 0x000f620000100800 */
[----:B--2---:R-:W-:-:S05]  /*3be0*/  IMAD.SHL.U32 R13, R13, 0x2, RZ ;  /* 0x000000020d0d7824 */ /* 0x004fca00078e00ff */
[----:B------:R-:W-:-:S05]  /*3bf0*/  LOP3.LUT R13, R13, 0x2, RZ, 0xc0, !PT ;  /* 0x000000020d0d7812 */ /* 0x000fca00078ec0ff */
[----:B------:R-:W-:-:S05]  /*3c00*/  IMAD R13, R0, UR6, R13 ;  /* 0x00000006000d7c24 */ /* 0x000fca000f8e020d */
[----:B------:R-:W-:Y:S02]  /*3c10*/  SHF.R.S32.HI R12, RZ, 0x1f, R13 ;  /* 0x0000001fff0c7819 */ /* 0x000fe4000001140d */
[----:B------:R-:W-:-:S05]  /*3c20*/  IADD3 R11, P3, PT, R13, R14, RZ ;  /* 0x0000000e0d0b7210 */ /* 0x000fca0007f7e0ff */
[----:B------:R-:W-:Y:S01]  /*3c30*/  IMAD.X R126, R12, 0x1, R15, P3 ;  /* 0x000000010c7e7824 */ /* 0x000fe200018e060f */
[----:B------:R-:W-:-:S04]  /*3c40*/  LEA R10, P3, R11, UR10, 0x2 ;  /* 0x0000000a0b0a7c11 */ /* 0x000fc8000f8610ff */
[----:B------:R-:W-:Y:S02]  /*3c50*/  LEA.HI.X R11, R11, UR11, R126, 0x2, P3 ;  /* 0x0000000b0b0b7c11 */ /* 0x000fe400098f147e */
[----:B------:R-:W2:Y:S04]  /*3c60*/  LDG.E.64 R126, desc[UR36][R6.64+0x30] ;  /* 0x00003024067e7981 */ /* 0x000ea8000c1e1b00 */
[----:B------:R-:W3:Y:S02]  /*3c70*/  LDG.E.64 R10, desc[UR36][R10.64] ;  /* 0x000000240a0a7981 */ /* 0x000ee4000c1e1b00 */
[----:B---3--:R-:W-:Y:S01]  /*3c80*/  FADD.FTZ R11, R251, R11 ;  /* 0x0000000bfb0b7221 */ /* 0x008fe20000010000 */
[----:B----4-:R-:W-:-:S03]  /*3c90*/  FADD.FTZ R10, R252, R10 ;  /* 0x0000000afc0a7221 */ /* 0x010fc60000010000 */
[----:B--2---:R-:W-:Y:S01]  /*3ca0*/  FMUL.FTZ R127, R11, R127 ;  /* 0x0000007f0b7f7220 */ /* 0x004fe20000410000 */
[----:B------:R-:W-:Y:S01]  /*3cb0*/  IADD3 R11, P3, PT, R2, R14, RZ ;  /* 0x0000000e020b7210 */ /* 0x000fe20007f7e0ff */
[----:B------:R-:W-:Y:S02]  /*3cc0*/  IMAD R14, R0, 0x4, R5 ;  /* 0x00000004000e7824 */ /* 0x000fe400078e0205 */
[----:B------:R-:W-:Y:S01]  /*3cd0*/  FMUL.FTZ R126, R10, R126 ;  /* 0x0000007e0a7e7220 */ /* 0x000fe20000410000 */
[----:B------:R-:W-:Y:S01]  /*3ce0*/  IADD3.X R15, PT, PT, R3, R15, RZ, P3, !PT ;  /* 0x0000000f030f7210 */ /* 0x000fe20001ffe4ff */
[----:B------:R-:W-:Y:S01]  /*3cf0*/  IMAD.SHL.U32 R14, R14, 0x4, RZ ;  /* 0x000000040e0e7824 */ /* 0x000fe200078e00ff */
[----:B------:R-:W-:-:S04]  /*3d00*/  LEA R10, P3, R11, UR10, 0x2 ;  /* 0x0000000a0b0a7c11 */ /* 0x000fc8000f8610ff */
        /* <DEDUP_REMOVED lines=8> */
[----:B0-----:R-:W5:Y:S01]  /*3d90*/  LDG.E.64 R10, desc[UR36][R12.64] ;  /* 0x000000240c0a7981 */ /* 0x001f62000c1e1b00 */
[----:B------:R-:W-:-:S05]  /*3da0*/  IADD3 R14, P3, PT, R2, R14, RZ ;  /* 0x0000000e020e7210 */ /* 0x000fca0007f7e0ff */
[----:B------:R-:W-:Y:S02]  /*3db0*/  IMAD.X R15, R3, 0x1, R15, P3 ;  /* 0x00000001030f7824 */ /* 0x000fe400018e060f */
[----:B-----5:R-:W-:Y:S01]  /*3dc0*/  FADD.FTZ R12, R250, R10 ;  /* 0x0000000afa0c7221 */ /* 0x020fe20000010000 */
[----:B------:R-:W-:Y:S01]  /*3dd0*/  LEA R10, P3, R14, UR10, 0x2 ;  /* 0x0000000a0e0a7c11 */ /* 0x000fe2000f8610ff */
[----:B------:R-:W-:Y:S02]  /*3de0*/  FADD.FTZ R13, R249, R11 ;  /* 0x0000000bf90d7221 */ /* 0x000fe40000010000 */
[----:B--2---:R-:W-:Y:S01]  /*3df0*/  FMUL.FTZ R128, R12, R128 ;  /* 0x000000800c807220 */ /* 0x004fe20000410000 */
[----:B------:R-:W-:Y:S01]  /*3e00*/  LEA.HI.X R11, R14, UR11, R15, 0x2, P3 ;  /* 0x0000000b0e0b7c11 */ /* 0x000fe200098f140f */
[----:B------:R-:W-:-:S05]  /*3e10*/  FMUL.FTZ R129, R13, R129 ;  /* 0x000000810d817220 */ /* 0x000fca0000410000 */
[----:B------:R2:W-:Y:S03]  /*3e20*/  STG.E.64 desc[UR36][R10.64], R128 ;  /* 0x000000800a007986 */ /* 0x0005e6000c101b24 */
.L_x_2367:
[----:B------:R-:W-:Y:S05]  /*3e30*/  BSYNC.RECONVERGENT B2 ;  /* 0x0000000000027941 */ /* 0x000fea0003800200 */
.L_x_2366:
[----:B------:R-:W-:Y:S04]  /*3e40*/  BSSY.RECONVERGENT B2, `(.L_x_2368) ;  /* 0x000001b000027945 */ /* 0x000fe80003800200 */
[----:B------:R-:W-:Y:S05]  /*3e50*/  @P1 BRA `(.L_x_2369) ;  /* 0x0000000000641947 */ /* 0x000fea0003800000 */
[----:B------:R-:W3:Y:S01]  /*3e60*/  S2R R14, SR_TID.X ;  /* 0x00000000000e7919 */ /* 0x000ee20000002100 */
[----:B012---:R-:W-:Y:S01]  /*3e70*/  IADD3 R10, PT, PT, R5, R0, RZ ;  /* 0x00000000050a7210 */ /* 0x007fe20007ffe0ff */
[----:B------:R-:W2:Y:S04]  /*3e80*/  LDL R249, [R1+0x30] ;  /* 0x0000300001f97983 */ /* 0x000ea80000100800 */
[----:B------:R-:W-:Y:S01]  /*3e90*/  IMAD R10, R0, 0x4, R10 ;  /* 0x00000004000a7824 */ /* 0x000fe200078e020a */
[----:B------:R-:W4:Y:S03]  /*3ea0*/  LDL R15, [R1+0x34] ;  /* 0x00003400010f7983 */ /* 0x000f260000100800 */
[----:B------:R-:W-:Y:S01]  /*3eb0*/  IMAD.SHL.U32 R13, R10, 0x4, RZ ;  /* 0x000000040a0d7824 */ /* 0x000fe200078e00ff */
[----:B------:R-:W5:Y:S04]  /*3ec0*/  LDG.E.64 R130, desc[UR36][R6.64+0x50] ;  /* 0x0000502406827981 */ /* 0x000f68000c1e1b00 */
[----:B------:R-:W-:Y:S01]  /*3ed0*/  SHF.R.S32.HI R12, RZ, 0x1f, R13 ;  /* 0x0000001fff0c7819 */ /* 0x000fe2000001140d */
[----:B---3--:R-:W-:-:S05]  /*3ee0*/  IMAD.SHL.U32 R14, R14, 0x2, RZ ;  /* 0x000000020e0e7824 */ /* 0x008fca00078e00ff */
[----:B------:R-:W-:-:S05]  /*3ef0*/  LOP3.LUT R14, R14, 0x2, RZ, 0xc0, !PT ;  /* 0x000000020e0e7812 */ /* 0x000fca00078ec0ff */
[----:B------:R-:W-:-:S05]  /*3f00*/  IMAD R14, R0, UR6, R14 ;  /* 0x00000006000e7c24 */ /* 0x000fca000f8e020e */
[----:B------:R-:W-:-:S04]  /*3f10*/  IADD3 R11, P3, PT, R14, R13, RZ ;  /* 0x0000000d0e0b7210 */ /* 0x000fc80007f7e0ff */
[----:B------:R-:W-:Y:S02]  /*3f20*/  LEA.HI.X.SX32 R14, R14, R12, 0x1, P3 ;  /* 0x0000000c0e0e7211 */ /* 0x000fe400018f0eff */
[----:B------:R-:W-:-:S04]  /*3f30*/  LEA R10, P3, R11, UR10, 0x2 ;  /* 0x0000000a0b0a7c11 */ /* 0x000fc8000f8610ff */
[----:B------:R-:W-:-:S06]  /*3f40*/  LEA.HI.X R11, R11, UR11, R14, 0x2, P3 ;  /* 0x0000000b0b0b7c11 */ /* 0x000fcc00098f140e */
[----:B------:R-:W2:Y:S01]  /*3f50*/  LDG.E.64 R10, desc[UR36][R10.64] ;  /* 0x000000240a0a7981 */ /* 0x000ea2000c1e1b00 */
[----:B------:R-:W-:-:S05]  /*3f60*/  IADD3 R13, P3, PT, R2, R13, RZ ;  /* 0x0000000d020d7210 */ /* 0x000fca0007f7e0ff */
[----:B------:R-:W-:Y:S02]  /*3f70*/  IMAD.X R12, R3, 0x1, R12, P3 ;  /* 0x00000001030c7824 */ /* 0x000fe400018e060c */
[----:B--2---:R-:W-:Y:S01]  /*3f80*/  FADD.FTZ R10, R249, R10 ;  /* 0x0000000af90a7221 */ /* 0x004fe20000010000 */
[----:B----4-:R-:W-:-:S03]  /*3f90*/  FADD.FTZ R11, R15, R11 ;  /* 0x0000000b0f0b7221 */ /* 0x010fc60000010000 */
[----:B-----5:R-:W-:Y:S01]  /*3fa0*/  FMUL.FTZ R130, R10, R130 ;  /* 0x000000820a827220 */ /* 0x020fe20000410000 */
[----:B------:R-:W-:Y:S01]  /*3fb0*/  LEA R10, P3, R13, UR10, 0x2 ;  /* 0x0000000a0d0a7c11 */ /* 0x000fe2000f8610ff */
[----:B------:R-:W-:-:S03]  /*3fc0*/  FMUL.FTZ R131, R11, R131 ;  /* 0x000000830b837220 */ /* 0x000fc60000410000 */
[----:B------:R-:W-:-:S05]  /*3fd0*/  LEA.HI.X R11, R13, UR11, R12, 0x2, P3 ;  /* 0x0000000b0d0b7c11 */ /* 0x000fca00098f140c */
[----:B------:R3:W-:Y:S04]  /*3fe0*/  STG.E.64 desc[UR36][R10.64], R130 ;  /* 0x000000820a007986 */ /* 0x0007e8000c101b24 */
.L_x_2369:
[----:B------:R-:W-:Y:S05]  /*3ff0*/  BSYNC.RECONVERGENT B2 ;  /* 0x0000000000027941 */ /* 0x000fea0003800200 */
.L_x_2368:
[----:B------:R-:W-:Y:S04]  /*4000*/  BSSY.RECONVERGENT B2, `(.L_x_2370) ;  /* 0x000001c000027945 */ /* 0x000fe80003800200 */
[----:B------:R-:W-:Y:S05]  /*4010*/  @P1 BRA `(.L_x_2371) ;  /* 0x0000000000681947 */ /* 0x000fea0003800000 */
[----:B------:R-:W4:Y:S01]  /*4020*/  S2R R14, SR_TID.X ;  /* 0x00000000000e7919 */ /* 0x000f220000002100 */
[----:B0123--:R-:W-:Y:S01]  /*4030*/  IADD3 R10, PT, PT, R5, R0, RZ ;  /* 0x00000000050a7210 */ /* 0x00ffe20007ffe0ff */
[----:B------:R-:W2:Y:S04]  /*4040*/  LDL R249, [R1+0x28] ;  /* 0x0000280001f97983 */ /* 0x000ea80000100800 */
[----:B------:R-:W-:Y:S01]  /*4050*/  IMAD R10, R0, 0x4, R10 ;  /* 0x00000004000a7824 */ /* 0x000fe200078e020a */
[----:B------:R-:W3:Y:S03]  /*4060*/  LDL R15, [R1+0x2c] ;  /* 0x00002c00010f7983 */ /* 0x000ee60000100800 */
[----:B------:R-:W-:Y:S01]  /*4070*/  IMAD.IADD R10, R10, 0x1, R0 ;  /* 0x000000010a0a7824 */ /* 0x000fe200078e0200 */
[----:B------:R-:W5:Y:S04]  /*4080*/  LDG.E.64 R132, desc[UR36][R6.64+0x60] ;  /* 0x0000602406847981 */ /* 0x000f68000c1e1b00 */
[----:B------:R-:W-:-:S04]  /*4090*/  SHF.L.U32 R13, R10, 0x2, RZ ;  /* 0x000000020a0d7819 */ /* 0x000fc800000006ff */
[----:B------:R-:W-:Y:S01]  /*40a0*/  SHF.R.S32.HI R12, RZ, 0x1f, R13 ;  /* 0x0000001fff0c7819 */ /* 0x000fe2000001140d */
[----:B----4-:R-:W-:-:S05]  /*40b0*/  IMAD.SHL.U32 R14, R14, 0x2, RZ ;  /* 0x000000020e0e7824 */ /* 0x010fca00078e00ff */
        /* <DEDUP_REMOVED lines=10> */
[----:B---3--:R-:W-:-:S03]  /*4160*/  FADD.FTZ R11, R15, R11 ;  /* 0x0000000b0f0b7221 */ /* 0x008fc60000010000 */
[----:B-----5:R-:W-:Y:S01]  /*4170*/  FMUL.FTZ R132, R10, R132 ;  /* 0x000000840a847220 */ /* 0x020fe20000410000 */
[----:B------:R-:W-:Y:S01]  /*4180*/  LEA R10, P3, R13, UR10, 0x2 ;  /* 0x0000000a0d0a7c11 */ /* 0x000fe2000f8610ff */
[----:B------:R-:W-:-:S03]  /*4190*/  FMUL.FTZ R133, R11, R133 ;  /* 0x000000850b857220 */ /* 0x000fc60000410000 */
[----:B------:R-:W-:-:S05]  /*41a0*/  LEA.HI.X R11, R13, UR11, R12, 0x2, P3 ;  /* 0x0000000b0d0b7c11 */ /* 0x000fca00098f140c */
[----:B------:R4:W-:Y:S04]  /*41b0*/  STG.E.64 desc[UR36][R10.64], R132 ;  /* 0x000000840a007986 */ /* 0x0009e8000c101b24 */
.L_x_2371:
[----:B------:R-:W-:Y:S05]  /*41c0*/  BSYNC.RECONVERGENT B2 ;  /* 0x0000000000027941 */ /* 0x000fea0003800200 */
.L_x_2370:
[----:B------:R-:W-:Y:S04]  /*41d0*/  BSSY.RECONVERGENT B2, `(.L_x_2372) ;  /* 0x0000031000027945 */ /* 0x000fe80003800200 */
[----:B------:R-:W-:Y:S05]  /*41e0*/  @P1 BRA `(.L_x_2373) ;  /* 0x0000000000bc1947 */ /* 0x000fea0003800000 */
[----:B------:R-:W5:Y:S01]  /*41f0*/  S2R R13, SR_TID.X ;  /* 0x00000000000d7919 */ /* 0x000f620000002100 */
[----:B01234-:R-:W-:Y:S01]  /*4200*/  IMAD.IADD R10, R5, 0x1, R0 ;  /* 0x00000001050a7824 */ /* 0x01ffe200078e0200 */
[----:B------:R-:W2:Y:S03]  /*4210*/  LDL R251, [R1+0x24] ;  /* 0x0000240001fb7983 */ /* 0x000ea60000100800 */
[C---:B------:R-:W-:Y:S01]  /*4220*/  IMAD R10, R0.reuse, 0x4, R10 ;  /* 0x00000004000a7824 */ /* 0x040fe200078e020a */
[----:B------:R-:W3:Y:S03]  /*4230*/  LDL R252, [R1+0x20] ;  /* 0x0000200001fc7983 */ /* 0x000ee60000100800 */
[----:B------:R-:W-:Y:S01]  /*4240*/  IMAD R10, R0, 0x2, R10 ;  /* 0x00000002000a7824 */ /* 0x000fe200078e020a */
[----:B------:R-:W4:Y:S03]  /*4250*/  LDL R250, [R1+0x18] ;  /* 0x0000180001fa7983 */ /* 0x000f260000100800 */
[----:B------:R-:W-:Y:S01]  /*4260*/  IMAD.SHL.U32 R14, R10, 0x4, RZ ;  /* 0x000000040a0e7824 */ /* 0x000fe200078e00ff */
[----:B------:R-:W4:Y:S04]  /*4270*/  LDL R249, [R1+0x1c] ;  /* 0x00001c0001f97983 */ /* 0x000f280000100800 */
[----:B------:R-:W-:-:S02]  /*4280*/  SHF.R.S32.HI R15, RZ, 0x1f, R14 ;  /* 0x0000001fff0f7819 */ /* 0x000fc4000001140e */
[----:B-----5:R-:W-:-:S04]  /*4290*/  SHF.L.U32 R13, R13, 0x1, RZ ;  /* 0x000000010d0d7819 */ /* 0x020fc800000006ff */
[----:B------:R-:W-:-:S05]  /*42a0*/  LOP3.LUT R13, R13, 0x2, RZ, 0xc0, !PT ;  /* 0x000000020d0d7812 */ /* 0x000fca00078ec0ff */
[----:B------:R-:W-:-:S05]  /*42b0*/  IMAD R13, R0, UR6, R13 ;  /* 0x00000006000d7c24 */ /* 0x000fca000f8e020d */
[----:B------:R-:W-:Y:S02]  /*42c0*/  SHF.R.S32.HI R12, RZ, 0x1f, R13 ;  /* 0x0000001fff0c7819 */ /* 0x000fe4000001140d */
[----:B------:R-:W-:-:S05]  /*42d0*/  IADD3 R11, P3, PT, R13, R14, RZ ;  /* 0x0000000e0d0b7210 */ /* 0x000fca0007f7e0ff */
[----:B------:R-:W-:Y:S01]  /*42e0*/  IMAD.X R134, R12, 0x1, R15, P3 ;  /* 0x000000010c867824 */ /* 0x000fe200018e060f */
[----:B------:R-:W-:-:S04]  /*42f0*/  LEA R10, P3, R11, UR10, 0x2 ;  /* 0x0000000a0b0a7c11 */ /* 0x000fc8000f8610ff */
[----:B------:R-:W-:Y:S02]  /*4300*/  LEA.HI.X R11, R11, UR11, R134, 0x2, P3 ;  /* 0x0000000b0b0b7c11 */ /* 0x000fe400098f1486 */
[----:B------:R-:W5:Y:S04]  /*4310*/  LDG.E.64 R134, desc[UR36][R6.64+0x70] ;  /* 0x0000702406867981 */ /* 0x000f68000c1e1b00 */
[----:B------:R-:W2:Y:S02]  /*4320*/  LDG.E.64 R10, desc[UR36][R10.64] ;  /* 0x000000240a0a7981 */ /* 0x000ea4000c1e1b00 */
[----:B--2---:R-:W-:Y:S01]  /*4330*/  FADD.FTZ R11, R251, R11 ;  /* 0x0000000bfb0b7221 */ /* 0x004fe20000010000 */
[----:B---3--:R-:W-:-:S03]  /*4340*/  FADD.FTZ R10, R252, R10 ;  /* 0x0000000afc0a7221 */ /* 0x008fc60000010000 */
[----:B-----5:R-:W-:Y:S01]  /*4350*/  FMUL.FTZ R135, R11, R135 ;  /* 0x000000870b877220 */ /* 0x020fe20000410000 */
        /* <DEDUP_REMOVED lines=14> */
[----:B0-----:R-:W4:Y:S01]  /*4440*/  LDG.E.64 R10, desc[UR36][R12.64] ;  /* 0x000000240c0a7981 */ /* 0x001f22000c1e1b00 */
[----:B------:R-:W-:-:S04]  /*4450*/  IADD3 R14, P3, PT, R2, R14, RZ ;  /* 0x0000000e020e7210 */ /* 0x000fc80007f7e0ff */
[----:B------:R-:W-:Y:S01]  /*4460*/  IADD3.X R15, PT, PT, R3, R15, RZ, P3, !PT ;  /* 0x0000000f030f7210 */ /* 0x000fe20001ffe4ff */
[----:B----4-:R-:W-:Y:S01]  /*4470*/  FADD.FTZ R12, R250, R10 ;  /* 0x0000000afa0c7221 */ /* 0x010fe20000010000 */
[----:B------:R-:W-:Y:S01]  /*4480*/  LEA R10, P3, R14, UR10, 0x2 ;  /* 0x0000000a0e0a7c11 */ /* 0x000fe2000f8610ff */
[----:B------:R-:W-:Y:S02]  /*4490*/  FADD.FTZ R13, R249, R11 ;  /* 0x0000000bf90d7221 */ /* 0x000fe40000010000 */
[----:B--2---:R-:W-:Y:S01]  /*44a0*/  FMUL.FTZ R136, R12, R136 ;  /* 0x000000880c887220 */ /* 0x004fe20000410000 */
[----:B------:R-:W-:Y:S01]  /*44b0*/  LEA.HI.X R11, R14, UR11, R15, 0x2, P3 ;  /* 0x0000000b0e0b7c11 */ /* 0x000fe200098f140f */
[----:B------:R-:W-:-:S05]  /*44c0*/  FMUL.FTZ R137, R13, R137 ;  /* 0x000000890d897220 */ /* 0x000fca0000410000 */
[----:B------:R0:W-:Y:S03]  /*44d0*/  STG.E.64 desc[UR36][R10.64], R136 ;  /* 0x000000880a007986 */ /* 0x0001e6000c101b24 */
.L_x_2373:
[----:B------:R-:W-:Y:S05]  /*44e0*/  BSYNC.RECONVERGENT B2 ;  /* 0x0000000000027941 */ /* 0x000fea0003800200 */
.L_x_2372:
[----:B------:R-:W-:Y:S04]  /*44f0*/  BSSY.RECONVERGENT B2, `(.L_x_2374) ;  /* 0x000001d000027945 */ /* 0x000fe80003800200 */
[----:B------:R-:W-:Y:S05]  /*4500*/  @P1 BRA `(.L_x_2375) ;  /* 0x00000000006c1947 */ /* 0x000fea0003800000 */
[----:B------:R-:W5:Y:S01]  /*4510*/  S2R R14, SR_TID.X ;  /* 0x00000000000e7919 */ /* 0x000f620000002100 */
[----:B01234-:R-:W-:Y:S01]  /*4520*/  IMAD.IADD R10, R5, 0x1, R0 ;  /* 0x00000001050a7824 */ /* 0x01ffe200078e0200 */
[----:B------:R-:W2:Y:S03]  /*4530*/  LDL R249, [R1+0x10] ;  /* 0x0000100001f97983 */ /* 0x000ea60000100800 */
[C---:B------:R-:W-:Y:S01]  /*4540*/  IMAD R10, R0.reuse, 0x4, R10 ;  /* 0x00000004000a7824 */ /* 0x040fe200078e020a */
[----:B------:R-:W3:Y:S04]  /*4550*/  LDL R15, [R1+0x14] ;  /* 0x00001400010f7983 */ /* 0x000ee80000100800 */
[C---:B------:R-:W-:Y:S01]  /*4560*/  LEA R10, R0.reuse, R10, 0x1 ;  /* 0x0000000a000a7211 */ /* 0x040fe200078e08ff */
[----:B------:R-:W4:Y:S04]  /*4570*/  LDG.E.64 R138, desc[UR36][R6.64+0x90] ;  /* 0x00009024068a7981 */ /* 0x000f28000c1e1b00 */
[----:B------:R-:W-:-:S04]  /*4580*/  IMAD R13, R0, 0x2, R10 ;  /* 0x00000002000d7824 */ /* 0x000fc800078e020a */
[----:B------:R-:W-:-:S05]  /*4590*/  IMAD.SHL.U32 R13, R13, 0x4, RZ ;  /* 0x000000040d0d7824 */ /* 0x000fca00078e00ff */
[----:B------:R-:W-:Y:S01]  /*45a0*/  SHF.R.S32.HI R12, RZ, 0x1f, R13 ;  /* 0x0000001fff0c7819 */ /* 0x000fe2000001140d */
[----:B-----5:R-:W-:-:S05]  /*45b0*/  IMAD.SHL.U32 R14, R14, 0x2, RZ ;  /* 0x000000020e0e7824 */ /* 0x020fca00078e00ff */
        /* <DEDUP_REMOVED lines=11> */
[----:B----4-:R-:W-:Y:S01]  /*4670*/  FMUL.FTZ R138, R10, R138 ;  /* 0x0000008a0a8a7220 */ /* 0x010fe20000410000 */
[----:B------:R-:W-:Y:S01]  /*4680*/  LEA R10, P3, R13, UR10, 0x2 ;  /* 0x0000000a0d0a7c11 */ /* 0x000fe2000f8610ff */
[----:B------:R-:W-:-:S03]  /*4690*/  FMUL.FTZ R139, R11, R139 ;  /* 0x0000008b0b8b7220 */ /* 0x000fc60000410000 */
[----:B------:R-:W-:-:S05]  /*46a0*/  LEA.HI.X R11, R13, UR11, R12, 0x2, P3 ;  /* 0x0000000b0d0b7c11 */ /* 0x000fca00098f140c */
[----:B------:R0:W-:Y:S04]  /*46b0*/  STG.E.64 desc[UR36][R10.64], R138 ;  /* 0x0000008a0a007986 */ /* 0x0001e8000c101b24 */
.L_x_2375:
[----:B------:R-:W-:Y:S05]  /*46c0*/  BSYNC.RECONVERGENT B2 ;  /* 0x0000000000027941 */ /* 0x000fea0003800200 */
.L_x_2374:
[----:B------:R-:W-:Y:S04]  /*46d0*/  BSSY.RECONVERGENT B2, `(.L_x_2376) ;  /* 0x000001e000027945 */ /* 0x000fe80003800200 */
[----:B------:R-:W-:Y:S05]  /*46e0*/  @P1 BRA `(.L_x_2377) ;  /* 0x0000000000701947 */ /* 0x000fea0003800000 */
[----:B------:R-:W5:Y:S01]  /*46f0*/  S2R R14, SR_TID.X ;  /* 0x00000000000e7919 */ /* 0x000f620000002100 */
[----:B01234-:R-:W-:Y:S01]  /*4700*/  IADD3 R10, PT, PT, R5, R0, RZ ;  /* 0x00000000050a7210 */ /* 0x01ffe20007ffe0ff */
[----:B------:R-:W2:Y:S04]  /*4710*/  LDL R249, [R1+0x8] ;  /* 0x0000080001f97983 */ /* 0x000ea80000100800 */
[C---:B------:R-:W-:Y:S01]  /*4720*/  IMAD R10, R0.reuse, 0x4, R10 ;  /* 0x00000004000a7824 */ /* 0x040fe200078e020a */
[----:B------:R-:W3:Y:S03]  /*4730*/  LDL R15, [R1+0xc] ;  /* 0x00000c00010f7983 */ /* 0x000ee60000100800 */
[C---:B------:R-:W-:Y:S01]  /*4740*/  IMAD R10, R0.reuse, 0x2, R10 ;  /* 0x00000002000a7824 */ /* 0x040fe200078e020a */
[----:B------:R-:W4:Y:S04]  /*4750*/  LDG.E.64 R140, desc[UR36][R6.64+0xa0] ;  /* 0x0000a024068c7981 */ /* 0x000f28000c1e1b00 */
[----:B------:R-:W-:-:S05]  /*4760*/  LEA R10, R0, R10, 0x1 ;  /* 0x0000000a000a7211 */ /* 0x000fca00078e08ff */
[----:B------:R-:W-:-:S04]  /*4770*/  IMAD.IADD R13, R10, 0x1, R0 ;  /* 0x000000010a0d7824 */ /* 0x000fc800078e0200 */
        /* <DEDUP_REMOVED lines=19> */
.L_x_2377:
[----:B------:R-:W-:Y:S05]  /*48b0*/  BSYNC.RECONVERGENT B2 ;  /* 0x0000000000027941 */ /* 0x000fea0003800200 */
.L_x_2376:
[----:B------:R-:W-:Y:S04]  /*48c0*/  BSSY.RECONVERGENT B2, `(.L_x_2378) ;  /* 0x000001c000027945 */ /* 0x000fe80003800200 */
[----:B------:R-:W-:Y:S05]  /*48d0*/  @P1 BRA `(.L_x_2379) ;  /* 0x0000000000681947 */ /* 0x000fea0003800000 */
[----:B------:R-:W5:Y:S01]  /*48e0*/  S2R R14, SR_TID.X ;  /* 0x00000000000e7919 */ /* 0x000f620000002100 */
[----:B01234-:R-:W-:Y:S01]  /*48f0*/  IADD3 R10, PT, PT, R5, R0, RZ ;  /* 0x00000000050a7210 */ /* 0x01ffe20007ffe0ff */
[----:B------:R-:W2:Y:S04]  /*4900*/  LDG.E.64 R142, desc[UR36][R6.64+0xb0] ;  /* 0x0000b024068e7981 */ /* 0x000ea8000c1e1b00 */
[----:B------:R-:W-:-:S04]  /*4910*/  IMAD R10, R0, 0x4, R10 ;  /* 0x00000004000a7824 */ /* 0x000fc800078e020a */
[----:B------:R-:W-:-:S05]  /*4920*/  IMAD R10, R0, 0x2, R10 ;  /* 0x00000002000a7824 */ /* 0x000fca00078e020a */
[----:B------:R-:W-:-:S05]  /*4930*/  LEA R10, R0, R10, 0x1 ;  /* 0x0000000a000a7211 */ /* 0x000fca00078e08ff */
        /* <DEDUP_REMOVED lines=10> */
[----:B------:R-:W3:Y:S01]  /*49e0*/  LDG.E.64 R10, desc[UR36][R10.64] ;  /* 0x000000240a0a7981 */ /* 0x000ee2000c1e1b00 */
[----:B------:R-:W-:-:S05]  /*49f0*/  IADD3 R13, P3, PT, R2, R13, RZ ;  /* 0x0000000d020d7210 */ /* 0x000fca0007f7e0ff */
[----:B------:R-:W-:Y:S02]  /*4a00*/  IMAD.X R12, R3, 0x1, R12, P3 ;  /* 0x00000001030c7824 */ /* 0x000fe400018e060c */
[----:B---3--:R-:W-:Y:S01]  /*4a10*/  FADD.FTZ R10, R118, R10 ;  /* 0x0000000a760a7221 */ /* 0x008fe20000010000 */
[----:B------:R-:W-:-:S03]  /*4a20*/  FADD.FTZ R11, R119, R11 ;  /* 0x0000000b770b7221 */ /* 0x000fc60000010000 */
[----:B--2---:R-:W-:Y:S01]  /*4a30*/  FMUL.FTZ R142, R10, R142 ;  /* 0x0000008e0a8e7220 */ /* 0x004fe20000410000 */
[----:B------:R-:W-:Y:S01]  /*4a40*/  LEA R10, P3, R13, UR10, 0x2 ;  /* 0x0000000a0d0a7c11 */ /* 0x000fe2000f8610ff */
[----:B------:R-:W-:-:S03]  /*4a50*/  FMUL.FTZ R143, R11, R143 ;  /* 0x0000008f0b8f7220 */ /* 0x000fc60000410000 */
[----:B------:R-:W-:-:S05]  /*4a60*/  LEA.HI.X R11, R13, UR11, R12, 0x2, P3 ;  /* 0x0000000b0d0b7c11 */ /* 0x000fca00098f140c */
[----:B------:R0:W-:Y:S04]  /*4a70*/  STG.E.64 desc[UR36][R10.64], R142 ;  /* 0x0000008e0a007986 */ /* 0x0001e8000c101b24 */
.L_x_2379:
[----:B------:R-:W-:Y:S05]  /*4a80*/  BSYNC.RECONVERGENT B2 ;  /* 0x0000000000027941 */ /* 0x000fea0003800200 */
.L_x_2378:
[----:B------:R-:W-:Y:S04]  /*4a90*/  BSSY.RECONVERGENT B2, `(.L_x_2380) ;  /* 0x000001d000027945 */ /* 0x000fe80003800200 */
[----:B------:R-:W-:Y:S05]  /*4aa0*/  @P1 BRA `(.L_x_2381) ;  /* 0x00000000006c1947 */ /* 0x000fea0003800000 */
[----:B------:R-:W5:Y:S01]  /*4ab0*/  S2R R14, SR_TID.X ;  /* 0x00000000000e7919 */ /* 0x000f620000002100 */
[----:B01234-:R-:W-:Y:S01]  /*4ac0*/  IADD3 R10, PT, PT, R5, R0, RZ ;  /* 0x00000000050a7210 */ /* 0x01ffe20007ffe0ff */
[----:B------:R-:W2:Y:S04]  /*4ad0*/  LDG.E.64 R144, desc[UR36][R6.64+0xc0] ;  /* 0x0000c02406907981 */ /* 0x000ea8000c1e1b00 */
[----:B------:R-:W-:-:S04]  /*4ae0*/  IMAD R10, R0, 0x4, R10 ;  /* 0x00000004000a7824 */ /* 0x000fc800078e020a */
[----:B------:R-:W-:-:S04]  /*4af0*/  IMAD R10, R0, 0x2, R10 ;  /* 0x00000002000a7824 */ /* 0x000fc800078e020a */
[----:B------:R-:W-:-:S04]  /*4b00*/  IMAD R10, R0, 0x2, R10 ;  /* 0x00000002000a7824 */ /* 0x000fc800078e020a */
[----:B------:R-:W-:-:S04]  /*4b10*/  IMAD R10, R0, 0x2, R10 ;  /* 0x00000002000a7824 */ /* 0x000fc800078e020a */
[----:B------:R-:W-:-:S04]  /*4b20*/  IMAD.IADD R13, R10, 0x1, R0 ;  /* 0x000000010a0d7824 */ /* 0x000fc800078e0200 */
[----:B------:R-:W-:-:S05]  /*4b30*/  IMAD.SHL.U32 R13, R13, 0x4, RZ ;  /* 0x000000040d0d7824 */ /* 0x000fca00078e00ff */
[----:B------:R-:W-:Y:S02]  /*4b40*/  SHF.R.S32.HI R12, RZ, 0x1f, R13 ;  /* 0x0000001fff0c7819 */ /* 0x000fe4000001140d */
[----:B-----5:R-:W-:-:S04]  /*4b50*/  SHF.L.U32 R14, R14, 0x1, RZ ;  /* 0x000000010e0e7819 */ /* 0x020fc800000006ff */
[----:B------:R-:W-:-:S05]  /*4b60*/  LOP3.LUT R14, R14, 0x2, RZ, 0xc0, !PT ;  /* 0x000000020e0e7812 */ /* 0x000fca00078ec0ff */
[----:B------:R-:W-:-:S05]  /*4b70*/  IMAD R14, R0, UR6, R14 ;  /* 0x00000006000e7c24 */ /* 0x000fca000f8e020e */
[----:B------:R-:W-:-:S04]  /*4b80*/  IADD3 R11, P3, PT, R14, R13, RZ ;  /* 0x0000000d0e0b7210 */ /* 0x000fc80007f7e0ff */
[----:B------:R-:W-:Y:S02]  /*4b90*/  LEA.HI.X.SX32 R14, R14, R12, 0x1, P3 ;  /* 0x0000000c0e0e7211 */ /* 0x000fe400018f0eff */
[----:B------:R-:W-:-:S04]  /*4ba0*/  LEA R10, P3, R11, UR10, 0x2 ;  /* 0x0000000a0b0a7c11 */ /* 0x000fc8000f8610ff */
[----:B------:R-:W-:-:S06]  /*4bb0*/  LEA.HI.X R11, R11, UR11, R14, 0x2, P3 ;  /* 0x0000000b0b0b7c11 */ /* 0x000fcc00098f140e */
[----:B------:R-:W3:Y:S01]  /*4bc0*/  LDG.E.64 R10, desc[UR36][R10.64] ;  /* 0x000000240a0a7981 */ /* 0x000ee2000c1e1b00 */
[----:B------:R-:W-:-:S04]  /*4bd0*/  IADD3 R13, P3, PT, R2, R13, RZ ;  /* 0x0000000d020d7210 */ /* 0x000fc80007f7e0ff */
[----:B------:R-:W-:Y:S01]  /*4be0*/  IADD3.X R12, PT, PT, R3, R12, RZ, P3, !PT ;  /* 0x0000000c030c7210 */ /* 0x000fe20001ffe4ff */
[----:B---3--:R-:W-:Y:S01]  /*4bf0*/  FADD.FTZ R10, R116, R10 ;  /* 0x0000000a740a7221 */ /* 0x008fe20000010000 */
[----:B------:R-:W-:-:S03]  /*4c00*/  FADD.FTZ R11, R117, R11 ;  /* 0x0000000b750b7221 */ /* 0x000fc60000010000 */
[----:B--2---:R-:W-:Y:S01]  /*4c10*/  FMUL.FTZ R144, R10, R144 ;  /* 0x000000900a907220 */ /* 0x004fe20000410000 */
[----:B------:R-:W-:Y:S01]  /*4c20*/  LEA R10, P3, R13, UR10, 0x2 ;  /* 0x0000000a0d0a7c11 */ /* 0x000fe2000f8610ff */
[----:B------:R-:W-:-:S03]  /*4c30*/  FMUL.FTZ R145, R11, R145 ;  /* 0x000000910b917220 */ /* 0x000fc60000410000 */
[----:B------:R-:W-:-:S05]  /*4c40*/  LEA.HI.X R11, R13, UR11, R12, 0x2, P3 ;  /* 0x0000000b0d0b7c11 */ /* 0x000fca00098f140c */
[----:B------:R0:W-:Y:S04]  /*4c50*/  STG.E.64 desc[UR36][R10.64], R144 ;  /* 0x000000900a007986 */ /* 0x0001e8000c101b24 */
.L_x_2381:
[----:B------:R-:W-:Y:S05]  /*4c60*/  BSYNC.RECONVERGENT B2 ;  /* 0x0000000000027941 */ /* 0x000fea0003800200 */
.L_x_2380:
[----:B------:R-:W-:Y:S04]  /*4c70*/  BSSY.RECONVERGENT B2, `(.L_x_2382) ;  /* 0x000001d000027945 */ /* 0x000fe80003800200 */
[----:B------:R-:W-:Y:S05]  /*4c80*/  @P1 BRA `(.L_x_2383) ;  /* 0x00000000006c1947 */ /* 0x000fea0003800000 */
[----:B------:R-:W5:Y:S01]  /*4c90*/  S2R R14, SR_TID.X ;  /* 0x00000000000e7919 */ /* 0x000f620000002100 */
[----:B01234-:R-:W-:Y:S01]  /*4ca0*/  IMAD.IADD R10, R5, 0x1, R0 ;  /* 0x00000001050a7824 */ /* 0x01ffe200078e0200 */
[----:B------:R-:W2:Y:S03]  /*4cb0*/  LDG.E.64 R146, desc[UR36][R6.64+0xd0] ;  /* 0x0000d02406927981 */ /* 0x000ea6000c1e1b00 */
[----:B------:R-:W-:-:S04]  /*4cc0*/  IMAD R10, R0, 0x4, R10 ;  /* 0x00000004000a7824 */ /* 0x000fc800078e020a */
[----:B------:R-:W-:-:S05]  /*4cd0*/  IMAD R10, R0, 0x2, R10 ;  /* 0x00000002000a7824 */ /* 0x000fca00078e020a */
[----:B------:R-:W-:-:S05]  /*4ce0*/  LEA R10, R0, R10, 0x1 ;  /* 0x0000000a000a7211 */ /* 0x000fca00078e08ff */
[----:B------:R-:W-:-:S04]  /*4cf0*/  IMAD R10, R0, 0x2, R10 ;  /* 0x00000002000a7824 */ /* 0x000fc800078e020a */
[----:B------:R-:W-:-:S05]  /*4d00*/  IMAD R13, R0, 0x2, R10 ;  /* 0x00000002000d7824 */ /* 0x000fca00078e020a */
[----:B------:R-:W-:Y:S01]  /*4d10*/  SHF.L.U32 R13, R13, 0x2, RZ ;  /* 0x000000020d0d7819 */ /* 0x000fe200000006ff */
[----:B-----5:R-:W-:-:S03]  /*4d20*/  IMAD.SHL.U32 R14, R14, 0x2, RZ ;  /* 0x000000020e0e7824 */ /* 0x020fc600078e00ff */
[----:B------:R-:W-:Y:S02]  /*4d30*/  SHF.R.S32.HI R12, RZ, 0x1f, R13 ;  /* 0x0000001fff0c7819 */ /* 0x000fe4000001140d */
        /* <DEDUP_REMOVED lines=16> */
.L_x_2383:
[----:B------:R-:W-:Y:S05]  /*4e40*/  BSYNC.RECONVERGENT B2 ;  /* 0x0000000000027941 */ /* 0x000fea0003800200 */
.L_x_2382:
[----:B------:R-:W-:Y:S04]  /*4e50*/  BSSY.RECONVERGENT B2, `(.L_x_2384) ;  /* 0x000001e000027945 */ /* 0x000fe80003800200 */
[----:B------:R-:W-:Y:S05]  /*4e60*/  @P1 BRA `(.L_x_2385) ;  /* 0x0000000000701947 */ /* 0x000fea0003800000 */
[----:B------:R-:W5:Y:S01]  /*4e70*/  S2R R14, SR_TID.X ;  /* 0x00000000000e7919 */ /* 0x000f620000002100 */
[----:B01234-:R-:W-:Y:S01]  /*4e80*/  IMAD.IADD R10, R5, 0x1, R0 ;  /* 0x00000001050a7824 */ /* 0x01ffe200078e0200 */
[----:B------:R-:W2:Y:S03]  /*4e90*/  LDG.E.64 R148, desc[UR36][R6.64+0xe0] ;  /* 0x0000e02406947981 */ /* 0x000ea6000c1e1b00 */
[----:B------:R-:W-:-:S05]  /*4ea0*/  IMAD R10, R0, 0x4, R10 ;  /* 0x00000004000a7824 */ /* 0x000fca00078e020a */
[----:B------:R-:W-:-:S05]  /*4eb0*/  LEA R10, R0, R10, 0x1 ;  /* 0x0000000a000a7211 */ /* 0x000fca00078e08ff */
[----:B------:R-:W-:-:S04]  /*4ec0*/  IMAD R10, R0, 0x2, R10 ;  /* 0x00000002000a7824 */ /* 0x000fc800078e020a */
[----:B------:R-:W-:-:S05]  /*4ed0*/  IMAD R10, R0, 0x2, R10 ;  /* 0x00000002000a7824 */ /* 0x000fca00078e020a */
[----:B------:R-:W-:-:S05]  /*4ee0*/  LEA R10, R0, R10, 0x1 ;  /* 0x0000000a000a7211 */ /* 0x000fca00078e08ff */
[----:B------:R-:W-:Y:S02]  /*4ef0*/  IMAD.IADD R13, R10, 0x1, R0 ;  /* 0x000000010a0d7824 */ /* 0x000fe400078e0200 */
[----:B-----5:R-:W-:Y:S02]  /*4f00*/  IMAD.SHL.U32 R14, R14, 0x2, RZ ;  /* 0x000000020e0e7824 */ /* 0x020fe400078e00ff */
[----:B------:R-:W-:-:S03]  /*4f10*/  IMAD.SHL.U32 R13, R13, 0x4, RZ ;  /* 0x000000040d0d7824 */ /* 0x000fc600078e00ff */
[----:B------:R-:W-:Y:S02]  /*4f20*/  LOP3.LUT R14, R14, 0x2, RZ, 0xc0, !PT ;  /* 0x000000020e0e7812 */ /* 0x000fe400078ec0ff */
[----:B------:R-:W-:-:S03]  /*4f30*/  SHF.R.S32.HI R12, RZ, 0x1f, R13 ;  /* 0x0000001fff0c7819 */ /* 0x000fc6000001140d */
        /* <DEDUP_REMOVED lines=15> */
.L_x_2385:
[----:B------:R-:W-:Y:S05]  /*5030*/  BSYNC.RECONVERGENT B2 ;  /* 0x0000000000027941 */ /* 0x000fea0003800200 */
.L_x_2384:
[----:B------:R-:W-:Y:S04]  /*5040*/  BSSY.RECONVERGENT B2, `(.L_x_2386) ;  /* 0x0000031000027945 */ /* 0x000fe80003800200 */
[----:B------:R-:W-:Y:S05]  /*5050*/  @P1 BRA `(.L_x_2387) ;  /* 0x0000000000bc1947 */ /* 0x000fea0003800000 */
[----:B------:R-:W5:Y:S01]  /*5060*/  S2R R13, SR_TID.X ;  /* 0x00000000000d7919 */ /* 0x000f620000002100 */
[----:B01234-:R-:W-:-:S05]  /*5070*/  IADD3 R10, PT, PT, R5, R0, RZ ;  /* 0x00000000050a7210 */ /* 0x01ffca0007ffe0ff */
[----:B------:R-:W-:-:S04]  /*5080*/  IMAD R10, R0, 0x4, R10 ;  /* 0x00000004000a7824 */ /* 0x000fc800078e020a */
[----:B------:R-:W-:-:S04]  /*5090*/  IMAD R10, R0, 0x2, R10 ;  /* 0x00000002000a7824 */ /* 0x000fc800078e020a */
[----:B------:R-:W-:-:S05]  /*50a0*/  IMAD R10, R0, 0x2, R10 ;  /* 0x00000002000a7824 */ /* 0x000fca00078e020a */
[----:B------:R-:W-:-:S05]  /*50b0*/  LEA R10, R0, R10, 0x1 ;  /* 0x0000000a000a7211 */ /* 0x000fca00078e08ff */
[----:B------:R-:W-:-:S04]  /*50c0*/  IMAD R10, R0, 0x2, R10 ;  /* 0x00000002000a7824 */ /* 0x000fc800078e020a */
[----:B------:R-:W-:Y:S02]  /*50d0*/  IMAD R14, R0, 0x2, R10 ;  /* 0x00000002000e7824 */ /* 0x000fe400078e020a */
[----:B-----5:R-:W-:-:S03]  /*50e0*/  IMAD.SHL.U32 R13, R13, 0x2, RZ ;  /* 0x000000020d0d7824 */ /* 0x020fc600078e00ff */
[----:B------:R-:W-:Y:S02]  /*50f0*/  SHF.L.U32 R14, R14, 0x2, RZ ;  /* 0x000000020e0e7819 */ /* 0x000fe400000006ff */
[----:B------:R-:W-:Y:S02]  /*5100*/  LOP3.LUT R13, R13, 0x2, RZ, 0xc0, !PT ;  /* 0x000000020d0d7812 */ /* 0x000fe400078ec0ff */
[----:B------:R-:W-:-:S03]  /*5110*/  SHF.R.S32.HI R15, RZ, 0x1f, R14 ;  /* 0x0000001fff0f7819 */ /* 0x000fc6000001140e */
        /* <DEDUP_REMOVED lines=9> */
[----:B------:R-:W-:-:S03]  /*51b0*/  FADD.FTZ R10, R110, R10 ;  /* 0x0000000a6e0a7221 */ /* 0x000fc60000010000 */
        /* <DEDUP_REMOVED lines=16> */
[----:B------:R-:W-:-:S05]  /*52c0*/  IADD3 R14, P3, PT, R2, R14, RZ ;  /* 0x0000000e020e7210 */ /* 0x000fca0007f7e0ff */
[----:B------:R-:W-:Y:S02]  /*52d0*/  IMAD.X R15, R3, 0x1, R15, P3 ;  /* 0x00000001030f7824 */ /* 0x000fe400018e060f */
[----:B---3--:R-:W-:Y:S01]  /*52e0*/  FADD.FTZ R12, R108, R10 ;  /* 0x0000000a6c0c7221 */ /* 0x008fe20000010000 */
[----:B------:R-:W-:Y:S01]  /*52f0*/  LEA R10, P3, R14, UR10, 0x2 ;  /* 0x0000000a0e0a7c11 */ /* 0x000fe2000f8610ff */
[----:B------:R-:W-:Y:S02]  /*5300*/  FADD.FTZ R13, R109, R11 ;  /* 0x0000000b6d0d7221 */ /* 0x000fe40000010000 */
[----:B--2---:R-:W-:Y:S01]  /*5310*/  FMUL.FTZ R152, R12, R152 ;  /* 0x000000980c987220 */ /* 0x004fe20000410000 */
[----:B------:R-:W-:Y:S01]  /*5320*/  LEA.HI.X R11, R14, UR11, R15, 0x2, P3 ;  /* 0x0000000b0e0b7c11 */ /* 0x000fe200098f140f */
[----:B------:R-:W-:-:S05]  /*5330*/  FMUL.FTZ R153, R13, R153 ;  /* 0x000000990d997220 */ /* 0x000fca0000410000 */
[----:B------:R0:W-:Y:S03]  /*5340*/  STG.E.64 desc[UR36][R10.64], R152 ;  /* 0x000000980a007986 */ /* 0x0001e6000c101b24 */
.L_x_2387:
[----:B------:R-:W-:Y:S05]  /*5350*/  BSYNC.RECONVERGENT B2 ;  /* 0x0000000000027941 */ /* 0x000fea0003800200 */
.L_x_2386:
[----:B------:R-:W-:Y:S04]  /*5360*/  BSSY.RECONVERGENT B2, `(.L_x_2388) ;  /* 0x000001f000027945 */ /* 0x000fe80003800200 */
[----:B------:R-:W-:Y:S05]  /*5370*/  @P1 BRA `(.L_x_2389) ;  /* 0x0000000000741947 */ /* 0x000fea0003800000 */
[----:B------:R-:W5:Y:S01]  /*5380*/  S2R R14, SR_TID.X ;  /* 0x00000000000e7919 */ /* 0x000f620000002100 */
[----:B01234-:R-:W-:Y:S01]  /*5390*/  IMAD.IADD R10, R5, 0x1, R0 ;  /* 0x00000001050a7824 */ /* 0x01ffe200078e0200 */
[----:B------:R-:W2:Y:S04]  /*53a0*/  LDG.E.64 R154, desc[UR36][R6.64+0x110] ;  /* 0x00011024069a7981 */ /* 0x000ea8000c1e1b00 */
[----:B------:R-:W-:-:S05]  /*53b0*/  LEA R10, R0, R10, 0x2 ;  /* 0x0000000a000a7211 */ /* 0x000fca00078e10ff */
[----:B------:R-:W-:-:S04]  /*53c0*/  IMAD R10, R0, 0x2, R10 ;  /* 0x00000002000a7824 */ /* 0x000fc800078e020a */
[----:B------:R-:W-:-:S04]  /*53d0*/  IMAD R10, R0, 0x2, R10 ;  /* 0x00000002000a7824 */ /* 0x000fc800078e020a */
[----:B------:R-:W-:-:S05]  /*53e0*/  IMAD R10, R0, 0x2, R10 ;  /* 0x00000002000a7824 */ /* 0x000fca00078e020a */
[----:B------:R-:W-:-:S05]  /*53f0*/  LEA R10, R0, R10, 0x1 ;  /* 0x0000000a000a7211 */ /* 0x000fca00078e08ff */
[----:B------:R-:W-:Y:S02]  /*5400*/  IMAD R10, R0, 0x2, R10 ;  /* 0x00000002000a7824 */ /* 0x000fe400078e020a */
[----:B-----5:R-:W-:Y:S02]  /*5410*/  IMAD.SHL.U32 R14, R14, 0x2, RZ ;  /* 0x000000020e0e7824 */ /* 0x020fe400078e00ff */
[----:B------:R-:W-:-:S03]  /*5420*/  IMAD R13, R0, 0x2, R10 ;  /* 0x00000002000d7824 */ /* 0x000fc600078e020a */
[----:B------:R-:W-:Y:S02]  /*5430*/  LOP3.LUT R14, R14, 0x2, RZ, 0xc0, !PT ;  /* 0x000000020e0e7812 */ /* 0x000fe400078ec0ff */
[----:B------:R-:W-:-:S03]  /*5440*/  SHF.L.U32 R13, R13, 0x2, RZ ;  /* 0x000000020d0d7819 */ /* 0x000fc600000006ff */
[----:B------:R-:W-:Y:S01]  /*5450*/  IMAD R14, R0, UR6, R14 ;  /* 0x00000006000e7c24 */ /* 0x000fe2000f8e020e */
[----:B------:R-:W-:-:S04]  /*5460*/  SHF.R.S32.HI R12, RZ, 0x1f, R13 ;  /* 0x0000001fff0c7819 */ /* 0x000fc8000001140d */
        /* <DEDUP_REMOVED lines=14> */
.L_x_2389:
[----:B------:R-:W-:Y:S05]  /*5550*/  BSYNC.RECONVERGENT B2 ;  /* 0x0000000000027941 */ /* 0x000fea0003800200 */
.L_x_2388:
        /* <DEDUP_REMOVED lines=8> */
[----:B------:R-:W-:-:S04]  /*55e0*/  IMAD R10, R0, 0x2, R10 ;  /* 0x00000002000a7824 */ /* 0x000fc800078e020a */
[----:B------:R-:W-:-:S05]  /*55f0*/  IMAD R10, R0, 0x2, R10 ;  /* 0x00000002000a7824 */ /* 0x000fca00078e020a */
[----:B------:R-:W-:Y:S01]  /*5600*/  LEA R10, R0, R10, 0x1 ;  /* 0x0000000a000a7211 */ /* 0x000fe200078e08ff */
[----:B-----5:R-:W-:-:S04]  /*5610*/  IMAD.SHL.U32 R14, R14, 0x2, RZ ;  /* 0x000000020e0e7824 */ /* 0x020fc800078e00ff */
[----:B------:R-:W-:Y:S01]  /*5620*/  IMAD R10, R0, 0x2, R10 ;  /* 0x00000002000a7824 */ /* 0x000fe200078e020a */
[----:B------:R-:W-:-:S03]  /*5630*/  LOP3.LUT R14, R14, 0x2, RZ, 0xc0, !PT ;  /* 0x000000020e0e7812 */ /* 0x000fc600078ec0ff */
[----:B------:R-:W-:Y:S02]  /*5640*/  IMAD.IADD R13, R10, 0x1, R0 ;  /* 0x000000010a0d7824 */ /* 0x000fe400078e0200 */
[----:B------:R-:W-:-:S03]  /*5650*/  IMAD R14, R0, UR6, R14 ;  /* 0x00000006000e7c24 */ /* 0x000fc6000f8e020e */
[----:B------:R-:W-:-:S04]  /*5660*/  SHF.L.U32 R13, R13, 0x2, RZ ;  /* 0x000000020d0d7819 */ /* 0x000fc800000006ff */
[----:B------:R-:W-:Y:S02]  /*5670*/  SHF.R.S32.HI R12, RZ, 0x1f, R13 ;  /* 0x0000001fff0c7819 */ /* 0x000fe4000001140d */
        /* <DEDUP_REMOVED lines=14> */
.L_x_2391:
[----:B------:R-:W-:Y:S05]  /*5760*/  BSYNC.RECONVERGENT B2 ;  /* 0x0000000000027941 */ /* 0x000fea0003800200 */
.L_x_2390:
        /* <DEDUP_REMOVED lines=14> */
[C---:B------:R-:W-:Y:S02]  /*5850*/  IMAD R13, R0.reuse, 0x2, R10 ;  /* 0x00000002000d7824 */ /* 0x040fe400078e020a */
        /* <DEDUP_REMOVED lines=17> */
.L_x_2393:
[----:B------:R-:W-:Y:S05]  /*5970*/  BSYNC.RECONVERGENT B2 ;  /* 0x0000000000027941 */ /* 0x000fea0003800200 */
.L_x_2392:
[----:B------:R-:W-:Y:S04]  /*5980*/  BSSY.RECONVERGENT B2, `(.L_x_2394) ;  /* 0x0000021000027945 */ /* 0x000fe80003800200 */
[----:B------:R-:W-:Y:S05]  /*5990*/  @P1 BRA `(.L_x_2395) ;  /* 0x00000000007c1947 */ /* 0x000fea0003800000 */
[----:B01234-:R-:W-:Y:S01]  /*59a0*/  IMAD.IADD R10, R5, 0x1, R0 ;  /* 0x00000001050a7824 */ /* 0x01ffe200078e0200 */
[----:B------:R-:W0:Y:S03]  /*59b0*/  S2R R14, SR_TID.X ;  /* 0x00000000000e7919 */ /* 0x000e260000002100 */
[C---:B------:R-:W-:Y:S01]  /*59c0*/  IMAD R10, R0.reuse, 0x4, R10 ;  /* 0x00000004000a7824 */ /* 0x040fe200078e020a */
[----:B------:R-:W2:Y:S04]  /*59d0*/  LDG.E.64 R160, desc[UR36][R6.64+0x140] ;  /* 0x0001402406a07981 */ /* 0x000ea8000c1e1b00 */
[----:B------:R-:W-:-:S05]  /*59e0*/  LEA R10, R0, R10, 0x1 ;  /* 0x0000000a000a7211 */ /* 0x000fca00078e08ff */
[----:B------:R-:W-:-:S04]  /*59f0*/  IMAD R10, R0, 0x2, R10 ;  /* 0x00000002000a7824 */ /* 0x000fc800078e020a */
[----:B------:R-:W-:-:S04]  /*5a00*/  IMAD R10, R0, 0x2, R10 ;  /* 0x00000002000a7824 */ /* 0x000fc800078e020a */
[----:B------:R-:W-:-:S05]  /*5a10*/  IMAD R10, R0, 0x2, R10 ;  /* 0x00000002000a7824 */ /* 0x000fca00078e020a */
[----:B------:R-:W-:-:S05]  /*5a20*/  LEA R10, R0, R10, 0x1 ;  /* 0x0000000a000a7211 */ /* 0x000fca00078e08ff */
[----:B------:R-:W-:Y:S02]  /*5a30*/  IMAD R10, R0, 0x2, R10 ;  /* 0x00000002000a7824 */ /* 0x000fe400078e020a */
[----:B0-----:R-:W-:Y:S02]  /*5a40*/  IMAD.SHL.U32 R14, R14, 0x2, RZ ;  /* 0x000000020e0e7824 */ /* 0x001fe400078e00ff */
[----:B------:R-:W-:-:S03]  /*5a50*/  IMAD R10, R0, 0x2, R10 ;  /* 0x00000002000a7824 */ /* 0x000fc600078e020a */
[----:B------:R-:W-:Y:S02]  /*5a60*/  LOP3.LUT R14, R14, 0x2, RZ, 0xc0, !PT ;  /* 0x000000020e0e7812 */ /* 0x000fe400078ec0ff */
[----:B------:R-:W-:-:S03]  /*5a70*/  IADD3 R13, PT, PT, R10, R0, RZ ;  /* 0x000000000a0d7210 */ /* 0x000fc60007ffe0ff */
[----:B------:R-:W-:Y:S02]  /*5a80*/  IMAD R14, R0, UR6, R14 ;  /* 0x00000006000e7c24 */ /* 0x000fe4000f8e020e */
[----:B------:R-:W-:-:S05]  /*5a90*/  IMAD.SHL.U32 R13, R13, 0x4, RZ ;  /* 0x000000040d0d7824 */ /* 0x000fca00078e00ff */
        /* <DEDUP_REMOVED lines=15> */
.L_x_2395:
[----:B------:R-:W-:Y:S05]  /*5b90*/  BSYNC.RECONVERGENT B2 ;  /* 0x0000000000027941 */ /* 0x000fea0003800200 */
.L_x_2394:
[----:B------:R-:W-:Y:S04]  /*5ba0*/  BSSY.RECONVERGENT B2, `(.L_x_2396) ;  /* 0x0000021000027945 */ /* 0x000fe80003800200 */
[----:B------:R-:W-:Y:S05]  /*5bb0*/  @P1 BRA `(.L_x_2397) ;  /* 0x00000000007c1947 */ /* 0x000fea0003800000 */
[----:B01234-:R-:W-:Y:S01]  /*5bc0*/  IMAD.IADD R10, R5, 0x1, R0 ;  /* 0x00000001050a7824 */ /* 0x01ffe200078e0200 */
[----:B------:R-:W0:Y:S04]  /*5bd0*/  S2R R14, SR_TID.X ;  /* 0x00000000000e7919 */ /* 0x000e280000002100 */
[C---:B------:R-:W-:Y:S01]  /*5be0*/  LEA R10, R0.reuse, R10, 0x2 ;  /* 0x0000000a000a7211 */ /* 0x040fe200078e10ff */
[----:B------:R-:W2:Y:S04]  /*5bf0*/  LDG.E.64 R162, desc[UR36][R6.64+0x150] ;  /* 0x0001502406a27981 */ /* 0x000ea8000c1e1b00 */
[----:B------:R-:W-:-:S04]  /*5c00*/  IMAD R10, R0, 0x2, R10 ;  /* 0x00000002000a7824 */ /* 0x000fc800078e020a */
[----:B------:R-:W-:-:S04]  /*5c10*/  IMAD R10, R0, 0x2, R10 ;  /* 0x00000002000a7824 */ /* 0x000fc800078e020a */
[----:B------:R-:W-:-:S05]  /*5c20*/  IMAD R10, R0, 0x2, R10 ;  /* 0x00000002000a7824 */ /* 0x000fca00078e020a */
[----:B------:R-:W-:-:S05]  /*5c30*/  LEA R10, R0, R10, 0x1 ;  /* 0x0000000a000a7211 */ /* 0x000fca00078e08ff */
[----:B------:R-:W-:-:S04]  /*5c40*/  IMAD R10, R0, 0x2, R10 ;  /* 0x00000002000a7824 */ /* 0x000fc800078e020a */
[----:B------:R-:W-:Y:S02]  /*5c50*/  IMAD R10, R0, 0x2, R10 ;  /* 0x00000002000a7824 */ /* 0x000fe400078e020a */
[----:B0-----:R-:W-:-:S03]  /*5c60*/  IMAD.SHL.U32 R14, R14, 0x2, RZ ;  /* 0x000000020e0e7824 */ /* 0x001fc600078e00ff */
[----:B------:R-:W-:Y:S02]  /*5c70*/  LEA R10, R0, R10, 0x1 ;  /* 0x0000000a000a7211 */ /* 0x000fe400078e08ff */
[----:B------:R-:W-:-:S03]  /*5c80*/  LOP3.LUT R14, R14, 0x2, RZ, 0xc0, !PT ;  /* 0x000000020e0e7812 */ /* 0x000fc600078ec0ff */
[C---:B------:R-:W-:Y:S02]  /*5c90*/  IMAD R13, R0.reuse, 0x2, R10 ;  /* 0x00000002000d7824 */ /* 0x040fe400078e020a */
        /* <DEDUP_REMOVED lines=17> */
.L_x_2397:
[----:B------:R-:W-:Y:S05]  /*5db0*/  BSYNC.RECONVERGENT B2 ;  /* 0x0000000000027941 */ /* 0x000fea0003800200 */
.L_x_2396:
[----:B------:R-:W-:Y:S04]  /*5dc0*/  BSSY.RECONVERGENT B2, `(.L_x_2398) ;  /* 0x0000022000027945 */ /* 0x000fe80003800200 */
[----:B------:R-:W-:Y:S05]  /*5dd0*/  @P1 BRA `(.L_x_2399) ;  /* 0x0000000000801947 */ /* 0x000fea0003800000 */
[----:B01234-:R-:W-:Y:S01]  /*5de0*/  IADD3 R10, PT, PT, R5, R0, RZ ;  /* 0x00000000050a7210 */ /* 0x01ffe20007ffe0ff */
[----:B------:R-:W0:Y:S04]  /*5df0*/  S2R R14, SR_TID.X ;  /* 0x00000000000e7919 */ /* 0x000e280000002100 */
[C---:B------:R-:W-:Y:S01]  /*5e00*/  IMAD R10, R0.reuse, 0x4, R10 ;  /* 0x00000004000a7824 */ /* 0x040fe200078e020a */
[----:B------:R-:W2:Y:S03]  /*5e10*/  LDG.E.64 R164, desc[UR36][R6.64+0x160] ;  /* 0x0001602406a47981 */ /* 0x000ea6000c1e1b00 */
[----:B------:R-:W-:-:S04]  /*5e20*/  IMAD R10, R0, 0x2, R10 ;  /* 0x00000002000a7824 */ /* 0x000fc800078e020a */
[----:B------:R-:W-:-:S05]  /*5e30*/  IMAD R10, R0, 0x2, R10 ;  /* 0x00000002000a7824 */ /* 0x000fca00078e020a */
[----:B------:R-:W-:-:S05]  /*5e40*/  LEA R10, R0, R10, 0x1 ;  /* 0x0000000a000a7211 */ /* 0x000fca00078e08ff */
[----:B------:R-:W-:-:S04]  /*5e50*/  IMAD R10, R0, 0x2, R10 ;  /* 0x00000002000a7824 */ /* 0x000fc800078e020a */
[----:B------:R-:W-:-:S04]  /*5e60*/  IMAD R10, R0, 0x2, R10 ;  /* 0x00000002000a7824 */ /* 0x000fc800078e020a */
[----:B------:R-:W-:Y:S02]  /*5e70*/  IMAD R10, R0, 0x2, R10 ;  /* 0x00000002000a7824 */ /* 0x000fe400078e020a */
[----:B0-----:R-:W-:-:S03]  /*5e80*/  IMAD.SHL.U32 R14, R14, 0x2, RZ ;  /* 0x000000020e0e7824 */ /* 0x001fc600078e00ff */
[----:B------:R-:W-:Y:S02]  /*5e90*/  LEA R10, R0, R10, 0x1 ;  /* 0x0000000a000a7211 */ /* 0x000fe400078e08ff */
[----:B------:R-:W-:-:S03]  /*5ea0*/  LOP3.LUT R14, R14, 0x2, RZ, 0xc0, !PT ;  /* 0x000000020e0e7812 */ /* 0x000fc600078ec0ff */
[C---:B------:R-:W-:Y:S02]  /*5eb0*/  IMAD R10, R0.reuse, 0x2, R10 ;  /* 0x00000002000a7824 */ /* 0x040fe400078e020a */
[----:B------:R-:W-:Y:S02]  /*5ec0*/  IMAD R14, R0, UR6, R14 ;  /* 0x00000006000e7c24 */ /* 0x000fe4000f8e020e */
[----:B------:R-:W-:-:S05]  /*5ed0*/  IMAD.IADD R13, R10, 0x1, R0 ;  /* 0x000000010a0d7824 */ /* 0x000fca00078e0200 */
        /* <DEDUP_REMOVED lines=16> */
.L_x_2399:
[----:B------:R-:W-:Y:S05]  /*5fe0*/  BSYNC.RECONVERGENT B2 ;  /* 0x0000000000027941 */ /* 0x000fea0003800200 */
.L_x_2398:
        /* <DEDUP_REMOVED lines=15> */
[----:B------:R-:W-:-:S03]  /*60e0*/  LEA R10, R0, R10, 0x1 ;  /* 0x0000000a000a7211 */ /* 0x000fc600078e08ff */
[C---:B------:R-:W-:Y:S02]  /*60f0*/  IMAD R14, R0.reuse, UR6, R14 ;  /* 0x00000006000e7c24 */ /* 0x040fe4000f8e020e */
[----:B------:R-:W-:-:S04]  /*6100*/  IMAD R13, R0, 0x2, R10 ;  /* 0x00000002000d7824 */ /* 0x000fc800078e020a */
        /* <DEDUP_REMOVED lines=16> */
.L_x_2401:
[----:B------:R-:W-:Y:S05]  /*6210*/  BSYNC.RECONVERGENT B2 ;  /* 0x0000000000027941 */ /* 0x000fea0003800200 */
.L_x_2400:
        /* <DEDUP_REMOVED lines=16> */
[C---:B------:R-:W-:Y:S02]  /*6320*/  IMAD R14, R0.reuse, UR6, R14 ;  /* 0x00000006000e7c24 */ /* 0x040fe4000f8e020e */
[----:B------:R-:W-:-:S05]  /*6330*/  IMAD R10, R0, 0x2, R10 ;  /* 0x00000002000a7824 */ /* 0x000fca00078e020a */
[----:B------:R-:W-:-:S05]  /*6340*/  IADD3 R13, PT, PT, R10, R0, RZ ;  /* 0x000000000a0d7210 */ /* 0x000fca0007ffe0ff */
        /* <DEDUP_REMOVED lines=16> */
.L_x_2403:
[----:B------:R-:W-:Y:S05]  /*6450*/  BSYNC.RECONVERGENT B2 ;  /* 0x0000000000027941 */ /* 0x000fea0003800200 */
.L_x_2402:
        /* <DEDUP_REMOVED lines=12> */
[----:B0-----:R-:W-:Y:S02]  /*6520*/  IMAD.SHL.U32 R14, R14, 0x2, RZ ;  /* 0x000000020e0e7824 */ /* 0x001fe400078e00ff */
[----:B------:R-:W-:-:S03]  /*6530*/  IMAD R10, R0, 0x2, R10 ;  /* 0x00000002000a7824 */ /* 0x000fc600078e020a */
[----:B------:R-:W-:Y:S02]  /*6540*/  LOP3.LUT R14, R14, 0x2, RZ, 0xc0, !PT ;  /* 0x000000020e0e7812 */ /* 0x000fe400078ec0ff */
[----:B------:R-:W-:-:S03]  /*6550*/  LEA R10, R0, R10, 0x1 ;  /* 0x0000000a000a7211 */ /* 0x000fc600078e08ff */
[C---:B------:R-:W-:Y:S02]  /*6560*/  IMAD R14, R0.reuse, UR6, R14 ;  /* 0x00000006000e7c24 */ /* 0x040fe4000f8e020e */
[----:B------:R-:W-:-:S04]  /*6570*/  IMAD R10, R0, 0x2, R10 ;  /* 0x00000002000a7824 */ /* 0x000fc800078e020a */
[----:B------:R-:W-:-:S05]  /*6580*/  IMAD R13, R0, 0x2, R10 ;  /* 0x00000002000d7824 */ /* 0x000fca00078e020a */
        /* <DEDUP_REMOVED lines=16> */
.L_x_2405:
[----:B------:R-:W-:Y:S05]  /*6690*/  BSYNC.RECONVERGENT B2 ;  /* 0x0000000000027941 */ /* 0x000fea0003800200 */
.L_x_2404:
        /* <DEDUP_REMOVED lines=14> */
[----:B------:R-:W-:Y:S01]  /*6780*/  LOP3.LUT R14, R14, 0x2, RZ, 0xc0, !PT ;  /* 0x000000020e0e7812 */ /* 0x000fe200078ec0ff */
[----:B------:R-:W-:-:S04]  /*6790*/  IMAD R10, R0, 0x2, R10 ;  /* 0x00000002000a7824 */ /* 0x000fc800078e020a */
[C---:B------:R-:W-:Y:S01]  /*67a0*/  IMAD R14, R0.reuse, UR6, R14 ;  /* 0x00000006000e7c24 */ /* 0x040fe2000f8e020e */
[----:B------:R-:W-:-:S05]  /*67b0*/  LEA R10, R0, R10, 0x1 ;  /* 0x0000000a000a7211 */ /* 0x000fca00078e08ff */
[----:B------:R-:W-:-:S04]  /*67c0*/  IMAD R10, R0, 0x2, R10 ;  /* 0x00000002000a7824 */ /* 0x000fc800078e020a */
        /* <DEDUP_REMOVED lines=17> */
.L_x_2407:
[----:B------:R-:W-:Y:S05]  /*68e0*/  BSYNC.RECONVERGENT B2 ;  /* 0x0000000000027941 */ /* 0x000fea0003800200 */
.L_x_2406:
        /* <DEDUP_REMOVED lines=36> */
.L_x_2409:
[----:B------:R-:W-:Y:S05]  /*6b30*/  BSYNC.RECONVERGENT B2 ;  /* 0x0000000000027941 */ /* 0x000fea0003800200 */
.L_x_2408:
        /* <DEDUP_REMOVED lines=37> */
.L_x_2411:
[----:B------:R-:W-:Y:S05]  /*6d90*/  BSYNC.RECONVERGENT B2 ;  /* 0x0000000000027941 */ /* 0x000fea0003800200 */
.L_x_2410:
        /* <DEDUP_REMOVED lines=19> */
[----:B------:R-:W-:-:S05]  /*6ed0*/  LEA R10, R0, R10, 0x1 ;  /* 0x0000000a000a7211 */ /* 0x000fca00078e08ff */
        /* <DEDUP_REMOVED lines=17> */
.L_x_2413:
[----:B------:R-:W-:Y:S05]  /*6ff0*/  BSYNC.RECONVERGENT B2 ;  /* 0x0000000000027941 */ /* 0x000fea0003800200 */
.L_x_2412:
        /* <DEDUP_REMOVED lines=17> */
[----:B------:R-:W-:-:S04]  /*7110*/  IMAD R10, R0, 0x2, R10 ;  /* 0x00000002000a7824 */ /* 0x000fc800078e020a */
[----:B------:R-:W-:-:S05]  /*7120*/  IMAD R10, R0, 0x2, R10 ;  /* 0x00000002000a7824 */ /* 0x000fca00078e020a */
        /* <DEDUP_REMOVED lines=19> */
.L_x_2415:
[----:B------:R-:W-:Y:S05]  /*7260*/  BSYNC.RECONVERGENT B2 ;  /* 0x0000000000027941 */ /* 0x000fea0003800200 */
.L_x_2414:
[----:B01234-:R-:W-:Y:S01]  /*7270*/  IMAD.IADD R10, R5, 0x1, R0 ;  /* 0x00000001050a7824 */ /* 0x01ffe200078e0200 */
[----:B------:R-:W-:Y:S03]  /*7280*/  BSSY.RECONVERGENT B2, `(.L_x_2416) ;  /* 0x0000038000027945 */ /* 0x000fe60003800200 */
[----:B------:R-:W-:-:S05]  /*7290*/  IMAD R10, R0, 0x4, R10 ;  /* 0x00000004000a7824 */ /* 0x000fca00078e020a */
[----:B------:R-:W-:-:S05]  /*72a0*/  LEA R10, R0, R10, 0x1 ;  /* 0x0000000a000a7211 */ /* 0x000fca00078e08ff */
[----:B------:R-:W-:-:S04]  /*72b0*/  IMAD R10, R0, 0x2, R10 ;  /* 0x00000002000a7824 */ /* 0x000fc800078e020a */
[----:B------:R-:W-:-:S04]  /*72c0*/  IMAD R10, R0, 0x2, R10 ;  /* 0x00000002000a7824 */ /* 0x000fc800078e020a */
        /* <DEDUP_REMOVED lines=9> */
[----:B------:R-:W-:Y:S01]  /*7360*/  LEA R12, R0, R10, 0x1 ;  /* 0x0000000a000c7211 */ /* 0x000fe200078e08ff */
[----:B------:R-:W-:Y:S06]  /*7370*/  @P1 BRA `(.L_x_2417) ;  /* 0x0000000000a01947 */ /* 0x000fec0003800000 */
[----:B------:R-:W0:Y:S01]  /*7380*/  S2R R13, SR_TID.X ;  /* 0x00000000000d7919 */ /* 0x000e220000002100 */
[----:B------:R-:W-:-:S05]  /*7390*/  IMAD.SHL.U32 R184, R12, 0x4, RZ ;  /* 0x000000040cb87824 */ /* 0x000fca00078e00ff */
[----:B------:R-:W-:Y:S01]  /*73a0*/  SHF.R.S32.HI R15, RZ, 0x1f, R184 ;  /* 0x0000001fff0f7819 */ /* 0x000fe200000114b8 */
[----:B0-----:R-:W-:-:S05]  /*73b0*/  IMAD.SHL.U32 R13, R13, 0x2, RZ ;  /* 0x000000020d0d7824 */ /* 0x001fca00078e00ff */
        /* <DEDUP_REMOVED lines=8> */
[----:B------:R-:W3:Y:S01]  /*7440*/  LDG.E.64 R10, desc[UR36][R10.64] ;  /* 0x000000240a0a7981 */ /* 0x000ee2000c1e1b00 */
[----:B------:R-:W-:Y:S02]  /*7450*/  IADD3 R184, P3, PT, R2, R184, RZ ;  /* 0x000000b802b87210 */ /* 0x000fe40007f7e0ff */
[----:B------:R-:W-:-:S03]  /*7460*/  LEA R5, R0, R5, 0x5 ;  /* 0x0000000500057211 */ /* 0x000fc600078e28ff */
[----:B------:R-:W-:Y:S02]  /*7470*/  IMAD.X R15, R3, 0x1, R15, P3 ;  /* 0x00000001030f7824 */ /* 0x000fe400018e060f */
[----:B------:R-:W-:Y:S02]  /*7480*/  IMAD.SHL.U32 R5, R5, 0x4, RZ ;  /* 0x0000000405057824 */ /* 0x000fe400078e00ff */
[----:B---3--:R-:W-:Y:S01]  /*7490*/  FADD.FTZ R10, R78, R10 ;  /* 0x0000000a4e0a7221 */ /* 0x008fe20000010000 */
[----:B------:R-:W-:-:S03]  /*74a0*/  FADD.FTZ R11, R79, R11 ;  /* 0x0000000b4f0b7221 */ /* 0x000fc60000010000 */
[----:B--2---:R-:W-:Y:S01]  /*74b0*/  FMUL.FTZ R182, R10, R182 ;  /* 0x000000b60ab67220 */ /* 0x004fe20000410000 */
[----:B------:R-:W-:Y:S01]  /*74c0*/  LEA R10, P3, R184, UR10, 0x2 ;  /* 0x0000000ab80a7c11 */ /* 0x000fe2000f8610ff */
[----:B------:R-:W-:-:S03]  /*74d0*/  FMUL.FTZ R183, R11, R183 ;  /* 0x000000b70bb77220 */ /* 0x000fc60000410000 */
        /* <DEDUP_REMOVED lines=13> */
[----:B------:R-:W-:Y:S02]  /*75b0*/  FADD.FTZ R15, R77, R11 ;  /* 0x0000000b4d0f7221 */ /* 0x000fe40000010000 */
[----:B--2---:R-:W-:Y:S01]  /*75c0*/  FMUL.FTZ R184, R14, R184 ;  /* 0x000000b80eb87220 */ /* 0x004fe20000410000 */
[----:B------:R-:W-:Y:S01]  /*75d0*/  LEA.HI.X R11, R5, UR11, R13, 0x2, P3 ;  /* 0x0000000b050b7c11 */ /* 0x000fe200098f140d */
[----:B------:R-:W-:-:S05]  /*75e0*/  FMUL.FTZ R185, R15, R185 ;  /* 0x000000b90fb97220 */ /* 0x000fca0000410000 */
[----:B------:R0:W-:Y:S03]  /*75f0*/  STG.E.64 desc[UR36][R10.64], R184 ;  /* 0x000000b80a007986 */ /* 0x0001e6000c101b24 */
.L_x_2417:
[----:B------:R-:W-:Y:S05]  /*7600*/  BSYNC.RECONVERGENT B2 ;  /* 0x0000000000027941 */ /* 0x000fea0003800200 */
.L_x_2416:
[----:B------:R-:W-:Y:S01]  /*7610*/  BSSY.RECONVERGENT B2, `(.L_x_2418) ;  /* 0x0000018000027945 */ /* 0x000fe20003800200 */
[----:B------:R-:W-:-:S03]  /*7620*/  IMAD R12, R0, 0x2, R12 ;  /* 0x00000002000c7824 */ /* 0x000fc600078e020c */
[----:B------:R-:W-:Y:S05]  /*7630*/  @P1 BRA `(.L_x_2419) ;  /* 0x0000000000541947 */ /* 0x000fea0003800000 */
[----:B------:R-:W1:Y:S01]  /*7640*/  S2R R14, SR_TID.X ;  /* 0x00000000000e7919 */ /* 0x000e620000002100 */
[----:B------:R-:W-:Y:S01]  /*7650*/  IMAD.SHL.U32 R13, R12, 0x4, RZ ;  /* 0x000000040c0d7824 */ /* 0x000fe200078e00ff */
[----:B------:R-:W2:Y:S04]  /*7660*/  LDG.E.64 R186, desc[UR36][R6.64+0x210] ;  /* 0x0002102406ba7981 */ /* 0x000ea8000c1e1b00 */
[----:B------:R-:W-:Y:S01]  /*7670*/  SHF.R.S32.HI R5, RZ, 0x1f, R13 ;  /* 0x0000001fff057819 */ /* 0x000fe2000001140d */
[----:B-1----:R-:W-:-:S05]  /*7680*/  IMAD.SHL.U32 R14, R14, 0x2, RZ ;  /* 0x000000020e0e7824 */ /* 0x002fca00078e00ff */
[----:B------:R-:W-:-:S05]  /*7690*/  LOP3.LUT R14, R14, 0x2, RZ, 0xc0, !PT ;  /* 0x000000020e0e7812 */ /* 0x000fca00078ec0ff */
[----:B------:R-:W-:-:S05]  /*76a0*/  IMAD R14, R0, UR6, R14 ;  /* 0x00000006000e7c24 */ /* 0x000fca000f8e020e */
[----:B0-----:R-:W-:-:S04]  /*76b0*/  IADD3 R11, P3, PT, R14, R13, RZ ;  /* 0x0000000d0e0b7210 */ /* 0x001fc80007f7e0ff */
        /* <DEDUP_REMOVED lines=13> */
.L_x_2419:
[----:B------:R-:W-:Y:S05]  /*7790*/  BSYNC.RECONVERGENT B2 ;  /* 0x0000000000027941 */ /* 0x000fea0003800200 */
.L_x_2418:
[----:B------:R-:W-:Y:S01]  /*77a0*/  BSSY.RECONVERGENT B2, `(.L_x_2420) ;  /* 0x0000018000027945 */ /* 0x000fe20003800200 */
[----:B------:R-:W-:-:S03]  /*77b0*/  IMAD.IADD R12, R12, 0x1, R0 ;  /* 0x000000010c0c7824 */ /* 0x000fc600078e0200 */
[----:B------:R-:W-:Y:S05]  /*77c0*/  @P1 BRA `(.L_x_2421) ;  /* 0x0000000000541947 */ /* 0x000fea0003800000 */
[----:B------:R-:W2:Y:S01]  /*77d0*/  S2R R14, SR_TID.X ;  /* 0x00000000000e7919 */ /* 0x000ea20000002100 */
[----:B------:R-:W-:Y:S01]  /*77e0*/  IMAD.SHL.U32 R13, R12, 0x4, RZ ;  /* 0x000000040c0d7824 */ /* 0x000fe200078e00ff */
[----:B------:R-:W3:Y:S04]  /*77f0*/  LDG.E.64 R188, desc[UR36][R6.64+0x220] ;  /* 0x0002202406bc7981 */ /* 0x000ee8000c1e1b00 */
[----:B------:R-:W-:Y:S01]  /*7800*/  SHF.R.S32.HI R5, RZ, 0x1f, R13 ;  /* 0x0000001fff057819 */ /* 0x000fe2000001140d */
[----:B--2---:R-:W-:-:S05]  /*7810*/  IMAD.SHL.U32 R14, R14, 0x2, RZ ;  /* 0x000000020e0e7824 */ /* 0x004fca00078e00ff */
[----:B------:R-:W-:-:S05]  /*7820*/  LOP3.LUT R14, R14, 0x2, RZ, 0xc0, !PT ;  /* 0x000000020e0e7812 */ /* 0x000fca00078ec0ff */
[----:B------:R-:W-:-:S05]  /*7830*/  IMAD R14, R0, UR6, R14 ;  /* 0x00000006000e7c24 */ /* 0x000fca000f8e020e */
[----:B01----:R-:W-:-:S04]  /*7840*/  IADD3 R11, P3, PT, R14, R13, RZ ;  /* 0x0000000d0e0b7210 */ /* 0x003fc80007f7e0ff */
[----:B------:R-:W-:Y:S02]  /*7850*/  LEA.HI.X.SX32 R14, R14, R5, 0x1, P3 ;  /* 0x000000050e0e7211 */ /* 0x000fe400018f0eff */
[----:B------:R-:W-:-:S04]  /*7860*/  LEA R10, P3, R11, UR10, 0x2 ;  /* 0x0000000a0b0a7c11 */ /* 0x000fc8000f8610ff */
[----:B------:R-:W-:-:S06]  /*7870*/  LEA.HI.X R11, R11, UR11, R14, 0x2, P3 ;  /* 0x0000000b0b0b7c11 */ /* 0x000fcc00098f140e */
[----:B------:R-:W2:Y:S01]  /*7880*/  LDG.E.64 R10, desc[UR36][R10.64] ;  /* 0x000000240a0a7981 */ /* 0x000ea2000c1e1b00 */
[----:B------:R-:W-:-:S04]  /*7890*/  IADD3 R13, P3, PT, R2, R13, RZ ;  /* 0x0000000d020d7210 */ /* 0x000fc80007f7e0ff */
[----:B------:R-:W-:Y:S01]  /*78a0*/  IADD3.X R5, PT, PT, R3, R5, RZ, P3, !PT ;  /* 0x0000000503057210 */ /* 0x000fe20001ffe4ff */
[----:B--2---:R-:W-:Y:S01]  /*78b0*/  FADD.FTZ R10, R72, R10 ;  /* 0x0000000a480a7221 */ /* 0x004fe20000010000 */
[----:B------:R-:W-:-:S03]  /*78c0*/  FADD.FTZ R11, R73, R11 ;  /* 0x0000000b490b7221 */ /* 0x000fc60000010000 */
[----:B---3--:R-:W-:Y:S01]  /*78d0*/  FMUL.FTZ R188, R10, R188 ;  /* 0x000000bc0abc7220 */ /* 0x008fe20000410000 */
[----:B------:R-:W-:Y:S01]  /*78e0*/  LEA R10, P3, R13, UR10, 0x2 ;  /* 0x0000000a0d0a7c11 */ /* 0x000fe2000f8610ff */
[----:B------:R-:W-:-:S03]  /*78f0*/  FMUL.FTZ R189, R11, R189 ;  /* 0x000000bd0bbd7220 */ /* 0x000fc60000410000 */
[----:B------:R-:W-:-:S05]  /*7900*/  LEA.HI.X R11, R13, UR11, R5, 0x2, P3 ;  /* 0x0000000b0d0b7c11 */ /* 0x000fca00098f1405 */
[----:B------:R2:W-:Y:S04]  /*7910*/  STG.E.64 desc[UR36][R10.64], R188 ;  /* 0x000000bc0a007986 */ /* 0x0005e8000c101b24 */
.L_x_2421:
[----:B------:R-:W-:Y:S05]  /*7920*/  BSYNC.RECONVERGENT B2 ;  /* 0x0000000000027941 */ /* 0x000fea0003800200 */
.L_x_2420:
[----:B------:R-:W-:Y:S01]  /*7930*/  BSSY.RECONVERGENT B2, `(.L_x_2422) ;  /* 0x0000018000027945 */ /* 0x000fe20003800200 */
[----:B------:R-:W-:-:S03]  /*7940*/  IMAD.IADD R12, R12, 0x1, R0 ;  /* 0x000000010c0c7824 */ /* 0x000fc600078e0200 */
[----:B------:R-:W-:Y:S05]  /*7950*/  @P1 BRA `(.L_x_2423) ;  /* 0x0000000000541947 */ /* 0x000fea0003800000 */
[----:B------:R-:W3:Y:S01]  /*7960*/  S2R R14, SR_TID.X ;  /* 0x00000000000e7919 */ /* 0x000ee20000002100 */
[----:B------:R-:W-:Y:S01]  /*7970*/  IMAD.SHL.U32 R13, R12, 0x4, RZ ;  /* 0x000000040c0d7824 */ /* 0x000fe200078e00ff */
[----:B------:R-:W4:Y:S04]  /*7980*/  LDG.E.64 R190, desc[UR36][R6.64+0x230] ;  /* 0x0002302406be7981 */ /* 0x000f28000c1e1b00 */
[----:B------:R-:W-:Y:S01]  /*7990*/  SHF.R.S32.HI R5, RZ, 0x1f, R13 ;  /* 0x0000001fff057819 */ /* 0x000fe2000001140d */
[----:B---3--:R-:W-:-:S05]  /*79a0*/  IMAD.SHL.U32 R14, R14, 0x2, RZ ;  /* 0x000000020e0e7824 */ /* 0x008fca00078e00ff */
[----:B------:R-:W-:-:S05]  /*79b0*/  LOP3.LUT R14, R14, 0x2, RZ, 0xc0, !PT ;  /* 0x000000020e0e7812 */ /* 0x000fca00078ec0ff */
[----:B------:R-:W-:-:S05]  /*79c0*/  IMAD R14, R0, UR6, R14 ;  /* 0x00000006000e7c24 */ /* 0x000fca000f8e020e */
[----:B012---:R-:W-:-:S04]  /*79d0*/  IADD3 R11, P3, PT, R14, R13, RZ ;  /* 0x0000000d0e0b7210 */ /* 0x007fc80007f7e0ff */
        /* <DEDUP_REMOVED lines=8> */
[----:B----4-:R-:W-:Y:S01]  /*7a60*/  FMUL.FTZ R190, R10, R190 ;  /* 0x000000be0abe7220 */ /* 0x010fe20000410000 */
[----:B------:R-:W-:Y:S01]  /*7a70*/  LEA R10, P3, R13, UR10, 0x2 ;  /* 0x0000000a0d0a7c11 */ /* 0x000fe2000f8610ff */
[----:B------:R-:W-:-:S03]  /*7a80*/  FMUL.FTZ R191, R11, R191 ;  /* 0x000000bf0bbf7220 */ /* 0x000fc60000410000 */
[----:B------:R-:W-:-:S05]  /*7a90*/  LEA.HI.X R11, R13, UR11, R5, 0x2, P3 ;  /* 0x0000000b0d0b7c11 */ /* 0x000fca00098f1405 */
[----:B------:R3:W-:Y:S04]  /*7aa0*/  STG.E.64 desc[UR36][R10.64], R190 ;  /* 0x000000be0a007986 */ /* 0x0007e8000c101b24 */
.L_x_2423:
[----:B------:R-:W-:Y:S05]  /*7ab0*/  BSYNC.RECONVERGENT B2 ;  /* 0x0000000000027941 */ /* 0x000fea0003800200 */
.L_x_2422:
[----:B------:R-:W-:Y:S01]  /*7ac0*/  BSSY.RECONVERGENT B2, `(.L_x_2424) ;  /* 0x0000018000027945 */ /* 0x000fe20003800200 */
[----:B------:R-:W-:-:S03]  /*7ad0*/  IMAD.IADD R12, R12, 0x1, R0 ;  /* 0x000000010c0c7824 */ /* 0x000fc600078e0200 */
[----:B------:R-:W-:Y:S05]  /*7ae0*/  @P1 BRA `(.L_x_2425) ;  /* 0x0000000000541947 */ /* 0x000fea0003800000 */
[----:B------:R-:W4:Y:S01]  /*7af0*/  S2R R14, SR_TID.X ;  /* 0x00000000000e7919 */ /* 0x000f220000002100 */
[----:B------:R-:W-:Y:S01]  /*7b00*/  IMAD.SHL.U32 R13, R12, 0x4, RZ ;  /* 0x000000040c0d7824 */ /* 0x000fe200078e00ff */
[----:B------:R-:W5:Y:S04]  /*7b10*/  LDG.E.64 R192, desc[UR36][R6.64+0x240] ;  /* 0x0002402406c07981 */ /* 0x000f68000c1e1b00 */
[----:B------:R-:W-:Y:S01]  /*7b20*/  SHF.R.S32.HI R5, RZ, 0x1f, R13 ;  /* 0x0000001fff057819 */ /* 0x000fe2000001140d */
[----:B----4-:R-:W-:-:S05]  /*7b30*/  IMAD.SHL.U32 R14, R14, 0x2, RZ ;  /* 0x000000020e0e7824 */ /* 0x010fca00078e00ff */
[----:B------:R-:W-:-:S05]  /*7b40*/  LOP3.LUT R14, R14, 0x2, RZ, 0xc0, !PT ;  /* 0x000000020e0e7812 */ /* 0x000fca00078ec0ff */
[----:B------:R-:W-:-:S05]  /*7b50*/  IMAD R14, R0, UR6, R14 ;  /* 0x00000006000e7c24 */ /* 0x000fca000f8e020e */
[----:B0123--:R-:W-:-:S04]  /*7b60*/  IADD3 R11, P3, PT, R14, R13, RZ ;  /* 0x0000000d0e0b7210 */ /* 0x00ffc80007f7e0ff */
        /* <DEDUP_REMOVED lines=8> */
[----:B-----5:R-:W-:Y:S01]  /*7bf0*/  FMUL.FTZ R192, R10, R192 ;  /* 0x000000c00ac07220 */ /* 0x020fe20000410000 */
[----:B------:R-:W-:Y:S01]  /*7c00*/  LEA R10, P3, R13, UR10, 0x2 ;  /* 0x0000000a0d0a7c11 */ /* 0x000fe2000f8610ff */
[----:B------:R-:W-:-:S03]  /*7c10*/  FMUL.FTZ R193, R11, R193 ;  /* 0x000000c10bc17220 */ /* 0x000fc60000410000 */
[----:B------:R-:W-:-:S05]  /*7c20*/  LEA.HI.X R11, R13, UR11, R5, 0x2, P3 ;  /* 0x0000000b0d0b7c11 */ /* 0x000fca00098f1405 */
[----:B------:R4:W-:Y:S04]  /*7c30*/  STG.E.64 desc[UR36][R10.64], R192 ;  /* 0x000000c00a007986 */ /* 0x0009e8000c101b24 */
.L_x_2425:
[----:B------:R-:W-:Y:S05]  /*7c40*/  BSYNC.RECONVERGENT B2 ;  /* 0x0000000000027941 */ /* 0x000fea0003800200 */
.L_x_2424:
[----:B------:R-:W-:Y:S01]  /*7c50*/  BSSY.RECONVERGENT B2, `(.L_x_2426) ;  /* 0x0000018000027945 */ /* 0x000fe20003800200 */
[----:B------:R-:W-:-:S03]  /*7c60*/  IMAD.IADD R12, R12, 0x1, R0 ;  /* 0x000000010c0c7824 */ /* 0x000fc600078e0200 */
[----:B------:R-:W-:Y:S05]  /*7c70*/  @P1 BRA `(.L_x_2427) ;  /* 0x0000000000541947 */ /* 0x000fea0003800000 */
[----:B------:R-:W5:Y:S01]  /*7c80*/  S2R R14, SR_TID.X ;  /* 0x00000000000e7919 */ /* 0x000f620000002100 */
[----:B------:R-:W-:Y:S01]  /*7c90*/  IMAD.SHL.U32 R13, R12, 0x4, RZ ;  /* 0x000000040c0d7824 */ /* 0x000fe200078e00ff */
[----:B------:R-:W2:Y:S04]  /*7ca0*/  LDG.E.64 R194, desc[UR36][R6.64+0x250] ;  /* 0x0002502406c27981 */ /* 0x000ea8000c1e1b00 */
[----:B------:R-:W-:Y:S01]  /*7cb0*/  SHF.R.S32.HI R5, RZ, 0x1f, R13 ;  /* 0x0000001fff057819 */ /* 0x000fe2000001140d */
[----:B-----5:R-:W-:-:S05]  /*7cc0*/  IMAD.SHL.U32 R14, R14, 0x2, RZ ;  /* 0x000000020e0e7824 */ /* 0x020fca00078e00ff */
[----:B------:R-:W-:-:S05]  /*7cd0*/  LOP3.LUT R14, R14, 0x2, RZ, 0xc0, !PT ;  /* 0x000000020e0e7812 */ /* 0x000fca00078ec0ff */
[----:B------:R-:W-:-:S05]  /*7ce0*/  IMAD R14, R0, UR6, R14 ;  /* 0x00000006000e7c24 */ /* 0x000fca000f8e020e */
[----:B01234-:R-:W-:-:S04]  /*7cf0*/  IADD3 R11, P3, PT, R14, R13, RZ ;  /* 0x0000000d0e0b7210 */ /* 0x01ffc80007f7e0ff */
        /* <DEDUP_REMOVED lines=8> */
[----:B------:R-:W-:Y:S01]  /*7d80*/  FMUL.FTZ R194, R10, R194 ;  /* 0x000000c20ac27220 */ /* 0x000fe20000410000 */
[----:B------:R-:W-:Y:S01]  /*7d90*/  LEA R10, P3, R13, UR10, 0x2 ;  /* 0x0000000a0d0a7c11 */ /* 0x000fe2000f8610ff */
[----:B------:R-:W-:-:S03]  /*7da0*/  FMUL.FTZ R195, R11, R195 ;  /* 0x000000c30bc37220 */ /* 0x000fc60000410000 */
[----:B------:R-:W-:-:S05]  /*7db0*/  LEA.HI.X R11, R13, UR11, R5, 0x2, P3 ;  /* 0x0000000b0d0b7c11 */ /* 0x000fca00098f1405 */
[----:B------:R0:W-:Y:S04]  /*7dc0*/  STG.E.64 desc[UR36][R10.64], R194 ;  /* 0x000000c20a007986 */ /* 0x0001e8000c101b24 */
.L_x_2427:
[----:B------:R-:W-:Y:S05]  /*7dd0*/  BSYNC.RECONVERGENT B2 ;  /* 0x0000000000027941 */ /* 0x000fea0003800200 */
.L_x_2426:
        /* <DEDUP_REMOVED lines=24> */
.L_x_2429:
[----:B------:R-:W-:Y:S05]  /*7f60*/  BSYNC.RECONVERGENT B2 ;  /* 0x0000000000027941 */ /* 0x000fea0003800200 */
.L_x_2428:
        /* <DEDUP_REMOVED lines=24> */
.L_x_2431:
[----:B------:R-:W-:Y:S05]  /*80f0*/  BSYNC.RECONVERGENT B2 ;  /* 0x0000000000027941 */ /* 0x000fea0003800200 */
.L_x_2430:
        /* <DEDUP_REMOVED lines=24> */
.L_x_2433:
[----:B------:R-:W-:Y:S05]  /*8280*/  BSYNC.RECONVERGENT B2 ;  /* 0x0000000000027941 */ /* 0x000fea0003800200 */
.L_x_2432:
        /* <DEDUP_REMOVED lines=24> */
.L_x_2435:
[----:B------:R-:W-:Y:S05]  /*8410*/  BSYNC.RECONVERGENT B2 ;  /* 0x0000000000027941 */ /* 0x000fea0003800200 */
.L_x_2434:
        /* <DEDUP_REMOVED lines=24> */
.L_x_2437:
[----:B------:R-:W-:Y:S05]  /*85a0*/  BSYNC.RECONVERGENT B2 ;  /* 0x0000000000027941 */ /* 0x000fea0003800200 */
.L_x_2436:
        /* <DEDUP_REMOVED lines=24> */
.L_x_2439:
[----:B------:R-:W-:Y:S05]  /*8730*/  BSYNC.RECONVERGENT B2 ;  /* 0x0000000000027941 */ /* 0x000fea0003800200 */
.L_x_2438:
        /* <DEDUP_REMOVED lines=24> */
.L_x_2441:
[----:B------:R-:W-:Y:S05]  /*88c0*/  BSYNC.RECONVERGENT B2 ;  /* 0x0000000000027941 */ /* 0x000fea0003800200 */
.L_x_2440:
        /* <DEDUP_REMOVED lines=24> */
.L_x_2443:
[----:B------:R-:W-:Y:S05]  /*8a50*/  BSYNC.RECONVERGENT B2 ;  /* 0x0000000000027941 */ /* 0x000fea0003800200 */
.L_x_2442:
        /* <DEDUP_REMOVED lines=24> */
.L_x_2445:
[----:B------:R-:W-:Y:S05]  /*8be0*/  BSYNC.RECONVERGENT B2 ;  /* 0x0000000000027941 */ /* 0x000fea0003800200 */
.L_x_2444:
        /* <DEDUP_REMOVED lines=24> */
.L_x_2447:
[----:B------:R-:W-:Y:S05]  /*8d70*/  BSYNC.RECONVERGENT B2 ;  /* 0x0000000000027941 */ /* 0x000fea0003800200 */
.L_x_2446:
        /* <DEDUP_REMOVED lines=24> */
.L_x_2449:
[----:B------:R-:W-:Y:S05]  /*8f00*/  BSYNC.RECONVERGENT B2 ;  /* 0x0000000000027941 */ /* 0x000fea0003800200 */
.L_x_2448:
        /* <DEDUP_REMOVED lines=24> */
.L_x_2451:
[----:B------:R-:W-:Y:S05]  /*9090*/  BSYNC.RECONVERGENT B2 ;  /* 0x0000000000027941 */ /* 0x000fea0003800200 */
.L_x_2450:
        /* <DEDUP_REMOVED lines=24> */
.L_x_2453:
[----:B------:R-:W-:Y:S05]  /*9220*/  BSYNC.RECONVERGENT B2 ;  /* 0x0000000000027941 */ /* 0x000fea0003800200 */
.L_x_2452:
        /* <DEDUP_REMOVED lines=24> */
.L_x_2455:
[----:B------:R-:W-:Y:S05]  /*93b0*/  BSYNC.RECONVERGENT B2 ;  /* 0x0000000000027941 */ /* 0x000fea0003800200 */
.L_x_2454:
        /* <DEDUP_REMOVED lines=24> */
.L_x_2457:
[----:B------:R-:W-:Y:S05]  /*9540*/  BSYNC.RECONVERGENT B2 ;  /* 0x0000000000027941 */ /* 0x000fea0003800200 */
.L_x_2456:
        /* <DEDUP_REMOVED lines=24> */
.L_x_2459:
[----:B------:R-:W-:Y:S05]  /*96d0*/  BSYNC.RECONVERGENT B2 ;  /* 0x0000000000027941 */ /* 0x000fea0003800200 */
.L_x_2458:
        /* <DEDUP_REMOVED lines=24> */
.L_x_2461:
[----:B------:R-:W-:Y:S05]  /*9860*/  BSYNC.RECONVERGENT B2 ;  /* 0x0000000000027941 */ /* 0x000fea0003800200 */
.L_x_2460:
        /* <DEDUP_REMOVED lines=24> */
.L_x_2463:
[----:B------:R-:W-:Y:S05]  /*99f0*/  BSYNC.RECONVERGENT B2 ;  /* 0x0000000000027941 */ /* 0x000fea0003800200 */
.L_x_2462:
        /* <DEDUP_REMOVED lines=24> */
.L_x_2465:
[----:B------:R-:W-:Y:S05]  /*9b80*/  BSYNC.RECONVERGENT B2 ;  /* 0x0000000000027941 */ /* 0x000fea0003800200 */
.L_x_2464:
        /* <DEDUP_REMOVED lines=24> */
.L_x_2467:
[----:B------:R-:W-:Y:S05]  /*9d10*/  BSYNC.RECONVERGENT B2 ;  /* 0x0000000000027941 */ /* 0x000fea0003800200 */
.L_x_2466:
        /* <DEDUP_REMOVED lines=24> */
.L_x_2469:
[----:B------:R-:W-:Y:S05]  /*9ea0*/  BSYNC.RECONVERGENT B2 ;  /* 0x0000000000027941 */ /* 0x000fea0003800200 */
.L_x_2468:
        /* <DEDUP_REMOVED lines=24> */
.L_x_2471:
[----:B------:R-:W-:Y:S05]  /*a030*/  BSYNC.RECONVERGENT B2 ;  /* 0x0000000000027941 */ /* 0x000fea0003800200 */
.L_x_2470:
        /* <DEDUP_REMOVED lines=24> */
.L_x_2473:
[----:B------:R-:W-:Y:S05]  /*a1c0*/  BSYNC.RECONVERGENT B2 ;  /* 0x0000000000027941 */ /* 0x000fea0003800200 */
.L_x_2472:
        /* <DEDUP_REMOVED lines=24> */
.L_x_2475:
[----:B------:R-:W-:Y:S05]  /*a350*/  BSYNC.RECONVERGENT B2 ;  /* 0x0000000000027941 */ /* 0x000fea0003800200 */
.L_x_2474:
        /* <DEDUP_REMOVED lines=24> */
.L_x_2477:
[----:B------:R-:W-:Y:S05]  /*a4e0*/  BSYNC.RECONVERGENT B2 ;  /* 0x0000000000027941 */ /* 0x000fea0003800200 */
.L_x_2476:
[----:B------:R-:W-:Y:S05]  /*a4f0*/  @P1 BRA `(.L_x_2478) ;  /* 0x000000ac00081947 */ /* 0x000fea0003800000 */
[----:B------:R-:W5:Y:S01]  /*a500*/  S2R R13, SR_TID.X ;  /* 0x00000000000d7919 */ /* 0x000f620000002100 */
[----:B------:R-:W-:Y:S01]  /*a510*/  IMAD.IADD R12, R12, 0x1, R0 ;  /* 0x000000010c0c7824 */ /* 0x000fe200078e0200 */
[----:B------:R-:W2:Y:S03]  /*a520*/  LDG.E.64 R246, desc[UR36][R6.64+0x3f0] ;  /* 0x0003f02406f67981 */ /* 0x000ea6000c1e1b00 */
[----:B------:R-:W-:-:S05]  /*a530*/  IMAD.SHL.U32 R12, R12, 0x4, RZ ;  /* 0x000000040c0c7824 */ /* 0x000fca00078e00ff */
        /* <DEDUP_REMOVED lines=17> */
[----:B------:R0:W-:Y:S01]  /*a650*/  STG.E.64 desc[UR36][R10.64], R246 ;  /* 0x000000f60a007986 */ /* 0x0001e2000c101b24 */
[----:B------:R-:W-:Y:S05]  /*a660*/  BRA `(.L_x_2478) ;  /* 0x000000a800ac7947 */ /* 0x000fea0003800000 */
.L_x_2361:
[----:B------:R-:W-:Y:S01]  /*a670*/  ISETP.GE.AND P1, PT, R4, UR45, PT ;  /* 0x0000002d04007c0c */ /* 0x000fe2000bf26270 */
[----:B------:R-:W-:-:S12]  /*a680*/  BSSY.RECONVERGENT B2, `(.L_x_2479) ;  /* 0x0000015000027945 */ /* 0x000fd80003800200 */
[----:B------:R-:W-:Y:S05]  /*a690*/  @P1 BRA `(.L_x_2480) ;  /* 0x00000000004c1947 */ /* 0x000fea0003800000 */
[----:B------:R-:W0:Y:S01]  /*a6a0*/  S2R R12, SR_TID.X ;  /* 0x00000000000c7919 */ /* 0x000e220000002100 */
[----:B------:R-:W-:Y:S01]  /*a6b0*/  IMAD.SHL.U32 R11, R5, 0x4, RZ ;  /* 0x00000004050b7824 */ /* 0x000fe200078e00ff */
[----:B------:R-:W2:Y:S04]  /*a6c0*/  LDL R14, [R1+0x58] ;  /* 0x00005800010e7983 */ /* 0x000ea80000100800 */
[----:B------:R-:W3:Y:S01]  /*a6d0*/  LDL R13, [R1+0x5c] ;  /* 0x00005c00010d7983 */ /* 0x000ee20000100800 */
        /* <DEDUP_REMOVED lines=15> */
.L_x_2480:
[----:B------:R-:W-:Y:S05]  /*a7d0*/  BSYNC.RECONVERGENT B2 ;  /* 0x0000000000027941 */ /* 0x000fea0003800200 */
.L_x_2479:
[----:B------:R-:W-:Y:S04]  /*a7e0*/  BSSY.RECONVERGENT B2, `(.L_x_2481) ;  /* 0x0000029000027945 */ /* 0x000fe80003800200 */
[----:B------:R-:W-:Y:S05]  /*a7f0*/  @P1 BRA `(.L_x_2482) ;  /* 0x00000000009c1947 */ /* 0x000fea0003800000 */
[----:B------:R-:W1:Y:S01]  /*a800*/  S2R R13, SR_TID.X ;  /* 0x00000000000d7919 */ /* 0x000e620000002100 */
[----:B0-----:R-:W-:Y:S01]  /*a810*/  IMAD.IADD R11, R5, 0x1, R0 ;  /* 0x00000001050b7824 */ /* 0x001fe200078e0200 */
        /* <DEDUP_REMOVED lines=10> */
[----:B------:R-:W-:-:S05]  /*a8c0*/  IADD3 R14, P3, PT, R13, R11, RZ ;  /* 0x0000000b0d0e7210 */ /* 0x000fca0007f7e0ff */
[----:B------:R-:W-:Y:S01]  /*a8d0*/  IMAD.X R15, R12, 0x1, R10, P3 ;  /* 0x000000010c0f7824 */ /* 0x000fe200018e060a */
[----:B------:R-:W-:-:S04]  /*a8e0*/  LEA R122, P3, R14, UR10, 0x2 ;  /* 0x0000000a0e7a7c11 */ /* 0x000fc8000f8610ff */
[----:B------:R-:W-:-:S06]  /*a8f0*/  LEA.HI.X R123, R14, UR11, R15, 0x2, P3 ;  /* 0x0000000b0e7b7c11 */ /* 0x000fcc00098f140f */
[----:B------:R-:W2:Y:S01]  /*a900*/  LDG.E.64 R122, desc[UR36][R122.64] ;  /* 0x000000247a7a7981 */ /* 0x000ea2000c1e1b00 */
[----:B------:R-:W-:-:S04]  /*a910*/  IADD3 R11, P3, PT, R2, R11, RZ ;  /* 0x0000000b020b7210 */ /* 0x000fc80007f7e0ff */
[----:B------:R-:W-:Y:S02]  /*a920*/  IADD3.X R14, PT, PT, R3, R10, RZ, P3, !PT ;  /* 0x0000000a030e7210 */ /* 0x000fe40001ffe4ff */
[----:B------:R-:W-:-:S04]  /*a930*/  LEA R10, P3, R11, UR10, 0x2 ;  /* 0x0000000a0b0a7c11 */ /* 0x000fc8000f8610ff */
[----:B------:R-:W-:Y:S01]  /*a940*/  LEA.HI.X R11, R11, UR11, R14, 0x2, P3 ;  /* 0x0000000b0b0b7c11 */ /* 0x000fe200098f140e */
[----:B--2---:R-:W-:Y:S01]  /*a950*/  FADD.FTZ R122, R252, R122 ;  /* 0x0000007afc7a7221 */ /* 0x004fe20000010000 */
[----:B---3--:R-:W-:-:S05]  /*a960*/  FADD.FTZ R123, R251, R123 ;  /* 0x0000007bfb7b7221 */ /* 0x008fca0000010000 */
[----:B------:R0:W-:Y:S02]  /*a970*/  STG.E.64 desc[UR36][R10.64], R122 ;  /* 0x0000007a0a007986 */ /* 0x0001e4000c101b24 */
[----:B0-----:R-:W-:-:S04]  /*a980*/  IMAD R10, R0, 0x2, R5 ;  /* 0x00000002000a7824 */ /* 0x001fc800078e0205 */
[----:B------:R-:W-:-:S05]  /*a990*/  IMAD.SHL.U32 R10, R10, 0x4, RZ ;  /* 0x000000040a0a7824 */ /* 0x000fca00078e00ff */
[----:B------:R-:W-:Y:S02]  /*a9a0*/  IADD3 R13, P3, PT, R13, R10, RZ ;  /* 0x0000000a0d0d7210 */ /* 0x000fe40007f7e0ff */
[----:B------:R-:W-:-:S05]  /*a9b0*/  SHF.R.S32.HI R11, RZ, 0x1f, R10 ;  /* 0x0000001fff0b7819 */ /* 0x000fca000001140a */
[----:B------:R-:W-:Y:S01]  /*a9c0*/  IMAD.X R12, R12, 0x1, R11, P3 ;  /* 0x000000010c0c7824 */ /* 0x000fe200018e060b */
[----:B------:R-:W-:-:S04]  /*a9d0*/  LEA R124, P3, R13, UR10, 0x2 ;  /* 0x0000000a0d7c7c11 */ /* 0x000fc8000f8610ff */
[----:B------:R-:W-:-:S06]  /*a9e0*/  LEA.HI.X R125, R13, UR11, R12, 0x2, P3 ;  /* 0x0000000b0d7d7c11 */ /* 0x000fcc00098f140c */
[----:B------:R-:W4:Y:S01]  /*a9f0*/  LDG.E.64 R124, desc[UR36][R124.64] ;  /* 0x000000247c7c7981 */ /* 0x000f22000c1e1b00 */
[----:B------:R-:W-:-:S04]  /*aa00*/  IADD3 R12, P3, PT, R2, R10, RZ ;  /* 0x0000000a020c7210 */ /* 0x000fc80007f7e0ff */
[----:B------:R-:W-:Y:S02]  /*aa10*/  IADD3.X R11, PT, PT, R3, R11, RZ, P3, !PT ;  /* 0x0000000b030b7210 */ /* 0x000fe40001ffe4ff */
[----:B------:R-:W-:-:S04]  /*aa20*/  LEA R10, P3, R12, UR10, 0x2 ;  /* 0x0000000a0c0a7c11 */ /* 0x000fc8000f8610ff */
[----:B------:R-:W-:Y:S01]  /*aa30*/  LEA.HI.X R11, R12, UR11, R11, 0x2, P3 ;  /* 0x0000000b0c0b7c11 */ /* 0x000fe200098f140b */
[----:B----4-:R-:W-:Y:S01]  /*aa40*/  FADD.FTZ R124, R250, R124 ;  /* 0x0000007cfa7c7221 */ /* 0x010fe20000010000 */
[----:B-----5:R-:W-:-:S05]  /*aa50*/  FADD.FTZ R125, R249, R125 ;  /* 0x0000007df97d7221 */ /* 0x020fca0000010000 */
[----:B------:R1:W-:Y:S02]  /*aa60*/  STG.E.64 desc[UR36][R10.64], R124 ;  /* 0x0000007c0a007986 */ /* 0x0003e4000c101b24 */
.L_x_2482:
[----:B------:R-:W-:Y:S05]  /*aa70*/  BSYNC.RECONVERGENT B2 ;  /* 0x0000000000027941 */ /* 0x000fea0003800200 */
.L_x_2481:
        /* <DEDUP_REMOVED lines=18> */
[----:B------:R-:W-:-:S06]  /*aba0*/  LEA.HI.X R127, R14, UR11, R15, 0x2, P3 ;  /* 0x0000000b0e7f7c11 */ /* 0x000fcc00098f140f */
[----:B------:R-:W3:Y:S01]  /*abb0*/  LDG.E.64 R126, desc[UR36][R126.64] ;  /* 0x000000247e7e7981 */ /* 0x000ee2000c1e1b00 */
[----:B------:R-:W-:-:S05]  /*abc0*/  IADD3 R11, P3, PT, R2, R11, RZ ;  /* 0x0000000b020b7210 */ /* 0x000fca0007f7e0ff */
[----:B------:R-:W-:Y:S01]  /*abd0*/  IMAD.X R14, R3, 0x1, R10, P3 ;  /* 0x00000001030e7824 */ /* 0x000fe200018e060a */
[----:B------:R-:W-:-:S04]  /*abe0*/  LEA R10, P3, R11, UR10, 0x2 ;  /* 0x0000000a0b0a7c11 */ /* 0x000fc8000f8610ff */
[----:B------:R-:W-:Y:S01]  /*abf0*/  LEA.HI.X R11, R11, UR11, R14, 0x2, P3 ;  /* 0x0000000b0b0b7c11 */ /* 0x000fe200098f140e */
[----:B---3--:R-:W-:Y:S01]  /*ac00*/  FADD.FTZ R126, R252, R126 ;  /* 0x0000007efc7e7221 */ /* 0x008fe20000010000 */
[----:B----4-:R-:W-:-:S05]  /*ac10*/  FADD.FTZ R127, R251, R127 ;  /* 0x0000007ffb7f7221 */ /* 0x010fca0000010000 */
[----:B------:R0:W-:Y:S02]  /*ac20*/  STG.E.64 desc[UR36][R10.64], R126 ;  /* 0x0000007e0a007986 */ /* 0x0001e4000c101b24 */
[----:B0-----:R-:W-:-:S05]  /*ac30*/  IMAD R10, R0, 0x4, R5 ;  /* 0x00000004000a7824 */ /* 0x001fca00078e0205 */
[----:B------:R-:W-:-:S04]  /*ac40*/  SHF.L.U32 R10, R10, 0x2, RZ ;  /* 0x000000020a0a7819 */ /* 0x000fc800000006ff */
[----:B------:R-:W-:Y:S02]  /*ac50*/  IADD3 R13, P3, PT, R13, R10, RZ ;  /* 0x0000000a0d0d7210 */ /* 0x000fe40007f7e0ff */
[----:B------:R-:W-:-:S05]  /*ac60*/  SHF.R.S32.HI R11, RZ, 0x1f, R10 ;  /* 0x0000001fff0b7819 */ /* 0x000fca000001140a */
[----:B------:R-:W-:Y:S01]  /*ac70*/  IMAD.X R12, R12, 0x1, R11, P3 ;  /* 0x000000010c0c7824 */ /* 0x000fe200018e060b */
[----:B------:R-:W-:-:S04]  /*ac80*/  LEA R128, P3, R13, UR10, 0x2 ;  /* 0x0000000a0d807c11 */ /* 0x000fc8000f8610ff */
[----:B------:R-:W-:-:S06]  /*ac90*/  LEA.HI.X R129, R13, UR11, R12, 0x2, P3 ;  /* 0x0000000b0d817c11 */ /* 0x000fcc00098f140c */
[----:B------:R-:W5:Y:S01]  /*aca0*/  LDG.E.64 R128, desc[UR36][R128.64] ;  /* 0x0000002480807981 */ /* 0x000f62000c1e1b00 */
[----:B------:R-:W-:-:S05]  /*acb0*/  IADD3 R12, P3, PT, R2, R10, RZ ;  /* 0x0000000a020c7210 */ /* 0x000fca0007f7e0ff */
[----:B------:R-:W-:Y:S01]  /*acc0*/  IMAD.X R11, R3, 0x1, R11, P3 ;  /* 0x00000001030b7824 */ /* 0x000fe200018e060b */
[----:B------:R-:W-:-:S04]  /*acd0*/  LEA R10, P3, R12, UR10, 0x2 ;  /* 0x0000000a0c0a7c11 */ /* 0x000fc8000f8610ff */
[----:B------:R-:W-:Y:S01]  /*ace0*/  LEA.HI.X R11, R12, UR11, R11, 0x2, P3 ;  /* 0x0000000b0c0b7c11 */ /* 0x000fe200098f140b */
[----:B-----5:R-:W-:Y:S01]  /*acf0*/  FADD.FTZ R128, R250, R128 ;  /* 0x00000080fa807221 */ /* 0x020fe20000010000 */
[----:B------:R-:W-:-:S05]  /*ad00*/  FADD.FTZ R129, R249, R129 ;  /* 0x00000081f9817221 */ /* 0x000fca0000010000 */
[----:B------:R2:W-:Y:S02]  /*ad10*/  STG.E.64 desc[UR36][R10.64], R128 ;  /* 0x000000800a007986 */ /* 0x0005e4000c101b24 */
.L_x_2484:
[----:B------:R-:W-:Y:S05]  /*ad20*/  BSYNC.RECONVERGENT B2 ;  /* 0x0000000000027941 */ /* 0x000fea0003800200 */
.L_x_2483:
[----:B------:R-:W-:Y:S04]  /*ad30*/  BSSY.RECONVERGENT B2, `(.L_x_2485) ;  /* 0x0000018000027945 */ /* 0x000fe80003800200 */
[----:B------:R-:W-:Y:S05]  /*ad40*/  @P1 BRA `(.L_x_2486) ;  /* 0x0000000000581947 */ /* 0x000fea0003800000 */
[----:B------:R-:W3:Y:S01]  /*ad50*/  S2R R13, SR_TID.X ;  /* 0x00000000000d7919 */ /* 0x000ee20000002100 */
[----:B012---:R-:W-:Y:S01]  /*ad60*/  IADD3 R10, PT, PT, R5, R0, RZ ;  /* 0x00000000050a7210 */ /* 0x007fe20007ffe0ff */
[----:B------:R-:W2:Y:S04]  /*ad70*/  LDL R15, [R1+0x30] ;  /* 0x00003000010f7983 */ /* 0x000ea80000100800 */
[----:B------:R-:W-:Y:S01]  /*ad80*/  IMAD R10, R0, 0x4, R10 ;  /* 0x00000004000a7824 */ /* 0x000fe200078e020a */
[----:B------:R-:W4:Y:S03]  /*ad90*/  LDL R14, [R1+0x34] ;  /* 0x00003400010e7983 */ /* 0x000f260000100800 */
[----:B------:R-:W-:-:S05]  /*ada0*/  IMAD.SHL.U32 R11, R10, 0x4, RZ ;  /* 0x000000040a0b7824 */ /* 0x000fca00078e00ff */
        /* <DEDUP_REMOVED lines=10> */
[----:B------:R-:W-:Y:S01]  /*ae50*/  IMAD.X R12, R3, 0x1, R10, P3 ;  /* 0x00000001030c7824 */ /* 0x000fe200018e060a */
[----:B------:R-:W-:-:S04]  /*ae60*/  LEA R10, P3, R11, UR10, 0x2 ;  /* 0x0000000a0b0a7c11 */ /* 0x000fc8000f8610ff */
[----:B------:R-:W-:Y:S01]  /*ae70*/  LEA.HI.X R11, R11, UR11, R12, 0x2, P3 ;  /* 0x0000000b0b0b7c11 */ /* 0x000fe200098f140c */
[----:B--2---:R-:W-:Y:S01]  /*ae80*/  FADD.FTZ R130, R15, R130 ;  /* 0x000000820f827221 */ /* 0x004fe20000010000 */
[----:B----4-:R-:W-:-:S05]  /*ae90*/  FADD.FTZ R131, R14, R131 ;  /* 0x000000830e837221 */ /* 0x010fca0000010000 */
[----:B------:R3:W-:Y:S02]  /*aea0*/  STG.E.64 desc[UR36][R10.64], R130 ;  /* 0x000000820a007986 */ /* 0x0007e4000c101b24 */
.L_x_2486:
[----:B------:R-:W-:Y:S05]  /*aeb0*/  BSYNC.RECONVERGENT B2 ;  /* 0x0000000000027941 */ /* 0x000fea0003800200 */
.L_x_2485:
[----:B------:R-:W-:Y:S04]  /*aec0*/  BSSY.RECONVERGENT B2, `(.L_x_2487) ;  /* 0x0000019000027945 */ /* 0x000fe80003800200 */
[----:B------:R-:W-:Y:S05]  /*aed0*/  @P1 BRA `(.L_x_2488) ;  /* 0x00000000005c1947 */ /* 0x000fea0003800000 */
[----:B------:R-:W4:Y:S01]  /*aee0*/  S2R R13, SR_TID.X ;  /* 0x00000000000d7919 */ /* 0x000f220000002100 */
[----:B0123--:R-:W-:Y:S01]  /*aef0*/  IADD3 R10, PT, PT, R5, R0, RZ ;  /* 0x00000000050a7210 */ /* 0x00ffe20007ffe0ff */
[----:B------:R-:W2:Y:S04]  /*af00*/  LDL R15, [R1+0x28] ;  /* 0x00002800010f7983 */ /* 0x000ea80000100800 */
[----:B------:R-:W-:Y:S01]  /*af10*/  IMAD R10, R0, 0x4, R10 ;  /* 0x00000004000a7824 */ /* 0x000fe200078e020a */
[----:B------:R-:W3:Y:S03]  /*af20*/  LDL R14, [R1+0x2c] ;  /* 0x00002c00010e7983 */ /* 0x000ee60000100800 */
[----:B------:R-:W-:-:S05]  /*af30*/  IMAD.IADD R10, R10, 0x1, R0 ;  /* 0x000000010a0a7824 */ /* 0x000fca00078e0200 */
        /* <DEDUP_REMOVED lines=15> */
[----:B---3--:R-:W-:-:S05]  /*b030*/  FADD.FTZ R133, R14, R133 ;  /* 0x000000850e857221 */ /* 0x008fca0000010000 */
[----:B------:R4:W-:Y:S02]  /*b040*/  STG.E.64 desc[UR36][R10.64], R132 ;  /* 0x000000840a007986 */ /* 0x0009e4000c101b24 */
.L_x_2488:
[----:B------:R-:W-:Y:S05]  /*b050*/  BSYNC.RECONVERGENT B2 ;  /* 0x0000000000027941 */ /* 0x000fea0003800200 */
.L_x_2487:
        /* <DEDUP_REMOVED lines=41> */
[----:B------:R-:W-:-:S05]  /*b2f0*/  FADD.FTZ R137, R249, R137 ;  /* 0x00000089f9897221 */ /* 0x000fca0000010000 */
[----:B------:R0:W-:Y:S02]  /*b300*/  STG.E.64 desc[UR36][R10.64], R136 ;  /* 0x000000880a007986 */ /* 0x0001e4000c101b24 */
.L_x_2490:
[----:B------:R-:W-:Y:S05]  /*b310*/  BSYNC.RECONVERGENT B2 ;  /* 0x0000000000027941 */ /* 0x000fea0003800200 */
.L_x_2489:
[----:B------:R-:W-:Y:S04]  /*b320*/  BSSY.RECONVERGENT B2, `(.L_x_2491) ;  /* 0x000001a000027945 */ /* 0x000fe80003800200 */
[----:B------:R-:W-:Y:S05]  /*b330*/  @P1 BRA `(.L_x_2492) ;  /* 0x0000000000601947 */ /* 0x000fea0003800000 */
[----:B------:R-:W5:Y:S01]  /*b340*/  S2R R13, SR_TID.X ;  /* 0x00000000000d7919 */ /* 0x000f620000002100 */
[----:B01234-:R-:W-:Y:S01]  /*b350*/  IMAD.IADD R10, R5, 0x1, R0 ;  /* 0x00000001050a7824 */ /* 0x01ffe200078e0200 */
[----:B------:R-:W2:Y:S03]  /*b360*/  LDL R15, [R1+0x10] ;  /* 0x00001000010f7983 */ /* 0x000ea60000100800 */
[C---:B------:R-:W-:Y:S01]  /*b370*/  IMAD R10, R0.reuse, 0x4, R10 ;  /* 0x00000004000a7824 */ /* 0x040fe200078e020a */
[----:B------:R-:W3:Y:S04]  /*b380*/  LDL R14, [R1+0x14] ;  /* 0x00001400010e7983 */ /* 0x000ee80000100800 */
        /* <DEDUP_REMOVED lines=19> */
.L_x_2492:
[----:B------:R-:W-:Y:S05]  /*b4c0*/  BSYNC.RECONVERGENT B2 ;  /* 0x0000000000027941 */ /* 0x000fea0003800200 */
.L_x_2491:
[----:B------:R-:W-:Y:S04]  /*b4d0*/  BSSY.RECONVERGENT B2, `(.L_x_2493) ;  /* 0x000001b000027945 */ /* 0x000fe80003800200 */
[----:B------:R-:W-:Y:S05]  /*b4e0*/  @P1 BRA `(.L_x_2494) ;  /* 0x0000000000641947 */ /* 0x000fea0003800000 */
[----:B------:R-:W5:Y:S01]  /*b4f0*/  S2R R13, SR_TID.X ;  /* 0x00000000000d7919 */ /* 0x000f620000002100 */
[----:B01234-:R-:W-:Y:S01]  /*b500*/  IADD3 R10, PT, PT, R5, R0, RZ ;  /* 0x00000000050a7210 */ /* 0x01ffe20007ffe0ff */
[----:B------:R-:W2:Y:S04]  /*b510*/  LDL R15, [R1+0x8] ;  /* 0x00000800010f7983 */ /* 0x000ea80000100800 */
[C---:B------:R-:W-:Y:S01]  /*b520*/  IMAD R10, R0.reuse, 0x4, R10 ;  /* 0x00000004000a7824 */ /* 0x040fe200078e020a */
[----:B------:R-:W3:Y:S03]  /*b530*/  LDL R14, [R1+0xc] ;  /* 0x00000c00010e7983 */ /* 0x000ee60000100800 */
[----:B------:R-:W-:-:S05]  /*b540*/  IMAD R10, R0, 0x2, R10 ;  /* 0x00000002000a7824 */ /* 0x000fca00078e020a */
        /* <DEDUP_REMOVED lines=19> */
.L_x_2494:
[----:B------:R-:W-:Y:S05]  /*b680*/  BSYNC.RECONVERGENT B2 ;  /* 0x0000000000027941 */ /* 0x000fea0003800200 */
.L_x_2493:
[----:B------:R-:W-:Y:S04]  /*b690*/  BSSY.RECONVERGENT B2, `(.L_x_2495) ;  /* 0x0000019000027945 */ /* 0x000fe80003800200 */
[----:B------:R-:W-:Y:S05]  /*b6a0*/  @P1 BRA `(.L_x_2496) ;  /* 0x00000000005c1947 */ /* 0x000fea0003800000 */
[----:B------:R-:W5:Y:S01]  /*b6b0*/  S2R R13, SR_TID.X ;  /* 0x00000000000d7919 */ /* 0x000f620000002100 */
[----:B01234-:R-:W-:-:S05]  /*b6c0*/  IADD3 R10, PT, PT, R5, R0, RZ ;  /* 0x00000000050a7210 */ /* 0x01ffca0007ffe0ff */
        /* <DEDUP_REMOVED lines=19> */
[----:B------:R-:W-:-:S05]  /*b800*/  FADD.FTZ R143, R119, R143 ;  /* 0x0000008f778f7221 */ /* 0x000fca0000010000 */
[----:B------:R0:W-:Y:S02]  /*b810*/  STG.E.64 desc[UR36][R10.64], R142 ;  /* 0x0000008e0a007986 */ /* 0x0001e4000c101b24 */
.L_x_2496:
[----:B------:R-:W-:Y:S05]  /*b820*/  BSYNC.RECONVERGENT B2 ;  /* 0x0000000000027941 */ /* 0x000fea0003800200 */
.L_x_2495:
[----:B------:R-:W-:Y:S04]  /*b830*/  BSSY.RECONVERGENT B2, `(.L_x_2497) ;  /* 0x000001a000027945 */ /* 0x000fe80003800200 */
[----:B------:R-:W-:Y:S05]  /*b840*/  @P1 BRA `(.L_x_2498) ;  /* 0x0000000000601947 */ /* 0x000fea0003800000 */
[----:B------:R-:W5:Y:S01]  /*b850*/  S2R R13, SR_TID.X ;  /* 0x00000000000d7919 */ /* 0x000f620000002100 */
[----:B01234-:R-:W-:-:S05]  /*b860*/  IADD3 R10, PT, PT, R5, R0, RZ ;  /* 0x00000000050a7210 */ /* 0x01ffca0007ffe0ff */
        /* <DEDUP_REMOVED lines=20> */
[----:B------:R-:W-:-:S05]  /*b9b0*/  FADD.FTZ R145, R117, R145 ;  /* 0x0000009175917221 */ /* 0x000fca0000010000 */
[----:B------:R0:W-:Y:S02]  /*b9c0*/  STG.E.64 desc[UR36][R10.64], R144 ;  /* 0x000000900a007986 */ /* 0x0001e4000c101b24 */
.L_x_2498:
[----:B------:R-:W-:Y:S05]  /*b9d0*/  BSYNC.RECONVERGENT B2 ;  /* 0x0000000000027941 */ /* 0x000fea0003800200 */
.L_x_2497:
[----:B------:R-:W-:Y:S04]  /*b9e0*/  BSSY.RECONVERGENT B2, `(.L_x_2499) ;  /* 0x000001a000027945 */ /* 0x000fe80003800200 */
[----:B------:R-:W-:Y:S05]  /*b9f0*/  @P1 BRA `(.L_x_2500) ;  /* 0x0000000000601947 */ /* 0x000fea0003800000 */
[----:B------:R-:W5:Y:S01]  /*ba00*/  S2R R13, SR_TID.X ;  /* 0x00000000000d7919 */ /* 0x000f620000002100 */
[----:B01234-:R-:W-:-:S04]  /*ba10*/  IMAD.IADD R10, R5, 0x1, R0 ;  /* 0x00000001050a7824 */ /* 0x01ffc800078e0200 */
        /* <DEDUP_REMOVED lines=22> */
.L_x_2500:
[----:B------:R-:W-:Y:S05]  /*bb80*/  BSYNC.RECONVERGENT B2 ;  /* 0x0000000000027941 */ /* 0x000fea0003800200 */
.L_x_2499:
[----:B------:R-:W-:Y:S04]  /*bb90*/  BSSY.RECONVERGENT B2, `(.L_x_2501) ;  /* 0x000001b000027945 */ /* 0x000fe80003800200 */
[----:B------:R-:W-:Y:S05]  /*bba0*/  @P1 BRA `(.L_x_2502) ;  /* 0x0000000000641947 */ /* 0x000fea0003800000 */
[----:B------:R-:W5:Y:S01]  /*bbb0*/  S2R R13, SR_TID.X ;  /* 0x00000000000d7919 */ /* 0x000f620000002100 */
[----:B01234-:R-:W-:-:S04]  /*bbc0*/  IMAD.IADD R10, R5, 0x1, R0 ;  /* 0x00000001050a7824 */ /* 0x01ffc800078e0200 */
        /* <DEDUP_REMOVED lines=23> */
.L_x_2502:
[----:B------:R-:W-:Y:S05]  /*bd40*/  BSYNC.RECONVERGENT B2 ;  /* 0x0000000000027941 */ /* 0x000fea0003800200 */
.L_x_2501:
        /* <DEDUP_REMOVED lines=43> */
.L_x_2504:
[----:B------:R-:W-:Y:S05]  /*c000*/  BSYNC.RECONVERGENT B2 ;  /* 0x0000000000027941 */ /* 0x000fea0003800200 */
.L_x_2503:
[----:B------:R-:W-:Y:S04]  /*c010*/  BSSY.RECONVERGENT B2, `(.L_x_2505) ;  /* 0x000001c000027945 */ /* 0x000fe80003800200 */
[----:B------:R-:W-:Y:S05]  /*c020*/  @P1 BRA `(.L_x_2506) ;  /* 0x0000000000681947 */ /* 0x000fea0003800000 */
[----:B------:R-:W5:Y:S01]  /*c030*/  S2R R13, SR_TID.X ;  /* 0x00000000000d7919 */ /* 0x000f620000002100 */
[----:B01234-:R-:W-:-:S05]  /*c040*/  IMAD.IADD R10, R5, 0x1, R0 ;  /* 0x00000001050a7824 */ /* 0x01ffca00078e0200 */
[----:B------:R-:W-:-:S05]  /*c050*/  LEA R10, R0, R10, 0x2 ;  /* 0x0000000a000a7211 */ /* 0x000fca00078e10ff */
[----:B------:R-:W-:-:S04]  /*c060*/  IMAD R10, R0, 0x2, R10 ;  /* 0x00000002000a7824 */ /* 0x000fc800078e020a */
[----:B------:R-:W-:-:S04]  /*c070*/  IMAD R10, R0, 0x2, R10 ;  /* 0x00000002000a7824 */ /* 0x000fc800078e020a */
[----:B------:R-:W-:-:S05]  /*c080*/  IMAD R10, R0, 0x2, R10 ;  /* 0x00000002000a7824 */ /* 0x000fca00078e020a */
[----:B------:R-:W-:-:S05]  /*c090*/  LEA R10, R0, R10, 0x1 ;  /* 0x0000000a000a7211 */ /* 0x000fca00078e08ff */
[C---:B------:R-:W-:Y:S02]  /*c0a0*/  IMAD R10, R0.reuse, 0x2, R10 ;  /* 0x00000002000a7824 */ /* 0x040fe400078e020a */
        /* <DEDUP_REMOVED lines=18> */
.L_x_2506:
[----:B------:R-:W-:Y:S05]  /*c1d0*/  BSYNC.RECONVERGENT B2 ;  /* 0x0000000000027941 */ /* 0x000fea0003800200 */
.L_x_2505:
[----:B------:R-:W-:Y:S04]  /*c1e0*/  BSSY.RECONVERGENT B2, `(.L_x_2507) ;  /* 0x000001d000027945 */ /* 0x000fe80003800200 */
[----:B------:R-:W-:Y:S05]  /*c1f0*/  @P1 BRA `(.L_x_2508) ;  /* 0x00000000006c1947 */ /* 0x000fea0003800000 */
[----:B------:R-:W5:Y:S01]  /*c200*/  S2R R13, SR_TID.X ;  /* 0x00000000000d7919 */ /* 0x000f620000002100 */
[----:B01234-:R-:W-:-:S04]  /*c210*/  IMAD.IADD R10, R5, 0x1, R0 ;  /* 0x00000001050a7824 */ /* 0x01ffc800078e0200 */
        /* <DEDUP_REMOVED lines=25> */
.L_x_2508:
[----:B------:R-:W-:Y:S05]  /*c3b0*/  BSYNC.RECONVERGENT B2 ;  /* 0x0000000000027941 */ /* 0x000fea0003800200 */
.L_x_2507:
        /* <DEDUP_REMOVED lines=29> */
.L_x_2510:
[----:B------:R-:W-:Y:S05]  /*c590*/  BSYNC.RECONVERGENT B2 ;  /* 0x0000000000027941 */ /* 0x000fea0003800200 */
.L_x_2509:
[----:B------:R-:W-:Y:S04]  /*c5a0*/  BSSY.RECONVERGENT B2, `(.L_x_2511) ;  /* 0x000001e000027945 */ /* 0x000fe80003800200 */
[----:B------:R-:W-:Y:S05]  /*c5b0*/  @P1 BRA `(.L_x_2512) ;  /* 0x0000000000701947 */ /* 0x000fea0003800000 */
[----:B01234-:R-:W-:Y:S01]  /*c5c0*/  IMAD.IADD R10, R5, 0x1, R0 ;  /* 0x00000001050a7824 */ /* 0x01ffe200078e0200 */
[----:B------:R-:W0:Y:S03]  /*c5d0*/  S2R R13, SR_TID.X ;  /* 0x00000000000d7919 */ /* 0x000e260000002100 */
[----:B------:R-:W-:-:S05]  /*c5e0*/  IMAD R10, R0, 0x4, R10 ;  /* 0x00000004000a7824 */ /* 0x000fca00078e020a */
[----:B------:R-:W-:-:S05]  /*c5f0*/  LEA R10, R0, R10, 0x1 ;  /* 0x0000000a000a7211 */ /* 0x000fca00078e08ff */
[----:B------:R-:W-:-:S04]  /*c600*/  IMAD R10, R0, 0x2, R10 ;  /* 0x00000002000a7824 */ /* 0x000fc800078e020a */
[----:B------:R-:W-:-:S04]  /*c610*/  IMAD R10, R0, 0x2, R10 ;  /* 0x00000002000a7824 */ /* 0x000fc800078e020a */
[----:B------:R-:W-:-:S05]  /*c620*/  IMAD R10, R0, 0x2, R10 ;  /* 0x00000002000a7824 */ /* 0x000fca00078e020a */
[----:B------:R-:W-:-:S05]  /*c630*/  LEA R10, R0, R10, 0x1 ;  /* 0x0000000a000a7211 */ /* 0x000fca00078e08ff */
[C---:B------:R-:W-:Y:S02]  /*c640*/  IMAD R10, R0.reuse, 0x2, R10 ;  /* 0x00000002000a7824 */ /* 0x040fe400078e020a */
        /* <DEDUP_REMOVED lines=19> */
.L_x_2512:
[----:B------:R-:W-:Y:S05]  /*c780*/  BSYNC.RECONVERGENT B2 ;  /* 0x0000000000027941 */ /* 0x000fea0003800200 */
.L_x_2511:
[----:B------:R-:W-:Y:S04]  /*c790*/  BSSY.RECONVERGENT B2, `(.L_x_2513) ;  /* 0x000001e000027945 */ /* 0x000fe80003800200 */
[----:B------:R-:W-:Y:S05]  /*c7a0*/  @P1 BRA `(.L_x_2514) ;  /* 0x0000000000701947 */ /* 0x000fea0003800000 */
[----:B01234-:R-:W-:Y:S01]  /*c7b0*/  IMAD.IADD R10, R5, 0x1, R0 ;  /* 0x00000001050a7824 */ /* 0x01ffe200078e0200 */
[----:B------:R-:W0:Y:S04]  /*c7c0*/  S2R R13, SR_TID.X ;  /* 0x00000000000d7919 */ /* 0x000e280000002100 */
[----:B------:R-:W-:-:S05]  /*c7d0*/  LEA R10, R0, R10, 0x2 ;  /* 0x0000000a000a7211 */ /* 0x000fca00078e10ff */
        /* <DEDUP_REMOVED lines=25> */
.L_x_2514:
[----:B------:R-:W-:Y:S05]  /*c970*/  BSYNC.RECONVERGENT B2 ;  /* 0x0000000000027941 */ /* 0x000fea0003800200 */
.L_x_2513:
[----:B------:R-:W-:Y:S04]  /*c980*/  BSSY.RECONVERGENT B2, `(.L_x_2515) ;  /* 0x000001f000027945 */ /* 0x000fe80003800200 */
[----:B------:R-:W-:Y:S05]  /*c990*/  @P1 BRA `(.L_x_2516) ;  /* 0x0000000000741947 */ /* 0x000fea0003800000 */
[----:B01234-:R-:W-:Y:S01]  /*c9a0*/  IADD3 R10, PT, PT, R5, R0, RZ ;  /* 0x00000000050a7210 */ /* 0x01ffe20007ffe0ff */
[----:B------:R-:W0:Y:S04]  /*c9b0*/  S2R R13, SR_TID.X ;  /* 0x00000000000d7919 */ /* 0x000e280000002100 */
[----:B------:R-:W-:-:S04]  /*c9c0*/  IMAD R10, R0, 0x4, R10 ;  /* 0x00000004000a7824 */ /* 0x000fc800078e020a */
        /* <DEDUP_REMOVED lines=26> */
.L_x_2516:
[----:B------:R-:W-:Y:S05]  /*cb70*/  BSYNC.RECONVERGENT B2 ;  /* 0x0000000000027941 */ /* 0x000fea0003800200 */
.L_x_2515:
        /* <DEDUP_REMOVED lines=31> */
.L_x_2518:
[----:B------:R-:W-:Y:S05]  /*cd70*/  BSYNC.RECONVERGENT B2 ;  /* 0x0000000000027941 */ /* 0x000fea0003800200 */
.L_x_2517:
        /* <DEDUP_REMOVED lines=32> */
.L_x_2520:
[----:B------:R-:W-:Y:S05]  /*cf80*/  BSYNC.RECONVERGENT B2 ;  /* 0x0000000000027941 */ /* 0x000fea0003800200 */
.L_x_2519:
        /* <DEDUP_REMOVED lines=10> */
[C---:B------:R-:W-:Y:S02]  /*d030*/  IMAD R10, R0.reuse, 0x2, R10 ;  /* 0x00000002000a7824 */ /* 0x040fe400078e020a */
        /* <DEDUP_REMOVED lines=21> */
.L_x_2522:
[----:B------:R-:W-:Y:S05]  /*d190*/  BSYNC.RECONVERGENT B2 ;  /* 0x0000000000027941 */ /* 0x000fea0003800200 */
.L_x_2521:
        /* <DEDUP_REMOVED lines=33> */
.L_x_2524:
[----:B------:R-:W-:Y:S05]  /*d3b0*/  BSYNC.RECONVERGENT B2 ;  /* 0x0000000000027941 */ /* 0x000fea0003800200 */
.L_x_2523:
        /* <DEDUP_REMOVED lines=33> */
.L_x_2526:
[----:B------:R-:W-:Y:S05]  /*d5d0*/  BSYNC.RECONVERGENT B2 ;  /* 0x0000000000027941 */ /* 0x000fea0003800200 */
.L_x_2525:
        /* <DEDUP_REMOVED lines=34> */
.L_x_2528:
[----:B------:R-:W-:Y:S05]  /*d800*/  BSYNC.RECONVERGENT B2 ;  /* 0x0000000000027941 */ /* 0x000fea0003800200 */
.L_x_2527:
        /* <DEDUP_REMOVED lines=34> */
.L_x_2530:
[----:B------:R-:W-:Y:S05]  /*da30*/  BSYNC.RECONVERGENT B2 ;  /* 0x0000000000027941 */ /* 0x000fea0003800200 */
.L_x_2529:
        /* <DEDUP_REMOVED lines=35> */
.L_x_2532:
[----:B------:R-:W-:Y:S05]  /*dc70*/  BSYNC.RECONVERGENT B2 ;  /* 0x0000000000027941 */ /* 0x000fea0003800200 */
.L_x_2531:
        /* <DEDUP_REMOVED lines=29> */
[----:B------:R-:W-:Y:S01]  /*de50*/  IADD3 R13, P3, PT, R2, R13, RZ ;  /* 0x0000000d020d7210 */ /* 0x000fe20007f7e0ff */
[----:B------:R-:W-:-:S03]  /*de60*/  IMAD R5, R0, 0x20, R5 ;  /* 0x0000002000057824 */ /* 0x000fc600078e0205 */
[----:B------:R-:W-:Y:S01]  /*de70*/  IADD3.X R15, PT, PT, R3, R12, RZ, P3, !PT ;  /* 0x0000000c030f7210 */ /* 0x000fe20001ffe4ff */
[----:B------:R-:W-:Y:S01]  /*de80*/  IMAD.SHL.U32 R5, R5, 0x4, RZ ;  /* 0x0000000405057824 */ /* 0x000fe200078e00ff */
[----:B------:R-:W-:-:S04]  /*de90*/  LEA R12, P3, R13, UR10, 0x2 ;  /* 0x0000000a0d0c7c11 */ /* 0x000fc8000f8610ff */
[----:B------:R-:W-:Y:S01]  /*dea0*/  LEA.HI.X R13, R13, UR11, R15, 0x2, P3 ;  /* 0x0000000b0d0d7c11 */ /* 0x000fe200098f140f */
[----:B--2---:R-:W-:Y:S01]  /*deb0*/  FADD.FTZ R182, R78, R182 ;  /* 0x000000b64eb67221 */ /* 0x004fe20000010000 */
[----:B------:R-:W-:-:S05]  /*dec0*/  FADD.FTZ R183, R79, R183 ;  /* 0x000000b74fb77221 */ /* 0x000fca0000010000 */
[----:B------:R0:W-:Y:S02]  /*ded0*/  STG.E.64 desc[UR36][R12.64], R182 ;  /* 0x000000b60c007986 */ /* 0x0001e4000c101b24 */
[----:B0-----:R-:W-:Y:S02]  /*dee0*/  IADD3 R12, P3, PT, R11, R5, RZ ;  /* 0x000000050b0c7210 */ /* 0x001fe40007f7e0ff */
[----:B------:R-:W-:-:S05]  /*def0*/  SHF.R.S32.HI R11, RZ, 0x1f, R5 ;  /* 0x0000001fff0b7819 */ /* 0x000fca0000011405 */
        /* <DEDUP_REMOVED lines=11> */
.L_x_2534:
[----:B------:R-:W-:Y:S05]  /*dfb0*/  BSYNC.RECONVERGENT B2 ;  /* 0x0000000000027941 */ /* 0x000fea0003800200 */
.L_x_2533:
[----:B------:R-:W-:Y:S01]  /*dfc0*/  BSSY.RECONVERGENT B2, `(.L_x_2535) ;  /* 0x0000015000027945 */ /* 0x000fe20003800200 */
[----:B------:R-:W-:-:S03]  /*dfd0*/  IMAD R5, R0, 0x2, R10 ;  /* 0x0000000200057824 */ /* 0x000fc600078e020a */
[----:B------:R-:W-:Y:S05]  /*dfe0*/  @P1 BRA `(.L_x_2536) ;  /* 0x0000000000481947 */ /* 0x000fea0003800000 */
[----:B0-----:R-:W0:Y:S01]  /*dff0*/  S2R R13, SR_TID.X ;  /* 0x00000000000d7919 */ /* 0x001e220000002100 */
        /* <DEDUP_REMOVED lines=17> */
.L_x_2536:
[----:B------:R-:W-:Y:S05]  /*e110*/  BSYNC.RECONVERGENT B2 ;  /* 0x0000000000027941 */ /* 0x000fea0003800200 */
.L_x_2535:
[----:B------:R-:W-:Y:S01]  /*e120*/  BSSY.RECONVERGENT B2, `(.L_x_2537) ;  /* 0x0000015000027945 */ /* 0x000fe20003800200 */
[----:B------:R-:W-:-:S03]  /*e130*/  IMAD.IADD R5, R5, 0x1, R0 ;  /* 0x0000000105057824 */ /* 0x000fc600078e0200 */
[----:B------:R-:W-:Y:S05]  /*e140*/  @P1 BRA `(.L_x_2538) ;  /* 0x0000000000481947 */ /* 0x000fea0003800000 */
[----:B0-----:R-:W0:Y:S01]  /*e150*/  S2R R13, SR_TID.X ;  /* 0x00000000000d7919 */ /* 0x001e220000002100 */
[----:B-1----:R-:W-:-:S05]  /*e160*/  IMAD.SHL.U32 R11, R5, 0x4, RZ ;  /* 0x00000004050b7824 */ /* 0x002fca00078e00ff */
        /* <DEDUP_REMOVED lines=16> */
.L_x_2538:
[----:B------:R-:W-:Y:S05]  /*e270*/  BSYNC.RECONVERGENT B2 ;  /* 0x0000000000027941 */ /* 0x000fea0003800200 */
.L_x_2537:
[----:B------:R-:W-:Y:S01]  /*e280*/  BSSY.RECONVERGENT B2, `(.L_x_2539) ;  /* 0x0000015000027945 */ /* 0x000fe20003800200 */
[----:B------:R-:W-:-:S03]  /*e290*/  IMAD.IADD R5, R5, 0x1, R0 ;  /* 0x0000000105057824 */ /* 0x000fc600078e0200 */
[----:B------:R-:W-:Y:S05]  /*e2a0*/  @P1 BRA `(.L_x_2540) ;  /* 0x0000000000481947 */ /* 0x000fea0003800000 */
[----:B0-----:R-:W0:Y:S01]  /*e2b0*/  S2R R13, SR_TID.X ;  /* 0x00000000000d7919 */ /* 0x001e220000002100 */
[----:B-12---:R-:W-:-:S05]  /*e2c0*/  IMAD.SHL.U32 R11, R5, 0x4, RZ ;  /* 0x00000004050b7824 */ /* 0x006fca00078e00ff */
        /* <DEDUP_REMOVED lines=16> */
.L_x_2540:
[----:B------:R-:W-:Y:S05]  /*e3d0*/  BSYNC.RECONVERGENT B2 ;  /* 0x0000000000027941 */ /* 0x000fea0003800200 */
.L_x_2539:
[----:B------:R-:W-:Y:S01]  /*e3e0*/  BSSY.RECONVERGENT B2, `(.L_x_2541) ;  /* 0x0000015000027945 */ /* 0x000fe20003800200 */
[----:B------:R-:W-:-:S03]  /*e3f0*/  IMAD.IADD R5, R5, 0x1, R0 ;  /* 0x0000000105057824 */ /* 0x000fc600078e0200 */
[----:B------:R-:W-:Y:S05]  /*e400*/  @P1 BRA `(.L_x_2542) ;  /* 0x0000000000481947 */ /* 0x000fea0003800000 */
[----:B0-----:R-:W0:Y:S01]  /*e410*/  S2R R13, SR_TID.X ;  /* 0x00000000000d7919 */ /* 0x001e220000002100 */
[----:B-123--:R-:W-:-:S05]  /*e420*/  IMAD.SHL.U32 R11, R5, 0x4, RZ ;  /* 0x00000004050b7824 */ /* 0x00efca00078e00ff */
        /* <DEDUP_REMOVED lines=16> */
.L_x_2542:
[----:B------:R-:W-:Y:S05]  /*e530*/  BSYNC.RECONVERGENT B2 ;  /* 0x0000000000027941 */ /* 0x000fea0003800200 */
.L_x_2541:
[----:B------:R-:W-:Y:S01]  /*e540*/  BSSY.RECONVERGENT B2, `(.L_x_2543) ;  /* 0x0000015000027945 */ /* 0x000fe20003800200 */
[----:B------:R-:W-:-:S03]  /*e550*/  IMAD.IADD R5, R5, 0x1, R0 ;  /* 0x0000000105057824 */ /* 0x000fc600078e0200 */
[----:B------:R-:W-:Y:S05]  /*e560*/  @P1 BRA `(.L_x_2544) ;  /* 0x0000000000481947 */ /* 0x000fea0003800000 */
[----:B0-----:R-:W0:Y:S01]  /*e570*/  S2R R13, SR_TID.X ;  /* 0x00000000000d7919 */ /* 0x001e220000002100 */
[----:B-1234-:R-:W-:-:S05]  /*e580*/  IMAD.SHL.U32 R11, R5, 0x4, RZ ;  /* 0x00000004050b7824 */ /* 0x01efca00078e00ff */
        /* <DEDUP_REMOVED lines=16> */
.L_x_2544:
[----:B------:R-:W-:Y:S05]  /*e690*/  BSYNC.RECONVERGENT B2 ;  /* 0x0000000000027941 */ /* 0x000fea0003800200 */
.L_x_2543:
        /* <DEDUP_REMOVED lines=21> */
.L_x_2546:
[----:B------:R-:W-:Y:S05]  /*e7f0*/  BSYNC.RECONVERGENT B2 ;  /* 0x0000000000027941 */ /* 0x000fea0003800200 */
.L_x_2545:
        /* <DEDUP_REMOVED lines=21> */
.L_x_2548:
[----:B------:R-:W-:Y:S05]  /*e950*/  BSYNC.RECONVERGENT B2 ;  /* 0x0000000000027941 */ /* 0x000fea0003800200 */
.L_x_2547:
        /* <DEDUP_REMOVED lines=21> */
.L_x_2550:
[----:B------:R-:W-:Y:S05]  /*eab0*/  BSYNC.RECONVERGENT B2 ;  /* 0x0000000000027941 */ /* 0x000fea0003800200 */
.L_x_2549:
        /* <DEDUP_REMOVED lines=21> */
.L_x_2552:
[----:B------:R-:W-:Y:S05]  /*ec10*/  BSYNC.RECONVERGENT B2 ;  /* 0x0000000000027941 */ /* 0x000fea0003800200 */
.L_x_2551:
        /* <DEDUP_REMOVED lines=21> */
.L_x_2554:
[----:B------:R-:W-:Y:S05]  /*ed70*/  BSYNC.RECONVERGENT B2 ;  /* 0x0000000000027941 */ /* 0x000fea0003800200 */
.L_x_2553:
        /* <DEDUP_REMOVED lines=21> */
.L_x_2556:
[----:B------:R-:W-:Y:S05]  /*eed0*/  BSYNC.RECONVERGENT B2 ;  /* 0x0000000000027941 */ /* 0x000fea0003800200 */
.L_x_2555:
        /* <DEDUP_REMOVED lines=21> */
.L_x_2558:
[----:B------:R-:W-:Y:S05]  /*f030*/  BSYNC.RECONVERGENT B2 ;  /* 0x0000000000027941 */ /* 0x000fea0003800200 */
.L_x_2557:
        /* <DEDUP_REMOVED lines=21> */
.L_x_2560:
[----:B------:R-:W-:Y:S05]  /*f190*/  BSYNC.RECONVERGENT B2 ;  /* 0x0000000000027941 */ /* 0x000fea0003800200 */
.L_x_2559:
        /* <DEDUP_REMOVED lines=21> */
.L_x_2562:
[----:B------:R-:W-:Y:S05]  /*f2f0*/  BSYNC.RECONVERGENT B2 ;  /* 0x0000000000027941 */ /* 0x000fea0003800200 */
.L_x_2561:
        /* <DEDUP_REMOVED lines=21> */
.L_x_2564:
[----:B------:R-:W-:Y:S05]  /*f450*/  BSYNC.RECONVERGENT B2 ;  /* 0x0000000000027941 */ /* 0x000fea0003800200 */
.L_x_2563:
        /* <DEDUP_REMOVED lines=21> */
.L_x_2566:
[----:B------:R-:W-:Y:S05]  /*f5b0*/  BSYNC.RECONVERGENT B2 ;  /* 0x0000000000027941 */ /* 0x000fea0003800200 */
.L_x_2565:
        /* <DEDUP_REMOVED lines=21> */
.L_x_2568:
[----:B------:R-:W-:Y:S05]  /*f710*/  BSYNC.RECONVERGENT B2 ;  /* 0x0000000000027941 */ /* 0x000fea0003800200 */
.L_x_2567:
        /* <DEDUP_REMOVED lines=21> */
.L_x_2570:
[----:B------:R-:W-:Y:S05]  /*f870*/  BSYNC.RECONVERGENT B2 ;  /* 0x0000000000027941 */ /* 0x000fea0003800200 */
.L_x_2569:
        /* <DEDUP_REMOVED lines=21> */
.L_x_2572:
[----:B------:R-:W-:Y:S05]  /*f9d0*/  BSYNC.RECONVERGENT B2 ;  /* 0x0000000000027941 */ /* 0x000fea0003800200 */
.L_x_2571:
        /* <DEDUP_REMOVED lines=21> */
.L_x_2574:
[----:B------:R-:W-:Y:S05]  /*fb30*/  BSYNC.RECONVERGENT B2 ;  /* 0x0000000000027941 */ /* 0x000fea0003800200 */
.L_x_2573:
        /* <DEDUP_REMOVED lines=21> */
.L_x_2576:
[----:B------:R-:W-:Y:S05]  /*fc90*/  BSYNC.RECONVERGENT B2 ;  /* 0x0000000000027941 */ /* 0x000fea0003800200 */
.L_x_2575:
        /* <DEDUP_REMOVED lines=21> */
.L_x_2578:
[----:B------:R-:W-:Y:S05]  /*fdf0*/  BSYNC.RECONVERGENT B2 ;  /* 0x0000000000027941 */ /* 0x000fea0003800200 */
.L_x_2577:
        /* <DEDUP_REMOVED lines=21> */
.L_x_2580:
[----:B------:R-:W-:Y:S05]  /*ff50*/  BSYNC.RECONVERGENT B2 ;  /* 0x0000000000027941 */ /* 0x000fea0003800200 */
.L_x_2579:
        /* <DEDUP_REMOVED lines=21> */
.L_x_2582:
[----:B------:R-:W-:Y:S05]  /*100b0*/  BSYNC.RECONVERGENT B2 ;  /* 0x0000000000027941 */ /* 0x000fea0003800200 */
.L_x_2581:
        /* <DEDUP_REMOVED lines=21> */
.L_x_2584:
[----:B------:R-:W-:Y:S05]  /*10210*/  BSYNC.RECONVERGENT B2 ;  /* 0x0000000000027941 */ /* 0x000fea0003800200 */
.L_x_2583:
        /* <DEDUP_REMOVED lines=21> */
.L_x_2586:
[----:B------:R-:W-:Y:S05]  /*10370*/  BSYNC.RECONVERGENT B2 ;  /* 0x0000000000027941 */ /* 0x000fea0003800200 */
.L_x_2585:
        /* <DEDUP_REMOVED lines=21> */
.L_x_2588:
[----:B------:R-:W-:Y:S05]  /*104d0*/  BSYNC.RECONVERGENT B2 ;  /* 0x0000000000027941 */ /* 0x000fea0003800200 */
.L_x_2587:
        /* <DEDUP_REMOVED lines=21> */
.L_x_2590:
[----:B------:R-:W-:Y:S05]  /*10630*/  BSYNC.RECONVERGENT B2 ;  /* 0x0000000000027941 */ /* 0x000fea0003800200 */
.L_x_2589:
        /* <DEDUP_REMOVED lines=21> */
.L_x_2592:
[----:B------:R-:W-:Y:S05]  /*10790*/  BSYNC.RECONVERGENT B2 ;  /* 0x0000000000027941 */ /* 0x000fea0003800200 */
.L_x_2591:
        /* <DEDUP_REMOVED lines=21> */
.L_x_2594:
[----:B------:R-:W-:Y:S05]  /*108f0*/  BSYNC.RECONVERGENT B2 ;  /* 0x0000000000027941 */ /* 0x000fea0003800200 */
.L_x_2593:
[----:B------:R-:W-:Y:S05]  /*10900*/  @P1 BRA `(.L_x_2478) ;  /* 0x0000004800041947 */ /* 0x000fea0003800000 */
[----:B0-----:R-:W0:Y:S01]  /*10910*/  S2R R12, SR_TID.X ;  /* 0x00000000000c7919 */ /* 0x001e220000002100 */
[----:B-1234-:R-:W-:-:S04]  /*10920*/  IMAD.IADD R10, R5, 0x1, R0 ;  /* 0x00000001050a7824 */ /* 0x01efc800078e0200 */
        /* <DEDUP_REMOVED lines=16> */
[----:B------:R0:W-:Y:S01]  /*10a30*/  STG.E.64 desc[UR36][R10.64], R246 ;  /* 0x000000f60a007986 */ /* 0x0001e2000c101b24 */
[----:B------:R-:W-:Y:S05]  /*10a40*/  BRA `(.L_x_2478) ;  /* 0x0000004400b47947 */ /* 0x000fea0003800000 */
.L_x_2360:
[----:B------:R-:W-:Y:S01]  /*10a50*/  ISETP.GE.AND P1, PT, R4, UR45, PT ;  /* 0x0000002d04007c0c */ /* 0x000fe2000bf26270 */
[----:B------:R-:W-:Y:S04]  /*10a60*/  STL [R1+0x284], R6 ;  /* 0x0002840601007387 */ /* 0x000fe80000100800 */
[----:B------:R-:W-:Y:S04]  /*10a70*/  STL [R1+0x280], R3 ;  /* 0x0002800301007387 */ /* 0x000fe80000100800 */
[----:B------:R0:W-:Y:S04]  /*10a80*/  STL [R1+0x27c], R2 ;  /* 0x00027c0201007387 */ /* 0x0001e80000100800 */
[----:B------:R-:W1:Y:S01]  /*10a90*/  @!P1 S2R R13, SR_TID.X ;  /* 0x00000000000d9919 */ /* 0x000e620000002100 */
[----:B------:R-:W2:Y:S01]  /*10aa0*/  @!P1 LDC.64 R10, c[0x0][0x3b8] ;  /* 0x0000ee00ff0a9b82 */ /* 0x000ea20000000a00 */
[----:B------:R-:W-:Y:S01]  /*10ab0*/  @!P1 IMAD.IADD R15, R5, 0x1, R0 ;  /* 0x00000001050f9824 */ /* 0x000fe200078e0200 */
[----:B------:R-:W3:Y:S03]  /*10ac0*/  @!P1 S2R R12, SR_TID.X ;  /* 0x00000000000c9919 */ /* 0x000ee60000002100 */
[----:B------:R-:W-:Y:S01]  /*10ad0*/  @!P1 IMAD R15, R0, 0x4, R15 ;  /* 0x00000004000f9824 */ /* 0x000fe200078e020f */
[----:B------:R-:W4:Y:S04]  /*10ae0*/  @!P1 S2R R249, SR_TID.X ;  /* 0x0000000000f99919 */ /* 0x000f280000002100 */
[----:B------:R-:W-:-:S04]  /*10af0*/  @!P1 SHF.L.U32 R15, R15, 0x2, RZ ;  /* 0x000000020f0f9819 */ /* 0x000fc800000006ff */
[----:B------:R-:W-:Y:S01]  /*10b00*/  @!P1 SHF.R.S32.HI R14, RZ, 0x1f, R15 ;  /* 0x0000001fff0e9819 */ /* 0x000fe2000001140f */
[----:B-1----:R-:W-:Y:S02]  /*10b10*/  @!P1 IMAD.SHL.U32 R13, R13, 0x2, RZ ;  /* 0x000000020d0d9824 */ /* 0x002fe400078e00ff */
[----:B---3--:R-:W-:-:S03]  /*10b20*/  @!P1 IMAD.SHL.U32 R12, R12, 0x2, RZ ;  /* 0x000000020c0c9824 */ /* 0x008fc600078e00ff */
[----:B------:R-:W-:Y:S02]  /*10b30*/  @!P1 LOP3.LUT R13, R13, 0x2, RZ, 0xc0, !PT ;  /* 0x000000020d0d9812 */ /* 0x000fe400078ec0ff */
[----:B----4-:R-:W-:-:S03]  /*10b40*/  @!P1 SHF.L.U32 R251, R249, 0x1, RZ ;  /* 0x00000001f9fb9819 */ /* 0x010fc600000006ff */
[----:B------:R-:W-:Y:S01]  /*10b50*/  @!P1 IMAD R13, R0, UR6, R13 ;  /* 0x00000006000d9c24 */ /* 0x000fe2000f8e020d */
[----:B------:R-:W-:Y:S02]  /*10b60*/  @!P1 LOP3.LUT R12, R12, 0x2, RZ, 0xc0, !PT ;  /* 0x000000020c0c9812 */ /* 0x000fe400078ec0ff */
[----:B------:R-:W-:Y:S02]  /*10b70*/  @!P1 LOP3.LUT R251, R251, 0x2, RZ, 0xc0, !PT ;  /* 0x00000002fbfb9812 */ /* 0x000fe400078ec0ff */
[C---:B------:R-:W-:Y:S01]  /*10b80*/  @!P1 IADD3 R15, P3, PT, R13.reuse, R15, RZ ;  /* 0x0000000f0d0f9210 */ /* 0x040fe20007f7e0ff */
[C---:B------:R-:W-:Y:S02]  /*10b90*/  @!P1 IMAD R12, R0.reuse, UR6, R12 ;  /* 0x00000006000c9c24 */ /* 0x040fe4000f8e020c */
[----:B------:R-:W-:Y:S01]  /*10ba0*/  @!P1 IMAD R251, R0, UR6, R251 ;  /* 0x0000000600fb9c24 */ /* 0x000fe2000f8e02fb */
[----:B------:R-:W-:Y:S02]  /*10bb0*/  @!P1 LEA.HI.X.SX32 R13, R13, R14, 0x1, P3 ;  /* 0x0000000e0d0d9211 */ /* 0x000fe400018f0eff */
[----:B--2---:R-:W-:-:S04]  /*10bc0*/  @!P1 LEA R14, P3, R15, R10, 0x2 ;  /* 0x0000000a0f0e9211 */ /* 0x004fc800078610ff */
[----:B------:R-:W-:Y:S01]  /*10bd0*/  @!P1 LEA.HI.X R15, R15, R11, R13, 0x2, P3 ;  /* 0x0000000b0f0f9211 */ /* 0x000fe200018f140d */
[----:B------:R-:W-:Y:S01]  /*10be0*/  @!P1 IMAD.IADD R13, R5, 0x1, R0 ;  /* 0x00000001050d9824 */ /* 0x000fe200078e0200 */
[----:B------:R-:W1:Y:S03]  /*10bf0*/  @!P1 LDC.64 R10, c[0x0][0x3b8] ;  /* 0x0000ee00ff0a9b82 */ /* 0x000e660000000a00 */
[----:B------:R-:W-:-:S05]  /*10c00*/  @!P1 IMAD R13, R0, 0x4, R13 ;  /* 0x00000004000d9824 */ /* 0x000fca00078e020d */
[----:B------:R-:W-:-:S05]  /*10c10*/  @!P1 IADD3 R13, PT, PT, R13, R0, RZ ;  /* 0x000000000d0d9210 */ /* 0x000fca0007ffe0ff */
[----:B------:R-:W-:-:S05]  /*10c20*/  @!P1 IMAD.SHL.U32 R13, R13, 0x4, RZ ;  /* 0x000000040d0d9824 */ /* 0x000fca00078e00ff */
[----:B------:R-:W-:Y:S02]  /*10c30*/  @!P1 SHF.R.S32.HI R250, RZ, 0x1f, R13 ;  /* 0x0000001ffffa9819 */ /* 0x000fe4000001140d */
[----:B------:R-:W-:-:S04]  /*10c40*/  @!P1 IADD3 R13, P3, PT, R12, R13, RZ ;  /* 0x0000000d0c0d9210 */ /* 0x000fc80007f7e0ff */
[----:B------:R-:W-:Y:S02]  /*10c50*/  @!P1 LEA.HI.X.SX32 R250, R12, R250, 0x1, P3 ;  /* 0x000000fa0cfa9211 */ /* 0x000fe400018f0eff */
[----:B-1----:R-:W-:Y:S01]  /*10c60*/  @!P1 LEA R12, P3, R13, R10, 0x2 ;  /* 0x0000000a0d0c9211 */ /* 0x002fe200078610ff */
[----:B------:R-:W-:-:S03]  /*10c70*/  @!P1 IMAD.IADD R10, R5, 0x1, R0 ;  /* 0x00000001050a9824 */ /* 0x000fc600078e0200 */
[----:B------:R-:W-:Y:S01]  /*10c80*/  @!P1 LEA.HI.X R13, R13, R11, R250, 0x2, P3 ;  /* 0x0000000b0d0d9211 */ /* 0x000fe200018f14fa */
[C---:B------:R-:W-:Y:S01]  /*10c90*/  @!P1 IMAD R10, R0.reuse, 0x4, R10 ;  /* 0x00000004000a9824 */ /* 0x040fe200078e020a */
[----:B------:R-:W1:Y:S03]  /*10ca0*/  @!P1 S2R R250, SR_TID.X ;  /* 0x0000000000fa9919 */ /* 0x000e660000002100 */
[C---:B------:R-:W-:Y:S01]  /*10cb0*/  @!P1 IMAD R249, R0.reuse, 0x2, R10 ;  /* 0x0000000200f99824 */ /* 0x040fe200078e020a */
[----:B------:R2:W5:Y:S01]  /*10cc0*/  @!P1 LDG.E.64 R132, desc[UR36][R12.64] ;  /* 0x000000240c849981 */ /* 0x000562000c1e1b00 */
[----:B------:R-:W0:Y:S02]  /*10cd0*/  @!P1 LDC.64 R10, c[0x0][0x3b8] ;  /* 0x0000ee00ff0a9b82 */ /* 0x000e240000000a00 */
[----:B------:R-:W-:-:S04]  /*10ce0*/  @!P1 IMAD R249, R0, 0x2, R249 ;  /* 0x0000000200f99824 */ /* 0x000fc800078e02f9 */
[----:B------:R-:W-:Y:S02]  /*10cf0*/  @!P1 IMAD.IADD R249, R249, 0x1, R0 ;  /* 0x00000001f9f99824 */ /* 0x000fe400078e0200 */
[----:B--2---:R-:W2:Y:S03]  /*10d00*/  @!P1 LDC.64 R12, c[0x0][0x3b8] ;  /* 0x0000ee00ff0c9b82 */ /* 0x004ea60000000a00 */
[----:B------:R-:W-:-:S04]  /*10d10*/  @!P1 SHF.L.U32 R249, R249, 0x2, RZ ;  /* 0x00000002f9f99819 */ /* 0x000fc800000006ff */
[----:B------:R-:W-:Y:S02]  /*10d20*/  @!P1 SHF.R.S32.HI R252, RZ, 0x1f, R249 ;  /* 0x0000001ffffc9819 */ /* 0x000fe400000114f9 */
[----:B------:R-:W-:-:S04]  /*10d30*/  @!P1 IADD3 R249, P3, PT, R251, R249, RZ ;  /* 0x000000f9fbf99210 */ /* 0x000fc80007f7e0ff */
[----:B------:R-:W-:Y:S02]  /*10d40*/  @!P1 LEA.HI.X.SX32 R252, R251, R252, 0x1, P3 ;  /* 0x000000fcfbfc9211 */ /* 0x000fe400018f0eff */
[----:B0-----:R-:W-:Y:S01]  /*10d50*/  @!P1 LEA R2, P3, R249, R10, 0x2 ;  /* 0x0000000af9029211 */ /* 0x001fe200078610ff */
[----:B------:R-:W-:Y:S01]  /*10d60*/  @!P1 IMAD.IADD R10, R5, 0x1, R0 ;  /* 0x00000001050a9824 */ /* 0x000fe200078e0200 */
[----:B-1----:R-:W-:-:S03]  /*10d70*/  @!P1 SHF.L.U32 R250, R250, 0x1, RZ ;  /* 0x00000001fafa9819 */ /* 0x002fc600000006ff */
[----:B------:R-:W-:Y:S01]  /*10d80*/  @!P1 IMAD R10, R0, 0x4, R10 ;  /* 0x00000004000a9824 */ /* 0x000fe200078e020a */
[----:B------:R-:W-:Y:S02]  /*10d90*/  @!P1 LEA.HI.X R249, R249, R11, R252, 0x2, P3 ;  /* 0x0000000bf9f99211 */ /* 0x000fe400018f14fc */
[----:B------:R-:W-:Y:S01]  /*10da0*/  @!P1 LOP3.LUT R250, R250, 0x2, RZ, 0xc0, !PT ;  /* 0x00000002fafa9812 */ /* 0x000fe200078ec0ff */
[----:B------:R-:W-:-:S04]  /*10db0*/  @!P1 IMAD R10, R0, 0x2, R10 ;  /* 0x00000002000a9824 */ /* 0x000fc800078e020a */
[C---:B------:R-:W-:Y:S02]  /*10dc0*/  @!P1 IMAD R10, R0.reuse, 0x2, R10 ;  /* 0x00000002000a9824 */ /* 0x040fe400078e020a */
[C---:B------:R-:W-:Y:S02]  /*10dd0*/  @!P1 IMAD R250, R0.reuse, UR6, R250 ;  /* 0x0000000600fa9c24 */ /* 0x040fe4000f8e02fa */
[----:B------:R-:W-:-:S04]  /*10de0*/  @!P1 IMAD R10, R0, 0x2, R10 ;  /* 0x00000002000a9824 */ /* 0x000fc800078e020a */
[----:B------:R-:W-:Y:S02]  /*10df0*/  @!P1 IMAD.SHL.U32 R251, R10, 0x4, RZ ;  /* 0x000000040afb9824 */ /* 0x000fe400078e00ff */
[----:B------:R-:W0:Y:S03]  /*10e00*/  @!P1 LDC.64 R10, c[0x0][0x3b8] ;  /* 0x0000ee00ff0a9b82 */ /* 0x000e260000000a00 */
[----:B------:R-:W-:Y:S02]  /*10e10*/  @!P1 SHF.R.S32.HI R252, RZ, 0x1f, R251 ;  /* 0x0000001ffffc9819 */ /* 0x000fe400000114fb */
[----:B------:R-:W-:-:S04]  /*10e20*/  @!P1 IADD3 R251, P3, PT, R250, R251, RZ ;  /* 0x000000fbfafb9210 */ /* 0x000fc80007f7e0ff */
[----:B------:R-:W-:Y:S02]  /*10e30*/  @!P1 LEA.HI.X.SX32 R252, R250, R252, 0x1, P3 ;  /* 0x000000fcfafc9211 */ /* 0x000fe400018f0eff */
[----:B------:R-:W1:Y:S01]  /*10e40*/  @!P1 S2R R250, SR_TID.X ;  /* 0x0000000000fa9919 */ /* 0x000e620000002100 */
[C---:B0-----:R-:W-:Y:S02]  /*10e50*/  @!P1 LEA R6, P3, R251.reuse, R10, 0x2 ;  /* 0x0000000afb069211 */ /* 0x041fe400078610ff */
[----:B------:R-:W-:Y:S02]  /*10e60*/  @!P1 MOV R10, R14 ;  /* 0x0000000e000a9202 */ /* 0x000fe40000000f00 */
[----:B------:R-:W-:Y:S01]  /*10e70*/  @!P1 LEA.HI.X R251, R251, R11, R252, 0x2, P3 ;  /* 0x0000000bfbfb9211 */ /* 0x000fe200018f14fc */
[----:B------:R-:W-:-:S05]  /*10e80*/  @!P1 IMAD.MOV.U32 R11, RZ, RZ, R15 ;  /* 0x000000ffff0b9224 */ /* 0x000fca00078e000f */
[----:B------:R0:W5:Y:S01]  /*10e90*/  @!P1 LDG.E.64 R130, desc[UR36][R10.64] ;  /* 0x000000240a829981 */ /* 0x000162000c1e1b00 */
[----:B-1----:R-:W-:Y:S02]  /*10ea0*/  @!P1 IMAD.SHL.U32 R250, R250, 0x2, RZ ;  /* 0x00000002fafa9824 */ /* 0x002fe400078e00ff */
[----:B0-----:R-:W-:-:S03]  /*10eb0*/  @!P1 IMAD.IADD R10, R5, 0x1, R0 ;  /* 0x00000001050a9824 */ /* 0x001fc600078e0200 */
[----:B------:R-:W-:Y:S01]  /*10ec0*/  @!P1 LOP3.LUT R14, R250, 0x2, RZ, 0xc0, !PT ;  /* 0x00000002fa0e9812 */ /* 0x000fe200078ec0ff */
[----:B------:R-:W-:-:S04]  /*10ed0*/  @!P1 IMAD R10, R0, 0x4, R10 ;  /* 0x00000004000a9824 */ /* 0x000fc800078e020a */
[C---:B------:R-:W-:Y:S01]  /*10ee0*/  @!P1 IMAD R14, R0.reuse, UR6, R14 ;  /* 0x00000006000e9c24 */ /* 0x040fe2000f8e020e */
[----:B------:R-:W-:-:S05]  /*10ef0*/  @!P1 LEA R10, R0, R10, 0x1 ;  /* 0x0000000a000a9211 */ /* 0x000fca00078e08ff */
[----:B------:R-:W-:-:S04]  /*10f00*/  @!P1 IMAD R10, R0, 0x2, R10 ;  /* 0x00000002000a9824 */ /* 0x000fc800078e020a */
[----:B------:R-:W-:-:S05]  /*10f10*/  @!P1 IMAD R10, R0, 0x2, R10 ;  /* 0x00000002000a9824 */ /* 0x000fca00078e020a */
[----:B------:R-:W-:Y:S02]  /*10f20*/  @!P1 IADD3 R250, PT, PT, R10, R0, RZ ;  /* 0x000000000afa9210 */ /* 0x000fe40007ffe0ff */
[----:B------:R-:W0:Y:S03]  /*10f30*/  @!P1 LDC.64 R10, c[0x0][0x3b8] ;  /* 0x0000ee00ff0a9b82 */ /* 0x000e260000000a00 */
[----:B------:R-:W-:-:S05]  /*10f40*/  @!P1 IMAD.SHL.U32 R250, R250, 0x4, RZ ;  /* 0x00000004fafa9824 */ /* 0x000fca00078e00ff */
[----:B------:R-:W-:Y:S02]  /*10f50*/  @!P1 SHF.R.S32.HI R15, RZ, 0x1f, R250 ;  /* 0x0000001fff0f9819 */ /* 0x000fe400000114fa */
[----:B------:R-:W-:-:S04]  /*10f60*/  @!P1 IADD3 R250, P3, PT, R14, R250, RZ ;  /* 0x000000fa0efa9210 */ /* 0x000fc80007f7e0ff */
[----:B------:R-:W-:Y:S02]  /*10f70*/  @!P1 LEA.HI.X.SX32 R15, R14, R15, 0x1, P3 ;  /* 0x0000000f0e0f9211 */ /* 0x000fe400018f0eff */
[----:B------:R-:W1:Y:S01]  /*10f80*/  @!P1 S2R R14, SR_TID.X ;  /* 0x00000000000e9919 */ /* 0x000e620000002100 */
[----:B0-----:R-:W-:Y:S01]  /*10f90*/  @!P1 LEA R252, P3, R250, R10, 0x2 ;  /* 0x0000000afafc9211 */ /* 0x001fe200078610ff */
[----:B------:R-:W-:-:S03]  /*10fa0*/  @!P1 IMAD.IADD R10, R5, 0x1, R0 ;  /* 0x00000001050a9824 */ /* 0x000fc600078e0200 */
[----:B------:R-:W-:Y:S01]  /*10fb0*/  @!P1 LEA.HI.X R250, R250, R11, R15, 0x2, P3 ;  /* 0x0000000bfafa9211 */ /* 0x000fe200018f140f */
[----:B------:R-:W-:-:S05]  /*10fc0*/  @!P1 IMAD R10, R0, 0x4, R10 ;  /* 0x00000004000a9824 */ /* 0x000fca00078e020a */
[----:B------:R-:W-:-:S05]  /*10fd0*/  @!P1 LEA R10, R0, R10, 0x1 ;  /* 0x0000000a000a9211 */ /* 0x000fca00078e08ff */
[----:B------:R-:W-:-:S04]  /*10fe0*/  @!P1 IMAD R10, R0, 0x2, R10 ;  /* 0x00000002000a9824 */ /* 0x000fc800078e020a */
[----:B------:R-:W-:Y:S02]  /*10ff0*/  @!P1 IMAD R10, R0, 0x2, R10 ;  /* 0x00000002000a9824 */ /* 0x000fe400078e020a */
[----:B-1----:R-:W-:-:S03]  /*11000*/  @!P1 IMAD.SHL.U32 R11, R14, 0x2, RZ ;  /* 0x000000020e0b9824 */ /* 0x002fc600078e00ff */
[----:B------:R-:W-:Y:S02]  /*11010*/  @!P1 LEA R10, R0, R10, 0x1 ;  /* 0x0000000a000a9211 */ /* 0x000fe400078e08ff */
[----:B------:R-:W-:-:S03]  /*11020*/  @!P1 LOP3.LUT R11, R11, 0x2, RZ, 0xc0, !PT ;  /* 0x000000020b0b9812 */ /* 0x000fc600078ec0ff */
[----:B------:R-:W-:Y:S02]  /*11030*/  @!P1 IMAD.SHL.U32 R10, R10, 0x4, RZ ;  /* 0x000000040a0a9824 */ /* 0x000fe400078e00ff */
[----:B------:R-:W-:-:S03]  /*11040*/  @!P1 IMAD R11, R0, UR6, R11 ;  /* 0x00000006000b9c24 */ /* 0x000fc6000f8e020b */
[----:B------:R-:W-:Y:S02]  /*11050*/  @!P1 SHF.R.S32.HI R14, RZ, 0x1f, R10 ;  /* 0x0000001fff0e9819 */ /* 0x000fe4000001140a */
[----:B------:R-:W-:-:S04]  /*11060*/  @!P1 IADD3 R10, P3, PT, R11, R10, RZ ;  /* 0x0000000a0b0a9210 */ /* 0x000fc80007f7e0ff */
[----:B------:R-:W-:Y:S02]  /*11070*/  @!P1 LEA.HI.X.SX32 R11, R11, R14, 0x1, P3 ;  /* 0x0000000e0b0b9211 */ /* 0x000fe400018f0eff */
[C---:B--2---:R-:W-:Y:S01]  /*11080*/  @!P1 LEA R3, P3, R10.reuse, R12, 0x2 ;  /* 0x0000000c0a039211 */ /* 0x044fe200078610ff */
[----:B------:R-:W0:Y:S03]  /*11090*/  @!P1 S2R R14, SR_TID.X ;  /* 0x00000000000e9919 */ /* 0x000e260000002100 */
[----:B------:R-:W-:Y:S01]  /*110a0*/  @!P1 LEA.HI.X R13, R10, R13, R11, 0x2, P3 ;  /* 0x0000000d0a0d9211 */ /* 0x000fe200018f140b */
[----:B------:R-:W-:Y:S02]  /*110b0*/  @!P1 IMAD.MOV.U32 R10, RZ, RZ, R2 ;  /* 0x000000ffff0a9224 */ /* 0x000fe400078e0002 */
[----:B------:R-:W-:-:S05]  /*110c0*/  @!P1 IMAD.MOV.U32 R11, RZ, RZ, R249 ;  /* 0x000000ffff0b9224 */ /* 0x000fca00078e00f9 */
[----:B------:R1:W5:Y:S02]  /*110d0*/  @!P1 LDG.E.64 R140, desc[UR36][R10.64] ;  /* 0x000000240a8c9981 */ /* 0x000364000c1e1b00 */
[----:B-1----:R-:W-:-:S05]  /*110e0*/  @!P1 IADD3 R10, PT, PT, R5, R0, RZ ;  /* 0x00000000050a9210 */ /* 0x002fca0007ffe0ff */
[----:B------:R-:W-:-:S04]  /*110f0*/  @!P1 IMAD R10, R0, 0x4, R10 ;  /* 0x00000004000a9824 */ /* 0x000fc800078e020a */
[----:B------:R-:W-:-:S04]  /*11100*/  @!P1 IMAD R10, R0, 0x2, R10 ;  /* 0x00000002000a9824 */ /* 0x000fc800078e020a */
[----:B------:R-:W-:-:S05]  /*11110*/  @!P1 IMAD R10, R0, 0x2, R10 ;  /* 0x00000002000a9824 */ /* 0x000fca00078e020a */
[----:B------:R-:W-:Y:S01]  /*11120*/  @!P1 LEA R10, R0, R10, 0x1 ;  /* 0x0000000a000a9211 */ /* 0x000fe200078e08ff */
[----:B0-----:R-:W-:-:S04]  /*11130*/  @!P1 IMAD.SHL.U32 R14, R14, 0x2, RZ ;  /* 0x000000020e0e9824 */ /* 0x001fc800078e00ff */
[----:B------:R-:W-:Y:S01]  /*11140*/  @!P1 IMAD R10, R0, 0x2, R10 ;  /* 0x00000002000a9824 */ /* 0x000fe200078e020a */
[----:B------:R-:W-:-:S03]  /*11150*/  @!P1 LOP3.LUT R14, R14, 0x2, RZ, 0xc0, !PT ;  /* 0x000000020e0e9812 */ /* 0x000fc600078ec0ff */
[----:B------:R-:W-:Y:S02]  /*11160*/  @!P1 IMAD.IADD R10, R10, 0x1, R0 ;  /* 0x000000010a0a9824 */ /* 0x000fe400078e0200 */
[----:B------:R-:W-:-:S03]  /*11170*/  @!P1 IMAD R249, R0, UR6, R14 ;  /* 0x0000000600f99c24 */ /* 0x000fc6000f8e020e */
[----:B------:R-:W-:-:S04]  /*11180*/  @!P1 SHF.L.U32 R10, R10, 0x2, RZ ;  /* 0x000000020a0a9819 */ /* 0x000fc800000006ff */
[----:B------:R-:W-:Y:S02]  /*11190*/  @!P1 SHF.R.S32.HI R14, RZ, 0x1f, R10 ;  /* 0x0000001fff0e9819 */ /* 0x000fe4000001140a */
[C---:B------:R-:W-:Y:S02]  /*111a0*/  @!P1 IADD3 R12, P3, PT, R249.reuse, R10, RZ ;  /* 0x0000000af90c9210 */ /* 0x040fe40007f7e0ff */
[----:B------:R-:W0:Y:S01]  /*111b0*/  @!P1 LDC.64 R10, c[0x0][0x3b8] ;  /* 0x0000ee00ff0a9b82 */ /* 0x000e220000000a00 */
[----:B------:R-:W1:Y:S01]  /*111c0*/  @!P1 S2R R15, SR_TID.X ;  /* 0x00000000000f9919 */ /* 0x000e620000002100 */
[----:B------:R-:W-:Y:S02]  /*111d0*/  @!P1 LEA.HI.X.SX32 R249, R249, R14, 0x1, P3 ;  /* 0x0000000ef9f99211 */ /* 0x000fe400018f0eff */
[----:B0-----:R-:W-:Y:S01]  /*111e0*/  @!P1 LEA R14, P3, R12, R10, 0x2 ;  /* 0x0000000a0c0e9211 */ /* 0x001fe200078610ff */
[----:B------:R-:W-:-:S03]  /*111f0*/  @!P1 IMAD.MOV.U32 R10, RZ, RZ, R6 ;  /* 0x000000ffff0a9224 */ /* 0x000fc600078e0006 */
[----:B------:R-:W-:Y:S01]  /*11200*/  @!P1 LEA.HI.X R12, R12, R11, R249, 0x2, P3 ;  /* 0x0000000b0c0c9211 */ /* 0x000fe200018f14f9 */
[----:B------:R-:W-:Y:S02]  /*11210*/  @!P1 IMAD.MOV.U32 R11, RZ, RZ, R251 ;  /* 0x000000ffff0b9224 */ /* 0x000fe400078e00fb */
[----:B------:R-:W-:-:S03]  /*11220*/  @!P1 IMAD.IADD R249, R5, 0x1, R0 ;  /* 0x0000000105f99824 */ /* 0x000fc600078e0200 */
[----:B------:R0:W5:Y:S02]  /*11230*/  @!P1 LDG.E.64 R142, desc[UR36][R10.64] ;  /* 0x000000240a8e9981 */ /* 0x000164000c1e1b00 */
[C---:B------:R-:W-:Y:S01]  /*11240*/  @!P1 LEA R249, R0.reuse, R249, 0x2 ;  /* 0x000000f900f99211 */ /* 0x040fe200078e10ff */
[----:B-1----:R-:W-:Y:S01]  /*11250*/  @!P1 IMAD.SHL.U32 R15, R15, 0x2, RZ ;  /* 0x000000020f0f9824 */ /* 0x002fe200078e00ff */
[----:B0-----:R-:W0:Y:S03]  /*11260*/  @!P1 LDC.64 R10, c[0x0][0x3b8] ;  /* 0x0000ee00ff0a9b82 */ /* 0x001e260000000a00 */
[----:B------:R-:W-:Y:S01]  /*11270*/  @!P1 IMAD R249, R0, 0x2, R249 ;  /* 0x0000000200f99824 */ /* 0x000fe200078e02f9 */
[----:B------:R-:W-:-:S03]  /*11280*/  @!P1 LOP3.LUT R15, R15, 0x2, RZ, 0xc0, !PT ;  /* 0x000000020f0f9812 */ /* 0x000fc600078ec0ff */
[C---:B------:R-:W-:Y:S02]  /*11290*/  @!P1 IMAD R251, R0.reuse, 0x2, R249 ;  /* 0x0000000200fb9824 */ /* 0x040fe400078e02f9 */
[----:B------:R-:W-:-:S03]  /*112a0*/  @!P1 IMAD R249, R0, UR6, R15 ;  /* 0x0000000600f99c24 */ /* 0x000fc6000f8e020f */
[----:B------:R-:W-:-:S04]  /*112b0*/  @!P1 SHF.L.U32 R15, R251, 0x2, RZ ;  /* 0x00000002fb0f9819 */ /* 0x000fc800000006ff */
[----:B------:R-:W-:Y:S02]  /*112c0*/  @!P1 SHF.R.S32.HI R251, RZ, 0x1f, R15 ;  /* 0x0000001ffffb9819 */ /* 0x000fe4000001140f */
[----:B------:R-:W-:-:S04]  /*112d0*/  @!P1 IADD3 R15, P3, PT, R249, R15, RZ ;  /* 0x0000000ff90f9210 */ /* 0x000fc80007f7e0ff */
[----:B------:R-:W-:Y:S02]  /*112e0*/  @!P1 LEA.HI.X.SX32 R251, R249, R251, 0x1, P3 ;  /* 0x000000fbf9fb9211 */ /* 0x000fe400018f0eff */
[----:B0-----:R-:W-:Y:S01]  /*112f0*/  @!P1 LEA R249, P3, R15, R10, 0x2 ;  /* 0x0000000a0ff99211 */ /* 0x001fe200078610ff */
[----:B------:R-:W-:-:S03]  /*11300*/  @!P1 IMAD.MOV.U32 R10, RZ, RZ, R252 ;  /* 0x000000ffff0a9224 */ /* 0x000fc600078e00fc */
[----:B------:R-:W-:Y:S01]  /*11310*/  @!P1 LEA.HI.X R15, R15, R11, R251, 0x2, P3 ;  /* 0x0000000b0f0f9211 */ /* 0x000fe200018f14fb */
[----:B------:R-:W-:-:S05]  /*11320*/  @!P1 IMAD.MOV.U32 R11, RZ, RZ, R250 ;  /* 0x000000ffff0b9224 */ /* 0x000fca00078e00fa */
[----:B------:R0:W5:Y:S02]  /*11330*/  @!P1 LDG.E.64 R144, desc[UR36][R10.64] ;  /* 0x000000240a909981 */ /* 0x000164000c1e1b00 */
[----:B0-----:R-:W-:-:S05]  /*11340*/  IMAD.IADD R10, R5, 0x1, R0 ;  /* 0x00000001050a7824 */ /* 0x001fca00078e0200 */
[----:B------:R-:W-:-:S05]  /*11350*/  LEA R10, R0, R10, 0x2 ;  /* 0x0000000a000a7211 */ /* 0x000fca00078e10ff */
[----:B------:R-:W-:-:S04]  /*11360*/  IMAD R10, R0, 0x2, R10 ;  /* 0x00000002000a7824 */ /* 0x000fc800078e020a */
[----:B------:R-:W-:-:S04]  /*11370*/  IMAD R10, R0, 0x2, R10 ;  /* 0x00000002000a7824 */ /* 0x000fc800078e020a */
[----:B------:R-:W-:-:S05]  /*11380*/  IMAD R10, R0, 0x2, R10 ;  /* 0x00000002000a7824 */ /* 0x000fca00078e020a */
[C---:B------:R-:W-:Y:S01]  /*11390*/  LEA R10, R0.reuse, R10, 0x1 ;  /* 0x0000000a000a7211 */ /* 0x040fe200078e08ff */
[----:B------:R-:W0:Y:S04]  /*113a0*/  @!P1 S2R R252, SR_TID.X ;  /* 0x0000000000fc9919 */ /* 0x000e280000002100 */
        /* <DEDUP_REMOVED lines=8> */
[----:B0-----:R-:W-:-:S04]  /*11430*/  @!P1 IMAD.SHL.U32 R252, R252, 0x2, RZ ;  /* 0x00000002fcfc9824 */ /* 0x001fc800078e00ff */
[----:B------:R-:W-:Y:S01]  /*11440*/  IMAD R2, R0, 0x2, R10 ;  /* 0x0000000200027824 */ /* 0x000fe200078e020a */
[----:B------:R-:W-:-:S03]  /*11450*/  @!P1 LOP3.LUT R252, R252, 0x2, RZ, 0xc0, !PT ;  /* 0x00000002fcfc9812 */ /* 0x000fc600078ec0ff */
[C---:B------:R-:W-:Y:S02]  /*11460*/  IMAD R250, R0.reuse, 0x2, R2 ;  /* 0x0000000200fa7824 */ /* 0x040fe400078e0202 */
[----:B------:R-:W-:-:S03]  /*11470*/  @!P1 IMAD R252, R0, UR6, R252 ;  /* 0x0000000600fc9c24 */ /* 0x000fc6000f8e02fc */
[----:B------:R-:W-:-:S04]  /*11480*/  @!P1 SHF.L.U32 R251, R250, 0x2, RZ ;  /* 0x00000002fafb9819 */ /* 0x000fc800000006ff */
[----:B------:R-:W-:Y:S02]  /*11490*/  @!P1 SHF.R.S32.HI R10, RZ, 0x1f, R251 ;  /* 0x0000001fff0a9819 */ /* 0x000fe400000114fb */
[----:B------:R-:W-:-:S04]  /*114a0*/  @!P1 IADD3 R251, P3, PT, R252, R251, RZ ;  /* 0x000000fbfcfb9210 */ /* 0x000fc80007f7e0ff */
[----:B------:R-:W-:Y:S02]  /*114b0*/  @!P1 LEA.HI.X.SX32 R252, R252, R10, 0x1, P3 ;  /* 0x0000000afcfc9211 */ /* 0x000fe400018f0eff */
[----:B------:R-:W0:Y:S02]  /*114c0*/  @!P1 LDC.64 R10, c[0x0][0x3b8] ;  /* 0x0000ee00ff0a9b82 */ /* 0x000e240000000a00 */
[----:B0-----:R-:W-:-:S04]  /*114d0*/  @!P1 LEA R6, P3, R251, R10, 0x2 ;  /* 0x0000000afb069211 */ /* 0x001fc800078610ff */
[----:B------:R-:W-:Y:S02]  /*114e0*/  @!P1 LEA.HI.X R251, R251, R11, R252, 0x2, P3 ;  /* 0x0000000bfbfb9211 */ /* 0x000fe400018f14fc */
[----:B------:R-:W0:Y:S01]  /*114f0*/  @!P1 S2R R252, SR_TID.X ;  /* 0x0000000000fc9919 */ /* 0x000e220000002100 */
[----:B------:R-:W-:Y:S01]  /*11500*/  @!P1 IMAD.MOV.U32 R11, RZ, RZ, R13 ;  /* 0x000000ffff0b9224 */ /* 0x000fe200078e000d */
[----:B------:R-:W-:Y:S01]  /*11510*/  IADD3 R250, PT, PT, R250, R0, RZ ;  /* 0x00000000fafa7210 */ /* 0x000fe20007ffe0ff */
[----:B------:R-:W-:-:S05]  /*11520*/  @!P1 IMAD.MOV.U32 R10, RZ, RZ, R3 ;  /* 0x000000ffff0a9224 */ /* 0x000fca00078e0003 */
[----:B------:R1:W5:Y:S01]  /*11530*/  @!P1 LDG.E.64 R146, desc[UR36][R10.64] ;  /* 0x000000240a929981 */ /* 0x000362000c1e1b00 */
[----:B0-----:R-:W-:-:S05]  /*11540*/  @!P1 IMAD.SHL.U32 R13, R252, 0x2, RZ ;  /* 0x00000002fc0d9824 */ /* 0x001fca00078e00ff */
[----:B------:R-:W-:Y:S01]  /*11550*/  @!P1 LOP3.LUT R13, R13, 0x2, RZ, 0xc0, !PT ;  /* 0x000000020d0d9812 */ /* 0x000fe200078ec0ff */
[----:B------:R-:W-:-:S04]  /*11560*/  @!P1 IMAD.SHL.U32 R252, R250, 0x4, RZ ;  /* 0x00000004fafc9824 */ /* 0x000fc800078e00ff */
[----:B------:R-:W-:Y:S01]  /*11570*/  @!P1 IMAD R13, R0, UR6, R13 ;  /* 0x00000006000d9c24 */ /* 0x000fe2000f8e020d */
[----:B-1----:R-:W-:-:S04]  /*11580*/  @!P1 SHF.R.S32.HI R10, RZ, 0x1f, R252 ;  /* 0x0000001fff0a9819 */ /* 0x002fc800000114fc */
[----:B------:R-:W-:-:S04]  /*11590*/  @!P1 IADD3 R252, P3, PT, R13, R252, RZ ;  /* 0x000000fc0dfc9210 */ /* 0x000fc80007f7e0ff */
[----:B------:R-:W-:Y:S02]  /*115a0*/  @!P1 LEA.HI.X.SX32 R13, R13, R10, 0x1, P3 ;  /* 0x0000000a0d0d9211 */ /* 0x000fe400018f0eff */
[----:B------:R-:W0:Y:S01]  /*115b0*/  @!P1 LDC.64 R10, c[0x0][0x3b8] ;  /* 0x0000ee00ff0a9b82 */ /* 0x000e220000000a00 */
[----:B------:R0:W-:Y:S02]  /*115c0*/  STL [R1], R2 ;  /* 0x0000000201007387 */ /* 0x0001e40000100800 */
[C---:B0-----:R-:W-:Y:S02]  /*115d0*/  @!P1 LEA R2, P3, R252.reuse, R10, 0x2 ;  /* 0x0000000afc029211 */ /* 0x041fe400078610ff */
[----:B------:R-:W0:Y:S02]  /*115e0*/  @!P1 S2R R10, SR_TID.X ;  /* 0x00000000000a9919 */ /* 0x000e240000002100 */
[----:B------:R-:W-:Y:S01]  /*115f0*/  @!P1 LEA.HI.X R252, R252, R11, R13, 0x2, P3 ;  /* 0x0000000bfcfc9211 */ /* 0x000fe200018f140d */
[----:B------:R-:W-:-:S02]  /*11600*/  @!P1 IMAD.MOV.U32 R13, RZ, RZ, R12 ;  /* 0x000000ffff0d9224 */ /* 0x000fc400078e000c */
[----:B------:R-:W-:Y:S02]  /*11610*/  @!P1 IMAD.MOV.U32 R12, RZ, RZ, R14 ;  /* 0x000000ffff0c9224 */ /* 0x000fe400078e000e */
[----:B------:R-:W-:-:S03]  /*11620*/  IMAD.IADD R250, R250, 0x1, R0 ;  /* 0x00000001fafa7824 */ /* 0x000fc600078e0200 */
[----:B------:R1:W5:Y:S02]  /*11630*/  @!P1 LDG.E.64 R148, desc[UR36][R12.64] ;  /* 0x000000240c949981 */ /* 0x000364000c1e1b00 */
[----:B-1----:R-:W-:Y:S01]  /*11640*/  @!P1 IMAD.SHL.U32 R12, R250, 0x4, RZ ;  /* 0x00000004fa0c9824 */ /* 0x002fe200078e00ff */
[----:B0-----:R-:W-:-:S04]  /*11650*/  @!P1 SHF.L.U32 R10, R10, 0x1, RZ ;  /* 0x000000010a0a9819 */ /* 0x001fc800000006ff */
[----:B------:R-:W-:-:S05]  /*11660*/  @!P1 LOP3.LUT R13, R10, 0x2, RZ, 0xc0, !PT ;  /* 0x000000020a0d9812 */ /* 0x000fca00078ec0ff */
[----:B------:R-:W-:Y:S01]  /*11670*/  @!P1 IMAD R13, R0, UR6, R13 ;  /* 0x00000006000d9c24 */ /* 0x000fe2000f8e020d */
[----:B------:R-:W-:-:S04]  /*11680*/  @!P1 SHF.R.S32.HI R10, RZ, 0x1f, R12 ;  /* 0x0000001fff0a9819 */ /* 0x000fc8000001140c */
[----:B------:R-:W-:-:S04]  /*11690*/  @!P1 IADD3 R12, P3, PT, R13, R12, RZ ;  /* 0x0000000c0d0c9210 */ /* 0x000fc80007f7e0ff */
[----:B------:R-:W-:Y:S02]  /*116a0*/  @!P1 LEA.HI.X.SX32 R13, R13, R10, 0x1, P3 ;  /* 0x0000000a0d0d9211 */ /* 0x000fe400018f0eff */
[----:B------:R-:W0:Y:S02]  /*116b0*/  @!P1 LDC.64 R10, c[0x0][0x3b8] ;  /* 0x0000ee00ff0a9b82 */ /* 0x000e240000000a00 */
[----:B0-----:R-:W-:-:S04]  /*116c0*/  @!P1 LEA R3, P3, R12, R10, 0x2 ;  /* 0x0000000a0c039211 */ /* 0x001fc800078610ff */
[----:B------:R-:W-:Y:S02]  /*116d0*/  @!P1 LEA.HI.X R12, R12, R11, R13, 0x2, P3 ;  /* 0x0000000b0c0c9211 */ /* 0x000fe400018f140d */
[----:B------:R-:W0:Y:S01]  /*116e0*/  @!P1 S2R R13, SR_TID.X ;  /* 0x00000000000d9919 */ /* 0x000e220000002100 */
[----:B------:R-:W-:Y:S01]  /*116f0*/  IMAD.IADD R250, R250, 0x1, R0 ;  /* 0x00000001fafa7824 */ /* 0x000fe200078e0200 */
[----:B------:R-:W-:Y:S01]  /*11700*/  @!P1 MOV R11, R15 ;  /* 0x0000000f000b9202 */ /* 0x000fe20000000f00 */
[----:B------:R-:W-:Y:S02]  /*11710*/  @!P1 IMAD.MOV.U32 R10, RZ, RZ, R249 ;  /* 0x000000ffff0a9224 */ /* 0x000fe400078e00f9 */
[----:B------:R-:W-:-:S03]  /*11720*/  @!P1 IMAD.SHL.U32 R14, R250, 0x4, RZ ;  /* 0x00000004fa0e9824 */ /* 0x000fc600078e00ff */
[----:B------:R1:W5:Y:S02]  /*11730*/  @!P1 LDG.E.64 R138, desc[UR36][R10.64] ;  /* 0x000000240a8a9981 */ /* 0x000364000c1e1b00 */
[----:B-1----:R-:W-:Y:S01]  /*11740*/  @!P1 SHF.R.S32.HI R10, RZ, 0x1f, R14 ;  /* 0x0000001fff0a9819 */ /* 0x002fe2000001140e */
[----:B0-----:R-:W-:-:S05]  /*11750*/  @!P1 IMAD.SHL.U32 R13, R13, 0x2, RZ ;  /* 0x000000020d0d9824 */ /* 0x001fca00078e00ff */
[----:B------:R-:W-:-:S05]  /*11760*/  @!P1 LOP3.LUT R13, R13, 0x2, RZ, 0xc0, !PT ;  /* 0x000000020d0d9812 */ /* 0x000fca00078ec0ff */
[----:B------:R-:W-:-:S05]  /*11770*/  @!P1 IMAD R13, R0, UR6, R13 ;  /* 0x00000006000d9c24 */ /* 0x000fca000f8e020d */
[----:B------:R-:W-:-:S04]  /*11780*/  @!P1 IADD3 R14, P3, PT, R13, R14, RZ ;  /* 0x0000000e0d0e9210 */ /* 0x000fc80007f7e0ff */
[----:B------:R-:W-:Y:S02]  /*11790*/  @!P1 LEA.HI.X.SX32 R13, R13, R10, 0x1, P3 ;  /* 0x0000000a0d0d9211 */ /* 0x000fe400018f0eff */
[----:B------:R-:W0:Y:S02]  /*117a0*/  @!P1 LDC.64 R10, c[0x0][0x3b8] ;  /* 0x0000ee00ff0a9b82 */ /* 0x000e240000000a00 */
[----:B0-----:R-:W-:-:S04]  /*117b0*/  @!P1 LEA R15, P3, R14, R10, 0x2 ;  /* 0x0000000a0e0f9211 */ /* 0x001fc800078610ff */
[----:B------:R-:W-:Y:S02]  /*117c0*/  @!P1 LEA.HI.X R14, R14, R11, R13, 0x2, P3 ;  /* 0x0000000b0e0e9211 */ /* 0x000fe400018f140d */
[----:B------:R-:W0:Y:S01]  /*117d0*/  @!P1 S2R R13, SR_TID.X ;  /* 0x00000000000d9919 */ /* 0x000e220000002100 */
[----:B------:R-:W-:Y:S02]  /*117e0*/  @!P1 IMAD.MOV.U32 R11, RZ, RZ, R251 ;  /* 0x000000ffff0b9224 */ /* 0x000fe400078e00fb */
[----:B------:R-:W-:Y:S01]  /*117f0*/  IMAD.IADD R251, R250, 0x1, R0 ;  /* 0x00000001fafb7824 */ /* 0x000fe200078e0200 */
[----:B------:R-:W-:-:S04]  /*11800*/  @!P1 MOV R10, R6 ;  /* 0x00000006000a9202 */ /* 0x000fc80000000f00 */
[----:B------:R-:W-:Y:S01]  /*11810*/  @!P1 SHF.L.U32 R249, R251, 0x2, RZ ;  /* 0x00000002fbf99819 */ /* 0x000fe200000006ff */
[----:B------:R1:W5:Y:S01]  /*11820*/  @!P1 LDG.E.64 R186, desc[UR36][R10.64] ;  /* 0x000000240aba9981 */ /* 0x000362000c1e1b00 */
[----:B0-----:R-:W-:-:S05]  /*11830*/  @!P1 IMAD.SHL.U32 R13, R13, 0x2, RZ ;  /* 0x000000020d0d9824 */ /* 0x001fca00078e00ff */
[----:B------:R-:W-:-:S05]  /*11840*/  @!P1 LOP3.LUT R13, R13, 0x2, RZ, 0xc0, !PT ;  /* 0x000000020d0d9812 */ /* 0x000fca00078ec0ff */
[----:B------:R-:W-:Y:S01]  /*11850*/  @!P1 IMAD R13, R0, UR6, R13 ;  /* 0x00000006000d9c24 */ /* 0x000fe2000f8e020d */
[----:B-1----:R-:W-:-:S04]  /*11860*/  @!P1 SHF.R.S32.HI R10, RZ, 0x1f, R249 ;  /* 0x0000001fff0a9819 */ /* 0x002fc800000114f9 */
[----:B------:R-:W-:-:S04]  /*11870*/  @!P1 IADD3 R249, P3, PT, R13, R249, RZ ;  /* 0x000000f90df99210 */ /* 0x000fc80007f7e0ff */
[----:B------:R-:W-:Y:S02]  /*11880*/  @!P1 LEA.HI.X.SX32 R13, R13, R10, 0x1, P3 ;  /* 0x0000000a0d0d9211 */ /* 0x000fe400018f0eff */
[----:B------:R-:W0:Y:S02]  /*11890*/  @!P1 LDC.64 R10, c[0x0][0x3b8] ;  /* 0x0000ee00ff0a9b82 */ /* 0x000e240000000a00 */
[----:B0-----:R-:W-:-:S04]  /*118a0*/  @!P1 LEA R250, P3, R249, R10, 0x2 ;  /* 0x0000000af9fa9211 */ /* 0x001fc800078610ff */
[----:B------:R-:W-:Y:S02]  /*118b0*/  @!P1 LEA.HI.X R249, R249, R11, R13, 0x2, P3 ;  /* 0x0000000bf9f99211 */ /* 0x000fe400018f140d */
[----:B------:R-:W0:Y:S01]  /*118c0*/  @!P1 S2R R13, SR_TID.X ;  /* 0x00000000000d9919 */ /* 0x000e220000002100 */
[----:B------:R-:W-:Y:S01]  /*118d0*/  IADD3 R251, PT, PT, R251, R0, RZ ;  /* 0x00000000fbfb7210 */ /* 0x000fe20007ffe0ff */
[----:B------:R-:W-:Y:S02]  /*118e0*/  @!P1 IMAD.MOV.U32 R10, RZ, RZ, R2 ;  /* 0x000000ffff0a9224 */ /* 0x000fe400078e0002 */
[----:B------:R-:W-:Y:S02]  /*118f0*/  @!P1 IMAD.MOV.U32 R11, RZ, RZ, R252 ;  /* 0x000000ffff0b9224 */ /* 0x000fe400078e00fc */
[----:B------:R-:W-:-:S03]  /*11900*/  @!P1 IMAD.SHL.U32 R252, R251, 0x4, RZ ;  /* 0x00000004fbfc9824 */ /* 0x000fc600078e00ff */
        /* <DEDUP_REMOVED lines=8> */
[C---:B0-----:R-:W-:Y:S02]  /*11990*/  @!P1 LEA R2, P3, R252.reuse, R10, 0x2 ;  /* 0x0000000afc029211 */ /* 0x041fe400078610ff */
[----:B------:R-:W0:Y:S02]  /*119a0*/  @!P1 S2R R10, SR_TID.X ;  /* 0x00000000000a9919 */ /* 0x000e240000002100 */
[----:B------:R-:W-:Y:S01]  /*119b0*/  @!P1 LEA.HI.X R252, R252, R11, R13, 0x2, P3 ;  /* 0x0000000bfcfc9211 */ /* 0x000fe200018f140d */
[----:B------:R-:W-:Y:S02]  /*119c0*/  @!P1 IMAD.MOV.U32 R13, RZ, RZ, R12 ;  /* 0x000000ffff0d9224 */ /* 0x000fe400078e000c */
[----:B------:R-:W-:-:S02]  /*119d0*/  @!P1 IMAD.MOV.U32 R12, RZ, RZ, R3 ;  /* 0x000000ffff0c9224 */ /* 0x000fc400078e0003 */
        /* <DEDUP_REMOVED lines=10> */
[----:B0-----:R-:W-:Y:S02]  /*11a80*/  @!P1 LEA R3, P3, R12, R10, 0x2 ;  /* 0x0000000a0c039211 */ /* 0x001fe400078610ff */
[----:B------:R-:W0:Y:S01]  /*11a90*/  @!P1 S2R R10, SR_TID.X ;  /* 0x00000000000a9919 */ /* 0x000e220000002100 */
[----:B------:R-:W-:-:S04]  /*11aa0*/  @!P1 LOP3.LUT R15, R15, R14, RZ, 0x3c, !PT ;  /* 0x0000000e0f0f9212 */ /* 0x000fc800078e3cff */
[----:B------:R-:W-:-:S04]  /*11ab0*/  @!P1 LOP3.LUT R14, R15, R14, RZ, 0x3c, !PT ;  /* 0x0000000e0f0e9212 */ /* 0x000fc800078e3cff */
[----:B------:R-:W-:Y:S02]  /*11ac0*/  @!P1 LOP3.LUT R15, R15, R14, RZ, 0x3c, !PT ;  /* 0x0000000e0f0f9212 */ /* 0x000fe400078e3cff */
[----:B------:R-:W-:-:S03]  /*11ad0*/  IADD3 R251, PT, PT, R251, R0, RZ ;  /* 0x00000000fbfb7210 */ /* 0x000fc60007ffe0ff */
[----:B------:R1:W5:Y:S01]  /*11ae0*/  @!P1 LDG.E.64 R192, desc[UR36][R14.64] ;  /* 0x000000240ec09981 */ /* 0x000362000c1e1b00 */
[----:B------:R-:W-:Y:S01]  /*11af0*/  @!P1 LEA.HI.X R6, R12, R11, R13, 0x2, P3 ;  /* 0x0000000b0c069211 */ /* 0x000fe200018f140d */
[----:B------:R-:W-:Y:S02]  /*11b00*/  @!P1 IMAD.SHL.U32 R12, R251, 0x4, RZ ;  /* 0x00000004fb0c9824 */ /* 0x000fe400078e00ff */
[----:B0-----:R-:W-:-:S05]  /*11b10*/  @!P1 IMAD.SHL.U32 R10, R10, 0x2, RZ ;  /* 0x000000020a0a9824 */ /* 0x001fca00078e00ff */
[----:B-1----:R-:W-:-:S05]  /*11b20*/  @!P1 LOP3.LUT R14, R10, 0x2, RZ, 0xc0, !PT ;  /* 0x000000020a0e9812 */ /* 0x002fca00078ec0ff */
        /* <DEDUP_REMOVED lines=8> */
[----:B------:R-:W-:Y:S02]  /*11bb0*/  @!P1 IMAD.MOV.U32 R11, RZ, RZ, R249 ;  /* 0x000000ffff0b9224 */ /* 0x000fe400078e00f9 */
[----:B------:R-:W-:Y:S02]  /*11bc0*/  IMAD.IADD R251, R251, 0x1, R0 ;  /* 0x00000001fbfb7824 */ /* 0x000fe400078e0200 */
[----:B------:R-:W-:-:S05]  /*11bd0*/  @!P1 IMAD.MOV.U32 R10, RZ, RZ, R250 ;  /* 0x000000ffff0a9224 */ /* 0x000fca00078e00fa */
[----:B------:R1:W5:Y:S01]  /*11be0*/  @!P1 LDG.E.64 R194, desc[UR36][R10.64] ;  /* 0x000000240ac29981 */ /* 0x000362000c1e1b00 */
[----:B0-----:R-:W-:-:S04]  /*11bf0*/  @!P1 SHF.L.U32 R14, R14, 0x1, RZ ;  /* 0x000000010e0e9819 */ /* 0x001fc800000006ff */
[----:B------:R-:W-:Y:S01]  /*11c00*/  @!P1 LOP3.LUT R249, R14, 0x2, RZ, 0xc0, !PT ;  /* 0x000000020ef99812 */ /* 0x000fe200078ec0ff */
[----:B------:R-:W-:-:S04]  /*11c10*/  @!P1 IMAD.SHL.U32 R14, R251, 0x4, RZ ;  /* 0x00000004fb0e9824 */ /* 0x000fc800078e00ff */
        /* <DEDUP_REMOVED lines=28> */
[----:B------:R-:W-:Y:S02]  /*11de0*/  @!P1 LOP3.LUT R252, R250, 0x2, RZ, 0xc0, !PT ;  /* 0x00000002fafc9812 */ /* 0x000fe400078ec0ff */
[----:B------:R-:W-:-:S03]  /*11df0*/  @!P1 SHF.L.U32 R250, R251, 0x2, RZ ;  /* 0x00000002fbfa9819 */ /* 0x000fc600000006ff */
[----:B------:R-:W-:Y:S01]  /*11e00*/  @!P1 IMAD R252, R0, UR6, R252 ;  /* 0x0000000600fc9c24 */ /* 0x000fe2000f8e02fc */
[----:B-1----:R-:W-:-:S04]  /*11e10*/  @!P1 SHF.R.S32.HI R10, RZ, 0x1f, R250 ;  /* 0x0000001fff0a9819 */ /* 0x002fc800000114fa */
[----:B------:R-:W-:-:S04]  /*11e20*/  @!P1 IADD3 R250, P3, PT, R252, R250, RZ ;  /* 0x000000fafcfa9210 */ /* 0x000fc80007f7e0ff */
[----:B------:R-:W-:Y:S02]  /*11e30*/  @!P1 LEA.HI.X.SX32 R252, R252, R10, 0x1, P3 ;  /* 0x0000000afcfc9211 */ /* 0x000fe400018f0eff */
[----:B------:R-:W0:Y:S02]  /*11e40*/  @!P1 LDC.64 R10, c[0x0][0x3b8] ;  /* 0x0000ee00ff0a9b82 */ /* 0x000e240000000a00 */
[----:B0-----:R-:W-:Y:S02]  /*11e50*/  @!P1 LEA R3, P3, R250, R10, 0x2 ;  /* 0x0000000afa039211 */ /* 0x001fe400078610ff */
[----:B------:R-:W0:Y:S01]  /*11e60*/  @!P1 S2R R10, SR_TID.X ;  /* 0x00000000000a9919 */ /* 0x000e220000002100 */
[----:B------:R-:W-:-:S04]  /*11e70*/  @!P1 LOP3.LUT R13, R13, R12, RZ, 0x3c, !PT ;  /* 0x0000000c0d0d9212 */ /* 0x000fc800078e3cff */
[----:B------:R-:W-:Y:S01]  /*11e80*/  @!P1 LOP3.LUT R12, R13, R12, RZ, 0x3c, !PT ;  /* 0x0000000c0d0c9212 */ /* 0x000fe200078e3cff */
[----:B------:R-:W-:Y:S01]  /*11e90*/  IMAD.IADD R251, R251, 0x1, R0 ;  /* 0x00000001fbfb7824 */ /* 0x000fe200078e0200 */
[----:B------:R-:W-:Y:S02]  /*11ea0*/  @!P1 LEA.HI.X R250, R250, R11, R252, 0x2, P3 ;  /* 0x0000000bfafa9211 */ /* 0x000fe400018f14fc */
[----:B------:R-:W-:-:S05]  /*11eb0*/  @!P1 LOP3.LUT R13, R13, R12, RZ, 0x3c, !PT ;  /* 0x0000000c0d0d9212 */ /* 0x000fca00078e3cff */
[----:B------:R1:W5:Y:S01]  /*11ec0*/  @!P1 LDG.E.64 R200, desc[UR36][R12.64] ;  /* 0x000000240cc89981 */ /* 0x000362000c1e1b00 */
[----:B0-----:R-:W-:-:S05]  /*11ed0*/  @!P1 IMAD.SHL.U32 R10, R10, 0x2, RZ ;  /* 0x000000020a0a9824 */ /* 0x001fca00078e00ff */
[----:B------:R-:W-:Y:S01]  /*11ee0*/  @!P1 LOP3.LUT R252, R10, 0x2, RZ, 0xc0, !PT ;  /* 0x000000020afc9812 */ /* 0x000fe200078ec0ff */
[----:B-1----:R-:W-:-:S04]  /*11ef0*/  @!P1 IMAD.SHL.U32 R12, R251, 0x4, RZ ;  /* 0x00000004fb0c9824 */ /* 0x002fc800078e00ff */
        /* <DEDUP_REMOVED lines=10> */
[----:B------:R-:W-:-:S03]  /*11fa0*/  @!P1 IMAD.MOV.U32 R11, RZ, RZ, R14 ;  /* 0x000000ffff0b9224 */ /* 0x000fc600078e000e */
[----:B------:R-:W-:Y:S02]  /*11fb0*/  @!P1 SHF.L.U32 R14, R251, 0x2, RZ ;  /* 0x00000002fb0e9819 */ /* 0x000fe400000006ff */
        /* <DEDUP_REMOVED lines=37> */
[----:B------:R-:W0:Y:S01]  /*12210*/  @!P1 LDC.64 R10, c[0x0][0x3b8] ;  /* 0x0000ee00ff0a9b82 */ /* 0x000e220000000a00 */
[----:B------:R-:W-:Y:S02]  /*12220*/  @!P1 LOP3.LUT R13, R13, R12, RZ, 0x3c, !PT ;  /* 0x0000000c0d0d9212 */ /* 0x000fe400078e3cff */
[----:B0-----:R-:W-:Y:S02]  /*12230*/  @!P1 LEA R3, P3, R252, R10, 0x2 ;  /* 0x0000000afc039211 */ /* 0x001fe400078610ff */
[----:B------:R-:W0:Y:S01]  /*12240*/  @!P1 S2R R10, SR_TID.X ;  /* 0x00000000000a9919 */ /* 0x000e220000002100 */
[----:B------:R-:W-:-:S04]  /*12250*/  @!P1 LOP3.LUT R12, R13, R12, RZ, 0x3c, !PT ;  /* 0x0000000c0d0c9212 */ /* 0x000fc800078e3cff */
[----:B------:R-:W-:-:S05]  /*12260*/  @!P1 LOP3.LUT R13, R13, R12, RZ, 0x3c, !PT ;  /* 0x0000000c0d0d9212 */ /* 0x000fca00078e3cff */
[----:B------:R1:W5:Y:S01]  /*12270*/  @!P1 LDG.E.64 R208, desc[UR36][R12.64] ;  /* 0x000000240cd09981 */ /* 0x000362000c1e1b00 */
[----:B------:R-:W-:Y:S02]  /*12280*/  @!P1 LEA.HI.X R252, R252, R11, R250, 0x2, P3 ;  /* 0x0000000bfcfc9211 */ /* 0x000fe400018f14fa */
[----:B-1----:R-:W-:Y:S01]  /*12290*/  IADD3 R12, PT, PT, R251, R0, RZ ;  /* 0x00000000fb0c7210 */ /* 0x002fe20007ffe0ff */
[----:B0-----:R-:W-:-:S05]  /*122a0*/  @!P1 IMAD.SHL.U32 R10, R10, 0x2, RZ ;  /* 0x000000020a0a9824 */ /* 0x001fca00078e00ff */
[----:B------:R-:W-:Y:S01]  /*122b0*/  @!P1 LOP3.LUT R13, R10, 0x2, RZ, 0xc0, !PT ;  /* 0x000000020a0d9812 */ /* 0x000fe200078ec0ff */
[----:B------:R-:W-:-:S04]  /*122c0*/  @!P1 IMAD.SHL.U32 R250, R12, 0x4, RZ ;  /* 0x000000040cfa9824 */ /* 0x000fc800078e00ff */
        /* <DEDUP_REMOVED lines=9> */
[----:B------:R-:W-:-:S05]  /*12360*/  @!P1 LOP3.LUT R15, R15, R14, RZ, 0x3c, !PT ;  /* 0x0000000e0f0f9212 */ /* 0x000fca00078e3cff */
[----:B------:R1:W5:Y:S01]  /*12370*/  @!P1 LDG.E.64 R210, desc[UR36][R14.64] ;  /* 0x000000240ed29981 */ /* 0x000362000c1e1b00 */
[----:B------:R-:W-:Y:S01]  /*12380*/  @!P1 LEA.HI.X R250, R250, R11, R13, 0x2, P3 ;  /* 0x0000000bfafa9211 */ /* 0x000fe200018f140d */
[----:B-1----:R-:W-:Y:S02]  /*12390*/  IMAD.IADD R14, R12, 0x1, R0 ;  /* 0x000000010c0e7824 */ /* 0x002fe400078e0200 */
[----:B0-----:R-:W-:-:S05]  /*123a0*/  @!P1 IMAD.SHL.U32 R10, R10, 0x2, RZ ;  /* 0x000000020a0a9824 */ /* 0x001fca00078e00ff */
[----:B------:R-:W-:Y:S02]  /*123b0*/  @!P1 LOP3.LUT R15, R10, 0x2, RZ, 0xc0, !PT ;  /* 0x000000020a0f9812 */ /* 0x000fe400078ec0ff */
[----:B------:R-:W-:-:S03]  /*123c0*/  @!P1 SHF.L.U32 R12, R14, 0x2, RZ ;  /* 0x000000020e0c9819 */ /* 0x000fc600000006ff */
        /* <DEDUP_REMOVED lines=9> */
[----:B------:R-:W-:-:S05]  /*12460*/  @!P1 IMAD.MOV.U32 R10, RZ, RZ, R2 ;  /* 0x000000ffff0a9224 */ /* 0x000fca00078e0002 */
[----:B------:R1:W5:Y:S01]  /*12470*/  @!P1 LDG.E.64 R212, desc[UR36][R10.64] ;  /* 0x000000240ad49981 */ /* 0x000362000c1e1b00 */
[----:B0-----:R-:W-:-:S05]  /*12480*/  @!P1 IMAD.SHL.U32 R15, R15, 0x2, RZ ;  /* 0x000000020f0f9824 */ /* 0x001fca00078e00ff */
[----:B------:R-:W-:Y:S02]  /*12490*/  @!P1 LOP3.LUT R249, R15, 0x2, RZ, 0xc0, !PT ;  /* 0x000000020ff99812 */ /* 0x000fe400078ec0ff */
[----:B------:R-:W-:-:S03]  /*124a0*/  IADD3 R15, PT, PT, R14, R0, RZ ;  /* 0x000000000e0f7210 */ /* 0x000fc60007ffe0ff */
[----:B------:R-:W-:Y:S02]  /*124b0*/  @!P1 IMAD R249, R0, UR6, R249 ;  /* 0x0000000600f99c24 */ /* 0x000fe4000f8e02f9 */
[----:B------:R-:W-:-:S05]  /*124c0*/  @!P1 IMAD.SHL.U32 R14, R15, 0x4, RZ ;  /* 0x000000040f0e9824 */ /* 0x000fca00078e00ff */
[----:B-1----:R-:W-:Y:S02]  /*124d0*/  @!P1 SHF.R.S32.HI R10, RZ, 0x1f, R14 ;  /* 0x0000001fff0a9819 */ /* 0x002fe4000001140e */
[----:B------:R-:W-:-:S04]  /*124e0*/  @!P1 IADD3 R14, P3, PT, R249, R14, RZ ;  /* 0x0000000ef90e9210 */ /* 0x000fc80007f7e0ff */
[----:B------:R-:W-:Y:S02]  /*124f0*/  @!P1 LEA.HI.X.SX32 R249, R249, R10, 0x1, P3 ;  /* 0x0000000af9f99211 */ /* 0x000fe400018f0eff */
[----:B------:R-:W0:Y:S02]  /*12500*/  @!P1 LDC.64 R10, c[0x0][0x3b8] ;  /* 0x0000ee00ff0a9b82 */ /* 0x000e240000000a00 */
[----:B0-----:R-:W-:-:S04]  /*12510*/  @!P1 LEA R2, P3, R14, R10, 0x2 ;  /* 0x0000000a0e029211 */ /* 0x001fc800078610ff */
[----:B------:R-:W-:Y:S02]  /*12520*/  @!P1 LEA.HI.X R14, R14, R11, R249, 0x2, P3 ;  /* 0x0000000b0e0e9211 */ /* 0x000fe400018f14f9 */
[----:B------:R-:W0:Y:S01]  /*12530*/  @!P1 S2R R249, SR_TID.X ;  /* 0x0000000000f99919 */ /* 0x000e220000002100 */
[----:B------:R-:W-:Y:S02]  /*12540*/  IMAD.IADD R15, R15, 0x1, R0 ;  /* 0x000000010f0f7824 */ /* 0x000fe400078e0200 */
[----:B------:R-:W-:Y:S02]  /*12550*/  @!P1 IMAD.MOV.U32 R10, RZ, RZ, R3 ;  /* 0x000000ffff0a9224 */ /* 0x000fe400078e0003 */
[----:B------:R-:W-:Y:S02]  /*12560*/  @!P1 IMAD.MOV.U32 R11, RZ, RZ, R252 ;  /* 0x000000ffff0b9224 */ /* 0x000fe400078e00fc */
[----:B------:R-:W-:-:S03]  /*12570*/  @!P1 IMAD.SHL.U32 R252, R15, 0x4, RZ ;  /* 0x000000040ffc9824 */ /* 0x000fc600078e00ff */
[----:B------:R1:W5:Y:S01]  /*12580*/  @!P1 LDG.E.64 R214, desc[UR36][R10.64] ;  /* 0x000000240ad69981 */ /* 0x000362000c1e1b00 */
[----:B0-----:R-:W-:-:S04]  /*12590*/  @!P1 SHF.L.U32 R249, R249, 0x1, RZ ;  /* 0x00000001f9f99819 */ /* 0x001fc800000006ff */
        /* <DEDUP_REMOVED lines=9> */
[----:B------:R-:W-:Y:S01]  /*12630*/  @!P1 IMAD.MOV.U32 R10, RZ, RZ, R251 ;  /* 0x000000ffff0a9224 */ /* 0x000fe200078e00fb */
[----:B------:R-:W-:Y:S01]  /*12640*/  @!P1 MOV R11, R250 ;  /* 0x000000fa000b9202 */ /* 0x000fe20000000f00 */
[----:B------:R-:W-:-:S04]  /*12650*/  IMAD.IADD R250, R15, 0x1, R0 ;  /* 0x000000010ffa7824 */ /* 0x000fc800078e0200 */
[----:B------:R-:W-:Y:S01]  /*12660*/  @!P1 IMAD.SHL.U32 R15, R250, 0x4, RZ ;  /* 0x00000004fa0f9824 */ /* 0x000fe200078e00ff */
[----:B------:R1:W5:Y:S04]  /*12670*/  @!P1 LDG.E.64 R216, desc[UR36][R10.64] ;  /* 0x000000240ad89981 */ /* 0x000368000c1e1b00 */
[----:B-1----:R-:W-:Y:S01]  /*12680*/  @!P1 SHF.R.S32.HI R10, RZ, 0x1f, R15 ;  /* 0x0000001fff0a9819 */ /* 0x002fe2000001140f */
[----:B0-----:R-:W-:-:S05]  /*12690*/  @!P1 IMAD.SHL.U32 R249, R249, 0x2, RZ ;  /* 0x00000002f9f99824 */ /* 0x001fca00078e00ff */
[----:B------:R-:W-:-:S05]  /*126a0*/  @!P1 LOP3.LUT R251, R249, 0x2, RZ, 0xc0, !PT ;  /* 0x00000002f9fb9812 */ /* 0x000fca00078ec0ff */
[----:B------:R-:W-:-:S05]  /*126b0*/  @!P1 IMAD R251, R0, UR6, R251 ;  /* 0x0000000600fb9c24 */ /* 0x000fca000f8e02fb */
        /* <DEDUP_REMOVED lines=53> */
[----:B------:R-:W-:Y:S01]  /*12a10*/  @!P1 IMAD.MOV.U32 R11, RZ, RZ, R15 ;  /* 0x000000ffff0b9224 */ /* 0x000fe200078e000f */
[----:B------:R-:W-:-:S04]  /*12a20*/  IADD3 R15, PT, PT, R250, R0, RZ ;  /* 0x00000000fa0f7210 */ /* 0x000fc80007ffe0ff */
[----:B------:R1:W5:Y:S01]  /*12a30*/  @!P1 LDG.E.64 R224, desc[UR36][R10.64] ;  /* 0x000000240ae09981 */ /* 0x000362000c1e1b00 */
[----:B------:R-:W-:-:S05]  /*12a40*/  @!P1 IMAD.SHL.U32 R250, R15, 0x4, RZ ;  /* 0x000000040ffa9824 */ /* 0x000fca00078e00ff */
        /* <DEDUP_REMOVED lines=23> */
[C---:B0-----:R-:W-:Y:S02]  /*12bc0*/  @!P1 LEA R249, P3, R13.reuse, R10, 0x2 ;  /* 0x0000000a0df99211 */ /* 0x041fe400078610ff */
[----:B------:R-:W0:Y:S02]  /*12bd0*/  @!P1 S2R R10, SR_TID.X ;  /* 0x00000000000a9919 */ /* 0x000e240000002100 */
[----:B------:R-:W-:Y:S01]  /*12be0*/  @!P1 LEA.HI.X R13, R13, R11, R15, 0x2, P3 ;  /* 0x0000000b0d0d9211 */ /* 0x000fe200018f140f */
[----:B------:R-:W-:Y:S02]  /*12bf0*/  @!P1 IMAD.MOV.U32 R15, RZ, RZ, R14 ;  /* 0x000000ffff0f9224 */ /* 0x000fe400078e000e */
[----:B------:R-:W-:-:S05]  /*12c00*/  @!P1 IMAD.MOV.U32 R14, RZ, RZ, R2 ;  /* 0x000000ffff0e9224 */ /* 0x000fca00078e0002 */
[----:B------:R1:W5:Y:S02]  /*12c10*/  @!P1 LDG.E.64 R228, desc[UR36][R14.64] ;  /* 0x000000240ee49981 */ /* 0x000364000c1e1b00 */
        /* <DEDUP_REMOVED lines=38> */
[----:B------:R-:W0:Y:S01]  /*12e80*/  @!P1 LDC.64 R10, c[0x0][0x3b8] ;  /* 0x0000ee00ff0a9b82 */ /* 0x000e220000000a00 */
[----:B------:R-:W-:Y:S01]  /*12e90*/  IMAD.MOV.U32 R252, RZ, RZ, R2 ;  /* 0x000000fffffc7224 */ /* 0x000fe200078e0002 */
[----:B0-----:R-:W-:-:S04]  /*12ea0*/  @!P1 LEA R2, P3, R251, R10, 0x2 ;  /* 0x0000000afb029211 */ /* 0x001fc800078610ff */
[----:B------:R-:W-:Y:S02]  /*12eb0*/  @!P1 LEA.HI.X R251, R251, R11, R15, 0x2, P3 ;  /* 0x0000000bfbfb9211 */ /* 0x000fe400018f140f */
[----:B------:R-:W0:Y:S01]  /*12ec0*/  @!P1 S2R R15, SR_TID.X ;  /* 0x00000000000f9919 */ /* 0x000e220000002100 */
[----:B------:R-:W-:Y:S01]  /*12ed0*/  @!P1 IMAD.MOV.U32 R11, RZ, RZ, R13 ;  /* 0x000000ffff0b9224 */ /* 0x000fe200078e000d */
[----:B------:R-:W-:Y:S01]  /*12ee0*/  IADD3 R14, PT, PT, R14, R0, RZ ;  /* 0x000000000e0e7210 */ /* 0x000fe20007ffe0ff */
[----:B------:R-:W-:-:S04]  /*12ef0*/  @!P1 IMAD.MOV.U32 R10, RZ, RZ, R249 ;  /* 0x000000ffff0a9224 */ /* 0x000fc800078e00f9 */
        /* <DEDUP_REMOVED lines=26> */
[----:B------:R-:W-:-:S05]  /*130a0*/  @!P1 IADD3 R14, PT, PT, R14, R0, RZ ;  /* 0x000000000e0e9210 */ /* 0x000fca0007ffe0ff */
[----:B------:R-:W-:Y:S01]  /*130b0*/  @!P1 IMAD.SHL.U32 R14, R14, 0x4, RZ ;  /* 0x000000040e0e9824 */ /* 0x000fe200078e00ff */
[----:B------:R-:W-:Y:S01]  /*130c0*/  @!P1 LEA.HI.X R12, R12, R11, R15, 0x2, P3 ;  /* 0x0000000b0c0c9211 */ /* 0x000fe200018f140f */
[----:B0-----:R-:W-:-:S05]  /*130d0*/  @!P1 IMAD.SHL.U32 R10, R10, 0x2, RZ ;  /* 0x000000020a0a9824 */ /* 0x001fca00078e00ff */
[----:B------:R-:W-:-:S05]  /*130e0*/  @!P1 LOP3.LUT R252, R10, 0x2, RZ, 0xc0, !PT ;  /* 0x000000020afc9812 */ /* 0x000fca00078ec0ff */
[----:B------:R-:W-:Y:S01]  /*130f0*/  @!P1 IMAD R252, R0, UR6, R252 ;  /* 0x0000000600fc9c24 */ /* 0x000fe2000f8e02fc */
[----:B------:R-:W-:-:S04]  /*13100*/  @!P1 SHF.R.S32.HI R10, RZ, 0x1f, R14 ;  /* 0x0000001fff0a9819 */ /* 0x000fc8000001140e */
[----:B------:R-:W-:-:S04]  /*13110*/  @!P1 IADD3 R14, P3, PT, R252, R14, RZ ;  /* 0x0000000efc0e9210 */ /* 0x000fc80007f7e0ff */
[----:B------:R-:W-:Y:S02]  /*13120*/  @!P1 LEA.HI.X.SX32 R252, R252, R10, 0x1, P3 ;  /* 0x0000000afcfc9211 */ /* 0x000fe400018f0eff */
[----:B------:R-:W0:Y:S01]  /*13130*/  @!P1 LDC.64 R10, c[0x0][0x3b8] ;  /* 0x0000ee00ff0a9b82 */ /* 0x000e220000000a00 */
[----:B------:R-:W-:-:S04]  /*13140*/  @!P1 LOP3.LUT R13, R13, R12, RZ, 0x3c, !PT ;  /* 0x0000000c0d0d9212 */ /* 0x000fc800078e3cff */
[----:B------:R-:W-:Y:S02]  /*13150*/  @!P1 LOP3.LUT R12, R13, R12, RZ, 0x3c, !PT ;  /* 0x0000000c0d0c9212 */ /* 0x000fe400078e3cff */
[----:B0-----:R-:W-:Y:S01]  /*13160*/  @!P1 LEA R15, P3, R14, R10, 0x2 ;  /* 0x0000000a0e0f9211 */ /* 0x001fe200078610ff */
[----:B------:R-:W-:-:S03]  /*13170*/  @!P1 IMAD.MOV.U32 R10, RZ, RZ, R3 ;  /* 0x000000ffff0a9224 */ /* 0x000fc600078e0003 */
[----:B------:R-:W-:Y:S01]  /*13180*/  @!P1 LEA.HI.X R14, R14, R11, R252, 0x2, P3 ;  /* 0x0000000b0e0e9211 */ /* 0x000fe200018f14fc */
[----:B------:R-:W-:Y:S01]  /*13190*/  @!P1 IMAD.MOV.U32 R11, RZ, RZ, R6 ;  /* 0x000000ffff0b9224 */ /* 0x000fe200078e0006 */
[----:B------:R-:W-:Y:S01]  /*131a0*/  @!P1 LOP3.LUT R13, R13, R12, RZ, 0x3c, !PT ;  /* 0x0000000c0d0d9212 */ /* 0x000fe200078e3cff */
[----:B------:R-:W5:Y:S01]  /*131b0*/  LDL.LU R6, [R1+0x284] ;  /* 0x0002840001067983 */ /* 0x000f620000300800 */
[----:B------:R-:W-:-:S03]  /*131c0*/  @!P1 LOP3.LUT R15, R15, R14, RZ, 0x3c, !PT ;  /* 0x0000000e0f0f9212 */ /* 0x000fc600078e3cff */
[----:B------:R0:W5:Y:S01]  /*131d0*/  @!P1 LDG.E.64 R238, desc[UR36][R10.64] ;  /* 0x000000240aee9981 */ /* 0x000162000c1e1b00 */
[----:B------:R-:W-:-:S03]  /*131e0*/  @!P1 LOP3.LUT R14, R15, R14, RZ, 0x3c, !PT ;  /* 0x0000000e0f0e9212 */ /* 0x000fc600078e3cff */
[----:B------:R-:W5:Y:S04]  /*131f0*/  LDL.LU R3, [R1+0x280] ;  /* 0x0002800001037983 */ /* 0x000f680000300800 */
[----:B------:R-:W5:Y:S01]  /*13200*/  @!P1 LDG.E.64 R244, desc[UR36][R12.64] ;  /* 0x000000240cf49981 */ /* 0x000f62000c1e1b00 */
[----:B0-----:R-:W-:Y:S01]  /*13210*/  @!P1 MOV R10, R2 ;  /* 0x00000002000a9202 */ /* 0x001fe20000000f00 */
[----:B------:R-:W-:Y:S01]  /*13220*/  @!P1 IMAD.MOV.U32 R11, RZ, RZ, R251 ;  /* 0x000000ffff0b9224 */ /* 0x000fe200078e00fb */
[----:B------:R-:W-:Y:S01]  /*13230*/  @!P1 LOP3.LUT R15, R15, R14, RZ, 0x3c, !PT ;  /* 0x0000000e0f0f9212 */ /* 0x000fe200078e3cff */
[----:B------:R-:W5:Y:S04]  /*13240*/  LDL.LU R2, [R1+0x27c] ;  /* 0x00027c0001027983 */ /* 0x000f680000300800 */
[----:B------:R0:W5:Y:S04]  /*13250*/  @!P1 LDG.E.64 R240, desc[UR36][R10.64] ;  /* 0x000000240af09981 */ /* 0x000168000c1e1b00 */
[----:B------:R1:W5:Y:S01]  /*13260*/  @!P1 LDG.E.64 R246, desc[UR36][R14.64] ;  /* 0x000000240ef69981 */ /* 0x000362000c1e1b00 */
[----:B0-----:R-:W-:-:S02]  /*13270*/  @!P1 IMAD.MOV.U32 R10, RZ, RZ, R250 ;  /* 0x000000ffff0a9224 */ /* 0x001fc400078e00fa */
[----:B------:R-:W-:-:S05]  /*13280*/  @!P1 IMAD.MOV.U32 R11, RZ, RZ, R249 ;  /* 0x000000ffff0b9224 */ /* 0x000fca00078e00f9 */
[----:B------:R1:W5:Y:S01]  /*13290*/  @!P1 LDG.E.64 R242, desc[UR36][R10.64] ;  /* 0x000000240af29981 */ /* 0x000362000c1e1b00 */
[----:B------:R-:W-:Y:S04]  /*132a0*/  BSSY.RECONVERGENT B2, `(.L_x_2595) ;  /* 0x000000b000027945 */ /* 0x000fe80003800200 */
[----:B------:R-:W-:Y:S05]  /*132b0*/  @P1 BRA `(.L_x_2596) ;  /* 0x0000000000241947 */ /* 0x000fea0003800000 */
[----:B-1----:R-:W0:Y:S02]  /*132c0*/  S2R R11, SR_TID.X ;  /* 0x00000000000b7919 */ /* 0x002e240000002100 */
[----:B0-----:R-:W-:-:S04]  /*132d0*/  SHF.L.U32 R11, R11, 0x1, RZ ;  /* 0x000000010b0b7819 */ /* 0x001fc800000006ff */
[----:B------:R-:W-:-:S05]  /*132e0*/  LOP3.LUT R11, R11, 0x2, RZ, 0xc0, !PT ;  /* 0x000000020b0b7812 */ /* 0x000fca00078ec0ff */
[----:B------:R-:W-:-:S05]  /*132f0*/  IMAD R11, R0, UR6, R11 ;  /* 0x00000006000b7c24 */ /* 0x000fca000f8e020b */
[----:B------:R-:W-:-:S04]  /*13300*/  LEA R10, P3, R5, R11, 0x2 ;  /* 0x0000000b050a7211 */ /* 0x000fc800078610ff */
[----:B------:R-:W-:Y:S02]  /*13310*/  LEA.HI.X.SX32 R11, R11, RZ, 0x1, P3 ;  /* 0x000000ff0b0b7211 */ /* 0x000fe400018f0eff */
[----:B------:R-:W-:-:S04]  /*13320*/  LEA R120, P3, R10, UR10, 0x2 ;  /* 0x0000000a0a787c11 */ /* 0x000fc8000f8610ff */
[----:B------:R-:W-:-:S06]  /*13330*/  LEA.HI.X R121, R10, UR11, R11, 0x2, P3 ;  /* 0x0000000b0a797c11 */ /* 0x000fcc00098f140b */
[----:B------:R-:W5:Y:S03]  /*13340*/  LDG.E.64 R120, desc[UR36][R120.64] ;  /* 0x0000002478787981 */ /* 0x000f66000c1e1b00 */
.L_x_2596:
[----:B------:R-:W-:Y:S05]  /*13350*/  BSYNC.RECONVERGENT B2 ;  /* 0x0000000000027941 */ /* 0x000fea0003800200 */
.L_x_2595:
[----:B------:R-:W-:Y:S04]  /*13360*/  BSSY.RECONVERGENT B2, `(.L_x_2597) ;  /* 0x0000015000027945 */ /* 0x000fe80003800200 */
[----:B------:R-:W-:Y:S05]  /*13370*/  @P1 BRA `(.L_x_2598) ;  /* 0x00000000004c1947 */ /* 0x000fea0003800000 */
[----:B-1----:R-:W0:Y:S01]  /*13380*/  S2R R10, SR_TID.X ;  /* 0x00000000000a7919 */ /* 0x002e220000002100 */
[----:B------:R-:W-:-:S04]  /*13390*/  IMAD.IADD R13, R5, 0x1, R0 ;  /* 0x00000001050d7824 */ /* 0x000fc800078e0200 */
[----:B------:R-:W-:Y:S02]  /*133a0*/  IMAD.SHL.U32 R13, R13, 0x4, RZ ;  /* 0x000000040d0d7824 */ /* 0x000fe400078e00ff */
[----:B0-----:R-:W-:-:S05]  /*133b0*/  IMAD.SHL.U32 R10, R10, 0x2, RZ ;  /* 0x000000020a0a7824 */ /* 0x001fca00078e00ff */
[----:B------:R-:W-:-:S05]  /*133c0*/  LOP3.LUT R10, R10, 0x2, RZ, 0xc0, !PT ;  /* 0x000000020a0a7812 */ /* 0x000fca00078ec0ff */
[----:B------:R-:W-:-:S05]  /*133d0*/  IMAD R10, R0, UR6, R10 ;  /* 0x00000006000a7c24 */ /* 0x000fca000f8e020a */
[----:B------:R-:W-:Y:S02]  /*133e0*/  SHF.R.S32.HI R11, RZ, 0x1f, R10 ;  /* 0x0000001fff0b7819 */ /* 0x000fe4000001140a */
[----:B------:R-:W-:-:S04]  /*133f0*/  IADD3 R12, P3, PT, R10, R13, RZ ;  /* 0x0000000d0a0c7210 */ /* 0x000fc80007f7e0ff */
[----:B------:R-:W-:Y:S02]  /*13400*/  LEA.HI.X.SX32 R13, R13, R11, 0x1, P3 ;  /* 0x0000000b0d0d7211 */ /* 0x000fe400018f0eff */
[----:B------:R-:W-:-:S04]  /*13410*/  LEA R122, P3, R12, UR10, 0x2 ;  /* 0x0000000a0c7a7c11 */ /* 0x000fc8000f8610ff */
[----:B------:R-:W-:Y:S02]  /*13420*/  LEA.HI.X R123, R12, UR11, R13, 0x2, P3 ;  /* 0x0000000b0c7b7c11 */ /* 0x000fe400098f140d */
[----:B------:R-:W-:-:S04]  /*13430*/  LEA R12, R0, R5, 0x1 ;  /* 0x00000005000c7211 */ /* 0x000fc800078e08ff */
[----:B------:R-:W5:Y:S01]  /*13440*/  LDG.E.64 R122, desc[UR36][R122.64] ;  /* 0x000000247a7a7981 */ /* 0x000f62000c1e1b00 */
[----:B------:R-:W-:-:S05]  /*13450*/  IMAD.SHL.U32 R12, R12, 0x4, RZ ;  /* 0x000000040c0c7824 */ /* 0x000fca00078e00ff */
[----:B------:R-:W-:-:S04]  /*13460*/  IADD3 R10, P3, PT, R10, R12, RZ ;  /* 0x0000000c0a0a7210 */ /* 0x000fc80007f7e0ff */
[----:B------:R-:W-:Y:S02]  /*13470*/  LEA.HI.X.SX32 R11, R12, R11, 0x1, P3 ;  /* 0x0000000b0c0b7211 */ /* 0x000fe400018f0eff */
[----:B------:R-:W-:-:S04]  /*13480*/  LEA R124, P3, R10, UR10, 0x2 ;  /* 0x0000000a0a7c7c11 */ /* 0x000fc8000f8610ff */
[----:B------:R-:W-:-:S06]  /*13490*/  LEA.HI.X R125, R10, UR11, R11, 0x2, P3 ;  /* 0x0000000b0a7d7c11 */ /* 0x000fcc00098f140b */
[----:B------:R-:W5:Y:S03]  /*134a0*/  LDG.E.64 R124, desc[UR36][R124.64] ;  /* 0x000000247c7c7981 */ /* 0x000f66000c1e1b00 */
.L_x_2598:
[----:B------:R-:W-:Y:S05]  /*134b0*/  BSYNC.RECONVERGENT B2 ;  /* 0x0000000000027941 */ /* 0x000fea0003800200 */
.L_x_2597:
[----:B------:R-:W-:Y:S04]  /*134c0*/  BSSY.RECONVERGENT B2, `(.L_x_2599) ;  /* 0x0000016000027945 */ /* 0x000fe80003800200 */
[----:B------:R-:W-:Y:S05]  /*134d0*/  @P1 BRA `(.L_x_2600) ;  /* 0x0000000000501947 */ /* 0x000fea0003800000 */
[----:B-1----:R-:W0:Y:S01]  /*134e0*/  S2R R10, SR_TID.X ;  /* 0x00000000000a7919 */ /* 0x002e220000002100 */
[----:B------:R-:W-:-:S05]  /*134f0*/  IMAD.IADD R13, R5, 0x1, R0 ;  /* 0x00000001050d7824 */ /* 0x000fca00078e0200 */
[----:B------:R-:W-:-:S05]  /*13500*/  LEA R13, R0, R13, 0x1 ;  /* 0x0000000d000d7211 */ /* 0x000fca00078e08ff */
        /* <DEDUP_REMOVED lines=8> */
[----:B------:R-:W-:Y:S01]  /*13590*/  LEA.HI.X R127, R12, UR11, R13, 0x2, P3 ;  /* 0x0000000b0c7f7c11 */ /* 0x000fe200098f140d */
[----:B------:R-:W-:-:S04]  /*135a0*/  IMAD R12, R0, 0x4, R5 ;  /* 0x00000004000c7824 */ /* 0x000fc800078e0205 */
[----:B------:R-:W-:Y:S01]  /*135b0*/  IMAD.SHL.U32 R12, R12, 0x4, RZ ;  /* 0x000000040c0c7824 */ /* 0x000fe200078e00ff */
[----:B------:R-:W5:Y:S04]  /*135c0*/  LDG.E.64 R126, desc[UR36][R126.64] ;  /* 0x000000247e7e7981 */ /* 0x000f68000c1e1b00 */
[----:B------:R-:W-:-:S04]  /*135d0*/  IADD3 R10, P3, PT, R10, R12, RZ ;  /* 0x0000000c0a0a7210 */ /* 0x000fc80007f7e0ff */
[----:B------:R-:W-:Y:S02]  /*135e0*/  LEA.HI.X.SX32 R11, R12, R11, 0x1, P3 ;  /* 0x0000000b0c0b7211 */ /* 0x000fe400018f0eff */
[----:B------:R-:W-:-:S04]  /*135f0*/  LEA R128, P3, R10, UR10, 0x2 ;  /* 0x0000000a0a807c11 */ /* 0x000fc8000f8610ff */
[----:B------:R-:W-:-:S06]  /*13600*/  LEA.HI.X R129, R10, UR11, R11, 0x2, P3 ;  /* 0x0000000b0a817c11 */ /* 0x000fcc00098f140b */
[----:B------:R-:W5:Y:S03]  /*13610*/  LDG.E.64 R128, desc[UR36][R128.64] ;  /* 0x0000002480807981 */ /* 0x000f66000c1e1b00 */
.L_x_2600:
[----:B------:R-:W-:Y:S05]  /*13620*/  BSYNC.RECONVERGENT B2 ;  /* 0x0000000000027941 */ /* 0x000fea0003800200 */
.L_x_2599:
[----:B------:R-:W-:Y:S04]  /*13630*/  BSSY.RECONVERGENT B2, `(.L_x_2601) ;  /* 0x0000017000027945 */ /* 0x000fe80003800200 */
[----:B------:R-:W-:Y:S05]  /*13640*/  @P1 BRA `(.L_x_2602) ;  /* 0x0000000000541947 */ /* 0x000fea0003800000 */
[----:B-1----:R-:W0:Y:S01]  /*13650*/  S2R R11, SR_TID.X ;  /* 0x00000000000b7919 */ /* 0x002e220000002100 */
[----:B------:R-:W-:-:S04]  /*13660*/  IMAD.IADD R10, R5, 0x1, R0 ;  /* 0x00000001050a7824 */ /* 0x000fc800078e0200 */
[----:B------:R-:W-:-:S04]  /*13670*/  IMAD R10, R0, 0x4, R10 ;  /* 0x00000004000a7824 */ /* 0x000fc800078e020a */
[----:B------:R-:W-:-:S05]  /*13680*/  IMAD R13, R0, 0x2, R10 ;  /* 0x00000002000d7824 */ /* 0x000fca00078e020a */
[----:B------:R-:W-:Y:S02]  /*13690*/  SHF.L.U32 R13, R13, 0x2, RZ ;  /* 0x000000020d0d7819 */ /* 0x000fe400000006ff */
[----:B0-----:R-:W-:-:S04]  /*136a0*/  SHF.L.U32 R11, R11, 0x1, RZ ;  /* 0x000000010b0b7819 */ /* 0x001fc800000006ff */
        /* <DEDUP_REMOVED lines=15> */
.L_x_2602:
[----:B------:R-:W-:Y:S05]  /*137a0*/  BSYNC.RECONVERGENT B2 ;  /* 0x0000000000027941 */ /* 0x000fea0003800200 */
.L_x_2601:
[----:B------:R-:W-:Y:S04]  /*137b0*/  BSSY.RECONVERGENT B2, `(.L_x_2603) ;  /* 0x000001b000027945 */ /* 0x000fe80003800200 */
[----:B------:R-:W-:Y:S05]  /*137c0*/  @P1 BRA `(.L_x_2604) ;  /* 0x0000000000641947 */ /* 0x000fea0003800000 */
[----:B-1----:R-:W0:Y:S01]  /*137d0*/  S2R R11, SR_TID.X ;  /* 0x00000000000b7919 */ /* 0x002e220000002100 */
[----:B------:R-:W-:-:S05]  /*137e0*/  IMAD.IADD R10, R5, 0x1, R0 ;  /* 0x00000001050a7824 */ /* 0x000fca00078e0200 */
[----:B------:R-:W-:-:S05]  /*137f0*/  LEA R10, R0, R10, 0x2 ;  /* 0x0000000a000a7211 */ /* 0x000fca00078e10ff */
        /* <DEDUP_REMOVED lines=22> */
.L_x_2604:
[----:B------:R-:W-:Y:S05]  /*13960*/  BSYNC.RECONVERGENT B2 ;  /* 0x0000000000027941 */ /* 0x000fea0003800200 */
.L_x_2603:
[----:B------:R-:W-:Y:S04]  /*13970*/  BSSY.RECONVERGENT B2, `(.L_x_2605) ;  /* 0x0000015000027945 */ /* 0x000fe80003800200 */
[----:B------:R-:W-:Y:S05]  /*13980*/  @P1 BRA `(.L_x_2606) ;  /* 0x00000000004c1947 */ /* 0x000fea0003800000 */
[----:B-1----:R-:W0:Y:S01]  /*13990*/  S2R R11, SR_TID.X ;  /* 0x00000000000b7919 */ /* 0x002e220000002100 */
[----:B------:R-:W-:-:S05]  /*139a0*/  IMAD.IADD R10, R5, 0x1, R0 ;  /* 0x00000001050a7824 */ /* 0x000fca00078e0200 */
[----:B------:R-:W-:-:S05]  /*139b0*/  LEA R10, R0, R10, 0x2 ;  /* 0x0000000a000a7211 */ /* 0x000fca00078e10ff */
[----:B------:R-:W-:-:S04]  /*139c0*/  IMAD R10, R0, 0x2, R10 ;  /* 0x00000002000a7824 */ /* 0x000fc800078e020a */
[----:B------:R-:W-:-:S05]  /*139d0*/  IMAD R10, R0, 0x2, R10 ;  /* 0x00000002000a7824 */ /* 0x000fca00078e020a */
[----:B------:R-:W-:-:S05]  /*139e0*/  LEA R10, R0, R10, 0x1 ;  /* 0x0000000a000a7211 */ /* 0x000fca00078e08ff */
[----:B------:R-:W-:-:S05]  /*139f0*/  IMAD R10, R0, 0x2, R10 ;  /* 0x00000002000a7824 */ /* 0x000fca00078e020a */
[----:B------:R-:W-:Y:S01]  /*13a00*/  LEA R10, R0, R10, 0x1 ;  /* 0x0000000a000a7211 */ /* 0x000fe200078e08ff */
[----:B0-----:R-:W-:-:S04]  /*13a10*/  IMAD.SHL.U32 R11, R11, 0x2, RZ ;  /* 0x000000020b0b7824 */ /* 0x001fc800078e00ff */
[----:B------:R-:W-:Y:S01]  /*13a20*/  IMAD R10, R0, 0x2, R10 ;  /* 0x00000002000a7824 */ /* 0x000fe200078e020a */
[----:B------:R-:W-:-:S03]  /*13a30*/  LOP3.LUT R11, R11, 0x2, RZ, 0xc0, !PT ;  /* 0x000000020b0b7812 */ /* 0x000fc600078ec0ff */
[----:B------:R-:W-:Y:S02]  /*13a40*/  IMAD.SHL.U32 R10, R10, 0x4, RZ ;  /* 0x000000040a0a7824 */ /* 0x000fe400078e00ff */
[----:B------:R-:W-:-:S03]  /*13a50*/  IMAD R11, R0, UR6, R11 ;  /* 0x00000006000b7c24 */ /* 0x000fc6000f8e020b */
[----:B------:R-:W-:Y:S02]  /*13a60*/  SHF.R.S32.HI R12, RZ, 0x1f, R10 ;  /* 0x0000001fff0c7819 */ /* 0x000fe4000001140a */
[----:B------:R-:W-:-:S04]  /*13a70*/  IADD3 R10, P3, PT, R11, R10, RZ ;  /* 0x0000000a0b0a7210 */ /* 0x000fc80007f7e0ff */
[----:B------:R-:W-:Y:S02]  /*13a80*/  LEA.HI.X.SX32 R11, R11, R12, 0x1, P3 ;  /* 0x0000000c0b0b7211 */ /* 0x000fe400018f0eff */
[----:B------:R-:W-:-:S04]  /*13a90*/  LEA R154, P3, R10, UR10, 0x2 ;  /* 0x0000000a0a9a7c11 */ /* 0x000fc8000f8610ff */
[----:B------:R-:W-:-:S06]  /*13aa0*/  LEA.HI.X R155, R10, UR11, R11, 0x2, P3 ;  /* 0x0000000b0a9b7c11 */ /* 0x000fcc00098f140b */
[----:B------:R-:W5:Y:S03]  /*13ab0*/  LDG.E.64 R154, desc[UR36][R154.64] ;  /* 0x000000249a9a7981 */ /* 0x000f66000c1e1b00 */
.L_x_2606:
[----:B------:R-:W-:Y:S05]  /*13ac0*/  BSYNC.RECONVERGENT B2 ;  /* 0x0000000000027941 */ /* 0x000fea0003800200 */
.L_x_2605:
[----:B------:R-:W-:Y:S04]  /*13ad0*/  BSSY.RECONVERGENT B2, `(.L_x_2607) ;  /* 0x0000016000027945 */ /* 0x000fe80003800200 */
[----:B------:R-:W-:Y:S05]  /*13ae0*/  @P1 BRA `(.L_x_2608) ;  /* 0x0000000000501947 */ /* 0x000fea0003800000 */
[----:B-1----:R-:W-:Y:S01]  /*13af0*/  IADD3 R10, PT, PT, R5, R0, RZ ;  /* 0x00000000050a7210 */ /* 0x002fe20007ffe0ff */
[----:B------:R-:W0:Y:S04]  /*13b00*/  S2R R11, SR_TID.X ;  /* 0x00000000000b7919 */ /* 0x000e280000002100 */
[----:B------:R-:W-:-:S04]  /*13b10*/  IMAD R10, R0, 0x4, R10 ;  /* 0x00000004000a7824 */ /* 0x000fc800078e020a */
[----:B------:R-:W-:-:S05]  /*13b20*/  IMAD R10, R0, 0x2, R10 ;  /* 0x00000002000a7824 */ /* 0x000fca00078e020a */
[----:B------:R-:W-:-:S05]  /*13b30*/  LEA R10, R0, R10, 0x1 ;  /* 0x0000000a000a7211 */ /* 0x000fca00078e08ff */
[----:B------:R-:W-:-:S04]  /*13b40*/  IMAD R10, R0, 0x2, R10 ;  /* 0x00000002000a7824 */ /* 0x000fc800078e020a */
[----:B------:R-:W-:-:S05]  /*13b50*/  IMAD R10, R0, 0x2, R10 ;  /* 0x00000002000a7824 */ /* 0x000fca00078e020a */
[----:B------:R-:W-:-:S05]  /*13b60*/  LEA R10, R0, R10, 0x1 ;  /* 0x0000000a000a7211 */ /* 0x000fca00078e08ff */
[----:B------:R-:W-:Y:S02]  /*13b70*/  IMAD R10, R0, 0x2, R10 ;  /* 0x00000002000a7824 */ /* 0x000fe400078e020a */
[----:B0-----:R-:W-:-:S03]  /*13b80*/  IMAD.SHL.U32 R11, R11, 0x2, RZ ;  /* 0x000000020b0b7824 */ /* 0x001fc600078e00ff */
[----:B------:R-:W-:Y:S02]  /*13b90*/  IADD3 R10, PT, PT, R10, R0, RZ ;  /* 0x000000000a0a7210 */ /* 0x000fe40007ffe0ff */
        /* <DEDUP_REMOVED lines=9> */
.L_x_2608:
[----:B------:R-:W-:Y:S05]  /*13c30*/  BSYNC.RECONVERGENT B2 ;  /* 0x0000000000027941 */ /* 0x000fea0003800200 */
.L_x_2607:
        /* <DEDUP_REMOVED lines=8> */
[----:B------:R-:W-:-:S04]  /*13cc0*/  IMAD R10, R0, 0x2, R10 ;  /* 0x00000002000a7824 */ /* 0x000fc800078e020a */
[----:B------:R-:W-:Y:S01]  /*13cd0*/  IMAD R10, R0, 0x2, R10 ;  /* 0x00000002000a7824 */ /* 0x000fe200078e020a */
[----:B0-----:R-:W-:-:S03]  /*13ce0*/  SHF.L.U32 R11, R11, 0x1, RZ ;  /* 0x000000010b0b7819 */ /* 0x001fc600000006ff */
        /* <DEDUP_REMOVED lines=10> */
[----:B------:R-:W5:Y:S03]  /*13d90*/  LDG.E.64 R158, desc[UR36][R158.64] ;  /* 0x000000249e9e7981 */ /* 0x000f66000c1e1b00 */
.L_x_2610:
[----:B------:R-:W-:Y:S05]  /*13da0*/  BSYNC.RECONVERGENT B2 ;  /* 0x0000000000027941 */ /* 0x000fea0003800200 */
.L_x_2609:
[----:B------:R-:W-:Y:S04]  /*13db0*/  BSSY.RECONVERGENT B2, `(.L_x_2611) ;  /* 0x0000017000027945 */ /* 0x000fe80003800200 */
[----:B------:R-:W-:Y:S05]  /*13dc0*/  @P1 BRA `(.L_x_2612) ;  /* 0x0000000000541947 */ /* 0x000fea0003800000 */
[----:B-1----:R-:W-:Y:S01]  /*13dd0*/  IMAD.IADD R10, R5, 0x1, R0 ;  /* 0x00000001050a7824 */ /* 0x002fe200078e0200 */
[----:B------:R-:W0:Y:S03]  /*13de0*/  S2R R11, SR_TID.X ;  /* 0x00000000000b7919 */ /* 0x000e260000002100 */
[----:B------:R-:W-:-:S05]  /*13df0*/  IMAD R10, R0, 0x4, R10 ;  /* 0x00000004000a7824 */ /* 0x000fca00078e020a */
        /* <DEDUP_REMOVED lines=18> */
.L_x_2612:
[----:B------:R-:W-:Y:S05]  /*13f20*/  BSYNC.RECONVERGENT B2 ;  /* 0x0000000000027941 */ /* 0x000fea0003800200 */
.L_x_2611:
        /* <DEDUP_REMOVED lines=23> */
.L_x_2614:
[----:B------:R-:W-:Y:S05]  /*140a0*/  BSYNC.RECONVERGENT B2 ;  /* 0x0000000000027941 */ /* 0x000fea0003800200 */
.L_x_2613:
        /* <DEDUP_REMOVED lines=15> */
[----:B------:R-:W-:-:S03]  /*141a0*/  IMAD R11, R0, UR6, R11 ;  /* 0x00000006000b7c24 */ /* 0x000fc6000f8e020b */
[----:B------:R-:W-:-:S05]  /*141b0*/  IADD3 R10, PT, PT, R10, R0, RZ ;  /* 0x000000000a0a7210 */ /* 0x000fca0007ffe0ff */
[----:B------:R-:W-:-:S05]  /*141c0*/  IMAD.SHL.U32 R10, R10, 0x4, RZ ;  /* 0x000000040a0a7824 */ /* 0x000fca00078e00ff */
[----:B------:R-:W-:Y:S02]  /*141d0*/  SHF.R.S32.HI R12, RZ, 0x1f, R10 ;  /* 0x0000001fff0c7819 */ /* 0x000fe4000001140a */
[----:B------:R-:W-:-:S04]  /*141e0*/  IADD3 R10, P3, PT, R11, R10, RZ ;  /* 0x0000000a0b0a7210 */ /* 0x000fc80007f7e0ff */
[----:B------:R-:W-:Y:S02]  /*141f0*/  LEA.HI.X.SX32 R11, R11, R12, 0x1, P3 ;  /* 0x0000000c0b0b7211 */ /* 0x000fe400018f0eff */
[----:B------:R-:W-:-:S04]  /*14200*/  LEA R164, P3, R10, UR10, 0x2 ;  /* 0x0000000a0aa47c11 */ /* 0x000fc8000f8610ff */
[----:B------:R-:W-:-:S06]  /*14210*/  LEA.HI.X R165, R10, UR11, R11, 0x2, P3 ;  /* 0x0000000b0aa57c11 */ /* 0x000fcc00098f140b */
[----:B------:R-:W5:Y:S03]  /*14220*/  LDG.E.64 R164, desc[UR36][R164.64] ;  /* 0x00000024a4a47981 */ /* 0x000f66000c1e1b00 */
.L_x_2616:
[----:B------:R-:W-:Y:S05]  /*14230*/  BSYNC.RECONVERGENT B2 ;  /* 0x0000000000027941 */ /* 0x000fea0003800200 */
.L_x_2615:
[----:B------:R-:W-:Y:S04]  /*14240*/  BSSY.RECONVERGENT B2, `(.L_x_2617) ;  /* 0x0000018000027945 */ /* 0x000fe80003800200 */
[----:B------:R-:W-:Y:S05]  /*14250*/  @P1 BRA `(.L_x_2618) ;  /* 0x0000000000581947 */ /* 0x000fea0003800000 */
[----:B-1----:R-:W-:Y:S01]  /*14260*/  IMAD.IADD R10, R5, 0x1, R0 ;  /* 0x00000001050a7824 */ /* 0x002fe200078e0200 */
[----:B------:R-:W0:Y:S04]  /*14270*/  S2R R11, SR_TID.X ;  /* 0x00000000000b7919 */ /* 0x000e280000002100 */
[----:B------:R-:W-:-:S05]  /*14280*/  LEA R10, R0, R10, 0x2 ;  /* 0x0000000a000a7211 */ /* 0x000fca00078e10ff */
[----:B------:R-:W-:-:S04]  /*14290*/  IMAD R10, R0, 0x2, R10 ;  /* 0x00000002000a7824 */ /* 0x000fc800078e020a */
[----:B------:R-:W-:-:S05]  /*142a0*/  IMAD R10, R0, 0x2, R10 ;  /* 0x00000002000a7824 */ /* 0x000fca00078e020a */
[----:B------:R-:W-:-:S05]  /*142b0*/  LEA R10, R0, R10, 0x1 ;  /* 0x0000000a000a7211 */ /* 0x000fca00078e08ff */
[----:B------:R-:W-:-:S04]  /*142c0*/  IMAD R10, R0, 0x2, R10 ;  /* 0x00000002000a7824 */ /* 0x000fc800078e020a */
[----:B------:R-:W-:-:S05]  /*142d0*/  IMAD R10, R0, 0x2, R10 ;  /* 0x00000002000a7824 */ /* 0x000fca00078e020a */
[----:B------:R-:W-:Y:S01]  /*142e0*/  LEA R10, R0, R10, 0x1 ;  /* 0x0000000a000a7211 */ /* 0x000fe200078e08ff */
[----:B0-----:R-:W-:-:S04]  /*142f0*/  IMAD.SHL.U32 R11, R11, 0x2, RZ ;  /* 0x000000020b0b7824 */ /* 0x001fc800078e00ff */
[----:B------:R-:W-:Y:S01]  /*14300*/  IMAD R10, R0, 0x2, R10 ;  /* 0x00000002000a7824 */ /* 0x000fe200078e020a */
[----:B------:R-:W-:-:S04]  /*14310*/  LOP3.LUT R11, R11, 0x2, RZ, 0xc0, !PT ;  /* 0x000000020b0b7812 */ /* 0x000fc800078ec0ff */
[C---:B------:R-:W-:Y:S01]  /*14320*/  LEA R10, R0.reuse, R10, 0x1 ;  /* 0x0000000a000a7211 */ /* 0x040fe200078e08ff */
[----:B------:R-:W-:-:S04]  /*14330*/  IMAD R11, R0, UR6, R11 ;  /* 0x00000006000b7c24 */ /* 0x000fc8000f8e020b */
[----:B------:R-:W-:-:S04]  /*14340*/  IMAD R10, R0, 0x2, R10 ;  /* 0x00000002000a7824 */ /* 0x000fc800078e020a */
[----:B------:R-:W-:-:S05]  /*14350*/  IMAD.SHL.U32 R10, R10, 0x4, RZ ;  /* 0x000000040a0a7824 */ /* 0x000fca00078e00ff */
[----:B------:R-:W-:Y:S02]  /*14360*/  SHF.R.S32.HI R12, RZ, 0x1f, R10 ;  /* 0x0000001fff0c7819 */ /* 0x000fe4000001140a */
[----:B------:R-:W-:-:S04]  /*14370*/  IADD3 R10, P3, PT, R11, R10, RZ ;  /* 0x0000000a0b0a7210 */ /* 0x000fc80007f7e0ff */
[----:B------:R-:W-:Y:S02]  /*14380*/  LEA.HI.X.SX32 R11, R11, R12, 0x1, P3 ;  /* 0x0000000c0b0b7211 */ /* 0x000fe400018f0eff */
[----:B------:R-:W-:-:S04]  /*14390*/  LEA R166, P3, R10, UR10, 0x2 ;  /* 0x0000000a0aa67c11 */ /* 0x000fc8000f8610ff */
[----:B------:R-:W-:-:S06]  /*143a0*/  LEA.HI.X R167, R10, UR11, R11, 0x2, P3 ;  /* 0x0000000b0aa77c11 */ /* 0x000fcc00098f140b */
[----:B------:R-:W5:Y:S03]  /*143b0*/  LDG.E.64 R166, desc[UR36][R166.64] ;  /* 0x00000024a6a67981 */ /* 0x000f66000c1e1b00 */
.L_x_2618:
[----:B------:R-:W-:Y:S05]  /*143c0*/  BSYNC.RECONVERGENT B2 ;  /* 0x0000000000027941 */ /* 0x000fea0003800200 */
.L_x_2617:
        /* <DEDUP_REMOVED lines=25> */
.L_x_2620:
[----:B------:R-:W-:Y:S05]  /*14560*/  BSYNC.RECONVERGENT B2 ;  /* 0x0000000000027941 */ /* 0x000fea0003800200 */
.L_x_2619:
        /* <DEDUP_REMOVED lines=10> */
[----:B------:R-:W-:Y:S02]  /*14610*/  LEA R10, R0, R10, 0x1 ;  /* 0x0000000a000a7211 */ /* 0x000fe400078e08ff */
[----:B0-----:R-:W-:-:S03]  /*14620*/  SHF.L.U32 R11, R11, 0x1, RZ ;  /* 0x000000010b0b7819 */ /* 0x001fc600000006ff */
[----:B------:R-:W-:Y:S01]  /*14630*/  IMAD R10, R0, 0x2, R10 ;  /* 0x00000002000a7824 */ /* 0x000fe200078e020a */
[----:B------:R-:W-:-:S03]  /*14640*/  LOP3.LUT R11, R11, 0x2, RZ, 0xc0, !PT ;  /* 0x000000020b0b7812 */ /* 0x000fc600078ec0ff */
[C---:B------:R-:W-:Y:S02]  /*14650*/  IMAD R10, R0.reuse, 0x2, R10 ;  /* 0x00000002000a7824 */ /* 0x040fe400078e020a */
        /* <DEDUP_REMOVED lines=9> */
[----:B------:R-:W5:Y:S03]  /*146f0*/  LDG.E.64 R170, desc[UR36][R170.64] ;  /* 0x00000024aaaa7981 */ /* 0x000f66000c1e1b00 */
.L_x_2622:
[----:B------:R-:W-:Y:S05]  /*14700*/  BSYNC.RECONVERGENT B2 ;  /* 0x0000000000027941 */ /* 0x000fea0003800200 */
.L_x_2621:
        /* <DEDUP_REMOVED lines=11> */
[----:B0-----:R-:W-:-:S04]  /*147c0*/  SHF.L.U32 R11, R11, 0x1, RZ ;  /* 0x000000010b0b7819 */ /* 0x001fc800000006ff */
[----:B------:R-:W-:Y:S02]  /*147d0*/  LEA R10, R0, R10, 0x1 ;  /* 0x0000000a000a7211 */ /* 0x000fe400078e08ff */
[----:B------:R-:W-:-:S03]  /*147e0*/  LOP3.LUT R11, R11, 0x2, RZ, 0xc0, !PT ;  /* 0x000000020b0b7812 */ /* 0x000fc600078ec0ff */
[C---:B------:R-:W-:Y:S02]  /*147f0*/  IMAD R10, R0.reuse, 0x2, R10 ;  /* 0x00000002000a7824 */ /* 0x040fe400078e020a */
[C---:B------:R-:W-:Y:S02]  /*14800*/  IMAD R11, R0.reuse, UR6, R11 ;  /* 0x00000006000b7c24 */ /* 0x040fe4000f8e020b */
[----:B------:R-:W-:-:S04]  /*14810*/  IMAD R10, R0, 0x2, R10 ;  /* 0x00000002000a7824 */ /* 0x000fc800078e020a */
        /* <DEDUP_REMOVED lines=8> */
[----:B------:R-:W5:Y:S03]  /*148a0*/  LDG.E.64 R172, desc[UR36][R172.64] ;  /* 0x00000024acac7981 */ /* 0x000f66000c1e1b00 */
.L_x_2624:
[----:B------:R-:W-:Y:S05]  /*148b0*/  BSYNC.RECONVERGENT B2 ;  /* 0x0000000000027941 */ /* 0x000fea0003800200 */
.L_x_2623:
        /* <DEDUP_REMOVED lines=26> */
.L_x_2626:
[----:B------:R-:W-:Y:S05]  /*14a60*/  BSYNC.RECONVERGENT B2 ;  /* 0x0000000000027941 */ /* 0x000fea0003800200 */
.L_x_2625:
        /* <DEDUP_REMOVED lines=27> */
.L_x_2628:
[----:B------:R-:W-:Y:S05]  /*14c20*/  BSYNC.RECONVERGENT B2 ;  /* 0x0000000000027941 */ /* 0x000fea0003800200 */
.L_x_2627:
        /* <DEDUP_REMOVED lines=13> */
[----:B------:R-:W-:-:S03]  /*14d00*/  LOP3.LUT R11, R11, 0x2, RZ, 0xc0, !PT ;  /* 0x000000020b0b7812 */ /* 0x000fc600078ec0ff */
[C---:B------:R-:W-:Y:S02]  /*14d10*/  IMAD R10, R0.reuse, 0x2, R10 ;  /* 0x00000002000a7824 */ /* 0x040fe400078e020a */
[----:B------:R-:W-:-:S03]  /*14d20*/  IMAD R11, R0, UR6, R11 ;  /* 0x00000006000b7c24 */ /* 0x000fc6000f8e020b */
[----:B------:R-:W-:-:S05]  /*14d30*/  LEA R10, R0, R10, 0x1 ;  /* 0x0000000a000a7211 */ /* 0x000fca00078e08ff */
        /* <DEDUP_REMOVED lines=10> */
.L_x_2630:
[----:B------:R-:W-:Y:S05]  /*14de0*/  BSYNC.RECONVERGENT B2 ;  /* 0x0000000000027941 */ /* 0x000fea0003800200 */
.L_x_2629:
        /* <DEDUP_REMOVED lines=28> */
.L_x_2632:
[----:B------:R-:W-:Y:S05]  /*14fb0*/  BSYNC.RECONVERGENT B2 ;  /* 0x0000000000027941 */ /* 0x000fea0003800200 */
.L_x_2631:
[----:B------:R-:W-:Y:S04]  /*14fc0*/  BSSY.RECONVERGENT B2, `(.L_x_2478) ;  /* 0x0000015000027945 */ /* 0x000fe80003800200 */
[----:B------:R-:W-:Y:S05]  /*14fd0*/  @P1 BRA `(.L_x_2633) ;  /* 0x00000000004c1947 */ /* 0x000fea0003800000 */
[----:B------:R-:W2:Y:S01]  /*14fe0*/  LDL.LU R12, [R1] ;  /* 0x00000000010c7983 */ /* 0x000ea20000300800 */
[----:B-1----:R-:W-:Y:S01]  /*14ff0*/  LEA R10, R0, R5, 0x5 ;  /* 0x00000005000a7211 */ /* 0x002fe200078e28ff */
[----:B------:R-:W0:Y:S04]  /*15000*/  S2R R11, SR_TID.X ;  /* 0x00000000000b7919 */ /* 0x000e280000002100 */
[----:B------:R-:W-:Y:S02]  /*15010*/  IMAD.SHL.U32 R10, R10, 0x4, RZ ;  /* 0x000000040a0a7824 */ /* 0x000fe400078e00ff */
[----:B0-----:R-:W-:-:S05]  /*15020*/  IMAD.SHL.U32 R11, R11, 0x2, RZ ;  /* 0x000000020b0b7824 */ /* 0x001fca00078e00ff */
[----:B------:R-:W-:-:S05]  /*15030*/  LOP3.LUT R11, R11, 0x2, RZ, 0xc0, !PT ;  /* 0x000000020b0b7812 */ /* 0x000fca00078ec0ff */
[----:B------:R-:W-:-:S05]  /*15040*/  IMAD R5, R0, UR6, R11 ;  /* 0x0000000600057c24 */ /* 0x000fca000f8e020b */
[----:B------:R-:W-:Y:S01]  /*15050*/  SHF.R.S32.HI R13, RZ, 0x1f, R5 ;  /* 0x0000001fff0d7819 */ /* 0x000fe20000011405 */
[----:B--2---:R-:W-:-:S05]  /*15060*/  IMAD.SHL.U32 R12, R12, 0x4, RZ ;  /* 0x000000040c0c7824 */ /* 0x004fca00078e00ff */
        /* <DEDUP_REMOVED lines=10> */
.L_x_2633:
[----:B------:R-:W-:Y:S05]  /*15110*/  BSYNC.RECONVERGENT B2 ;  /* 0x0000000000027941 */ /* 0x000fea0003800200 */
.L_x_2478:
[----:B------:R-:W-:Y:S05]  /*15120*/  BSYNC.RECONVERGENT B0 ;  /* 0x0000000000007941 */ /* 0x000fea0003800200 */
.L_x_2359:
        /* <DEDUP_REMOVED lines=36> */
[----:B-----5:R-:W-:Y:S04]  /*15370*/  STL [R1+0x28c], R6 ;  /* 0x00028c0601007387 */ /* 0x020fe80000100800 */
        /* <DEDUP_REMOVED lines=16> */
[----:B--2---:R-:W-:Y:S01]  /*15480*/  FMUL.FTZ R10, R10, R122 ;  /* 0x0000007a0a0a7220 */ /* 0x004fe20000410000 */
        /* <DEDUP_REMOVED lines=24> */
[----:B------:R-:W3:Y:S03]  /*15610*/  LDL R28, [R1+0x218] ;  /* 0x00021800011c7983 */ /* 0x000ee60000100800 */
[----:B------:R-:W-:Y:S01]  /*15620*/  FFMA.FTZ R10, R249, R134, R10 ;  /* 0x00000086f90a7223 */ /* 0x000fe2000001000a */
[----:B------:R-:W3:Y:S03]  /*15630*/  LDL R251, [R1+0x20c] ;  /* 0x00020c0001fb7983 */ /* 0x000ee60000100800 */
[----:B------:R-:W-:Y:S01]  /*15640*/  FFMA.FTZ R10, R14, R136, R10 ;  /* 0x000000880e0a7223 */ /* 0x000fe2000001000a */
[----:B------:R-:W3:Y:S03]  /*15650*/  LDL R249, [R1+0x204] ;  /* 0x0002040001f97983 */ /* 0x000ee60000100800 */
[----:B------:R-:W-:Y:S01]  /*15660*/  FFMA.FTZ R10, R12, R138, R10 ;  /* 0x0000008a0c0a7223 */ /* 0x000fe2000001000a */
[----:B------:R-:W3:Y:S04]  /*15670*/  LDL R22, [R1+0x1f0] ;  /* 0x0001f00001167983 */ /* 0x000ee80000100800 */
[----:B------:R-:W3:Y:S04]  /*15680*/  LDL R20, [R1+0x1e8] ;  /* 0x0001e80001147983 */ /* 0x000ee80000100800 */
[----:B------:R-:W3:Y:S04]  /*15690*/  LDL R15, [R1+0x1dc] ;  /* 0x0001dc00010f7983 */ /* 0x000ee80000100800 */
[----:B------:R-:W3:Y:S04]  /*156a0*/  LDL R14, [R1+0x1d0] ;  /* 0x0001d000010e7983 */ /* 0x000ee80000100800 */
[----:B------:R-:W3:Y:S04]  /*156b0*/  LDL R13, [R1+0x1d4] ;  /* 0x0001d400010d7983 */ /* 0x000ee80000100800 */
[----:B------:R-:W3:Y:S04]  /*156c0*/  LDL R12, [R1+0x1c8] ;  /* 0x0001c800010c7983 */ /* 0x000ee80000100800 */
[----:B------:R-:W3:Y:S01]  /*156d0*/  LDL R11, [R1+0x1cc] ;  /* 0x0001cc00010b7983 */ /* 0x000ee20000100800 */
[----:B------:R-:W-:Y:S01]  /*156e0*/  FFMA.FTZ R10, R2, R140, R10 ;  /* 0x0000008c020a7223 */ /* 0x000fe2000001000a */
[----:B------:R-:W-:-:S02]  /*156f0*/  FFMA.FTZ R5, R0, R141, R5 ;  /* 0x0000008d00057223 */ /* 0x000fc40000010005 */
[----:B------:R-:W3:Y:S04]  /*15700*/  LDL R2, [R1+0x1a8] ;  /* 0x0001a80001027983 */ /* 0x000ee80000100800 */
[----:B------:R-:W3:Y:S01]  /*15710*/  LDL R0, [R1+0x1ac] ;  /* 0x0001ac0001007983 */ /* 0x000ee20000100800 */
[----:B--2---:R-:W-:-:S04]  /*15720*/  FFMA.FTZ R5, R27, R143, R5 ;  /* 0x0000008f1b057223 */ /* 0x004fc80000010005 */
[----:B----4-:R-:W-:Y:S01]  /*15730*/  FFMA.FTZ R5, R25, R145, R5 ;  /* 0x0000009119057223 */ /* 0x010fe20000010005 */
[----:B---3--:R-:W-:Y:S02]  /*15740*/  FFMA.FTZ R10, R28, R142, R10 ;  /* 0x0000008e1c0a7223 */ /* 0x008fe4000001000a */
        /* <DEDUP_REMOVED lines=141> */
[----:B------:R-:W-:Y:S01]  /*16020*/  FFMA.FTZ R5, R249, R215, R5 ;  /* 0x000000d7f9057223 */ /* 0x000fe20000010005 */
[----:B------:R-:W-:-:S02]  /*16030*/  FFMA.FTZ R10, R16, R216, R10 ;  /* 0x000000d8100a7223 */ /* 0x000fc4000001000a */
        /* <DEDUP_REMOVED lines=63> */
.L_x_2707:
        /* <DEDUP_REMOVED lines=13> */
[----:B------:R-:W-:Y:S02]  /*16500*/  ISETP.NE.AND.EX P3, PT, RZ, UR23, PT, P3 ;  /* 0x00000017ff007c0c */ /* 0x000fe4000bf65330 */
[----:B-1----:R-:W-:-:S09]  /*16510*/  IADD3 R11, PT, PT, R11, UR4, RZ ;  /* 0x000000040b0b7c10 */ /* 0x002fd2000fffe0ff */
        /* <DEDUP_REMOVED lines=16> */
.L_x_2636:
[----:B------:R-:W-:Y:S05]  /*16620*/  BSYNC.RECONVERGENT B0 ;  /* 0x0000000000007941 */ /* 0x000fea0003800200 */
.L_x_2635:
[----:B------:R-:W2:Y:S04]  /*16630*/  LDL R11, [R1+0x74] ;  /* 0x00007400010b7983 */ /* 0x000ea80000100800 */
[----:B-1----:R-:W3:Y:S04]  /*16640*/  LDL.LU R10, [R1+0x60] ;  /* 0x00006000010a7983 */ /* 0x002ee80000300800 */
[----:B0-----:R-:W4:Y:S01]  /*16650*/  LDL.LU R5, [R1+0x4] ;  /* 0x0000040001057983 */ /* 0x001f220000300800 */
[----:B-----5:R-:W-:Y:S01]  /*16660*/  IADD3 R13, PT, PT, R13, 0x100, RZ ;  /* 0x000001000d0d7810 */ /* 0x020fe20007ffe0ff */
[----:B------:R-:W-:-:S02]  /*16670*/  VIADD R12, R12, 0x40 ;  /* 0x000000400c0c7836 */ /* 0x000fc40000000000 */
[C---:B------:R-:W-:Y:S02]  /*16680*/  VIADD R4, R248.reuse, 0x3f ;  /* 0x0000003ff8047836 */ /* 0x040fe40000000000 */
[----:B------:R-:W-:-:S03]  /*16690*/  VIADD R248, R248, 0x40 ;  /* 0x00000040f8f87836 */ /* 0x000fc60000000000 */
[----:B--2---:R-:W-:Y:S02]  /*166a0*/  ISETP.GE.AND P1, PT, R4, R11, PT ;  /* 0x0000000b0400720c */ /* 0x004fe40003f26270 */
[----:B---3--:R-:W-:-:S05]  /*166b0*/  IADD3 R10, P2, PT, R10, 0x40, RZ ;  /* 0x000000400a0a7810 */ /* 0x008fca0007f5e0ff */
[----:B----4-:R-:W-:Y:S01]  /*166c0*/  IMAD.X R5, RZ, RZ, R5, P2 ;  /* 0x000000ffff057224 */ /* 0x010fe200010e0605 */
[----:B------:R1:W-:Y:S04]  /*166d0*/  STL [R1+0x60], R10 ;  /* 0x0000600a01007387 */ /* 0x0003e80000100800 */
[----:B------:R1:W-:Y:S04]  /*166e0*/  STL [R1+0x68], R13 ;  /* 0x0000680d01007387 */ /* 0x0003e80000100800 */
[----:B------:R1:W-:Y:S04]  /*166f0*/  STL [R1+0x4], R5 ;  /* 0x0000040501007387 */ /* 0x0003e80000100800 */
[----:B------:R1:W-:Y:S01]  /*16700*/  STL [R1+0x64], R12 ;  /* 0x0000640c01007387 */ /* 0x0003e20000100800 */
[----:B------:R-:W-:Y:S05]  /*16710*/  @!P1 BRA `(.L_x_2637) ;  /* 0xfffffecc006c9947 */ /* 0x000fea000383ffff */
.L_x_2358:
[----:B------:R-:W-:Y:S05]  /*16720*/  BSYNC B1 ;  /* 0x0000000000017941 */ /* 0x000fea0003800000 */
.L_x_2357:
[----:B------:R-:W-:Y:S01]  /*16730*/  UMOV UR4, 0xffffffff ;  /* 0xffffffff00047882 */ /* 0x000fe20000000000 */
[----:B------:R-:W-:Y:S02]  /*16740*/  LOP3.LUT P0, R4, R249, 0x1f, RZ, 0xc0, !PT ;  /* 0x0000001ff9047812 */ /* 0x000fe4000780c0ff */
[----:B------:R-:W-:Y:S11]  /*16750*/  BRA.DIV UR4, `(.L_x_2638) ;  /* 0x0000005204707947 */ /* 0x000ff6000b800000 */
[----:B------:R-:W2:Y:S04]  /*16760*/  LDL.LU R2, [R1+0x6c] ;  /* 0x00006c0001027983 */ /* 0x000ea80000300800 */
[----:B--2---:R-:W1:Y:S02]  /*16770*/  SHFL.BFLY PT, R14, R2, 0x10, 0x1f ;  /* 0x0e001f00020e7f89 */ /* 0x004e6400000e0000 */
[----:B-1----:R-:W-:-:S05]  /*16780*/  FMNMX.FTZ R13, R14, R2, !PT ;  /* 0x000000020e0d7209 */ /* 0x002fca0007810000 */
[----:B------:R-:W0:Y:S02]  /*16790*/  SHFL.BFLY PT, R14, R13, 0x8, 0x1f ;  /* 0x0d001f000d0e7f89 */ /* 0x000e2400000e0000 */
[----:B0-----:R-:W-:-:S05]  /*167a0*/  FMNMX.FTZ R2, R13, R14, !PT ;  /* 0x0000000e0d027209 */ /* 0x001fca0007810000 */
[----:B------:R-:W0:Y:S02]  /*167b0*/  SHFL.BFLY PT, R14, R2, 0x4, 0x1f ;  /* 0x0c801f00020e7f89 */ /* 0x000e2400000e0000 */
[----:B0-----:R-:W-:-:S05]  /*167c0*/  FMNMX.FTZ R3, R2, R14, !PT ;  /* 0x0000000e02037209 */ /* 0x001fca0007810000 */
[----:B------:R0:W1:Y:S02]  /*167d0*/  SHFL.BFLY PT, R14, R3, 0x2, 0x1f ;  /* 0x0c401f00030e7f89 */ /* 0x00006400000e0000 */
.L_x_2713:
[----:B------:R-:W2:Y:S01]  /*167e0*/  S2R R10, SR_CgaCtaId ;  /* 0x00000000000a7919 */ /* 0x000ea20000008800 */
[----:B------:R-:W-:Y:S01]  /*167f0*/  MOV R9, 0x400 ;  /* 0x0000040000097802 */ /* 0x000fe20000000f00 */
[----:B------:R-:W-:Y:S05]  /*16800*/  WARPSYNC.ALL ;  /* 0x0000000000007948 */ /* 0x000fea0003800000 */
[----:B01----:R-:W-:Y:S02]  /*16810*/  FMNMX.FTZ R3, R3, R14, !PT ;  /* 0x0000000e03037209 */ /* 0x003fe40007810000 */
[----:B--2---:R-:W-:-:S04]  /*16820*/  LEA R25, R10, R9, 0x18 ;  /* 0x000000090a197211 */ /* 0x004fc800078ec0ff */
[-C--:B------:R-:W-:Y:S02]  /*16830*/  @!P0 LEA.HI R2, R249, R25.reuse, RZ, 0x1d ;  /* 0x00000019f9028211 */ /* 0x080fe400078fe8ff */
[----:B------:R-:W-:-:S03]  /*16840*/  LEA R26, R4, R25, 0x2 ;  /* 0x00000019041a7211 */ /* 0x000fc600078e10ff */
[----:B------:R-:W-:Y:S01]  /*16850*/  @!P0 STS [R2], R3 ;  /* 0x0000000302008388 */ /* 0x000fe20000000800 */
[----:B------:R-:W-:Y:S01]  /*16860*/  BAR.SYNC.DEFER_BLOCKING 0x0 ;  /* 0x0000000000007b1d */ /* 0x000fe20000010000 */
[----:B------:R-:W-:Y:S01]  /*16870*/  ISETP.GT.U32.AND P0, PT, R4, 0x3, PT ;  /* 0x000000030400780c */ /* 0x000fe20003f04070 */
[----:B------:R-:W-:Y:S02]  /*16880*/  IMAD.MOV.U32 R5, RZ, RZ, -0x800001 ;  /* 0xff7fffffff057424 */ /* 0x000fe400078e00ff */
[----:B------:R-:W-:Y:S02]  /*16890*/  IMAD.MOV.U32 R8, RZ, RZ, RZ ;  /* 0x000000ffff087224 */ /* 0x000fe400078e00ff */
[----:B------:R-:W-:Y:S08]  /*168a0*/  BSSY.RECONVERGENT B0, `(.L_x_2639) ;  /* 0x0000154000007945 */ /* 0x000ff00003800200 */
[----:B------:R-:W0:Y:S04]  /*168b0*/  @!P0 LDS R5, [R26] ;  /* 0x000000001a058984 */ /* 0x000e280000000800 */
[----:B0-----:R-:W0:Y:S02]  /*168c0*/  SHFL.BFLY PT, R2, R5, 0x2, 0x1f ;  /* 0x0c401f0005027f89 */ /* 0x001e2400000e0000 */
[----:B0-----:R-:W-:-:S02]  /*168d0*/  FMNMX.FTZ R6, R2, R5, !PT ;  /* 0x0000000502067209 */ /* 0x001fc40007810000 */
[----:B------:R-:W-:-:S03]  /*168e0*/  SHF.L.U32 R2, R249, 0x2, RZ ;  /* 0x00000002f9027819 */ /* 0x000fc600000006ff */
        /* <DEDUP_REMOVED lines=21> */
[----:B------:R-:W-:Y:S01]  /*16a40*/  VIADD R7, R9, 0x820 ;  /* 0x0000082009077836 */ /* 0x000fe20000000000 */
[----:B------:R-:W-:Y:S02]  /*16a50*/  LEA.HI R0, R5, 0x1, RZ, 0x19 ;  /* 0x0000000105007811 */ /* 0x000fe400078fc8ff */
[----:B------:R-:W-:Y:S02]  /*16a60*/  MOV R8, RZ ;  /* 0x000000ff00087202 */ /* 0x000fe40000000f00 */
[----:B------:R-:W-:Y:S02]  /*16a70*/  LEA R7, R10, R7, 0x18 ;  /* 0x000000070a077211 */ /* 0x000fe400078ec0ff */
[----:B------:R-:W-:Y:S01]  /*16a80*/  LOP3.LUT R5, R0, 0x3, RZ, 0xc0, !PT ;  /* 0x0000000300057812 */ /* 0x000fe200078ec0ff */
[----:B------:R-:W-:Y:S02]  /*16a90*/  IMAD.MOV.U32 R0, RZ, RZ, R3 ;  /* 0x000000ffff007224 */ /* 0x000fe400078e0003 */
[----:B------:R-:W-:Y:S01]  /*16aa0*/  IMAD.IADD R6, R2, 0x1, R7 ;  /* 0x0000000102067824 */ /* 0x000fe200078e0207 */
[----:B------:R-:W-:-:S07]  /*16ab0*/  IADD3 R5, PT, PT, -R5, RZ, RZ ;  /* 0x000000ff05057210 */ /* 0x000fce0007ffe1ff */
.L_x_2644:
        /* <DEDUP_REMOVED lines=11> */
.L_x_2643:
[----:B------:R-:W-:Y:S05]  /*16b70*/  BSYNC.RECONVERGENT B1 ;  /* 0x0000000000017941 */ /* 0x000fea0003800200 */
.L_x_2642:
        /* <DEDUP_REMOVED lines=11> */
[----:B------:R-:W-:Y:S01]  /*16c30*/  IMAD.U32 R23, RZ, RZ, UR44 ;  /* 0x0000002cff177e24 */ /* 0x000fe2000f8e00ff */
[----:B------:R-:W-:-:S04]  /*16c40*/  PLOP3.LUT P0, PT, PT, PT, PT, 0x8, 0x80 ;  /* 0x000000000080781c */ /* 0x000fc80003f0e170 */
[----:B------:R-:W-:-:S09]  /*16c50*/  IADD3 R23, PT, PT, R23, -0x600, RZ ;  /* 0xfffffa0017177810 */ /* 0x000fd20007ffe0ff */
.L_x_2647:
        /* <DEDUP_REMOVED lines=100> */
.L_x_2646:
[----:B------:R-:W-:Y:S05]  /*172a0*/  BSYNC.RECONVERGENT B1 ;  /* 0x0000000000017941 */ /* 0x000fea0003800200 */
.L_x_2645:
        /* <DEDUP_REMOVED lines=55> */
.L_x_2649:
[----:B------:R-:W-:Y:S05]  /*17620*/  BSYNC.RECONVERGENT B1 ;  /* 0x0000000000017941 */ /* 0x000fea0003800200 */
.L_x_2648:
        /* <DEDUP_REMOVED lines=27> */
.L_x_2641:
[----:B------:R-:W-:Y:S01]  /*177e0*/  IMAD.MOV.U32 R12, RZ, RZ, 0x80 ;  /* 0x00000080ff0c7424 */ /* 0x000fe200078e00ff */
[----:B------:R-:W0:Y:S01]  /*177f0*/  S2UR UR4, SR_CTAID.Y ;  /* 0x00000000000479c3 */ /* 0x000e220000002600 */
[----:B------:R-:W-:Y:S01]  /*17800*/  LOP3.LUT R8, RZ, R249, RZ, 0x33, !PT ;  /* 0x000000f9ff087212 */ /* 0x000fe200078e33ff */
[----:B------:R-:W-:Y:S02]  /*17810*/  BSSY.RECONVERGENT B1, `(.L_x_2650) ;  /* 0x0000025000017945 */ /* 0x000fe40003800200 */
[----:B------:R-:W-:-:S04]  /*17820*/  VIADDMNMX R5, R3, R12, UR44, !PT ;  /* 0x0000002c03057e46 */ /* 0x000fc8000f80010c */
[----:B------:R-:W-:-:S04]  /*17830*/  IADD3 R5, PT, PT, R5, -UR13, R8 ;  /* 0x8000000d05057c10 */ /* 0x000fc8000fffe008 */
[C---:B------:R-:W-:Y:S02]  /*17840*/  LOP3.LUT R8, R5.reuse, 0x180, RZ, 0xc0, !PT ;  /* 0x0000018005087812 */ /* 0x040fe400078ec0ff */
[----:B------:R-:W-:Y:S02]  /*17850*/  ISETP.GE.U32.AND P0, PT, R5, 0x180, PT ;  /* 0x000001800500780c */ /* 0x000fe40003f06070 */
[----:B------:R-:W-:Y:S01]  /*17860*/  ISETP.NE.AND P1, PT, R8, 0x180, PT ;  /* 0x000001800800780c */ /* 0x000fe20003f25270 */
[----:B------:R-:W-:Y:S02]  /*17870*/  HFMA2 R8, -RZ, RZ, 0, 0 ;  /* 0x00000000ff087431 */ /* 0x000fe400000001ff */
[----:B0-----:R-:W-:Y:S02]  /*17880*/  IMAD R13, R0, UR4, RZ ;  /* 0x00000004000d7c24 */ /* 0x001fe4000f8e02ff */
[----:B------:R-:W-:-:S03]  /*17890*/  IMAD.MOV.U32 R0, RZ, RZ, R3 ;  /* 0x000000ffff007224 */ /* 0x000fc600078e0003 */
[----:B------:R-:W-:-:S05]  /*178a0*/  SHF.R.S32.HI R12, RZ, 0x1f, R13 ;  /* 0x0000001fff0c7819 */ /* 0x000fca000001140d */
[----:B------:R-:W-:Y:S05]  /*178b0*/  @!P1 BRA `(.L_x_2651) ;  /* 0x0000000000689947 */ /* 0x000fea0003800000 */
[----:B------:R-:W-:Y:S01]  /*178c0*/  VIADD R9, R9, 0x820 ;  /* 0x0000082009097836 */ /* 0x000fe20000000000 */
[----:B------:R-:W-:Y:S02]  /*178d0*/  LEA.HI R0, R5, 0x1, RZ, 0x19 ;  /* 0x0000000105007811 */ /* 0x000fe400078fc8ff */
[--C-:B------:R-:W-:Y:S02]  /*178e0*/  IADD3 R6, P1, P2, R13, R6, R3.reuse ;  /* 0x000000060d067210 */ /* 0x100fe40007a3e003 */
[----:B------:R-:W-:Y:S02]  /*178f0*/  LEA R9, R10, R9, 0x18 ;  /* 0x000000090a097211 */ /* 0x000fe400078ec0ff */
[----:B------:R-:W-:Y:S01]  /*17900*/  LOP3.LUT R5, R0, 0x3, RZ, 0xc0, !PT ;  /* 0x0000000300057812 */ /* 0x000fe200078ec0ff */
[----:B------:R-:W-:Y:S01]  /*17910*/  IMAD.MOV.U32 R0, RZ, RZ, R3 ;  /* 0x000000ffff007224 */ /* 0x000fe200078e0003 */
[----:B------:R-:W-:Y:S01]  /*17920*/  IADD3.X R7, PT, PT, R12, R7, RZ, P1, P2 ;  /* 0x000000070c077210 */ /* 0x000fe20000fe44ff */
[----:B------:R-:W-:Y:S01]  /*17930*/  IMAD.IADD R9, R2, 0x1, R9 ;  /* 0x0000000102097824 */ /* 0x000fe200078e0209 */
[----:B------:R-:W-:-:S02]  /*17940*/  MOV R8, RZ ;  /* 0x000000ff00087202 */ /* 0x000fc40000000f00 */
[----:B------:R-:W-:-:S07]  /*17950*/  IADD3 R5, PT, PT, -R5, RZ, RZ ;  /* 0x000000ff05057210 */ /* 0x000fce0007ffe1ff */
.L_x_2652:
[----:B------:R0:W2:Y:S01]  /*17960*/  LDG.E.U8 R10, desc[UR36][R6.64] ;  /* 0x00000024060a7981 */ /* 0x0000a2000c1e1100 */
[----:B------:R-:W-:Y:S01]  /*17970*/  VIADD R5, R5, 0x1 ;  /* 0x0000000105057836 */ /* 0x000fe20000000000 */
[----:B------:R-:W-:Y:S02]  /*17980*/  IADD3 R0, PT, PT, R0, 0x80, RZ ;  /* 0x0000008000007810 */ /* 0x000fe40007ffe0ff */
        /* <DEDUP_REMOVED lines=13> */
.L_x_2651:
[----:B------:R-:W-:Y:S05]  /*17a60*/  BSYNC.RECONVERGENT B1 ;  /* 0x0000000000017941 */ /* 0x000fea0003800200 */
.L_x_2650:
        /* <DEDUP_REMOVED lines=13> */
.L_x_2653:
[----:B------:R-:W2:Y:S04]  /*17b40*/  LDG.E.U8 R11, desc[UR36][R6.64+-0x100] ;  /* 0xffff0024060b7981 */ /* 0x000ea8000c1e1100 */
[----:B------:R-:W3:Y:S04]  /*17b50*/  LDG.E.U8 R9, desc[UR36][R6.64+-0x80] ;  /* 0xffff802406097981 */ /* 0x000ee8000c1e1100 */
[----:B------:R-:W4:Y:S04]  /*17b60*/  LDG.E.U8 R10, desc[UR36][R6.64] ;  /* 0x00000024060a7981 */ /* 0x000f28000c1e1100 */
[----:B------:R-:W5:Y:S01]  /*17b70*/  LDG.E.U8 R12, desc[UR36][R6.64+0x80] ;  /* 0x00008024060c7981 */ /* 0x000f62000c1e1100 */
[----:B------:R-:W-:Y:S01]  /*17b80*/  IMAD.MOV.U32 R14, RZ, RZ, RZ ;  /* 0x000000ffff0e7224 */ /* 0x000fe200078e00ff */
[----:B------:R-:W-:Y:S01]  /*17b90*/  IADD3 R0, PT, PT, R0, 0x200, RZ ;  /* 0x0000020000007810 */ /* 0x000fe20007ffe0ff */
[----:B------:R-:W-:Y:S01]  /*17ba0*/  IMAD.MOV.U32 R16, RZ, RZ, RZ ;  /* 0x000000ffff107224 */ /* 0x000fe200078e00ff */
[----:B--2---:R-:W-:-:S02]  /*17bb0*/  ISETP.NE.AND P0, PT, R11, RZ, PT ;  /* 0x000000ff0b00720c */ /* 0x004fc40003f05270 */
[----:B---3--:R-:W-:Y:S02]  /*17bc0*/  ISETP.NE.AND P1, PT, R9, RZ, PT ;  /* 0x000000ff0900720c */ /* 0x008fe40003f25270 */
[----:B----4-:R-:W-:Y:S02]  /*17bd0*/  ISETP.NE.AND P2, PT, R10, RZ, PT ;  /* 0x000000ff0a00720c */ /* 0x010fe40003f45270 */
[----:B-----5:R-:W-:-:S07]  /*17be0*/  ISETP.NE.AND P3, PT, R12, RZ, PT ;  /* 0x000000ff0c00720c */ /* 0x020fce0003f65270 */
[----:B------:R-:W1:Y:S01]  /*17bf0*/  @!P0 LDS R9, [R5+-0x400] ;  /* 0xfffc000005098984 */ /* 0x000e620000000800 */
[----:B------:R-:W-:-:S03]  /*17c00*/  MOV R12, RZ ;  /* 0x000000ff000c7202 */ /* 0x000fc60000000f00 */
[----:B------:R-:W0:Y:S04]  /*17c10*/  @!P1 LDS R11, [R5+-0x200] ;  /* 0xfffe0000050b9984 */ /* 0x000e280000000800 */
[----:B------:R-:W2:Y:S04]  /*17c20*/  @!P2 LDS R13, [R5] ;  /* 0x00000000050da984 */ /* 0x000ea80000000800 */
[----:B------:R-:W3:Y:S01]  /*17c30*/  @!P3 LDS R15, [R5+0x200] ;  /* 0x00020000050fb984 */ /* 0x000ee20000000800 */
[----:B-1----:R-:W-:Y:S01]  /*17c40*/  @!P0 FADD.FTZ R10, -R24, R9 ;  /* 0x00000009180a8221 */ /* 0x002fe20000010100 */
[----:B------:R-:W-:-:S03]  /*17c50*/  IMAD.MOV.U32 R9, RZ, RZ, RZ ;  /* 0x000000ffff097224 */ /* 0x000fc600078e00ff */
[----:B------:R-:W-:Y:S01]  /*17c60*/  @!P0 FMUL.FTZ R10, R10, 1.4426950216293334961 ;  /* 0x3fb8aa3b0a0a8820 */ /* 0x000fe20000410000 */
[----:B0-----:R-:W-:-:S03]  /*17c70*/  @!P1 FADD.FTZ R11, -R24, R11 ;  /* 0x0000000b180b9221 */ /* 0x001fc60000010100 */
[----:B------:R-:W0:Y:S01]  /*17c80*/  @!P0 MUFU.EX2 R9, R10 ;  /* 0x0000000a00098308 */ /* 0x000e220000000800 */
[----:B------:R-:W-:Y:S01]  /*17c90*/  @!P1 FMUL.FTZ R11, R11, 1.4426950216293334961 ;  /* 0x3fb8aa3b0b0b9820 */ /* 0x000fe20000410000 */
[----:B--2---:R-:W-:Y:S01]  /*17ca0*/  @!P2 FADD.FTZ R13, -R24, R13 ;  /* 0x0000000d180da221 */ /* 0x004fe20000010100 */
[----:B------:R-:W-:Y:S01]  /*17cb0*/  ISETP.GE.AND P0, PT, R0, UR44, PT ;  /* 0x0000002c00007c0c */ /* 0x000fe2000bf06270 */
[----:B---3--:R-:W-:Y:S02]  /*17cc0*/  @!P3 FADD.FTZ R15, -R24, R15 ;  /* 0x0000000f180fb221 */ /* 0x008fe40000010100 */
[----:B------:R-:W-:Y:S02]  /*17cd0*/  @!P2 FMUL.FTZ R13, R13, 1.4426950216293334961 ;  /* 0x3fb8aa3b0d0da820 */ /* 0x000fe40000410000 */
[----:B------:R0:W1:Y:S01]  /*17ce0*/  @!P1 MUFU.EX2 R12, R11 ;  /* 0x0000000b000c9308 */ /* 0x0000620000000800 */
        /* <DEDUP_REMOVED lines=15> */
.L_x_2640:
[----:B------:R-:W-:Y:S05]  /*17de0*/  BSYNC.RECONVERGENT B0 ;  /* 0x0000000000007941 */ /* 0x000fea0003800200 */
.L_x_2639:
[----:B0-----:R-:W0:Y:S01]  /*17df0*/  SHFL.BFLY PT, R5, R8, 0x10, 0x1f ;  /* 0x0e001f0008057f89 */ /* 0x001e2200000e0000 */
        /* <DEDUP_REMOVED lines=40> */
.L_x_2654:
        /* <DEDUP_REMOVED lines=23> */
[----:B------:R-:W-:-:S07]  /*181f0*/  VIADD R0, R2, UR7 ;  /* 0x0000000702007c36 */ /* 0x000fce0008000000 */
.L_x_2660:
[----:B------:R-:W2:Y:S01]  /*18200*/  LDS R4, [R0] ;  /* 0x0000000000047984 */ /* 0x000ea20000000800 */
[----:B------:R-:W-:-:S04]  /*18210*/  IADD3 R5, PT, PT, R5, 0x1, RZ ;  /* 0x0000000105057810 */ /* 0x000fc80007ffe0ff */
[----:B------:R-:W-:Y:S01]  /*18220*/  ISETP.NE.AND P0, PT, R5, RZ, PT ;  /* 0x000000ff0500720c */ /* 0x000fe20003f05270 */
[----:B--2---:R-:W-:-:S05]  /*18230*/  FMUL.FTZ R7, R4, R29 ;  /* 0x0000001d04077220 */ /* 0x004fca0000410000 */
[----:B------:R0:W-:Y:S02]  /*18240*/  STS [R0], R7 ;  /* 0x0000000700007388 */ /* 0x0001e40000000800 */
[----:B0-----:R-:W-:-:S05]  /*18250*/  VIADD R0, R0, 0x200 ;  /* 0x0000020000007836 */ /* 0x001fca0000000000 */
[----:B------:R-:W-:Y:S05]  /*18260*/  @P0 BRA `(.L_x_2660) ;  /* 0xfffffffc00e40947 */ /* 0x000fea000383ffff */
.L_x_2659:
[----:B------:R-:W-:Y:S05]  /*18270*/  BSYNC.RECONVERGENT B1 ;  /* 0x0000000000017941 */ /* 0x000fea0003800200 */
.L_x_2658:
[----:B------:R-:W-:Y:S05]  /*18280*/  @!P1 BRA `(.L_x_2656) ;  /* 0x0000001000dc9947 */ /* 0x000fea0003800000 */
[----:B------:R-:W0:Y:S01]  /*18290*/  S2R R5, SR_CgaCtaId ;  /* 0x0000000000057919 */ /* 0x000e220000008800 */
[C---:B------:R-:W-:Y:S01]  /*182a0*/  IADD3 R4, PT, PT, -R3.reuse, UR44, RZ ;  /* 0x0000002c03047c10 */ /* 0x040fe2000fffe1ff */
        /* <DEDUP_REMOVED lines=13> */
.L_x_2663:
        /* <DEDUP_REMOVED lines=14> */
[----:B-1----:R-:W1:Y:S01]  /*18460*/  LDS R24, [R0+0x1200] ;  /* 0x0012000000187984 */ /* 0x002e620000000800 */
[----:B0-----:R-:W-:-:S03]  /*18470*/  FMUL.FTZ R7, R29, R6 ;  /* 0x000000061d077220 */ /* 0x001fc60000410000 */
[----:B------:R-:W0:Y:S01]  /*18480*/  LDS R25, [R0+0x1400] ;  /* 0x0014000000197984 */ /* 0x000e220000000800 */
[----:B---3--:R-:W-:-:S03]  /*18490*/  FMUL.FTZ R9, R29, R8 ;  /* 0x000000081d097220 */ /* 0x008fc60000410000 */
[----:B------:R-:W2:Y:S01]  /*184a0*/  LDS R26, [R0+0x1600] ;  /* 0x00160000001a7984 */ /* 0x000ea20000000800 */
        /* <DEDUP_REMOVED lines=15> */
[----:B-1----:R-:W-:-:S03]  /*185a0*/  FMUL.FTZ R7, R29, R24 ;  /* 0x000000181d077220 */ /* 0x002fc60000410000 */
[----:B------:R-:W-:Y:S01]  /*185b0*/  STS [R0+0x600], R15 ;  /* 0x0006000f00007388 */ /* 0x000fe20000000800 */
[----:B0-----:R-:W-:-:S03]  /*185c0*/  FMUL.FTZ R25, R29, R25 ;  /* 0x000000191d197220 */ /* 0x001fc60000410000 */
[----:B------:R-:W-:Y:S01]  /*185d0*/  STS [R0+0x800], R5 ;  /* 0x0008000500007388 */ /* 0x000fe20000000800 */
[----:B--2---:R-:W-:-:S03]  /*185e0*/  FMUL.FTZ R9, R29, R26 ;  /* 0x0000001a1d097220 */ /* 0x004fc60000410000 */
        /* <DEDUP_REMOVED lines=13> */
.L_x_2662:
[----:B------:R-:W-:Y:S05]  /*186c0*/  BSYNC.RECONVERGENT B1 ;  /* 0x0000000000017941 */ /* 0x000fea0003800200 */
.L_x_2661:
        /* <DEDUP_REMOVED lines=31> */
.L_x_2665:
[----:B------:R-:W-:Y:S05]  /*188c0*/  BSYNC.RECONVERGENT B1 ;  /* 0x0000000000017941 */ /* 0x000fea0003800200 */
.L_x_2664:
        /* <DEDUP_REMOVED lines=15> */
.L_x_2657:
[----:B------:R-:W-:Y:S01]  /*189c0*/  HFMA2 R0, -RZ, RZ, 0, 7.62939453125e-06 ;  /* 0x00000080ff007431 */ /* 0x000fe200000001ff */
        /* <DEDUP_REMOVED lines=12> */
[----:B------:R-:W-:Y:S02]  /*18a90*/  UMOV UR7, 0x400 ;  /* 0x0000040000077882 */ /* 0x000fe40000000000 */
[----:B------:R-:W-:Y:S01]  /*18aa0*/  UIADD3 UR7, UPT, UPT, UR7, 0x820, URZ ;  /* 0x0000082007077890 */ /* 0x000fe2000fffe0ff */
[C---:B------:R-:W-:Y:S01]  /*18ab0*/  IMAD.SHL.U32 R4, R0.reuse, 0x80, RZ ;  /* 0x0000008000047824 */ /* 0x040fe200078e00ff */
[----:B------:R-:W-:Y:S01]  /*18ac0*/  LOP3.LUT R0, R0, 0x3, RZ, 0xc0, !PT ;  /* 0x0000000300007812 */ /* 0x000fe200078ec0ff */
[----:B------:R-:W-:-:S03]  /*18ad0*/  IMAD.X R6, RZ, RZ, UR5, P1 ;  /* 0x00000005ff067e24 */ /* 0x000fc600088e06ff */
[----:B------:R-:W-:-:S04]  /*18ae0*/  LOP3.LUT R4, R4, 0x180, RZ, 0xc0, !PT ;  /* 0x0000018004047812 */ /* 0x000fc800078ec0ff */
[----:B------:R-:W-:Y:S02]  /*18af0*/  IADD3 R3, PT, PT, R3, R4, RZ ;  /* 0x0000000403037210 */ /* 0x000fe40007ffe0ff */
[----:B---3--:R-:W-:-:S04]  /*18b00*/  LEA R8, P1, R9, UR14, 0x2 ;  /* 0x0000000e09087c11 */ /* 0x008fc8000f8210ff */
[----:B------:R-:W-:Y:S01]  /*18b10*/  LEA.HI.X R9, R9, UR15, R6, 0x2, P1 ;  /* 0x0000000f09097c11 */ /* 0x000fe200088f1406 */
[----:B0-----:R-:W-:Y:S01]  /*18b20*/  ULEA UR7, UR8, UR7, 0x18 ;  /* 0x0000000708077291 */ /* 0x001fe2000f8ec0ff */
[----:B------:R-:W-:-:S05]  /*18b30*/  IMAD.MOV R6, RZ, RZ, -R0 ;  /* 0x000000ffff067224 */ /* 0x000fca00078e0a00 */
[----:B------:R-:W-:-:S07]  /*18b40*/  VIADD R0, R2, UR7 ;  /* 0x0000000702007c36 */ /* 0x000fce0008000000 */
.L_x_2668:
[----:B---3--:R-:W2:Y:S01]  /*18b50*/  LDS R4, [R0] ;  /* 0x0000000000047984 */ /* 0x008ea20000000800 */
[----:B------:R-:W-:Y:S02]  /*18b60*/  IMAD.MOV.U32 R5, RZ, RZ, R9 ;  /* 0x000000ffff057224 */ /* 0x000fe400078e0009 */
[----:B------:R-:W-:-:S05]  /*18b70*/  VIADD R6, R6, 0x1 ;  /* 0x0000000106067836 */ /* 0x000fca0000000000 */
[----:B------:R-:W-:Y:S01]  /*18b80*/  ISETP.NE.AND P1, PT, R6, RZ, PT ;  /* 0x000000ff0600720c */ /* 0x000fe20003f25270 */
[----:B--2---:R-:W-:Y:S01]  /*18b90*/  FMUL.FTZ R7, R4, R29 ;  /* 0x0000001d04077220 */ /* 0x004fe20000410000 */
[----:B------:R-:W-:Y:S02]  /*18ba0*/  MOV R4, R8 ;  /* 0x0000000800047202 */ /* 0x000fe40000000f00 */
[----:B------:R-:W-:Y:S02]  /*18bb0*/  IADD3 R8, P2, PT, R8, 0x200, RZ ;  /* 0x0000020008087810 */ /* 0x000fe40007f5e0ff */
[----:B------:R0:W-:Y:S02]  /*18bc0*/  STS [R0], R7 ;  /* 0x0000000700007388 */ /* 0x0001e40000000800 */
[----:B------:R-:W-:Y:S02]  /*18bd0*/  IADD3.X R9, PT, PT, RZ, R9, RZ, P2, !PT ;  /* 0x00000009ff097210 */ /* 0x000fe400017fe4ff */
[----:B------:R3:W-:Y:S01]  /*18be0*/  STG.E desc[UR36][R4.64], R7 ;  /* 0x0000000704007986 */ /* 0x0007e2000c101924 */
[----:B0-----:R-:W-:-:S02]  /*18bf0*/  VIADD R0, R0, 0x200 ;  /* 0x0000020000007836 */ /* 0x001fc40000000000 */
[----:B------:R-:W-:Y:S05]  /*18c00*/  @P1 BRA `(.L_x_2668) ;  /* 0xfffffffc00d01947 */ /* 0x000fea000383ffff */
.L_x_2667:
[----:B------:R-:W-:Y:S05]  /*18c10*/  BSYNC.RECONVERGENT B1 ;  /* 0x0000000000017941 */ /* 0x000fea0003800200 */
.L_x_2666:
[----:B------:R-:W-:Y:S05]  /*18c20*/  @!P0 BRA `(.L_x_2656) ;  /* 0x0000000800748947 */ /* 0x000fea0003800000 */
[----:B---3--:R-:W0:Y:S01]  /*18c30*/  S2R R5, SR_CgaCtaId ;  /* 0x0000000000057919 */ /* 0x008e220000008800 */
[----:B------:R-:W3:Y:S01]  /*18c40*/  LDCU.64 UR8, c[0x0][0x480] ;  /* 0x00009000ff0877ac */ /* 0x000ee20008000a00 */
        /* <DEDUP_REMOVED lines=8> */
[----:B---3--:R-:W-:-:S04]  /*18cd0*/  LEA R6, P0, R4, UR8, 0x2 ;  /* 0x0000000804067c11 */ /* 0x008fc8000f8010ff */
[----:B------:R-:W-:Y:S02]  /*18ce0*/  LEA.HI.X R8, R4, UR9, R7, 0x2, P0 ;  /* 0x0000000904087c11 */ /* 0x000fe400080f1407 */
[----:B------:R-:W-:Y:S02]  /*18cf0*/  IADD3 R4, P0, PT, R6, 0x400, RZ ;  /* 0x0000040006047810 */ /* 0x000fe40007f1e0ff */
[----:B0-----:R-:W-:-:S03]  /*18d00*/  LEA R7, R5, R0, 0x18 ;  /* 0x0000000005077211 */ /* 0x001fc600078ec0ff */
[----:B------:R-:W-:Y:S01]  /*18d10*/  IMAD.X R5, RZ, RZ, R8, P0 ;  /* 0x000000ffff057224 */ /* 0x000fe200000e0608 */
[----:B------:R-:W-:Y:S02]  /*18d20*/  LEA R0, R3, -UR7, 0x2 ;  /* 0x8000000703007c11 */ /* 0x000fe4000f8e10ff */
[----:B------:R-:W-:Y:S02]  /*18d30*/  PLOP3.LUT P0, PT, PT, PT, PT, 0x80, 0x8 ;  /* 0x000000000008781c */ /* 0x000fe40003f0f070 */
[----:B------:R-:W-:Y:S01]  /*18d40*/  IADD3 R0, PT, PT, R0, 0x400, R7 ;  /* 0x0000040000007810 */ /* 0x000fe20007ffe007 */
[----:B------:R-:W-:Y:S10]  /*18d50*/  @!P1 BRA `(.L_x_2670) ;  /* 0x00000004002c9947 */ /* 0x000ff40003800000 */
[----:B------:R-:W-:Y:S01]  /*18d60*/  IMAD.U32 R28, RZ, RZ, UR44 ;  /* 0x0000002cff1c7e24 */ /* 0x000fe2000f8e00ff */
[----:B------:R-:W-:-:S04]  /*18d70*/  PLOP3.LUT P0, PT, PT, PT, PT, 0x8, 0x80 ;  /* 0x000000000080781c */ /* 0x000fc80003f0e170 */
[----:B------:R-:W-:-:S09]  /*18d80*/  IADD3 R28, PT, PT, R28, -0x600, RZ ;  /* 0xfffffa001c1c7810 */ /* 0x000fd20007ffe0ff */
.L_x_2671:
[----:B------:R-:W2:Y:S01]  /*18d90*/  LDS R6, [R0+-0x400] ;  /* 0xfffc000000067984 */ /* 0x000ea20000000800 */
[----:B------:R-:W-:-:S03]  /*18da0*/  VIADD R3, R3, 0x800 ;  /* 0x0000080003037836 */ /* 0x000fc60000000000 */
[----:B------:R-:W0:Y:S02]  /*18db0*/  LDS R8, [R0+-0x200] ;  /* 0xfffe000000087984 */ /* 0x000e240000000800 */
[----:B------:R-:W-:Y:S02]  /*18dc0*/  ISETP.GE.AND P2, PT, R3, R28, PT ;  /* 0x0000001c0300720c */ /* 0x000fe40003f46270 */
[----:B------:R-:W3:Y:S04]  /*18dd0*/  LDS R12, [R0+0x200] ;  /* 0x00020000000c7984 */ /* 0x000ee80000000800 */
[----:B------:R-:W4:Y:S04]  /*18de0*/  LDS R10, [R0] ;  /* 0x00000000000a7984 */ /* 0x000f280000000800 */
[----:B------:R-:W-:Y:S04]  /*18df0*/  LDS R20, [R0+0xa00] ;  /* 0x000a000000147984 */ /* 0x000fe80000000800 */
        /* <DEDUP_REMOVED lines=10> */
[----:B-1----:R-:W-:Y:S01]  /*18ea0*/  LDS R24, [R0+0x1200] ;  /* 0x0012000000187984 */ /* 0x002fe20000000800 */
[----:B----4-:R-:W-:-:S03]  /*18eb0*/  FMUL.FTZ R11, R29, R10 ;  /* 0x0000000a1d0b7220 */ /* 0x010fc60000410000 */
[----:B------:R-:W0:Y:S04]  /*18ec0*/  LDS R25, [R0+0x1400] ;  /* 0x0014000000197984 */ /* 0x000e280000000800 */
[----:B------:R-:W-:Y:S04]  /*18ed0*/  LDS R26, [R0+0x1600] ;  /* 0x00160000001a7984 */ /* 0x000fe80000000800 */
[----:B------:R-:W1:Y:S01]  /*18ee0*/  LDS R27, [R0+0x1800] ;  /* 0x00180000001b7984 */ /* 0x000e620000000800 */
[----:B-----5:R-:W-:-:S03]  /*18ef0*/  FMUL.FTZ R15, R29, R14 ;  /* 0x0000000e1d0f7220 */ /* 0x020fc60000410000 */
[----:B------:R-:W-:Y:S01]  /*18f00*/  STG.E desc[UR36][R4.64+-0x400], R7 ;  /* 0xfffc000704007986 */ /* 0x000fe2000c101924 */
[----:B------:R-:W-:-:S03]  /*18f10*/  FMUL.FTZ R17, R29, R16 ;  /* 0x000000101d117220 */ /* 0x000fc60000410000 */
[----:B------:R3:W-:Y:S01]  /*18f20*/  STS [R0+-0x400], R7 ;  /* 0xfffc000700007388 */ /* 0x0007e20000000800 */
[----:B------:R-:W-:-:S03]  /*18f30*/  FMUL.FTZ R19, R29, R18 ;  /* 0x000000121d137220 */ /* 0x000fc60000410000 */
[----:B------:R-:W-:Y:S01]  /*18f40*/  STG.E desc[UR36][R4.64+-0x200], R9 ;  /* 0xfffe000904007986 */ /* 0x000fe2000c101924 */
[----:B------:R-:W-:-:S03]  /*18f50*/  FMUL.FTZ R21, R29, R21 ;  /* 0x000000151d157220 */ /* 0x000fc60000410000 */
[----:B------:R4:W-:Y:S01]  /*18f60*/  STS [R0+-0x200], R9 ;  /* 0xfffe000900007388 */ /* 0x0009e20000000800 */
[----:B---3--:R-:W-:-:S03]  /*18f70*/  FMUL.FTZ R7, R29, R20 ;  /* 0x000000141d077220 */ /* 0x008fc60000410000 */
[----:B------:R-:W-:Y:S01]  /*18f80*/  STG.E desc[UR36][R4.64+0x200], R13 ;  /* 0x0002000d04007986 */ /* 0x000fe2000c101924 */
[----:B--2---:R-:W-:-:S03]  /*18f90*/  FMUL.FTZ R23, R29, R23 ;  /* 0x000000171d177220 */ /* 0x004fc60000410000 */
[----:B------:R2:W-:Y:S01]  /*18fa0*/  STS [R0+0x200], R13 ;  /* 0x0002000d00007388 */ /* 0x0005e20000000800 */
[----:B----4-:R-:W-:-:S03]  /*18fb0*/  FMUL.FTZ R9, R29, R22 ;  /* 0x000000161d097220 */ /* 0x010fc60000410000 */
[----:B------:R-:W-:Y:S04]  /*18fc0*/  STG.E desc[UR36][R4.64], R11 ;  /* 0x0000000b04007986 */ /* 0x000fe8000c101924 */
[----:B------:R3:W-:Y:S01]  /*18fd0*/  STS [R0], R11 ;  /* 0x0000000b00007388 */ /* 0x0007e20000000800 */
[C---:B0-----:R-:W-:Y:S01]  /*18fe0*/  FMUL.FTZ R25, R29.reuse, R25 ;  /* 0x000000191d197220 */ /* 0x041fe20000410000 */
[C---:B--2---:R-:W-:Y:S01]  /*18ff0*/  FMUL.FTZ R13, R29.reuse, R6 ;  /* 0x000000061d0d7220 */ /* 0x044fe20000410000 */
[----:B------:R-:W-:Y:S01]  /*19000*/  IADD3 R6, P1, PT, R4, 0x2000, RZ ;  /* 0x0000200004067810 */ /* 0x000fe20007f3e0ff */
[----:B------:R-:W-:Y:S04]  /*19010*/  STG.E desc[UR36][R4.64+0xa00], R7 ;  /* 0x000a000704007986 */ /* 0x000fe8000c101924 */
[----:B------:R0:W-:Y:S01]  /*19020*/  STS [R0+0xa00], R7 ;  /* 0x000a000700007388 */ /* 0x0001e20000000800 */
[C---:B-1----:R-:W-:Y:S01]  /*19030*/  FMUL.FTZ R27, R29.reuse, R27 ;  /* 0x0000001b1d1b7220 */ /* 0x042fe20000410000 */
[----:B---3--:R-:W-:-:S02]  /*19040*/  FMUL.FTZ R11, R29, R24 ;  /* 0x000000181d0b7220 */ /* 0x008fc40000410000 */
[----:B------:R-:W-:Y:S04]  /*19050*/  STG.E desc[UR36][R4.64+0xe00], R9 ;  /* 0x000e000904007986 */ /* 0x000fe8000c101924 */
[----:B------:R1:W-:Y:S01]  /*19060*/  STS [R0+0xe00], R9 ;  /* 0x000e000900007388 */ /* 0x0003e20000000800 */
[----:B0-----:R-:W-:-:S03]  /*19070*/  FMUL.FTZ R7, R29, R26 ;  /* 0x0000001a1d077220 */ /* 0x001fc60000410000 */
[----:B------:R-:W-:Y:S04]  /*19080*/  STG.E desc[UR36][R4.64+0x400], R15 ;  /* 0x0004000f04007986 */ /* 0x000fe8000c101924 */
[----:B------:R-:W-:Y:S01]  /*19090*/  STS [R0+0x400], R15 ;  /* 0x0004000f00007388 */ /* 0x000fe20000000800 */
[----:B-1----:R-:W-:-:S03]  /*190a0*/  IMAD.X R9, RZ, RZ, R5, P1 ;  /* 0x000000ffff097224 */ /* 0x002fc600008e0605 */
        /* <DEDUP_REMOVED lines=19> */
[----:B-1----:R-:W-:Y:S01]  /*191e0*/  IADD3 R0, PT, PT, R0, 0x2000, RZ ;  /* 0x0000200000007810 */ /* 0x002fe20007ffe0ff */
[----:B------:R-:W-:Y:S01]  /*191f0*/  IMAD.MOV.U32 R5, RZ, RZ, R9 ;  /* 0x000000ffff057224 */ /* 0x000fe200078e0009 */
[----:B------:R-:W-:Y:S06]  /*19200*/  @!P2 BRA `(.L_x_2671) ;  /* 0xfffffff800e0a947 */ /* 0x000fec000383ffff */
.L_x_2670:
[----:B------:R-:W-:Y:S05]  /*19210*/  BSYNC.RECONVERGENT B1 ;  /* 0x0000000000017941 */ /* 0x000fea0003800200 */
.L_x_2669:
        /* <DEDUP_REMOVED lines=43> */
.L_x_2673:
[----:B------:R-:W-:Y:S05]  /*194d0*/  BSYNC.RECONVERGENT B1 ;  /* 0x0000000000017941 */ /* 0x000fea0003800200 */
.L_x_2672:
        /* <DEDUP_REMOVED lines=18> */
.L_x_2656:
[----:B------:R-:W-:Y:S05]  /*19600*/  BSYNC.RECONVERGENT B0 ;  /* 0x0000000000007941 */ /* 0x000fea0003800200 */
.L_x_2655:
[----:B------:R-:W-:Y:S01]  /*19610*/  ULEA.HI UR4, UR45, UR45, URZ, 0x1 ;  /* 0x0000002d2d047291 */ /* 0x000fe2000f8f08ff */
[----:B------:R-:W4:Y:S01]  /*19620*/  S2UR UR12, SR_CgaCtaId ;  /* 0x00000000000c79c3 */ /* 0x000f220000008800 */
[----:B------:R-:W5:Y:S01]  /*19630*/  LDCU UR14, c[0x0][0x40c] ;  /* 0x00008180ff0e77ac */ /* 0x000f620008000800 */
[----:B------:R-:W-:Y:S01]  /*19640*/  SHF.R.U32.HI R14, RZ, 0x6, R249 ;  /* 0x00000006ff0e7819 */ /* 0x000fe200000116f9 */
[----:B------:R-:W-:Y:S01]  /*19650*/  IMAD.SHL.U32 R15, R249, 0x10, RZ ;  /* 0x00000010f90f7824 */ /* 0x000fe200078e00ff */
[----:B------:R-:W-:Y:S01]  /*19660*/  BSSY.RECONVERGENT B0, `(.L_x_2674) ;  /* 0x0000018000007945 */ /* 0x000fe20003800200 */
[----:B------:R-:W-:Y:S01]  /*19670*/  ULOP3.LUT UR4, UR4, 0xfffffffe, URZ, 0xc0, !UPT ;  /* 0xfffffffe04047892 */ /* 0x000fe2000f8ec0ff */
[----:B0-----:R-:W-:Y:S01]  /*19680*/  LOP3.LUT R0, R2, 0xfc, RZ, 0xc0, !PT ;  /* 0x000000fc02007812 */ /* 0x001fe200078ec0ff */
[----:B------:R-:W-:Y:S01]  /*19690*/  UMOV UR11, 0x400 ;  /* 0x00000400000b7882 */ /* 0x000fe20000000000 */
[----:B---3--:R-:W-:Y:S01]  /*196a0*/  CS2R R6, SRZ ;  /* 0x0000000000067805 */ /* 0x008fe2000001ff00 */
[----:B------:R-:W-:Y:S01]  /*196b0*/  UIADD3 UR4, UPT, UPT, UR45, -UR4, URZ ;  /* 0x800000042d047290 */ /* 0x000fe2000fffe0ff */
[----:B------:R-:W-:Y:S01]  /*196c0*/  CS2R R4, SRZ ;  /* 0x0000000000047805 */ /* 0x000fe2000001ff00 */
[----:B------:R-:W-:Y:S01]  /*196d0*/  UIADD3 UR5, UPT, UPT, UR11, 0x420, URZ ;  /* 0x000004200b057890 */ /* 0x000fe2000fffe0ff */
[----:B------:R-:W-:-:S03]  /*196e0*/  LOP3.LUT R15, R15, 0x3f0, RZ, 0xc0, !PT ;  /* 0x000003f00f0f7812 */ /* 0x000fc600078ec0ff */
        /* <DEDUP_REMOVED lines=14> */
.L_x_2676:
[----:B-----5:R0:W-:Y:S02]  /*197d0*/  STS.128 [R15+UR5], R4 ;  /* 0x000000040f007988 */ /* 0x0201e40008000c05 */
.L_x_2675:
[----:B------:R-:W-:Y:S05]  /*197e0*/  BSYNC.RECONVERGENT B0 ;  /* 0x0000000000007941 */ /* 0x000fea0003800200 */
.L_x_2674:
[----:B------:R-:W3:Y:S01]  /*197f0*/  LDCU UR8, c[0x0][0x3f4] ;  /* 0x00007e80ff0877ac */ /* 0x000ee20008000800 */
[----:B------:R-:W4:Y:S01]  /*19800*/  S2UR UR7, SR_CTAID.Y ;  /* 0x00000000000779c3 */ /* 0x000f220000002600 */
[----:B-1----:R-:W-:Y:S01]  /*19810*/  IADD3 R24, PT, PT, R14, UR13, RZ ;  /* 0x0000000d0e187c10 */ /* 0x002fe2000fffe0ff */
[----:B------:R-:W-:Y:S01]  /*19820*/  BSSY.RECONVERGENT B0, `(.L_x_2677) ;  /* 0x00000cb000007945 */ /* 0x000fe20003800200 */
[----:B------:R-:W4:Y:S01]  /*19830*/  LDCU UR15, c[0x0][0x3f8] ;  /* 0x00007f00ff0f77ac */ /* 0x000f220008000800 */
[----:B------:R-:W-:Y:S01]  /*19840*/  CS2R R10, SRZ ;  /* 0x00000000000a7805 */ /* 0x000fe2000001ff00 */
[----:B------:R-:W1:Y:S03]  /*19850*/  LDCU UR16, c[0x0][0x40c] ;  /* 0x00008180ff1077ac */ /* 0x000e660008000800 */
[----:B------:R-:W5:Y:S01]  /*19860*/  LDC.64 R2, c[0x0][0x3c0] ;  /* 0x0000f000ff027b82 */ /* 0x000f620000000a00 */
[----:B---3--:R-:W-:-:S02]  /*19870*/  UISETP.LT.AND UP0, UPT, UR45, UR8, UPT ;  /* 0x000000082d00728c */ /* 0x008fc4000bf01270 */
[----:B------:R-:W-:Y:S02]  /*19880*/  IMAD.U32 R9, RZ, RZ, UR8 ;  /* 0x00000008ff097e24 */ /* 0x000fe4000f8e00ff */
[----:B------:R-:W-:Y:S02]  /*19890*/  USEL UR9, UR45, UR8, UP0 ;  /* 0x000000082d097287 */ /* 0x000fe40008000000 */
[----:B------:R-:W-:Y:S01]  /*198a0*/  IMAD R13, R9, UR6, R0 ;  /* 0x00000006090d7c24 */ /* 0x000fe2000f8e0200 */
[----:B----4-:R-:W-:Y:S01]  /*198b0*/  UIMAD UR7, UR7, UR15, UR10 ;  /* 0x0000000f070772a4 */ /* 0x010fe2000f8e020a */
[----:B------:R-:W-:Y:S02]  /*198c0*/  BAR.SYNC.DEFER_BLOCKING 0x0 ;  /* 0x0000000000007b1d */ /* 0x000fe40000010000 */
[----:B------:R-:W-:Y:S01]  /*198d0*/  ISETP.GE.AND P0, PT, R24, UR9, PT ;  /* 0x0000000918007c0c */ /* 0x000fe2000bf06270 */
[----:B------:R-:W-:Y:S01]  /*198e0*/  USHF.L.U32 UR7, UR7, 0x8, URZ ;  /* 0x0000000807077899 */ /* 0x000fe200080006ff */
[----:B-----5:R-:W-:-:S05]  /*198f0*/  IMAD.WIDE R12, R13, 0x4, R2 ;  /* 0x000000040d0c7825 */ /* 0x020fca00078e0202 */
[----:B------:R-:W-:-:S04]  /*19900*/  IMAD R9, R9, UR7, R0 ;  /* 0x0000000709097c24 */ /* 0x000fc8000f8e0200 */
[----:B------:R-:W-:Y:S01]  /*19910*/  IMAD.WIDE R2, R9, 0x4, R2 ;  /* 0x0000000409027825 */ /* 0x000fe200078e0202 */
[----:B------:R-:W-:Y:S01]  /*19920*/  CS2R R8, SRZ ;  /* 0x0000000000087805 */ /* 0x000fe2000001ff00 */
[----:B-1----:R-:W-:Y:S06]  /*19930*/  @P0 BRA `(.L_x_2678) ;  /* 0x0000000800e40947 */ /* 0x002fec0003800000 */
[----:B------:R-:W-:Y:S01]  /*19940*/  IMAD.U32 R11, RZ, RZ, UR9 ;  /* 0x00000009ff0b7e24 */ /* 0x000fe2000f8e00ff */
[----:B------:R-:W-:Y:S01]  /*19950*/  ULOP3.LUT UR6, URZ, UR13, URZ, 0x33, !UPT ;  /* 0x0000000dff067292 */ /* 0x000fe2000f8e33ff */
[----:B------:R-:W1:Y:S01]  /*19960*/  LDC.64 R8, c[0x0][0x458] ;  /* 0x00011600ff087b82 */ /* 0x000e620000000a00 */
[----:B------:R-:W-:Y:S01]  /*19970*/  UIMAD UR8, UR38, UR15, UR10 ;  /* 0x0000000f260872a4 */ /* 0x000fe2000f8e020a */
[----:B------:R-:W-:Y:S01]  /*19980*/  BSSY.RECONVERGENT B1, `(.L_x_2679) ;  /* 0x0000036000017945 */ /* 0x000fe20003800200 */
[----:B------:R-:W-:Y:S01]  /*19990*/  VIADDMNMX R11, R24, 0x2, R11, !PT ;  /* 0x00000002180b7846 */ /* 0x000fe2000780010b */
[----:B------:R-:W-:-:S03]  /*199a0*/  IMAD.MOV.U32 R25, RZ, RZ, R24 ;  /* 0x000000ffff197224 */ /* 0x000fc600078e0018 */
[----:B------:R-:W-:Y:S01]  /*199b0*/  IADD3 R18, PT, PT, -R14, UR6, R11 ;  /* 0x000000060e127c10 */ /* 0x000fe2000fffe10b */
[----:B------:R-:W-:-:S03]  /*199c0*/  IMAD.U32 R23, RZ, RZ, UR8 ;  /* 0x00000008ff177e24 */ /* 0x000fc6000f8e00ff */
[----:B------:R-:W-:Y:S02]  /*199d0*/  LOP3.LUT R10, R18, 0x6, RZ, 0xc0, !PT ;  /* 0x00000006120a7812 */ /* 0x000fe400078ec0ff */
[----:B------:R-:W-:Y:S02]  /*199e0*/  LEA R23, R23, R0, 0x8 ;  /* 0x0000000017177211 */ /* 0x000fe400078e40ff */
[----:B------:R-:W-:Y:S02]  /*199f0*/  ISETP.NE.AND P0, PT, R10, 0x6, PT ;  /* 0x000000060a00780c */ /* 0x000fe40003f05270 */
[----:B------:R-:W-:Y:S01]  /*19a00*/  CS2R R10, SRZ ;  /* 0x00000000000a7805 */ /* 0x000fe2000001ff00 */
[----:B-1----:R-:W-:Y:S01]  /*19a10*/  IMAD.WIDE R22, R23, 0x4, R8 ;  /* 0x0000000417167825 */ /* 0x002fe200078e0208 */
[----:B------:R-:W-:-:S09]  /*19a20*/  CS2R R8, SRZ ;  /* 0x0000000000087805 */ /* 0x000fd2000001ff00 */
[----:B------:R-:W-:Y:S05]  /*19a30*/  @!P0 BRA `(.L_x_2680) ;  /* 0x0000000000a88947 */ /* 0x000fea0003800000 */
[----:B------:R-:W-:Y:S01]  /*19a40*/  UIADD3 UR6, UPT, UPT, UR11, 0x820, URZ ;  /* 0x000008200b067890 */ /* 0x000fe2000fffe0ff */
[----:B------:R-:W-:Y:S01]  /*19a50*/  LEA.HI R8, R18, 0x1, RZ, 0x1f ;  /* 0x0000000112087811 */ /* 0x000fe200078ff8ff */
[----:B------:R-:W-:Y:S01]  /*19a60*/  IMAD.SHL.U32 R21, R24, 0x100, RZ ;  /* 0x0000010018157824 */ /* 0x000fe200078e00ff */
[----:B------:R-:W-:Y:S01]  /*19a70*/  MOV R25, R24 ;  /* 0x0000001800197202 */ /* 0x000fe20000000f00 */
[----:B------:R-:W-:Y:S01]  /*19a80*/  ULEA UR6, UR12, UR6, 0x18 ;  /* 0x000000060c067291 */ /* 0x000fe2000f8ec0ff */
[----:B------:R-:W-:Y:S01]  /*19a90*/  LOP3.LUT R16, R8, 0x3, RZ, 0xc0, !PT ;  /* 0x0000000308107812 */ /* 0x000fe200078ec0ff */
[----:B------:R-:W-:-:S04]  /*19aa0*/  IMAD.MOV.U32 R8, RZ, RZ, RZ ;  /* 0x000000ffff087224 */ /* 0x000fc800078e00ff */
[----:B------:R-:W-:Y:S01]  /*19ab0*/  IMAD.MOV R20, RZ, RZ, -R16 ;  /* 0x000000ffff147224 */ /* 0x000fe200078e0a10 */
[----:B------:R-:W-:-:S07]  /*19ac0*/  LEA R19, R14, UR6, 0x2 ;  /* 0x000000060e137c11 */ /* 0x000fce000f8e10ff */
.L_x_2682:
[----:B-1----:R-:W-:Y:S01]  /*19ad0*/  IMAD.WIDE.U32 R16, R21, 0x4, R12 ;  /* 0x0000000415107825 */ /* 0x002fe200078e000c */
[----:B------:R1:W3:Y:S04]  /*19ae0*/  LDS R27, [R19] ;  /* 0x00000000131b7984 */ /* 0x0002e80000000800 */
[----:B--2---:R1:W5:Y:S01]  /*19af0*/  LDG.E.128 R28, desc[UR36][R16.64] ;  /* 0x00000024101c7981 */ /* 0x004362000c1e1d00 */
[----:B------:R-:W-:Y:S01]  /*19b00*/  UISETP.NE.AND UP0, UPT, UR14, URZ, UPT ;  /* 0x000000ff0e00728c */ /* 0x000fe2000bf05270 */
[----:B------:R-:W-:-:S04]  /*19b10*/  IADD3 R20, PT, PT, R20, 0x1, RZ ;  /* 0x0000000114147810 */ /* 0x000fc80007ffe0ff */
[----:B------:R-:W-:-:S04]  /*19b20*/  ISETP.NE.AND P0, PT, R20, RZ, PT ;  /* 0x000000ff1400720c */ /* 0x000fc80003f05270 */
[----:B-1----:R-:W-:Y:S09]  /*19b30*/  BRA.U UP0, `(.L_x_2681) ;  /* 0x0000000100487547 */ /* 0x002ff2000b800000 */
[----:B------:R-:W-:Y:S01]  /*19b40*/  UISETP.NE.AND UP0, UPT, UR43, URZ, UPT ;  /* 0x000000ff2b00728c */ /* 0x000fe2000bf05270 */
[----:B------:R-:W1:Y:S05]  /*19b50*/  LDS.128 R32, [R15+UR5] ;  /* 0x000000050f207984 */ /* 0x000e6a0008000c00 */
[----:B------:R-:W-:-:S13]  /*19b60*/  PLOP3.LUT P1, PT, PT, PT, UP0, 0x80, 0x8 ;  /* 0x000000000008781c */ /* 0x000fda0003f2f008 */
[----:B------:R-:W2:Y:S01]  /*19b70*/  @P1 LDG.E.128 R36, desc[UR36][R22.64] ;  /* 0x0000002416241981 */ /* 0x000ea2000c1e1d00 */
[----:B------:R-:W-:Y:S01]  /*19b80*/  PLOP3.LUT P1, PT, PT, PT, UP0, 0x80, 0x8 ;  /* 0x000000000008781c */ /* 0x000fe20003f2f008 */
[----:B------:R-:W-:Y:S01]  /*19b90*/  IMAD.WIDE.U32 R16, R21, 0x4, R2 ;  /* 0x0000000415107825 */ /* 0x000fe200078e0002 */
        /* <DEDUP_REMOVED lines=12> */
.L_x_2681:
[C---:B---3-5:R-:W-:Y:S01]  /*19c60*/  FFMA.FTZ R8, R27.reuse, R28, R8 ;  /* 0x0000001c1b087223 */ /* 0x068fe20000010008 */
[C---:B------:R-:W-:Y:S01]  /*19c70*/  FFMA.FTZ R9, R27.reuse, R29, R9 ;  /* 0x0000001d1b097223 */ /* 0x040fe20000010009 */
[C---:B------:R-:W-:Y:S01]  /*19c80*/  FFMA.FTZ R10, R27.reuse, R30, R10 ;  /* 0x0000001e1b0a7223 */ /* 0x040fe2000001000a */
[----:B------:R-:W-:Y:S01]  /*19c90*/  FFMA.FTZ R11, R27, R31, R11 ;  /* 0x0000001f1b0b7223 */ /* 0x000fe2000001000b */
[----:B------:R-:W-:Y:S01]  /*19ca0*/  VIADD R25, R25, 0x2 ;  /* 0x0000000219197836 */ /* 0x000fe20000000000 */
[----:B------:R-:W-:Y:S01]  /*19cb0*/  IADD3 R21, PT, PT, R21, 0x200, RZ ;  /* 0x0000020015157810 */ /* 0x000fe20007ffe0ff */
[----:B------:R-:W-:Y:S01]  /*19cc0*/  VIADD R19, R19, 0x8 ;  /* 0x0000000813137836 */ /* 0x000fe20000000000 */
[----:B------:R-:W-:Y:S06]  /*19cd0*/  @P0 BRA `(.L_x_2682) ;  /* 0xfffffffc007c0947 */ /* 0x000fec000383ffff */
.L_x_2680:
[----:B------:R-:W-:Y:S05]  /*19ce0*/  BSYNC.RECONVERGENT B1 ;  /* 0x0000000000017941 */ /* 0x000fea0003800200 */
.L_x_2679:
[----:B------:R-:W-:-:S13]  /*19cf0*/  ISETP.GE.U32.AND P0, PT, R18, 0x6, PT ;  /* 0x000000061200780c */ /* 0x000fda0003f06070 */
[----:B------:R-:W-:Y:S05]  /*19d00*/  @!P0 BRA `(.L_x_2678) ;  /* 0x0000000400f08947 */ /* 0x000fea0003800000 */
[----:B------:R-:W3:Y:S02]  /*19d10*/  LDCU UR6, c[0x0][0x40c] ;  /* 0x00008180ff0677ac */ /* 0x000ee40008000800 */
[----:B---3--:R-:W-:-:S06]  /*19d20*/  UISETP.NE.AND UP0, UPT, UR6, URZ, UPT ;  /* 0x000000ff0600728c */ /* 0x008fcc000bf05270 */
[----:B------:R-:W-:-:S13]  /*19d30*/  PLOP3.LUT P0, PT, PT, PT, UP0, 0x80, 0x8 ;  /* 0x000000000008781c */ /* 0x000fda0003f0f008 */
.L_x_2688:
[----:B------:R-:W-:-:S04]  /*19d40*/  IMAD.SHL.U32 R21, R25, 0x100, RZ ;  /* 0x0000010019157824 */ /* 0x000fc800078e00ff */
[----:B-1----:R-:W-:-:S05]  /*19d50*/  IMAD.WIDE.U32 R16, R21, 0x4, R12 ;  /* 0x0000000415107825 */ /* 0x002fca00078e000c */
[----:B--2---:R1:W5:Y:S01]  /*19d60*/  LDG.E.128 R28, desc[UR36][R16.64] ;  /* 0x00000024101c7981 */ /* 0x004362000c1e1d00 */
[----:B------:R-:W-:Y:S04]  /*19d70*/  BSSY.RECONVERGENT B1, `(.L_x_2683) ;  /* 0x0000014000017945 */ /* 0x000fe80003800200 */
[----:B------:R-:W-:Y:S05]  /*19d80*/  @P0 BRA `(.L_x_2684) ;  /* 0x0000000000480947 */ /* 0x000fea0003800000 */
[----:B------:R-:W-:Y:S01]  /*19d90*/  UISETP.NE.AND UP0, UPT, UR43, URZ, UPT ;  /* 0x000000ff2b00728c */ /* 0x000fe2000bf05270 */
[----:B-1----:R-:W1:Y:S05]  /*19da0*/  LDS.128 R16, [R15+UR5] ;  /* 0x000000050f107984 */ /* 0x002e6a0008000c00 */
[----:B------:R-:W-:-:S13]  /*19db0*/  PLOP3.LUT P0, PT, PT, PT, UP0, 0x80, 0x8 ;  /* 0x000000000008781c */ /* 0x000fda0003f0f008 */
[----:B------:R-:W2:Y:S01]  /*19dc0*/  @P0 LDG.E.128 R32, desc[UR36][R22.64] ;  /* 0x0000002416200981 */ /* 0x000ea2000c1e1d00 */
[----:B------:R-:W-:Y:S02]  /*19dd0*/  PLOP3.LUT P0, PT, PT, PT, UP0, 0x80, 0x8 ;  /* 0x000000000008781c */ /* 0x000fe40003f0f008 */
[----:B------:R-:W-:Y:S02]  /*19de0*/  PLOP3.LUT P1, PT, PT, PT, UP0, 0x80, 0x8 ;  /* 0x000000000008781c */ /* 0x000fe40003f2f008 */
[----:B------:R-:W-:Y:S02]  /*19df0*/  PLOP3.LUT P2, PT, PT, PT, UP0, 0x80, 0x8 ;  /* 0x000000000008781c */ /* 0x000fe40003f4f008 */
[----:B------:R-:W-:Y:S01]  /*19e00*/  PLOP3.LUT P3, PT, PT, PT, UP0, 0x80, 0x8 ;  /* 0x000000000008781c */ /* 0x000fe20003f6f008 */
[----:B-1---5:R-:W-:Y:S01]  /*19e10*/  FADD.FTZ R28, R28, R16 ;  /* 0x000000101c1c7221 */ /* 0x022fe20000010000 */
        /* <DEDUP_REMOVED lines=9> */
.L_x_2684:
[----:B------:R-:W-:Y:S05]  /*19eb0*/  BSYNC.RECONVERGENT B1 ;  /* 0x0000000000017941 */ /* 0x000fea0003800200 */
.L_x_2683:
[----:B------:R-:W-:Y:S01]  /*19ec0*/  VIADD R27, R21, 0x200 ;  /* 0x00000200151b7836 */ /* 0x000fe20000000000 */
[----:B------:R-:W3:Y:S01]  /*19ed0*/  S2UR UR8, SR_CgaCtaId ;  /* 0x00000000000879c3 */ /* 0x000ee20000008800 */
[----:B------:R-:W-:Y:S01]  /*19ee0*/  UISETP.NE.AND UP0, UPT, UR16, URZ, UPT ;  /* 0x000000ff1000728c */ /* 0x000fe2000bf05270 */
[----:B------:R-:W-:Y:S01]  /*19ef0*/  VIADD R26, R25, -UR13 ;  /* 0x8000000d191a7c36 */ /* 0x000fe20008000000 */
[----:B------:R-:W-:Y:S01]  /*19f00*/  UMOV UR6, 0x400 ;  /* 0x0000040000067882 */ /* 0x000fe20000000000 */
[----:B-12---:R-:W-:Y:S01]  /*19f10*/  IMAD.WIDE.U32 R16, R27, 0x4, R12 ;  /* 0x000000041b107825 */ /* 0x006fe200078e000c */
[----:B------:R-:W-:Y:S01]  /*19f20*/  UIADD3 UR6, UPT, UPT, UR6, 0x820, URZ ;  /* 0x0000082006067890 */ /* 0x000fe2000fffe0ff */
[C---:B------:R-:W-:Y:S02]  /*19f30*/  IADD3 R41, PT, PT, R21.reuse, 0x400, RZ ;  /* 0x0000040015297810 */ /* 0x040fe40007ffe0ff */
[----:B------:R-:W-:Y:S01]  /*19f40*/  PLOP3.LUT P0, PT, PT, PT, UP0, 0x80, 0x8 ;  /* 0x000000000008781c */ /* 0x000fe20003f0f008 */
[----:B------:R1:W5:Y:S01]  /*19f50*/  LDG.E.128 R32, desc[UR36][R16.64] ;  /* 0x0000002410207981 */ /* 0x000362000c1e1d00 */
[----:B------:R-:W-:-:S02]  /*19f60*/  VIADD R45, R21, 0x600 ;  /* 0x00000600152d7836 */ /* 0x000fc40000000000 */
[----:B------:R-:W-:-:S04]  /*19f70*/  IMAD.WIDE.U32 R18, R41, 0x4, R12 ;  /* 0x0000000429127825 */ /* 0x000fc800078e000c */
[----:B------:R-:W-:Y:S01]  /*19f80*/  IMAD.WIDE.U32 R20, R45, 0x4, R12 ;  /* 0x000000042d147825 */ /* 0x000fe200078e000c */
[----:B---3--:R-:W-:-:S06]  /*19f90*/  ULEA UR6, UR8, UR6, 0x18 ;  /* 0x0000000608067291 */ /* 0x008fcc000f8ec0ff */
[----:B------:R-:W-:Y:S01]  /*19fa0*/  LEA R26, R26, UR6, 0x2 ;  /* 0x000000061a1a7c11 */ /* 0x000fe2000f8e10ff */
[----:B-1----:R-:W-:Y:S06]  /*19fb0*/  @P0 BRA `(.L_x_2685) ;  /* 0x0000000000480947 */ /* 0x002fec0003800000 */
        /* <DEDUP_REMOVED lines=18> */
.L_x_2685:
[----:B------:R2:W5:Y:S01]  /*1a0e0*/  LDG.E.128 R36, desc[UR36][R18.64] ;  /* 0x0000002412247981 */ /* 0x000562000c1e1d00 */
[----:B------:R-:W-:Y:S05]  /*1a0f0*/  @P0 BRA `(.L_x_2686) ;  /* 0x0000000000480947 */ /* 0x000fea0003800000 */
[----:B------:R-:W-:Y:S01]  /*1a100*/  UISETP.NE.AND UP0, UPT, UR43, URZ, UPT ;  /* 0x000000ff2b00728c */ /* 0x000fe2000bf05270 */
[----:B------:R-:W3:Y:S05]  /*1a110*/  LDS.128 R48, [R15+UR5] ;  /* 0x000000050f307984 */ /* 0x000eea0008000c00 */
[----:B------:R-:W-:-:S13]  /*1a120*/  PLOP3.LUT P1, PT, PT, PT, UP0, 0x80, 0x8 ;  /* 0x000000000008781c */ /* 0x000fda0003f2f008 */
[----:B-12---:R-:W2:Y:S01]  /*1a130*/  @P1 LDG.E.128 R16, desc[UR36][R22.64] ;  /* 0x0000002416101981 */ /* 0x006ea2000c1e1d00 */
[----:B------:R-:W-:Y:S02]  /*1a140*/  PLOP3.LUT P1, PT, PT, PT, UP0, 0x80, 0x8 ;  /* 0x000000000008781c */ /* 0x000fe40003f2f008 */
[----:B------:R-:W-:Y:S02]  /*1a150*/  PLOP3.LUT P2, PT, PT, PT, UP0, 0x80, 0x8 ;  /* 0x000000000008781c */ /* 0x000fe40003f4f008 */
[----:B------:R-:W-:Y:S02]  /*1a160*/  PLOP3.LUT P3, PT, PT, PT, UP0, 0x80, 0x8 ;  /* 0x000000000008781c */ /* 0x000fe40003f6f008 */
[----:B------:R-:W-:Y:S01]  /*1a170*/  PLOP3.LUT P4, PT, PT, PT, UP0, 0x80, 0x8 ;  /* 0x000000000008781c */ /* 0x000fe20003f8f008 */
[----:B---3-5:R-:W-:Y:S01]  /*1a180*/  FADD.FTZ R36, R48, R36 ;  /* 0x0000002430247221 */ /* 0x028fe20000010000 */
        /* <DEDUP_REMOVED lines=9> */
.L_x_2686:
[----:B------:R4:W5:Y:S04]  /*1a220*/  LDG.E.128 R40, desc[UR36][R20.64] ;  /* 0x0000002414287981 */ /* 0x000968000c1e1d00 */
[----:B-1-3--:R-:W1:Y:S04]  /*1a230*/  LDS R17, [R26] ;  /* 0x000000001a117984 */ /* 0x00ae680000000800 */
[----:B------:R-:W3:Y:S04]  /*1a240*/  LDS R16, [R26+0x8] ;  /* 0x000008001a107984 */ /* 0x000ee80000000800 */
[----:B--2---:R-:W2:Y:S01]  /*1a250*/  LDS R18, [R26+0x10] ;  /* 0x000010001a127984 */ /* 0x004ea20000000800 */
[C---:B-1---5:R-:W-:Y:S01]  /*1a260*/  FFMA.FTZ R19, R17.reuse, R28, R8 ;  /* 0x0000001c11137223 */ /* 0x062fe20000010008 */
[C---:B------:R-:W-:Y:S01]  /*1a270*/  FFMA.FTZ R8, R17.reuse, R29, R9 ;  /* 0x0000001d11087223 */ /* 0x040fe20000010009 */
[C---:B------:R-:W-:Y:S01]  /*1a280*/  FFMA.FTZ R9, R17.reuse, R30, R10 ;  /* 0x0000001e11097223 */ /* 0x040fe2000001000a */
[----:B------:R-:W-:Y:S01]  /*1a290*/  FFMA.FTZ R10, R17, R31, R11 ;  /* 0x0000001f110a7223 */ /* 0x000fe2000001000b */
[C---:B---3--:R-:W-:Y:S01]  /*1a2a0*/  FFMA.FTZ R19, R16.reuse, R32, R19 ;  /* 0x0000002010137223 */ /* 0x048fe20000010013 */
[C---:B------:R-:W-:Y:S01]  /*1a2b0*/  FFMA.FTZ R8, R16.reuse, R33, R8 ;  /* 0x0000002110087223 */ /* 0x040fe20000010008 */
[C---:B------:R-:W-:Y:S01]  /*1a2c0*/  FFMA.FTZ R9, R16.reuse, R34, R9 ;  /* 0x0000002210097223 */ /* 0x040fe20000010009 */
[----:B------:R-:W-:Y:S01]  /*1a2d0*/  FFMA.FTZ R10, R16, R35, R10 ;  /* 0x00000023100a7223 */ /* 0x000fe2000001000a */
[C---:B--2---:R-:W-:Y:S01]  /*1a2e0*/  FFMA.FTZ R36, R18.reuse, R36, R19 ;  /* 0x0000002412247223 */ /* 0x044fe20000010013 */
[C---:B------:R-:W-:Y:S01]  /*1a2f0*/  FFMA.FTZ R16, R18.reuse, R37, R8 ;  /* 0x0000002512107223 */ /* 0x040fe20000010008 */
[C---:B------:R-:W-:Y:S01]  /*1a300*/  FFMA.FTZ R17, R18.reuse, R38, R9 ;  /* 0x0000002612117223 */ /* 0x040fe20000010009 */
[----:B------:R-:W-:Y:S01]  /*1a310*/  FFMA.FTZ R18, R18, R39, R10 ;  /* 0x0000002712127223 */ /* 0x000fe2000001000a */
[----:B----4-:R-:W-:Y:S06]  /*1a320*/  @P0 BRA `(.L_x_2687) ;  /* 0x0000000000480947 */ /* 0x010fec0003800000 */
[----:B------:R-:W-:Y:S01]  /*1a330*/  UISETP.NE.AND UP0, UPT, UR43, URZ, UPT ;  /* 0x000000ff2b00728c */ /* 0x000fe2000bf05270 */
[----:B------:R-:W1:Y:S05]  /*1a340*/  LDS.128 R28, [R15+UR5] ;  /* 0x000000050f1c7984 */ /* 0x000e6a0008000c00 */
[----:B------:R-:W-:-:S13]  /*1a350*/  PLOP3.LUT P1, PT, PT, PT, UP0, 0x80, 0x8 ;  /* 0x000000000008781c */ /* 0x000fda0003f2f008 */
[----:B------:R-:W2:Y:S01]  /*1a360*/  @P1 LDG.E.128 R8, desc[UR36][R22.64] ;  /* 0x0000002416081981 */ /* 0x000ea2000c1e1d00 */
[----:B------:R-:W-:Y:S02]  /*1a370*/  PLOP3.LUT P1, PT, PT, PT, UP0, 0x80, 0x8 ;  /* 0x000000000008781c */ /* 0x000fe40003f2f008 */
[----:B------:R-:W-:Y:S02]  /*1a380*/  PLOP3.LUT P2, PT, PT, PT, UP0, 0x80, 0x8 ;  /* 0x000000000008781c */ /* 0x000fe40003f4f008 */
[----:B------:R-:W-:Y:S02]  /*1a390*/  PLOP3.LUT P3, PT, PT, PT, UP0, 0x80, 0x8 ;  /* 0x000000000008781c */ /* 0x000fe40003f6f008 */
[----:B------:R-:W-:Y:S01]  /*1a3a0*/  PLOP3.LUT P4, PT, PT, PT, UP0, 0x80, 0x8 ;  /* 0x000000000008781c */ /* 0x000fe20003f8f008 */
[----:B-1----:R-:W-:Y:S01]  /*1a3b0*/  FADD.FTZ R40, R28, R40 ;  /* 0x000000281c287221 */ /* 0x002fe20000010000 */
        /* <DEDUP_REMOVED lines=9> */
.L_x_2687:
[----:B------:R-:W1:Y:S01]  /*1a450*/  LDS R11, [R26+0x18] ;  /* 0x000018001a0b7984 */ /* 0x000e620000000800 */
[----:B------:R-:W-:-:S04]  /*1a460*/  IADD3 R25, PT, PT, R25, 0x8, RZ ;  /* 0x0000000819197810 */ /* 0x000fc80007ffe0ff */
[----:B------:R-:W-:Y:S01]  /*1a470*/  ISETP.GE.AND P1, PT, R25, UR9, PT ;  /* 0x0000000919007c0c */ /* 0x000fe2000bf26270 */
[C---:B-1----:R-:W-:Y:S01]  /*1a480*/  FFMA.FTZ R8, R11.reuse, R40, R36 ;  /* 0x000000280b087223 */ /* 0x042fe20000010024 */
[C---:B------:R-:W-:Y:S01]  /*1a490*/  FFMA.FTZ R9, R11.reuse, R41, R16 ;  /* 0x000000290b097223 */ /* 0x040fe20000010010 */
[C---:B------:R-:W-:Y:S01]  /*1a4a0*/  FFMA.FTZ R10, R11.reuse, R42, R17 ;  /* 0x0000002a0b0a7223 */ /* 0x040fe20000010011 */
[----:B------:R-:W-:-:S09]  /*1a4b0*/  FFMA.FTZ R11, R11, R43, R18 ;  /* 0x0000002b0b0b7223 */ /* 0x000fd20000010012 */
[----:B------:R-:W-:Y:S05]  /*1a4c0*/  @!P1 BRA `(.L_x_2688) ;  /* 0xfffffff8001c9947 */ /* 0x000fea000383ffff */
.L_x_2678:
[----:B------:R-:W-:Y:S05]  /*1a4d0*/  BSYNC.RECONVERGENT B0 ;  /* 0x0000000000007941 */ /* 0x000fea0003800200 */
.L_x_2677:
[----:B------:R-:W-:Y:S01]  /*1a4e0*/  ISETP.GE.AND P0, PT, R24, UR45, PT ;  /* 0x0000002d18007c0c */ /* 0x000fe2000bf06270 */
[----:B------:R-:W3:Y:S01]  /*1a4f0*/  LDCU UR9, c[0x0][0x40c] ;  /* 0x00008180ff0977ac */ /* 0x000ee20008000800 */
[----:B------:R-:W-:Y:S11]  /*1a500*/  BSSY.RECONVERGENT B0, `(.L_x_2689) ;  /* 0x00000cf000007945 */ /* 0x000ff60003800200 */
[----:B------:R-:W-:Y:S05]  /*1a510*/  @P0 BRA `(.L_x_2690) ;  /* 0x0000000c00340947 */ /* 0x000fea0003800000 */
[----:B------:R-:W4:Y:S01]  /*1a520*/  LDCU UR6, c[0x0][0x3f8] ;  /* 0x00007f00ff0677ac */ /* 0x000f220008000800 */
[----:B------:R-:W-:Y:S01]  /*1a530*/  VIADD R20, R24, 0x2 ;  /* 0x0000000218147836 */ /* 0x000fe20000000000 */
[----:B-1----:R-:W1:Y:S01]  /*1a540*/  LDC.64 R16, c[0x0][0x458] ;  /* 0x00011600ff107b82 */ /* 0x002e620000000a00 */
[----:B------:R-:W-:Y:S01]  /*1a550*/  BSSY.RECONVERGENT B1, `(.L_x_2691) ;  /* 0x0000049000017945 */ /* 0x000fe20003800200 */
[----:B------:R-:W-:Y:S01]  /*1a560*/  ULOP3.LUT UR8, URZ, UR13, URZ, 0x33, !UPT ;  /* 0x0000000dff087292 */ /* 0x000fe2000f8e33ff */
[----:B------:R-:W-:Y:S01]  /*1a570*/  IMAD.MOV.U32 R22, RZ, RZ, R24 ;  /* 0x000000ffff167224 */ /* 0x000fe200078e0018 */
[----:B------:R-:W-:-:S04]  /*1a580*/  VIMNMX R19, PT, PT, R20, UR45, !PT ;  /* 0x0000002d14137c48 */ /* 0x000fc8000ffe0100 */
[----:B------:R-:W-:-:S04]  /*1a590*/  IADD3 R21, PT, PT, -R14, UR8, R19 ;  /* 0x000000080e157c10 */ /* 0x000fc8000fffe113 */
[----:B------:R-:W-:Y:S01]  /*1a5a0*/  LOP3.LUT P0, RZ, R21, 0x2, RZ, 0xc0, !PT ;  /* 0x0000000215ff7812 */ /* 0x000fe2000780c0ff */
[----:B----4-:R-:W-:-:S06]  /*1a5b0*/  UIMAD UR6, UR38, UR6, UR10 ;  /* 0x00000006260672a4 */ /* 0x010fcc000f8e020a */
[----:B------:R-:W-:-:S05]  /*1a5c0*/  IMAD.U32 R19, RZ, RZ, UR6 ;  /* 0x00000006ff137e24 */ /* 0x000fca000f8e00ff */
[----:B------:R-:W-:-:S05]  /*1a5d0*/  LEA R19, R19, R0, 0x8 ;  /* 0x0000000013137211 */ /* 0x000fca00078e40ff */
[----:B-1----:R-:W-:Y:S01]  /*1a5e0*/  IMAD.WIDE R18, R19, 0x4, R16 ;  /* 0x0000000413127825 */ /* 0x002fe200078e0210 */
[----:B------:R-:W-:Y:S06]  /*1a5f0*/  @P0 BRA `(.L_x_2692) ;  /* 0x0000000000f80947 */ /* 0x000fec0003800000 */
[----:B------:R-:W1:Y:S01]  /*1a600*/  LDC R23, c[0x0][0x3f4] ;  /* 0x0000fd00ff177b82 */ /* 0x000e620000000800 */
[----:B------:R-:W-:Y:S01]  /*1a610*/  IMAD.MOV.U32 R22, RZ, RZ, R20 ;  /* 0x000000ffff167224 */ /* 0x000fe200078e0014 */
        /* <DEDUP_REMOVED lines=9> */
[----:B------:R-:W1:Y:S02]  /*1a6b0*/  F2I.FTZ.U32.TRUNC.NTZ R17, R26 ;  /* 0x0000001a00117305 */ /* 0x000e64000021f000 */
[----:B-1----:R-:W-:-:S04]  /*1a6c0*/  IMAD.MOV R16, RZ, RZ, -R17 ;  /* 0x000000ffff107224 */ /* 0x002fc800078e0a11 */
        /* <DEDUP_REMOVED lines=10> */
[----:B------:R-:W-:-:S05]  /*1a770*/  @!P0 IADD3 R16, PT, PT, R16, -R25, RZ ;  /* 0x8000001910108210 */ /* 0x000fca0007ffe0ff */
[----:B------:R-:W-:Y:S01]  /*1a780*/  @!P1 IMAD.MOV R16, RZ, RZ, -R16 ;  /* 0x000000ffff109224 */ /* 0x000fe200078e0a10 */
[----:B------:R-:W-:-:S05]  /*1a790*/  @!P2 LOP3.LUT R16, RZ, R23, RZ, 0x33, !PT ;  /* 0x00000017ff10a212 */ /* 0x000fca00078e33ff */
[----:B------:R-:W-:-:S04]  /*1a7a0*/  IMAD.SHL.U32 R17, R16, 0x100, RZ ;  /* 0x0000010010117824 */ /* 0x000fc800078e00ff */
[----:B------:R-:W-:-:S05]  /*1a7b0*/  IMAD.WIDE.U32 R16, R17, 0x4, R12 ;  /* 0x0000000411107825 */ /* 0x000fca00078e000c */
[----:B--2---:R1:W5:Y:S01]  /*1a7c0*/  LDG.E.128 R28, desc[UR36][R16.64] ;  /* 0x00000024101c7981 */ /* 0x004362000c1e1d00 */
[----:B------:R-:W2:Y:S01]  /*1a7d0*/  S2UR UR8, SR_CgaCtaId ;  /* 0x00000000000879c3 */ /* 0x000ea20000008800 */
[----:B------:R-:W-:Y:S02]  /*1a7e0*/  UMOV UR6, 0x400 ;  /* 0x0000040000067882 */ /* 0x000fe40000000000 */
[----:B------:R-:W-:-:S04]  /*1a7f0*/  UIADD3 UR6, UPT, UPT, UR6, 0x820, URZ ;  /* 0x0000082006067890 */ /* 0x000fc8000fffe0ff */
[----:B--2---:R-:W-:-:S06]  /*1a800*/  ULEA UR6, UR8, UR6, 0x18 ;  /* 0x0000000608067291 */ /* 0x004fcc000f8ec0ff */
[----:B------:R-:W-:-:S05]  /*1a810*/  LEA R23, R14, UR6, 0x2 ;  /* 0x000000060e177c11 */ /* 0x000fca000f8e10ff */
[----:B------:R-:W2:Y:S01]  /*1a820*/  LDCU UR6, c[0x0][0x40c] ;  /* 0x00008180ff0677ac */ /* 0x000ea20008000800 */
[----:B------:R-:W4:Y:S01]  /*1a830*/  LDS R23, [R23] ;  /* 0x0000000017177984 */ /* 0x000f220000000800 */
[----:B--2---:R-:W-:-:S09]  /*1a840*/  UISETP.NE.AND UP0, UPT, UR6, URZ, UPT ;  /* 0x000000ff0600728c */ /* 0x004fd2000bf05270 */
[----:B-1----:R-:W-:Y:S05]  /*1a850*/  BRA.U UP0, `(.L_x_2693) ;  /* 0x00000001004c7547 */ /* 0x002fea000b800000 */
[----:B------:R-:W-:Y:S01]  /*1a860*/  UISETP.NE.AND UP0, UPT, UR43, URZ, UPT ;  /* 0x000000ff2b00728c */ /* 0x000fe2000bf05270 */
[----:B------:R-:W1:Y:S05]  /*1a870*/  LDS.128 R36, [R15+UR5] ;  /* 0x000000050f247984 */ /* 0x000e6a0008000c00 */
[----:B------:R-:W-:-:S13]  /*1a880*/  PLOP3.LUT P0, PT, PT, PT, UP0, 0x80, 0x8 ;  /* 0x000000000008781c */ /* 0x000fda0003f0f008 */
[----:B------:R-:W2:Y:S01]  /*1a890*/  @P0 LDG.E.128 R32, desc[UR36][R18.64] ;  /* 0x0000002412200981 */ /* 0x000ea2000c1e1d00 */
[----:B------:R-:W-:Y:S02]  /*1a8a0*/  PLOP3.LUT P0, PT, PT, PT, UP0, 0x80, 0x8 ;  /* 0x000000000008781c */ /* 0x000fe40003f0f008 */
[----:B------:R-:W-:Y:S02]  /*1a8b0*/  PLOP3.LUT P1, PT, PT, PT, UP0, 0x80, 0x8 ;  /* 0x000000000008781c */ /* 0x000fe40003f2f008 */
[----:B------:R-:W-:Y:S02]  /*1a8c0*/  PLOP3.LUT P2, PT, PT, PT, UP0, 0x80, 0x8 ;  /* 0x000000000008781c */ /* 0x000fe40003f4f008 */
[----:B------:R-:W-:Y:S02]  /*1a8d0*/  PLOP3.LUT P3, PT, PT, PT, UP0, 0x80, 0x8 ;  /* 0x000000000008781c */ /* 0x000fe40003f6f008 */
[----:B------:R-:W-:-:S05]  /*1a8e0*/  SHF.L.U32 R17, R24, 0x8, RZ ;  /* 0x0000000818117819 */ /* 0x000fca00000006ff */
[----:B------:R-:W-:-:S04]  /*1a8f0*/  IMAD.WIDE.U32 R16, R17, 0x4, R2 ;  /* 0x0000000411107825 */ /* 0x000fc800078e0002 */
[----:B-1---5:R-:W-:Y:S01]  /*1a900*/  FADD.FTZ R28, R28, R36 ;  /* 0x000000241c1c7221 */ /* 0x022fe20000010000 */
        /* <DEDUP_REMOVED lines=8> */
.L_x_2693:
[C---:B----45:R-:W-:Y:S01]  /*1a990*/  FFMA.FTZ R8, R23.reuse, R28, R8 ;  /* 0x0000001c17087223 */ /* 0x070fe20000010008 */
[C---:B------:R-:W-:Y:S01]  /*1a9a0*/  FFMA.FTZ R9, R23.reuse, R29, R9 ;  /* 0x0000001d17097223 */ /* 0x040fe20000010009 */
[C---:B------:R-:W-:Y:S01]  /*1a9b0*/  FFMA.FTZ R10, R23.reuse, R30, R10 ;  /* 0x0000001e170a7223 */ /* 0x040fe2000001000a */
[----:B------:R-:W-:Y:S01]  /*1a9c0*/  FFMA.FTZ R11, R23, R31, R11 ;  /* 0x0000001f170b7223 */ /* 0x000fe2000001000b */
[----:B------:R-:W-:-:S07]  /*1a9d0*/  IMAD.MOV.U32 R22, RZ, RZ, R20 ;  /* 0x000000ffff167224 */ /* 0x000fce00078e0014 */
.L_x_2692:
[----:B---3--:R-:W-:Y:S05]  /*1a9e0*/  BSYNC.RECONVERGENT B1 ;  /* 0x0000000000017941 */ /* 0x008fea0003800200 */
.L_x_2691:
[----:B------:R-:W-:-:S13]  /*1a9f0*/  ISETP.GE.U32.AND P0, PT, R21, 0x2, PT ;  /* 0x000000021500780c */ /* 0x000fda0003f06070 */
[----:B------:R-:W-:Y:S05]  /*1aa00*/  @!P0 BRA `(.L_x_2690) ;  /* 0x0000000400f88947 */ /* 0x000fea0003800000 */
[----:B------:R-:W3:Y:S01]  /*1aa10*/  S2R R20, SR_CgaCtaId ;  /* 0x0000000000147919 */ /* 0x000ee20000008800 */
[----:B-1----:R-:W-:Y:S01]  /*1aa20*/  MOV R16, 0x400 ;  /* 0x0000040000107802 */ /* 0x002fe20000000f00 */
[----:B------:R-:W-:Y:S01]  /*1aa30*/  USHF.L.U32 UR6, UR13, 0x2, URZ ;  /* 0x000000020d067899 */ /* 0x000fe200080006ff */
[----:B------:R-:W-:-:S03]  /*1aa40*/  IMAD.SHL.U32 R21, R22, 0x100, RZ ;  /* 0x0000010016157824 */ /* 0x000fc600078e00ff */
[----:B------:R-:W-:Y:S02]  /*1aa50*/  VIADD R17, R16, 0x820 ;  /* 0x0000082010117836 */ /* 0x000fe40000000000 */
[----:B------:R-:W-:-:S03]  /*1aa60*/  LEA R16, R22, -UR6, 0x2 ;  /* 0x8000000616107c11 */ /* 0x000fc6000f8e10ff */
[----:B---3--:R-:W-:Y:S02]  /*1aa70*/  LEA R17, R20, R17, 0x18 ;  /* 0x0000001114117211 */ /* 0x008fe400078ec0ff */
[----:B------:R-:W-:Y:S02]  /*1aa80*/  IADD3 R20, PT, PT, R22, 0x2, RZ ;  /* 0x0000000216147810 */ /* 0x000fe40007ffe0ff */
[----:B------:R-:W-:-:S07]  /*1aa90*/  IADD3 R22, PT, PT, R16, 0x8, R17 ;  /* 0x0000000810167810 */ /* 0x000fce0007ffe011 */
.L_x_2700:
[----:B------:R-:W1:Y:S01]  /*1aaa0*/  LDC R36, c[0x0][0x3f4] ;  /* 0x0000fd00ff247b82 */ /* 0x000e620000000800 */
[----:B------:R-:W-:Y:S01]  /*1aab0*/  VIADD R23, R20, 0xfffffffe ;  /* 0xfffffffe14177836 */ /* 0x000fe20000000000 */
[----:B------:R-:W-:Y:S04]  /*1aac0*/  BSSY.RECONVERGENT B1, `(.L_x_2694) ;  /* 0x0000035000017945 */ /* 0x000fe80003800200 */
[----:B-1----:R-:W-:-:S13]  /*1aad0*/  ISETP.GE.AND P0, PT, R23, R36, PT ;  /* 0x000000241700720c */ /* 0x002fda0003f06270 */
[----:B------:R-:W-:Y:S05]  /*1aae0*/  @!P0 BRA `(.L_x_2695) ;  /* 0x0000000000c88947 */ /* 0x000fea0003800000 */
[----:B------:R-:W-:Y:S02]  /*1aaf0*/  IABS R25, R36 ;  /* 0x0000002400197213 */ /* 0x000fe40000000000 */
[----:B------:R-:W-:Y:S02]  /*1ab00*/  IABS R28, R23 ;  /* 0x00000017001c7213 */ /* 0x000fe40000000000 */
[----:B------:R-:W1:Y:S01]  /*1ab10*/  I2F.RP R24, R25 ;  /* 0x0000001900187306 */ /* 0x000e620000209400 */
[----:B------:R-:W-:Y:S02]  /*1ab20*/  ISETP.GE.AND P1, PT, R23, RZ, PT ;  /* 0x000000ff1700720c */ /* 0x000fe40003f26270 */
[----:B------:R-:W-:Y:S01]  /*1ab30*/  ISETP.NE.AND P2, PT, R36, RZ, PT ;  /* 0x000000ff2400720c */ /* 0x000fe20003f45270 */
[----:B------:R3:W4:Y:S04]  /*1ab40*/  LDS R23, [R22+-0x8] ;  /* 0xfffff80016177984 */ /* 0x0007280000000800 */
        /* <DEDUP_REMOVED lines=19> */
[----:B------:R3:W5:Y:S01]  /*1ac80*/  LDG.E.128 R24, desc[UR36][R16.64] ;  /* 0x0000002410187981 */ /* 0x000762000c1e1d00 */
[----:B------:R-:W-:-:S09]  /*1ac90*/  UISETP.NE.AND UP0, UPT, UR9, URZ, UPT ;  /* 0x000000ff0900728c */ /* 0x000fd2000bf05270 */
[----:B---34-:R-:W-:Y:S05]  /*1aca0*/  BRA.U UP0, `(.L_x_2696) ;  /* 0x0000000100487547 */ /* 0x018fea000b800000 */
[----:B------:R-:W-:Y:S01]  /*1acb0*/  UISETP.NE.AND UP0, UPT, UR43, URZ, UPT ;  /* 0x000000ff2b00728c */ /* 0x000fe2000bf05270 */
[----:B--2---:R-:W1:Y:S05]  /*1acc0*/  LDS.128 R28, [R15+UR5] ;  /* 0x000000050f1c7984 */ /* 0x004e6a0008000c00 */
        /* <DEDUP_REMOVED lines=16> */
.L_x_2696:
[C---:B-----5:R-:W-:Y:S01]  /*1add0*/  FFMA.FTZ R8, R23.reuse, R24, R8 ;  /* 0x0000001817087223 */ /* 0x060fe20000010008 */
[C---:B------:R-:W-:Y:S01]  /*1ade0*/  FFMA.FTZ R9, R23.reuse, R25, R9 ;  /* 0x0000001917097223 */ /* 0x040fe20000010009 */
[C---:B------:R-:W-:Y:S01]  /*1adf0*/  FFMA.FTZ R10, R23.reuse, R26, R10 ;  /* 0x0000001a170a7223 */ /* 0x040fe2000001000a */
[----:B------:R-:W-:-:S07]  /*1ae00*/  FFMA.FTZ R11, R23, R27, R11 ;  /* 0x0000001b170b7223 */ /* 0x000fce000001000b */
.L_x_2695:
[----:B------:R-:W-:Y:S05]  /*1ae10*/  BSYNC.RECONVERGENT B1 ;  /* 0x0000000000017941 */ /* 0x000fea0003800200 */
.L_x_2694:
[----:B------:R-:W-:Y:S01]  /*1ae20*/  ISETP.GE.AND P0, PT, R20, R36, PT ;  /* 0x000000241400720c */ /* 0x000fe20003f06270 */
[----:B------:R-:W-:-:S12]  /*1ae30*/  BSSY.RECONVERGENT B1, `(.L_x_2697) ;  /* 0x0000035000017945 */ /* 0x000fd80003800200 */
[----:B------:R-:W-:Y:S05]  /*1ae40*/  @!P0 BRA `(.L_x_2698) ;  /* 0x0000000000cc8947 */ /* 0x000fea0003800000 */
[----:B------:R-:W-:Y:S02]  /*1ae50*/  IABS R23, R36 ;  /* 0x0000002400177213 */ /* 0x000fe40000000000 */
[----:B-1----:R-:W-:Y:S02]  /*1ae60*/  IABS R26, R20 ;  /* 0x00000014001a7213 */ /* 0x002fe40000000000 */
        /* <DEDUP_REMOVED lines=17> */
[----:B------:R-:W-:Y:S02]  /*1af80*/  @!P0 IADD3 R16, PT, PT, R16, -R23, RZ ;  /* 0x8000001710108210 */ /* 0x000fe40007ffe0ff */
[----:B------:R1:W3:Y:S03]  /*1af90*/  LDS R23, [R22] ;  /* 0x0000000016177984 */ /* 0x0002e60000000800 */
[----:B------:R-:W-:Y:S01]  /*1afa0*/  @!P1 IMAD.MOV R16, RZ, RZ, -R16 ;  /* 0x000000ffff109224 */ /* 0x000fe200078e0a10 */
[----:B------:R-:W-:-:S05]  /*1afb0*/  @!P2 LOP3.LUT R16, RZ, R36, RZ, 0x33, !PT ;  /* 0x00000024ff10a212 */ /* 0x000fca00078e33ff */
[----:B------:R-:W-:-:S04]  /*1afc0*/  IMAD.SHL.U32 R17, R16, 0x100, RZ ;  /* 0x0000010010117824 */ /* 0x000fc800078e00ff */
[----:B------:R-:W-:-:S05]  /*1afd0*/  IMAD.WIDE.U32 R16, R17, 0x4, R12 ;  /* 0x0000000411107825 */ /* 0x000fca00078e000c */
[----:B------:R1:W5:Y:S01]  /*1afe0*/  LDG.E.128 R24, desc[UR36][R16.64] ;  /* 0x0000002410187981 */ /* 0x000362000c1e1d00 */
[----:B------:R-:W-:-:S09]  /*1aff0*/  UISETP.NE.AND UP0, UPT, UR9, URZ, UPT ;  /* 0x000000ff0900728c */ /* 0x000fd2000bf05270 */
[----:B-1----:R-:W-:Y:S05]  /*1b000*/  BRA.U UP0, `(.L_x_2699) ;  /* 0x00000001004c7547 */ /* 0x002fea000b800000 */
[----:B------:R-:W-:Y:S01]  /*1b010*/  UISETP.NE.AND UP0, UPT, UR43, URZ, UPT ;  /* 0x000000ff2b00728c */ /* 0x000fe2000bf05270 */
[----:B------:R-:W1:Y:S05]  /*1b020*/  LDS.128 R32, [R15+UR5] ;  /* 0x000000050f207984 */ /* 0x000e6a0008000c00 */
        /* <DEDUP_REMOVED lines=17> */
.L_x_2699:
[C---:B---3-5:R-:W-:Y:S01]  /*1b140*/  FFMA.FTZ R8, R23.reuse, R24, R8 ;  /* 0x0000001817087223 */ /* 0x068fe20000010008 */
[C---:B------:R-:W-:Y:S01]  /*1b150*/  FFMA.FTZ R9, R23.reuse, R25, R9 ;  /* 0x0000001917097223 */ /* 0x040fe20000010009 */
[C---:B------:R-:W-:Y:S01]  /*1b160*/  FFMA.FTZ R10, R23.reuse, R26, R10 ;  /* 0x0000001a170a7223 */ /* 0x040fe2000001000a */
[----:B------:R-:W-:-:S07]  /*1b170*/  FFMA.FTZ R11, R23, R27, R11 ;  /* 0x0000001b170b7223 */ /* 0x000fce000001000b */
.L_x_2698:
[----:B------:R-:W-:Y:S05]  /*1b180*/  BSYNC.RECONVERGENT B1 ;  /* 0x0000000000017941 */ /* 0x000fea0003800200 */
.L_x_2697:
[C---:B-1----:R-:W-:Y:S01]  /*1b190*/  VIADD R16, R20.reuse, 0x2 ;  /* 0x0000000214107836 */ /* 0x042fe20000000000 */
[----:B------:R-:W-:Y:S01]  /*1b1a0*/  IADD3 R21, PT, PT, R21, 0x400, RZ ;  /* 0x0000040015157810 */ /* 0x000fe20007ffe0ff */
[----:B------:R-:W-:Y:S02]  /*1b1b0*/  VIADD R20, R20, 0x4 ;  /* 0x0000000414147836 */ /* 0x000fe40000000000 */
[----:B------:R-:W-:Y:S01]  /*1b1c0*/  VIADD R22, R22, 0x10 ;  /* 0x0000001016167836 */ /* 0x000fe20000000000 */
[----:B------:R-:W-:-:S13]  /*1b1d0*/  ISETP.GE.AND P0, PT, R16, UR45, PT ;  /* 0x0000002d10007c0c */ /* 0x000fda000bf06270 */
[----:B------:R-:W-:Y:S05]  /*1b1e0*/  @!P0 BRA `(.L_x_2700) ;  /* 0xfffffff8002c8947 */ /* 0x000fea000383ffff */
.L_x_2690:
[----:B---3--:R-:W-:Y:S05]  /*1b1f0*/  BSYNC.RECONVERGENT B0 ;  /* 0x0000000000007941 */ /* 0x008fea0003800200 */
.L_x_2689:
[----:B------:R-:W-:Y:S01]  /*1b200*/  ISETP.NE.AND P0, PT, R14, UR4, PT ;  /* 0x000000040e007c0c */ /* 0x000fe2000bf05270 */
[----:B------:R-:W-:-:S12]  /*1b210*/  BSSY.RECONVERGENT B0, `(.L_x_2701) ;  /* 0x000002d000007945 */ /* 0x000fd80003800200 */
[----:B------:R-:W-:Y:S05]  /*1b220*/  @P0 BRA `(.L_x_2702) ;  /* 0x0000000000ac0947 */ /* 0x000fea0003800000 */
[----:B------:R-:W-:-:S06]  /*1b230*/  USHF.L.U32 UR4, UR45, 0x8, URZ ;  /* 0x000000082d047899 */ /* 0x000fcc00080006ff */
[----:B------:R-:W-:-:S04]  /*1b240*/  IMAD.U32 R13, RZ, RZ, UR4 ;  /* 0x00000004ff0d7e24 */ /* 0x000fc8000f8e00ff */
[----:B------:R-:W-:-:S05]  /*1b250*/  IMAD.WIDE R12, R13, 0x4, R2 ;  /* 0x000000040d0c7825 */ /* 0x000fca00078e0202 */
[----:B-1----:R1:W5:Y:S01]  /*1b260*/  LDG.E.128 R16, desc[UR36][R12.64] ;  /* 0x000000240c107981 */ /* 0x002362000c1e1d00 */
[----:B------:R-:W3:Y:S01]  /*1b270*/  S2UR UR5, SR_CgaCtaId ;  /* 0x00000000000579c3 */ /* 0x000ee20000008800 */
[----:B------:R-:W-:Y:S02]  /*1b280*/  UMOV UR4, 0x400 ;  /* 0x0000040000047882 */ /* 0x000fe40000000000 */
[----:B------:R-:W-:Y:S02]  /*1b290*/  UIADD3 UR6, UPT, UPT, UR4, 0x820, URZ ;  /* 0x0000082004067890 */ /* 0x000fe4000fffe0ff */
[----:B------:R-:W-:Y:S02]  /*1b2a0*/  UIADD3 UR4, UPT, UPT, UR44, -UR13, URZ ;  /* 0x8000000d2c047290 */ /* 0x000fe4000fffe0ff */
[----:B---3--:R-:W-:-:S04]  /*1b2b0*/  ULEA UR5, UR5, UR6, 0x18 ;  /* 0x0000000605057291 */ /* 0x008fc8000f8ec0ff */
[----:B------:R-:W-:-:S09]  /*1b2c0*/  ULEA UR4, UR4, UR5, 0x2 ;  /* 0x0000000504047291 */ /* 0x000fd2000f8e10ff */
[----:B------:R-:W3:Y:S02]  /*1b2d0*/  LDS R21, [UR4+-0x4] ;  /* 0xfffffc04ff157984 */ /* 0x000ee40008000800 */
[----:B------:R-:W4:Y:S02]  /*1b2e0*/  LDCU UR4, c[0x0][0x40c] ;  /* 0x00008180ff0477ac */ /* 0x000f240008000800 */
[----:B----4-:R-:W-:-:S09]  /*1b2f0*/  UISETP.NE.AND UP0, UPT, UR4, URZ, UPT ;  /* 0x000000ff0400728c */ /* 0x010fd2000bf05270 */
[----:B-1----:R-:W-:Y:S05]  /*1b300*/  BRA.U UP0, `(.L_x_2703) ;  /* 0x0000000100647547 */ /* 0x002fea000b800000 */
[----:B------:R-:W1:Y:S02]  /*1b310*/  LDCU.64 UR4, c[0x0][0x460] ;  /* 0x00008c00ff0477ac */ /* 0x000e640008000a00 */
[----:B-1----:R-:W-:-:S04]  /*1b320*/  UISETP.NE.U32.AND UP0, UPT, UR4, URZ, UPT ;  /* 0x000000ff0400728c */ /* 0x002fc8000bf05070 */
[----:B------:R-:W-:-:S06]  /*1b330*/  UISETP.NE.AND.EX UP0, UPT, UR5, URZ, UPT, UP0 ;  /* 0x000000ff0500728c */ /* 0x000fcc000bf05300 */
[----:B------:R-:W-:-:S05]  /*1b340*/  PLOP3.LUT P0, PT, PT, PT, UP0, 0x80, 0x8 ;  /* 0x000000000008781c */ /* 0x000fca0003f0f008 */
[----:B------:R-:W1:Y:S01]  /*1b350*/  @UP0 LDCU UR4, c[0x0][0x3f8] ;  /* 0x00007f00ff0407ac */ /* 0x000e620008000800 */
[----:B------:R-:W4:Y:S01]  /*1b360*/  @UP0 LDCU.64 UR8, c[0x0][0x458] ;  /* 0x00008b00ff0807ac */ /* 0x000f220008000a00 */
[----:B-1----:R-:W-:Y:S01]  /*1b370*/  @UP0 UIMAD UR4, UR38, UR4, UR10 ;  /* 0x00000004260402a4 */ /* 0x002fe2000f8e020a */
[----:B----4-:R-:W-:-:S05]  /*1b380*/  IMAD.U32 R12, RZ, RZ, UR8 ;  /* 0x00000008ff0c7e24 */ /* 0x010fca000f8e00ff */
[----:B0-----:R-:W-:Y:S01]  /*1b390*/  MOV R15, UR4 ;  /* 0x00000004000f7c02 */ /* 0x001fe20008000f00 */
[----:B------:R-:W-:-:S03]  /*1b3a0*/  IMAD.U32 R13, RZ, RZ, UR9 ;  /* 0x00000009ff0d7e24 */ /* 0x000fc6000f8e00ff */
[----:B------:R-:W-:-:S05]  /*1b3b0*/  @P0 LEA R15, R15, R0, 0x8 ;  /* 0x000000000f0f0211 */ /* 0x000fca00078e40ff */
[----:B------:R-:W-:-:S06]  /*1b3c0*/  @P0 IMAD.WIDE R12, R15, 0x4, R12 ;  /* 0x000000040f0c0825 */ /* 0x000fcc00078e020c */
[----:B------:R-:W4:Y:S01]  /*1b3d0*/  @P0 LDG.E.128 R12, desc[UR36][R12.64] ;  /* 0x000000240c0c0981 */ /* 0x000f22000c1e1d00 */
[----:B------:R-:W-:Y:S01]  /*1b3e0*/  USHF.L.U32 UR4, UR40, 0x8, URZ ;  /* 0x0000000828047899 */ /* 0x000fe200080006ff */
[----:B-----5:R-:W-:Y:S01]  /*1b3f0*/  FADD.FTZ R16, R16, R4 ;  /* 0x0000000410107221 */ /* 0x020fe20000010000 */
[----:B------:R-:W-:Y:S01]  /*1b400*/  FADD.FTZ R17, R17, R5 ;  /* 0x0000000511117221 */ /* 0x000fe20000010000 */
[----:B------:R-:W-:Y:S01]  /*1b410*/  FADD.FTZ R18, R18, R6 ;  /* 0x0000000612127221 */ /* 0x000fe20000010000 */
[----:B------:R-:W-:Y:S02]  /*1b420*/  FADD.FTZ R19, R19, R7 ;  /* 0x0000000713137221 */ /* 0x000fe40000010000 */
[----:B------:R-:W-:-:S04]  /*1b430*/  IMAD.U32 R23, RZ, RZ, UR4 ;  /* 0x00000004ff177e24 */ /* 0x000fc8000f8e00ff */
[----:B------:R-:W-:-:S04]  /*1b440*/  IMAD.WIDE R2, R23, 0x4, R2 ;  /* 0x0000000417027825 */ /* 0x000fc800078e0202 */
[----:B----4-:R-:W-:Y:S01]  /*1b450*/  @P0 FMUL.FTZ R16, R16, R12 ;  /* 0x0000000c10100220 */ /* 0x010fe20000410000 */
[----:B------:R-:W-:Y:S01]  /*1b460*/  @P0 FMUL.FTZ R17, R17, R13 ;  /* 0x0000000d11110220 */ /* 0x000fe20000410000 */
[----:B------:R-:W-:Y:S01]  /*1b470*/  @P0 FMUL.FTZ R18, R18, R14 ;  /* 0x0000000e12120220 */ /* 0x000fe20000410000 */
[----:B------:R-:W-:-:S05]  /*1b480*/  @P0 FMUL.FTZ R19, R19, R15 ;  /* 0x0000000f13130220 */ /* 0x000fca0000410000 */
[----:B------:R1:W-:Y:S02]  /*1b490*/  STG.E.128 desc[UR36][R2.64], R16 ;  /* 0x0000001002007986 */ /* 0x0003e4000c101d24 */
.L_x_2703:
[C---:B---3-5:R-:W-:Y:S01]  /*1b4a0*/  FFMA.FTZ R8, R21.reuse, R16, R8 ;  /* 0x0000001015087223 */ /* 0x068fe20000010008 */
[C---:B------:R-:W-:Y:S01]  /*1b4b0*/  FFMA.FTZ R9, R21.reuse, R17, R9 ;  /* 0x0000001115097223 */ /* 0x040fe20000010009 */
[C---:B------:R-:W-:Y:S01]  /*1b4c0*/  FFMA.FTZ R10, R21.reuse, R18, R10 ;  /* 0x00000012150a7223 */ /* 0x040fe2000001000a */
[----:B------:R-:W-:-:S07]  /*1b4d0*/  FFMA.FTZ R11, R21, R19, R11 ;  /* 0x00000013150b7223 */ /* 0x000fce000001000b */
.L_x_2702:
[----:B------:R-:W-:Y:S05]  /*1b4e0*/  BSYNC.RECONVERGENT B0 ;  /* 0x0000000000007941 */ /* 0x000fea0003800200 */
.L_x_2701:
[----:B------:R-:W3:Y:S08]  /*1b4f0*/  S2UR UR5, SR_CgaCtaId ;  /* 0x00000000000579c3 */ /* 0x000ef00000008800 */
[----:B------:R-:W-:Y:S01]  /*1b500*/  BAR.SYNC.DEFER_BLOCKING 0x0 ;  /* 0x0000000000007b1d */ /* 0x000fe20000010000 */
[C---:B-1----:R-:W-:Y:S02]  /*1b510*/  LOP3.LUT R2, R249.reuse, 0x3c0, RZ, 0xc0, !PT ;  /* 0x000003c0f9027812 */ /* 0x042fe400078ec0ff */
[----:B------:R-:W-:-:S02]  /*1b520*/  ISETP.GT.U32.AND P1, PT, R249, 0x3f, PT ;  /* 0x0000003ff900780c */ /* 0x000fc40003f24070 */
[----:B------:R-:W-:Y:S01]  /*1b530*/  ISETP.NE.AND P0, PT, R2, 0x40, PT ;  /* 0x000000400200780c */ /* 0x000fe20003f05270 */
[----:B------:R-:W-:Y:S02]  /*1b540*/  UMOV UR4, 0x400 ;  /* 0x0000040000047882 */ /* 0x000fe40000000000 */
[----:B------:R-:W-:-:S04]  /*1b550*/  UIADD3 UR4, UPT, UPT, UR4, 0x820, URZ ;  /* 0x0000082004047890 */ /* 0x000fc8000fffe0ff */
[----:B---3--:R-:W-:-:S06]  /*1b560*/  ULEA UR4, UR5, UR4, 0x18 ;  /* 0x0000000405047291 */ /* 0x008fcc000f8ec0ff */
[----:B------:R-:W-:-:S05]  /*1b570*/  LEA R2, R0, UR4, 0x2 ;  /* 0x0000000400027c11 */ /* 0x000fca000f8e10ff */
[----:B------:R1:W-:Y:S01]  /*1b580*/  @!P0 STS.128 [R2], R8 ;  /* 0x0000000802008388 */ /* 0x0003e20000000c00 */
[----:B------:R-:W-:Y:S06]  /*1b590*/  BAR.SYNC.DEFER_BLOCKING 0x0 ;  /* 0x0000000000007b1d */ /* 0x000fec0000010000 */
[----:B0-----:R1:W0:Y:S02]  /*1b5a0*/  @!P1 LDS.128 R4, [R2] ;  /* 0x0000000002049984 */ /* 0x0012240000000c00 */
[----:B------:R-:W-:Y:S06]  /*1b5b0*/  BAR.SYNC.DEFER_BLOCKING 0x0 ;  /* 0x0000000000007b1d */ /* 0x000fec0000010000 */
[----:B------:R-:W-:Y:S05]  /*1b5c0*/  @P1 EXIT ;  /* 0x000000000000194d */ /* 0x000fea0003800000 */
[----:B------:R-:W3:Y:S01]  /*1b5d0*/  LDCU UR4, c[0x0][0x478] ;  /* 0x00008f00ff0477ac */ /* 0x000ee20008000800 */
[----:B01----:R-:W-:Y:S01]  /*1b5e0*/  @!P1 FADD.FTZ R8, R8, R4 ;  /* 0x0000000408089221 */ /* 0x003fe20000010000 */
[----:B------:R-:W-:Y:S01]  /*1b5f0*/  @!P1 FADD.FTZ R9, R9, R5 ;  /* 0x0000000509099221 */ /* 0x000fe20000010000 */
[----:B------:R-:W-:Y:S01]  /*1b600*/  @!P1 FADD.FTZ R10, R10, R6 ;  /* 0x000000060a0a9221 */ /* 0x000fe20000010000 */
[----:B------:R-:W-:Y:S01]  /*1b610*/  @!P1 FADD.FTZ R11, R11, R7 ;  /* 0x000000070b0b9221 */ /* 0x000fe20000010000 */
[----:B---3--:R-:W-:-:S09]  /*1b620*/  UISETP.NE.AND UP0, UPT, UR4, 0x2, UPT ;  /* 0x000000020400788c */ /* 0x008fd2000bf05270 */
[----:B------:R-:W-:Y:S05]  /*1b630*/  BRA.U UP0, `(.L_x_2704) ;  /* 0x00000001007c7547 */ /* 0x000fea000b800000 */
[----:B------:R-:W0:Y:S01]  /*1b640*/  LDC.64 R2, c[0x0][0x470] ;  /* 0x00011c00ff027b82 */ /* 0x000e220000000a00 */
[----:B------:R-:W1:Y:S01]  /*1b650*/  LDCU.64 UR4, c[0x0][0x380] ;  /* 0x00007000ff0477ac */ /* 0x000e620008000a00 */
[----:B0-----:R-:W3:Y:S01]  /*1b660*/  LDG.E R2, desc[UR36][R2.64] ;  /* 0x0000002402027981 */ /* 0x001ee2000c1e1900 */
[----:B------:R-:W-:Y:S02]  /*1b670*/  VIADD R6, R0, UR7 ;  /* 0x0000000700067c36 */ /* 0x000fe40008000000 */
[C---:B---3--:R-:W-:Y:S01]  /*1b680*/  FMUL.FTZ R10, R2.reuse, R10 ;  /* 0x0000000a020a7220 */ /* 0x048fe20000410000 */
[C---:B------:R-:W-:Y:S01]  /*1b690*/  FMUL.FTZ R11, R2.reuse, R11 ;  /* 0x0000000b020b7220 */ /* 0x040fe20000410000 */
[C---:B------:R-:W-:Y:S01]  /*1b6a0*/  FMUL.FTZ R9, R2.reuse, R9 ;  /* 0x0000000902097220 */ /* 0x040fe20000410000 */
[----:B------:R-:W-:-:S03]  /*1b6b0*/  FMUL.FTZ R8, R2, R8 ;  /* 0x0000000802087220 */ /* 0x000fc60000410000 */
[----:B------:R-:W0:Y:S08]  /*1b6c0*/  F2I.S8.NTZ R10, R10 ;  /* 0x0000000a000a7305 */ /* 0x000e300000202100 */
[----:B------:R-:W3:Y:S01]  /*1b6d0*/  F2I.S8.NTZ R11, R11 ;  /* 0x0000000b000b7305 */ /* 0x000ee20000202100 */
[----:B0-----:R-:W-:-:S07]  /*1b6e0*/  PRMT R4, R10, 0x8880, RZ ;  /* 0x000088800a047816 */ /* 0x001fce00000000ff */
[----:B------:R-:W0:Y:S01]  /*1b6f0*/  F2I.S8.NTZ R9, R9 ;  /* 0x0000000900097305 */ /* 0x000e220000202100 */
[----:B------:R-:W-:Y:S02]  /*1b700*/  PRMT R2, R4, 0x7710, RZ ;  /* 0x0000771004027816 */ /* 0x000fe400000000ff */
[----:B---3--:R-:W-:-:S05]  /*1b710*/  PRMT R3, R11, 0x8880, RZ ;  /* 0x000088800b037816 */ /* 0x008fca00000000ff */
[----:B------:R-:W3:Y:S01]  /*1b720*/  F2I.S8.NTZ R8, R8 ;  /* 0x0000000800087305 */ /* 0x000ee20000202100 */
[----:B------:R-:W-:Y:S01]  /*1b730*/  IMAD.U32 R2, R2, 0x10000, RZ ;  /* 0x0001000002027824 */ /* 0x000fe200078e00ff */
[----:B------:R-:W-:-:S04]  /*1b740*/  PRMT R3, R3, 0x7710, RZ ;  /* 0x0000771003037816 */ /* 0x000fc800000000ff */
[----:B------:R-:W-:Y:S02]  /*1b750*/  LOP3.LUT R4, R2, 0xff0000, RZ, 0xc0, !PT ;  /* 0x00ff000002047812 */ /* 0x000fe400078ec0ff */
[----:B0-----:R-:W-:Y:S02]  /*1b760*/  PRMT R9, R9, 0x8880, RZ ;  /* 0x0000888009097816 */ /* 0x001fe400000000ff */
[----:B------:R-:W-:Y:S02]  /*1b770*/  LEA R3, R3, R4, 0x18 ;  /* 0x0000000403037211 */ /* 0x000fe400078ec0ff */
[----:B------:R-:W-:Y:S02]  /*1b780*/  PRMT R2, R9, 0x7710, RZ ;  /* 0x0000771009027816 */ /* 0x000fe400000000ff */
[----:B---3--:R-:W-:Y:S02]  /*1b790*/  PRMT R5, R8, 0x8880, RZ ;  /* 0x0000888008057816 */ /* 0x008fe400000000ff */
[----:B------:R-:W-:-:S02]  /*1b7a0*/  LOP3.LUT R4, R2, 0xff, RZ, 0xc0, !PT ;  /* 0x000000ff02047812 */ /* 0x000fc400078ec0ff */
[----:B------:R-:W-:Y:S02]  /*1b7b0*/  PRMT R0, R5, 0x7710, RZ ;  /* 0x0000771005007816 */ /* 0x000fe400000000ff */
[----:B-1----:R-:W-:Y:S01]  /*1b7c0*/  IADD3 R2, P0, PT, R6, UR4, RZ ;  /* 0x0000000406027c10 */ /* 0x002fe2000ff1e0ff */
[----:B------:R-:W-:Y:S01]  /*1b7d0*/  IMAD R4, R4, 0x100, R3 ;  /* 0x0000010004047824 */ /* 0x000fe200078e0203 */
[----:B------:R-:W-:Y:S02]  /*1b7e0*/  LOP3.LUT R5, R0, 0xff, RZ, 0xc0, !PT ;  /* 0x000000ff00057812 */ /* 0x000fe400078ec0ff */
[----:B------:R-:W-:Y:S02]  /*1b7f0*/  LEA.HI.X.SX32 R3, R6, UR5, 0x1, P0 ;  /* 0x0000000506037c11 */ /* 0x000fe400080f0eff */
[----:B------:R-:W-:-:S05]  /*1b800*/  IADD3 R5, PT, PT, R4, R5, RZ ;  /* 0x0000000504057210 */ /* 0x000fca0007ffe0ff */
[----:B------:R-:W-:Y:S01]  /*1b810*/  STG.E desc[UR36][R2.64], R5 ;  /* 0x0000000502007986 */ /* 0x000fe2000c101924 */
[----:B------:R-:W-:Y:S05]  /*1b820*/  EXIT ;  /* 0x000000000000794d */ /* 0x000fea0003800000 */
.L_x_2704:
[----:B------:R-:W0:Y:S01]  /*1b830*/  LDC.64 R2, c[0x0][0x380] ;  /* 0x0000e000ff027b82 */ /* 0x000e220000000a00 */
[----:B------:R-:W-:-:S04]  /*1b840*/  VIADD R5, R0, UR7 ;  /* 0x0000000700057c36 */ /* 0x000fc80008000000 */
[----:B0-----:R-:W-:-:S05]  /*1b850*/  IMAD.WIDE R2, R5, 0x4, R2 ;  /* 0x0000000405027825 */ /* 0x001fca00078e0202 */
[----:B------:R-:W-:Y:S01]  /*1b860*/  STG.E.128 desc[UR36][R2.64], R8 ;  /* 0x0000000802007986 */ /* 0x000fe2000c101d24 */
[----:B------:R-:W-:Y:S05]  /*1b870*/  EXIT ;  /* 0x000000000000794d */ /* 0x000fea0003800000 */
.L_x_2634:
        /* <DEDUP_REMOVED lines=8> */
.L_x_2706:
[----:B------:R-:W-:Y:S05]  /*1b900*/  BSYNC B0 ;  /* 0x0000000000007941 */ /* 0x000fea0003800000 */
.L_x_2705:
[----:B------:R-:W-:Y:S05]  /*1b910*/  BRA `(.L_x_2707) ;  /* 0xffffffa800c47947 */ /* 0x000fea000383ffff */
.L_x_2638:
[----:B-1----:R-:W2:Y:S01]  /*1b920*/  LDL R5, [R1+0x6c] ;  /* 0x00006c0001057983 */ /* 0x002ea20000100800 */
[----:B------:R-:W-:Y:S01]  /*1b930*/  BSSY B0, `(.L_x_2708) ;  /* 0x0000008000007945 */ /* 0x000fe20003800000 */
[----:B------:R-:W-:Y:S01]  /*1b940*/  IMAD.MOV.U32 R12, RZ, RZ, 0x10 ;  /* 0x00000010ff0c7424 */ /* 0x000fe200078e00ff */
[----:B------:R-:W-:Y:S01]  /*1b950*/  MOV R15, 0xffffffff ;  /* 0xffffffff000f7802 */ /* 0x000fe20000000f00 */
[----:B------:R-:W-:Y:S01]  /*1b960*/  IMAD.MOV.U32 R11, RZ, RZ, 0x1f ;  /* 0x0000001fff0b7424 */ /* 0x000fe200078e00ff */
[----:B--2---:R-:W-:-:S07]  /*1b970*/  MOV R13, R5 ;  /* 0x00000005000d7202 */ /* 0x004fce0000000f00 */
[----:B------:R-:W-:Y:S05]  /*1b980*/  WARPSYNC.COLLECTIVE R15, `(.L_x_2709) ;  /* 0x000000000f087348 */ /* 0x000fea0003c00000 */
[----:B------:R0:W1:Y:S02]  /*1b990*/  SHFL.BFLY P6, R14, R13, R12, R11 ;  /* 0x0c00000c0d0e7389 */ /* 0x00006400000c000b */
[----:B01----:R-:W-:Y:S05]  /*1b9a0*/  ENDCOLLECTIVE ;  /* 0x000000000000791b */ /* 0x003fea0003800000 */
.L_x_2709:
[----:B------:R-:W-:Y:S05]  /*1b9b0*/  BSYNC B0 ;  /* 0x0000000000007941 */ /* 0x000fea0003800000 */
.L_x_2708:
[----:B------:R-:W-:Y:S01]  /*1b9c0*/  FMNMX.FTZ R13, R14, R5, !PT ;  /* 0x000000050e0d7209 */ /* 0x000fe20007810000 */
[----:B------:R-:W-:Y:S01]  /*1b9d0*/  IMAD.MOV.U32 R12, RZ, RZ, 0x8 ;  /* 0x00000008ff0c7424 */ /* 0x000fe200078e00ff */
[----:B------:R-:W-:Y:S01]  /*1b9e0*/  MOV R15, 0xffffffff ;  /* 0xffffffff000f7802 */ /* 0x000fe20000000f00 */
[----:B------:R-:W-:-:S07]  /*1b9f0*/  IMAD.MOV.U32 R11, RZ, RZ, 0x1f ;  /* 0x0000001fff0b7424 */ /* 0x000fce00078e00ff */
[----:B------:R-:W-:Y:S05]  /*1ba00*/  WARPSYNC.COLLECTIVE R15, `(.L_x_2710) ;  /* 0x000000000f087348 */ /* 0x000fea0003c00000 */
[----:B------:R0:W1:Y:S02]  /*1ba10*/  SHFL.BFLY P6, R14, R13, R12, R11 ;  /* 0x0c00000c0d0e7389 */ /* 0x00006400000c000b */
[----:B01----:R-:W-:Y:S05]  /*1ba20*/  ENDCOLLECTIVE ;  /* 0x000000000000791b */ /* 0x003fea0003800000 */
.L_x_2710:
[----:B------:R-:W-:Y:S01]  /*1ba30*/  IMAD.MOV.U32 R12, RZ, RZ, 0x4 ;  /* 0x00000004ff0c7424 */ /* 0x000fe200078e00ff */
[----:B------:R-:W-:-:S05]  /*1ba40*/  FMNMX.FTZ R2, R13, R14, !PT ;  /* 0x0000000e0d027209 */ /* 0x000fca0007810000 */
[----:B------:R-:W-:-:S07]  /*1ba50*/  IMAD.MOV.U32 R13, RZ, RZ, R2 ;  /* 0x000000ffff0d7224 */ /* 0x000fce00078e0002 */
[----:B------:R-:W-:Y:S05]  /*1ba60*/  WARPSYNC.COLLECTIVE R15, `(.L_x_2711) ;  /* 0x000000000f087348 */ /* 0x000fea0003c00000 */
[----:B------:R0:W1:Y:S02]  /*1ba70*/  SHFL.BFLY P6, R14, R13, R12, R11 ;  /* 0x0c00000c0d0e7389 */ /* 0x00006400000c000b */
[----:B01----:R-:W-:Y:S05]  /*1ba80*/  ENDCOLLECTIVE ;  /* 0x000000000000791b */ /* 0x003fea0003800000 */
.L_x_2711:
[----:B------:R-:W-:Y:S01]  /*1ba90*/  IMAD.MOV.U32 R12, RZ, RZ, 0x2 ;  /* 0x00000002ff0c7424 */ /* 0x000fe200078e00ff */
[----:B------:R-:W-:-:S04]  /*1baa0*/  FMNMX.FTZ R3, R2, R14, !PT ;  /* 0x0000000e02037209 */ /* 0x000fc80007810000 */
[----:B------:R-:W-:-:S07]  /*1bab0*/  MOV R13, R3 ;  /* 0x00000003000d7202 */ /* 0x000fce0000000f00 */
[----:B------:R-:W-:Y:S05]  /*1bac0*/  WARPSYNC.COLLECTIVE R15, `(.L_x_2712) ;  /* 0x000000000f087348 */ /* 0x000fea0003c00000 */
[----:B------:R0:W1:Y:S02]  /*1bad0*/  SHFL.BFLY P6, R14, R13, R12, R11 ;  /* 0x0c00000c0d0e7389 */ /* 0x00006400000c000b */
[----:B01----:R-:W-:Y:S05]  /*1bae0*/  ENDCOLLECTIVE ;  /* 0x000000000000791b */ /* 0x003fea0003800000 */
.L_x_2712:
[----:B------:R-:W-:Y:S05]  /*1baf0*/  BRA `(.L_x_2713) ;  /* 0xffffffac00387947 */ /* 0x000fea000383ffff */
.L_x_2714:
        /* <DEDUP_REMOVED lines=16> */
.L_x_4648:


//--------------------- .text._ZN4mmha33masked_multihead_attention_kernelIfLi256ELi256ELi4ELi64ELi64ELb1ELb0EEEv26Multihead_attention_paramsIT_XT5_EE --------------------------
	.section	.text._ZN4mmha33masked_multihead_attention_kernelIfLi256ELi256ELi4ELi64ELi64ELb1ELb0EEEv26Multihead_attention_paramsIT_XT5_EE,"ax",@progbits
	.align	128
        .global         _ZN4mmha33masked_multihead_attention_kernelIfLi256ELi256ELi4ELi64ELi64ELb1ELb0EEEv26Multihead_attention_paramsIT_XT5_EE
        .type           _ZN4mmha33masked_multihead_attention_kernelIfLi256ELi256ELi4ELi64ELi64ELb1ELb0EEEv26Multihead_attention_paramsIT_XT5_EE,@function
        .size           _ZN4mmha33masked_multihead_attention_kernelIfLi256ELi256ELi4ELi64ELi64ELb1ELb0EEEv26Multihead_attention_paramsIT_XT5_EE,(.L_x_4649 - _ZN4mmha33masked_multihead_attention_kernelIfLi256ELi256ELi4ELi64ELi64ELb1ELb0EEEv26Multihead_attention_paramsIT_XT5_EE)
        .other          _ZN4mmha33masked_multihead_attention_kernelIfLi256ELi256ELi4ELi64ELi64ELb1ELb0EEEv26Multihead_attention_paramsIT_XT5_EE,@"STO_CUDA_ENTRY STV_DEFAULT"
_ZN4mmha33masked_multihead_attention_kernelIfLi256ELi256ELi4ELi64ELi64ELb1ELb0EEEv26Multihead_attention_paramsIT_XT5_EE:
.text._ZN4mmha33masked_multihead_attention_kernelIfLi256ELi256ELi4ELi64ELi64ELb1ELb0EEEv26Multihead_attention_paramsIT_XT5_EE:
        /* <DEDUP_REMOVED lines=9> */
[----:B------:R-:W-:-:S04]  /*0090*/  IMAD.U32 R2, RZ, RZ, UR4 ;  /* 0x00000004ff027e24 */ /* 0x000fc8000f8e00ff */
[----:B------:R-:W-:-:S05]  /*00a0*/  IMAD.U32 R3, RZ, RZ, UR5 ;  /* 0x00000005ff037e24 */ /* 0x000fca000f8e00ff */
[----:B------:R-:W2:Y:S02]  /*00b0*/  LDG.E.U8 R2, desc[UR36][R2.64] ;  /* 0x0000002402027981 */ /* 0x000ea4000c1e1100 */
[----:B--2---:R-:W-:-:S13]  /*00c0*/  ISETP.NE.AND P0, PT, R2, 0x1, PT ;  /* 0x000000010200780c */ /* 0x004fda0003f05270 */
[----:B------:R-:W-:Y:S05]  /*00d0*/  @!P0 EXIT ;  /* 0x000000000000894d */ /* 0x000fea0003800000 */
.L_x_2715:
[----:B------:R-:W1:Y:S01]  /*00e0*/  LDCU UR7, c[0x0][0x3f0] ;  /* 0x00007e00ff0777ac */ /* 0x000e620008000800 */
[----:B------:R-:W2:Y:S01]  /*00f0*/  S2R R2, SR_CTAID.Y ;  /* 0x0000000000027919 */ /* 0x000ea20000002600 */
[----:B------:R-:W3:Y:S01]  /*0100*/  LDC R14, c[0x0][0x40c] ;  /* 0x00010300ff0e7b82 */ /* 0x000ee20000000800 */
[----:B------:R-:W4:Y:S01]  /*0110*/  LDCU.64 UR4, c[0x0][0x498] ;  /* 0x00009300ff0477ac */ /* 0x000f220008000a00 */
[----:B------:R-:W0:Y:S01]  /*0120*/  LDCU UR8, c[0x0][0x3e8] ;  /* 0x00007d00ff0877ac */ /* 0x000e220008000800 */
[----:B-1----:R-:W-:Y:S01]  /*0130*/  IMAD.U32 R0, RZ, RZ, UR7 ;  /* 0x00000007ff007e24 */ /* 0x002fe2000f8e00ff */
[----:B----4-:R-:W-:-:S04]  /*0140*/  UIMAD.WIDE.U32 UR4, UR43, 0x4, UR4 ;  /* 0x000000042b0478a5 */ /* 0x010fc8000f8e0004 */
[----:B------:R-:W-:-:S04]  /*0150*/  IABS R7, R0 ;  /* 0x0000000000077213 */ /* 0x000fc80000000000 */
[----:B------:R-:W1:Y:S01]  /*0160*/  I2F.RP R0, R7 ;  /* 0x0000000700007306 */ /* 0x000e620000209400 */
[----:B------:R-:W-:-:S07]  /*0170*/  IMAD.U32 R3, RZ, RZ, UR5 ;  /* 0x00000005ff037e24 */ /* 0x000fce000f8e00ff */
[----:B-1----:R-:W1:Y:S02]  /*0180*/  MUFU.RCP R0, R0 ;  /* 0x0000000000007308 */ /* 0x002e640000001000 */
[----:B-1----:R-:W-:Y:S01]  /*0190*/  VIADD R4, R0, 0xffffffe ;  /* 0x0ffffffe00047836 */ /* 0x002fe20000000000 */
[----:B--2---:R-:W-:Y:S01]  /*01a0*/  IABS R0, R2 ;  /* 0x0000000200007213 */ /* 0x004fe20000000000 */
[----:B------:R-:W-:-:S04]  /*01b0*/  IMAD.U32 R2, RZ, RZ, UR4 ;  /* 0x00000004ff027e24 */ /* 0x000fc8000f8e00ff */
[----:B------:R1:W2:Y:S01]  /*01c0*/  F2I.FTZ.U32.TRUNC.NTZ R5, R4 ;  /* 0x0000000400057305 */ /* 0x0002a2000021f000 */
[----:B------:R4:W4:Y:S01]  /*01d0*/  LDG.E R8, desc[UR36][R2.64] ;  /* 0x0000002402087981 */ /* 0x000922000c1e1900 */
[----:B-1----:R-:W-:Y:S01]  /*01e0*/  IMAD.MOV.U32 R4, RZ, RZ, RZ ;  /* 0x000000ffff047224 */ /* 0x002fe200078e00ff */
[----:B--2---:R-:W-:-:S05]  /*01f0*/  IADD3 R6, PT, PT, RZ, -R5, RZ ;  /* 0x80000005ff067210 */ /* 0x004fca0007ffe0ff */
[----:B------:R-:W-:-:S04]  /*0200*/  IMAD R9, R6, R7, RZ ;  /* 0x0000000706097224 */ /* 0x000fc800078e02ff */
[----:B------:R-:W-:-:S06]  /*0210*/  IMAD.HI.U32 R5, R5, R9, R4 ;  /* 0x0000000905057227 */ /* 0x000fcc00078e0004 */
[----:B------:R-:W-:-:S05]  /*0220*/  IMAD.HI.U32 R5, R5, R0, RZ ;  /* 0x0000000005057227 */ /* 0x000fca00078e00ff */
[----:B------:R-:W-:-:S13]  /*0230*/  R2UR UR6, R5 ;  /* 0x00000000050672ca */ /* 0x000fda00000e0000 */
[----:B------:R-:W-:-:S04]  /*0240*/  IMAD R4, RZ, RZ, -UR6 ;  /* 0x80000006ff047e24 */ /* 0x000fc8000f8e02ff */
[C---:B------:R-:W-:Y:S01]  /*0250*/  IMAD R0, R7.reuse, R4, R0 ;  /* 0x0000000407007224 */ /* 0x040fe200078e0200 */
[----:B------:R-:W-:Y:S01]  /*0260*/  MOV R6, UR6 ;  /* 0x0000000600067c02 */ /* 0x000fe20008000f00 */
[----:B------:R-:W-:Y:S01]  /*0270*/  ULOP3.LUT UR4, UR43, UR7, URZ, 0x3c, !UPT ;  /* 0x000000072b047292 */ /* 0x000fe2000f8e3cff */
[----:B------:R-:W1:Y:S02]  /*0280*/  LDC.64 R4, c[0x0][0x460] ;  /* 0x00011800ff047b82 */ /* 0x000e640000000a00 */
[----:B------:R-:W-:-:S13]  /*0290*/  ISETP.GT.U32.AND P0, PT, R7, R0, PT ;  /* 0x000000000700720c */ /* 0x000fda0003f04070 */
[----:B------:R-:W-:Y:S02]  /*02a0*/  @!P0 VIADD R6, R6, 0x1 ;  /* 0x0000000106068836 */ /* 0x000fe40000000000 */
[----:B------:R-:W-:-:S03]  /*02b0*/  @!P0 IMAD.IADD R0, R0, 0x1, -R7 ;  /* 0x0000000100008824 */ /* 0x000fc600078e0a07 */
[----:B------:R-:W-:Y:S02]  /*02c0*/  @!P0 R2UR UR6, R6 ;  /* 0x00000000060682ca */ /* 0x000fe400000e0000 */
[----:B------:R-:W-:-:S11]  /*02d0*/  ISETP.GE.U32.AND P1, PT, R0, R7, PT ;  /* 0x000000070000720c */ /* 0x000fd60003f26070 */
[----:B------:R-:W-:-:S04]  /*02e0*/  IMAD.U32 R0, RZ, RZ, UR6 ;  /* 0x00000006ff007e24 */ /* 0x000fc8000f8e00ff */
[----:B------:R-:W-:Y:S01]  /*02f0*/  @P1 VIADD R0, R0, 0x1 ;  /* 0x0000000100001836 */ /* 0x000fe20000000000 */
[----:B------:R-:W-:-:S04]  /*0300*/  UISETP.GE.AND UP1, UPT, UR4, URZ, UPT ;  /* 0x000000ff0400728c */ /* 0x000fc8000bf26270 */
[----:B------:R-:W-:Y:S01]  /*0310*/  @P1 R2UR UR6, R0 ;  /* 0x00000000000612ca */ /* 0x000fe200000e0000 */
[----:B------:R-:W-:-:S12]  /*0320*/  UISETP.NE.AND UP0, UPT, UR7, URZ, UPT ;  /* 0x000000ff0700728c */ /* 0x000fd8000bf05270 */
[----:B------:R-:W-:Y:S02]  /*0330*/  UMOV UR42, UR6 ;  /* 0x00000006002a7c82 */ /* 0x000fe40008000000 */
[----:B------:R-:W-:Y:S02]  /*0340*/  @!UP1 UIADD3 UR42, UPT, UPT, -UR42, URZ, URZ ;  /* 0x000000ff2a2a9290 */ /* 0x000fe4000fffe1ff */
[----:B------:R-:W-:Y:S01]  /*0350*/  @!UP0 ULOP3.LUT UR42, URZ, UR7, URZ, 0x33, !UPT ;  /* 0x00000007ff2a8292 */ /* 0x000fe2000f8e33ff */
[----:B------:R-:W2:Y:S02]  /*0360*/  LDCU UR7, c[0x0][0x3f4] ;  /* 0x00007e80ff0777ac */ /* 0x000ea40008000800 */
[----:B--2---:R-:W-:-:S05]  /*0370*/  IMAD.U32 R15, RZ, RZ, UR7 ;  /* 0x00000007ff0f7e24 */ /* 0x004fca000f8e00ff */
[----:B------:R-:W-:-:S04]  /*0380*/  IABS R0, R15 ;  /* 0x0000000f00007213 */ /* 0x000fc80000000000 */
[----:B------:R-:W-:Y:S02]  /*0390*/  R2UR UR9, R0 ;  /* 0x00000000000972ca */ /* 0x000fe400000e0000 */
[----:B-1----:R-:W-:-:S04]  /*03a0*/  ISETP.NE.U32.AND P0, PT, R4, RZ, PT ;  /* 0x000000ff0400720c */ /* 0x002fc80003f05070 */
[----:B------:R-:W-:-:S07]  /*03b0*/  ISETP.NE.AND.EX P0, PT, R5, RZ, PT, P0 ;  /* 0x000000ff0500720c */ /* 0x000fce0003f05300 */
[----:B------:R-:W1:Y:S01]  /*03c0*/  I2F.RP R0, UR9 ;  /* 0x0000000900007d06 */ /* 0x000e620008209400 */
[----:B---3--:R-:W-:-:S07]  /*03d0*/  ISETP.EQ.AND P4, PT, R14, RZ, P0 ;  /* 0x000000ff0e00720c */ /* 0x008fce0000782270 */
[----:B-1----:R-:W4:Y:S06]  /*03e0*/  MUFU.RCP R0, R0 ;  /* 0x0000000000007308 */ /* 0x002f2c0000001000 */
[----:B------:R-:W-:-:S05]  /*03f0*/  VOTEU.ANY UP2, P4 ;  /* 0x0000000000ff7886 */ /* 0x000fca0002040100 */
[----:B------:R-:W1:Y:S01]  /*0400*/  @UP2 LDCU.64 UR4, c[0x0][0x460] ;  /* 0x00008c00ff0427ac */ /* 0x000e620008000a00 */
[----:B----4-:R-:W-:-:S06]  /*0410*/  VIADD R3, R0, 0xffffffe ;  /* 0x0ffffffe00037836 */ /* 0x010fcc0000000000 */
[----:B------:R-:W2:Y:S01]  /*0420*/  F2I.FTZ.U32.TRUNC.NTZ R3, R3 ;  /* 0x0000000300037305 */ /* 0x000ea2000021f000 */
[----:B-1----:R-:W-:Y:S01]  /*0430*/  @UP2 UIMAD.WIDE UR4, UR42, 0x4, UR4 ;  /* 0x000000042a0428a5 */ /* 0x002fe2000f8e0204 */
[----:B------:R-:W-:-:S05]  /*0440*/  PLOP3.LUT P0, PT, PT, PT, UP2, 0x80, 0x8 ;  /* 0x000000000008781c */ /* 0x000fca0003f0f028 */
[----:B------:R-:W-:Y:S01]  /*0450*/  IMAD.U32 R5, RZ, RZ, UR5 ;  /* 0x00000005ff057e24 */ /* 0x000fe2000f8e00ff */
[----:B------:R-:W-:Y:S02]  /*0460*/  MOV R4, UR4 ;  /* 0x0000000400047c02 */ /* 0x000fe40008000f00 */
[----:B--2---:R-:W-:-:S05]  /*0470*/  R2UR UR5, R3 ;  /* 0x00000000030572ca */ /* 0x004fca00000e0000 */
[----:B------:R1:W5:Y:S01]  /*0480*/  @P0 LDG.E R10, desc[UR36][R4.64] ;  /* 0x00000024040a0981 */ /* 0x000362000c1e1900 */
[----:B------:R-:W-:-:S07]  /*0490*/  UMOV UR4, URZ ;  /* 0x000000ff00047c82 */ /* 0x000fce0008000000 */
[----:B------:R-:W-:-:S04]  /*04a0*/  UIADD3 UR6, UPT, UPT, URZ, -UR5, URZ ;  /* 0x80000005ff067290 */ /* 0x000fc8000fffe0ff */
[----:B------:R-:W-:Y:S01]  /*04b0*/  UIMAD UR6, UR6, UR9, URZ ;  /* 0x00000009060672a4 */ /* 0x000fe2000f8e02ff */
[----:B------:R-:W2:Y:S03]  /*04c0*/  S2R R22, SR_TID.X ;  /* 0x0000000000167919 */ /* 0x000ea60000002100 */
[----:B------:R-:W-:Y:S01]  /*04d0*/  UIMAD.WIDE.U32 UR4, UR5, UR6, UR4 ;  /* 0x00000006050472a5 */ /* 0x000fe2000f8e0004 */
[----:B------:R-:W3:Y:S06]  /*04e0*/  S2UR UR47, SR_CTAID.X ;  /* 0x00000000002f79c3 */ /* 0x000eec0000002500 */
[----:B------:R-:W3:Y:S01]  /*04f0*/  LDCU UR6, c[0x0][0x3f8] ;  /* 0x00007f00ff0677ac */ /* 0x000ee20008000800 */
[----:B------:R-:W-:-:S13]  /*0500*/  R2UR UR45, R8 ;  /* 0x00000000082d72ca */ /* 0x000fda00000e0000 */
[----:B------:R-:W-:-:S06]  /*0510*/  UIADD3 UR46, UPT, UPT, UR45, -0x1, URZ ;  /* 0xffffffff2d2e7890 */ /* 0x000fcc000fffe0ff */
[----:B------:R-:W-:-:S05]  /*0520*/  IMAD.U32 R17, RZ, RZ, UR46 ;  /* 0x0000002eff117e24 */ /* 0x000fca000f8e00ff */
[----:B-1----:R-:W-:-:S04]  /*0530*/  IABS R4, R17 ;  /* 0x0000001100047213 */ /* 0x002fc80000000000 */
[----:B------:R-:W-:-:S13]  /*0540*/  R2UR UR41, R4 ;  /* 0x00000000042972ca */ /* 0x000fda00000e0000 */
[----:B------:R-:W-:-:S04]  /*0550*/  UIMAD.WIDE.U32 UR4, UR5, UR41, URZ ;  /* 0x00000029050472a5 */ /* 0x000fc8000f8e00ff */
[----:B------:R-:W-:-:S04]  /*0560*/  UIADD3 UR5, UPT, UPT, -UR5, URZ, URZ ;  /* 0x000000ff05057290 */ /* 0x000fc8000fffe1ff */
[----:B------:R-:W-:-:S04]  /*0570*/  UIMAD UR41, UR9, UR5, UR41 ;  /* 0x00000005092972a4 */ /* 0x000fc8000f8e0229 */
[----:B------:R-:W-:Y:S02]  /*0580*/  UISETP.GT.U32.AND UP0, UPT, UR9, UR41, UPT ;  /* 0x000000290900728c */ /* 0x000fe4000bf04070 */
[----:B------:R-:W-:Y:S02]  /*0590*/  UP2UR UR44, UPR, URZ, 0x4 ;  /* 0x00000004ff2c7883 */ /* 0x000fe40008000000 */
[----:B0-----:R-:W-:-:S07]  /*05a0*/  UISETP.NE.AND UP1, UPT, UR8, URZ, UPT ;  /* 0x000000ff0800728c */ /* 0x001fce000bf25270 */
[----:B------:R-:W-:-:S04]  /*05b0*/  @!UP0 UIADD3 UR41, UPT, UPT, UR41, -UR9, URZ ;  /* 0x8000000929298290 */ /* 0x000fc8000fffe0ff */
[----:B------:R-:W-:Y:S01]  /*05c0*/  UISETP.GT.U32.AND UP2, UPT, UR9, UR41, UPT ;  /* 0x000000290900728c */ /* 0x000fe2000bf44070 */
[----:B--2---:R-:W-:Y:S01]  /*05d0*/  ISETP.GT.U32.AND P3, PT, R22, 0x3f, PT ;  /* 0x0000003f1600780c */ /* 0x004fe20003f64070 */
[----:B------:R-:W-:Y:S02]  /*05e0*/  UISETP.GE.AND UP3, UPT, UR46, URZ, UPT ;  /* 0x000000ff2e00728c */ /* 0x000fe4000bf66270 */
[----:B------:R-:W-:Y:S02]  /*05f0*/  UISETP.NE.AND UP0, UPT, UR7, URZ, UPT ;  /* 0x000000ff0700728c */ /* 0x000fe4000bf05270 */
[----:B---3--:R-:W-:Y:S02]  /*0600*/  UIMAD UR40, UR43, UR6, UR47 ;  /* 0x000000062b2872a4 */ /* 0x008fe4000f8e022f */
[----:B------:R-:W-:-:S03]  /*0610*/  @UP1 USHF.L.U32 UR5, UR47, 0x8, URZ ;  /* 0x000000082f051899 */ /* 0x000fc600080006ff */
[----:B------:R-:W-:Y:S01]  /*0620*/  @!UP2 UIADD3 UR41, UPT, UPT, UR41, -UR9, URZ ;  /* 0x800000092929a290 */ /* 0x000fe2000fffe0ff */
[----:B------:R-:W-:Y:S01]  /*0630*/  BSSY.RECONVERGENT B0, `(.L_x_2716) ;  /* 0x0000020000007945 */ /* 0x000fe20003800200 */
[----:B------:R-:W-:Y:S02]  /*0640*/  @!UP1 USHF.L.U32 UR4, UR40, 0x8, URZ ;  /* 0x0000000828049899 */ /* 0x000fe400080006ff */
[----:B------:R-:W-:Y:S01]  /*0650*/  @!UP3 UIADD3 UR41, UPT, UPT, -UR41, URZ, URZ ;  /* 0x000000ff2929b290 */ /* 0x000fe2000fffe1ff */
[----:B------:R-:W-:Y:S01]  /*0660*/  UMOV UR38, URZ ;  /* 0x000000ff00267c82 */ /* 0x000fe20008000000 */
[----:B------:R-:W-:Y:S02]  /*0670*/  @UP1 UIMAD UR4, UR43, UR8, UR5 ;  /* 0x000000082b0412a4 */ /* 0x000fe4000f8e0205 */
[----:B------:R-:W-:Y:S02]  /*0680*/  UIMAD UR42, UR42, UR6, URZ ;  /* 0x000000062a2a72a4 */ /* 0x000fe4000f8e02ff */
[----:B------:R-:W-:Y:S01]  /*0690*/  @!UP0 ULOP3.LUT UR41, URZ, UR7, URZ, 0x33, !UPT ;  /* 0x00000007ff298292 */ /* 0x000fe2000f8e33ff */
[----:B------:R-:W-:-:S02]  /*06a0*/  P2R R2, PR, RZ, 0x10 ;  /* 0x00000010ff027803 */ /* 0x000fc40000000000 */
        /* <DEDUP_REMOVED lines=24> */
.L_x_2717:
[----:B------:R-:W-:Y:S05]  /*0830*/  BSYNC.RECONVERGENT B0 ;  /* 0x0000000000007941 */ /* 0x000fea0003800200 */
.L_x_2716:
[----:B------:R-:W1:Y:S01]  /*0840*/  LDCU.64 UR8, c[0x0][0x3a0] ;  /* 0x00007400ff0877ac */ /* 0x000e620008000a00 */
[----:B------:R-:W2:Y:S01]  /*0850*/  @!P3 LDC.64 R4, c[0x0][0x3b8] ;  /* 0x0000ee00ff04bb82 */ /* 0x000ea20000000a00 */
[----:B------:R-:W-:Y:S01]  /*0860*/  @!P3 IMAD R0, R22, UR7, R17 ;  /* 0x000000071600bc24 */ /* 0x000fe2000f8e0211 */
[----:B------:R-:W-:Y:S01]  /*0870*/  CS2R R34, SRZ ;  /* 0x0000000000227805 */ /* 0x000fe2000001ff00 */
[----:B------:R-:W3:Y:S01]  /*0880*/  LDCU.64 UR4, c[0x0][0x390] ;  /* 0x00007200ff0477ac */ /* 0x000ee20008000a00 */
[----:B------:R-:W-:Y:S01]  /*0890*/  CS2R R32, SRZ ;  /* 0x0000000000207805 */ /* 0x000fe2000001ff00 */
[----:B------:R-:W-:Y:S01]  /*08a0*/  @!P3 IMAD.SHL.U32 R0, R0, 0x4, RZ ;  /* 0x000000040000b824 */ /* 0x000fe200078e00ff */
[----:B------:R-:W4:Y:S01]  /*08b0*/  LDCU.64 UR10, c[0x0][0x418] ;  /* 0x00008300ff0a77ac */ /* 0x000f220008000a00 */
[----:B------:R-:W-:Y:S01]  /*08c0*/  VOTEU.ANY UP0, P4 ;  /* 0x0000000000ff7886 */ /* 0x000fe20002000100 */
[----:B------:R-:W-:Y:S01]  /*08d0*/  PLOP3.LUT P4, PT, PT, PT, UP0, 0x80, 0x8 ;  /* 0x000000000008781c */ /* 0x000fe20003f8f008 */
[----:B------:R-:W-:Y:S01]  /*08e0*/  USHF.L.U32 UR48, UR40, 0x8, URZ ;  /* 0x0000000828307899 */ /* 0x000fe200080006ff */
[----:B------:R-:W-:-:S02]  /*08f0*/  PLOP3.LUT P0, PT, PT, PT, UP0, 0x40, 0x4 ;  /* 0x000000000004781c */ /* 0x000fc40003f0e808 */
[----:B-1----:R-:W-:Y:S02]  /*0900*/  ISETP.NE.U32.AND P2, PT, RZ, UR8, PT ;  /* 0x00000008ff007c0c */ /* 0x002fe4000bf45070 */
[C---:B------:R-:W-:Y:S01]  /*0910*/  ISETP.GT.U32.OR P0, PT, R22.reuse, 0x3f, P0 ;  /* 0x0000003f1600780c */ /* 0x040fe20000704470 */
[----:B------:R-:W-:Y:S01]  /*0920*/  @!P3 IMAD R13, R15, UR48, R0 ;  /* 0x000000300f0dbc24 */ /* 0x000fe2000f8e0200 */
[----:B---3--:R-:W-:Y:S01]  /*0930*/  ISETP.NE.U32.AND P1, PT, RZ, UR4, PT ;  /* 0x00000004ff007c0c */ /* 0x008fe2000bf25070 */
[----:B------:R-:W-:Y:S01]  /*0940*/  IMAD.U32 R0, RZ, RZ, UR47 ;  /* 0x0000002fff007e24 */ /* 0x000fe2000f8e00ff */
[----:B------:R-:W-:Y:S02]  /*0950*/  ISETP.NE.AND.EX P2, PT, RZ, UR9, PT, P2 ;  /* 0x00000009ff007c0c */ /* 0x000fe4000bf45320 */
[----:B------:R-:W-:Y:S02]  /*0960*/  CS2R R18, SRZ ;  /* 0x0000000000127805 */ /* 0x000fe4000001ff00 */
[----:B------:R-:W-:Y:S01]  /*0970*/  ISETP.NE.AND.EX P1, PT, RZ, UR5, PT, P1 ;  /* 0x00000005ff007c0c */ /* 0x000fe2000bf25310 */
[----:B----4-:R-:W-:Y:S01]  /*0980*/  UISETP.NE.U32.AND UP0, UPT, UR10, URZ, UPT ;  /* 0x000000ff0a00728c */ /* 0x010fe2000bf05070 */
[----:B------:R-:W-:Y:S01]  /*0990*/  ISETP.GT.U32.OR P2, PT, R22, 0x3f, !P2 ;  /* 0x0000003f1600780c */ /* 0x000fe20005744470 */
[----:B------:R-:W-:Y:S01]  /*09a0*/  IMAD R3, R0, 0x100, R23 ;  /* 0x0000010000037824 */ /* 0x000fe200078e0217 */
[----:B------:R-:W-:Y:S01]  /*09b0*/  ISETP.GT.U32.OR P1, PT, R22, 0x3f, !P1 ;  /* 0x0000003f1600780c */ /* 0x000fe20004f24470 */
[----:B------:R-:W-:Y:S01]  /*09c0*/  UISETP.NE.AND.EX UP0, UPT, UR11, URZ, UPT, UP0 ;  /* 0x000000ff0b00728c */ /* 0x000fe2000bf05300 */
[----:B------:R-:W-:Y:S01]  /*09d0*/  ISETP.NE.OR P2, PT, R14, RZ, P2 ;  /* 0x000000ff0e00720c */ /* 0x000fe20001745670 */
[----:B------:R-:W-:Y:S01]  /*09e0*/  VOTEU.ALL UP1, P0 ;  /* 0x0000000000ff7886 */ /* 0x000fe20000020000 */
[----:B-----5:R-:W-:-:S02]  /*09f0*/  @P4 R2UR UR38, R10 ;  /* 0x000000000a2642ca */ /* 0x020fc400000e0000 */
[----:B------:R-:W-:Y:S01]  /*0a00*/  CS2R R16, SRZ ;  /* 0x0000000000107805 */ /* 0x000fe2000001ff00 */
[----:B------:R-:W1:Y:S01]  /*0a10*/  @!P0 LDC.64 R10, c[0x0][0x450] ;  /* 0x00011400ff0a8b82 */ /* 0x000e620000000a00 */
[----:B------:R-:W-:Y:S02]  /*0a20*/  PLOP3.LUT P4, PT, PT, PT, UP0, 0x80, 0x8 ;  /* 0x000000000008781c */ /* 0x000fe40003f8f008 */
[----:B------:R-:W-:Y:S02]  /*0a30*/  CS2R R26, SRZ ;  /* 0x00000000001a7805 */ /* 0x000fe4000001ff00 */
[----:B------:R-:W-:Y:S01]  /*0a40*/  CS2R R24, SRZ ;  /* 0x0000000000187805 */ /* 0x000fe2000001ff00 */
[----:B--2---:R-:W-:Y:S01]  /*0a50*/  @!P3 IMAD.WIDE R4, R13, 0x4, R4 ;  /* 0x000000040d04b825 */ /* 0x004fe200078e0204 */
[----:B------:R-:W2:Y:S01]  /*0a60*/  @UP0 LDCU.64 UR4, c[0x0][0x418] ;  /* 0x00008300ff0407ac */ /* 0x000ea20008000a00 */
[----:B0-----:R-:W0:Y:S03]  /*0a70*/  @!P1 LDC.64 R6, c[0x0][0x390] ;  /* 0x0000e400ff069b82 */ /* 0x001e260000000a00 */
[----:B------:R-:W3:Y:S01]  /*0a80*/  @!P3 LDG.E.128 R16, desc[UR36][R4.64] ;  /* 0x000000240410b981 */ /* 0x000ee2000c1e1d00 */
[----:B------:R-:W-:-:S04]  /*0a90*/  @!UP1 UIMAD UR6, UR38, UR6, URZ ;  /* 0x00000006260692a4 */ /* 0x000fc8000f8e02ff */
[----:B------:R-:W4:Y:S02]  /*0aa0*/  @!P2 LDC.64 R8, c[0x0][0x3a0] ;  /* 0x0000e800ff08ab82 */ /* 0x000f240000000a00 */
[----:B------:R-:W-:-:S05]  /*0ab0*/  MOV R0, UR6 ;  /* 0x0000000600007c02 */ /* 0x000fca0008000f00 */
[----:B------:R-:W-:Y:S01]  /*0ac0*/  @!P0 IMAD R15, R0, 0x100, R3 ;  /* 0x00000100000f8824 */ /* 0x000fe200078e0203 */
[----:B--2---:R-:W-:-:S06]  /*0ad0*/  @UP0 UIMAD.WIDE.U32 UR4, UR43, 0x4, UR4 ;  /* 0x000000042b0408a5 */ /* 0x004fcc000f8e0004 */
[----:B------:R-:W-:Y:S02]  /*0ae0*/  IMAD.U32 R12, RZ, RZ, UR4 ;  /* 0x00000004ff0c7e24 */ /* 0x000fe4000f8e00ff */
[----:B0-----:R-:W-:-:S03]  /*0af0*/  @!P1 IMAD.WIDE.U32 R6, R3, 0x4, R6 ;  /* 0x0000000403069825 */ /* 0x001fc600078e0006 */
[----:B------:R-:W0:Y:S01]  /*0b00*/  LDCU.U8 UR4, c[0x0][0x404] ;  /* 0x00008080ff0477ac */ /* 0x000e220008000000 */
[----:B------:R-:W-:Y:S01]  /*0b10*/  IMAD.U32 R13, RZ, RZ, UR5 ;  /* 0x00000005ff0d7e24 */ /* 0x000fe2000f8e00ff */
[----:B------:R1:W2:Y:S01]  /*0b20*/  @!P1 LDG.E.128 R32, desc[UR36][R6.64] ;  /* 0x0000002406209981 */ /* 0x0002a2000c1e1d00 */
[----:B----4-:R-:W-:-:S03]  /*0b30*/  @!P2 IMAD.WIDE.U32 R8, R3, 0x4, R8 ;  /* 0x000000040308a825 */ /* 0x010fc600078e0008 */
[----:B------:R-:W4:Y:S04]  /*0b40*/  @P4 LDG.E R12, desc[UR36][R12.64] ;  /* 0x000000240c0c4981 */ /* 0x000f28000c1e1900 */
[----:B------:R-:W3:Y:S01]  /*0b50*/  @!P2 LDG.E.128 R24, desc[UR36][R8.64] ;  /* 0x000000240818a981 */ /* 0x000ee2000c1e1d00 */
[----:B-1----:R-:W-:Y:S02]  /*0b60*/  @!P0 IMAD.WIDE R6, R15, 0x4, R10 ;  /* 0x000000040f068825 */ /* 0x002fe400078e020a */
[----:B------:R-:W1:Y:S03]  /*0b70*/  LDC R10, c[0x0][0x400] ;  /* 0x00010000ff0a7b82 */ /* 0x000e660000000800 */
[----:B------:R-:W3:Y:S01]  /*0b80*/  @!P0 LDG.E.128 R36, desc[UR36][R6.64] ;  /* 0x0000002406248981 */ /* 0x000ee2000c1e1d00 */
[----:B0-----:R-:W-:-:S02]  /*0b90*/  ISETP.NE.AND P1, PT, RZ, UR4, PT ;  /* 0x00000004ff007c0c */ /* 0x001fc4000bf25270 */
[----:B------:R-:W-:Y:S01]  /*0ba0*/  ISETP.NE.AND P2, PT, R14, RZ, PT ;  /* 0x000000ff0e00720c */ /* 0x000fe20003f45270 */
[----:B------:R-:W-:Y:S01]  /*0bb0*/  UIMAD UR43, UR43, UR7, URZ ;  /* 0x000000072b2b72a4 */ /* 0x000fe2000f8e02ff */
[----:B------:R-:W-:Y:S01]  /*0bc0*/  BSSY.RECONVERGENT B6, `(.L_x_2718) ;  /* 0x0000122000067945 */ /* 0x000fe20003800200 */
[----:B------:R-:W-:Y:S02]  /*0bd0*/  UMOV UR39, URZ ;  /* 0x000000ff00277c82 */ /* 0x000fe40008000000 */
[----:B------:R-:W-:Y:S01]  /*0be0*/  USHF.R.S32.HI UR49, URZ, 0x1f, UR43 ;  /* 0x0000001fff317899 */ /* 0x000fe2000801142b */
[----:B-1----:R-:W-:Y:S01]  /*0bf0*/  ISETP.LT.OR P1, PT, R10, 0x1, P1 ;  /* 0x000000010a00780c */ /* 0x002fe20000f21670 */
[----:B--2---:R-:W-:Y:S01]  /*0c00*/  FADD.FTZ R28, R32, R28 ;  /* 0x0000001c201c7221 */ /* 0x004fe20000010000 */
[----:B------:R-:W-:Y:S01]  /*0c10*/  FADD.FTZ R29, R33, R29 ;  /* 0x0000001d211d7221 */ /* 0x000fe20000010000 */
[----:B----4-:R-:W-:-:S04]  /*0c20*/  @P4 R2UR UR39, R12 ;  /* 0x000000000c2742ca */ /* 0x010fc800000e0000 */
[----:B---3--:R-:W-:Y:S01]  /*0c30*/  @!P2 FADD.FTZ R16, R16, R24 ;  /* 0x000000181010a221 */ /* 0x008fe20000010000 */
[----:B------:R-:W-:Y:S01]  /*0c40*/  @!P2 FADD.FTZ R17, R17, R25 ;  /* 0x000000191111a221 */ /* 0x000fe20000010000 */
[----:B------:R-:W-:Y:S01]  /*0c50*/  @!P2 FADD.FTZ R18, R18, R26 ;  /* 0x0000001a1212a221 */ /* 0x000fe20000010000 */
[----:B------:R-:W-:Y:S01]  /*0c60*/  @!P2 FADD.FTZ R19, R19, R27 ;  /* 0x0000001b1313a221 */ /* 0x000fe20000010000 */
[----:B------:R-:W-:Y:S01]  /*0c70*/  FADD.FTZ R30, R34, R30 ;  /* 0x0000001e221e7221 */ /* 0x000fe20000010000 */
[----:B------:R-:W-:Y:S01]  /*0c80*/  FADD.FTZ R31, R35, R31 ;  /* 0x0000001f231f7221 */ /* 0x000fe20000010000 */
[----:B------:R-:W-:Y:S01]  /*0c90*/  @!P0 FMUL.FTZ R16, R16, R36 ;  /* 0x0000002410108220 */ /* 0x000fe20000410000 */
        /* <DEDUP_REMOVED lines=17> */
[----:B------:R-:W-:-:S04]  /*0db0*/  IADD3 R0, PT, PT, R14, -UR39, RZ ;  /* 0x800000270e007c10 */ /* 0x000fc8000fffe0ff */
        /* <DEDUP_REMOVED lines=29> */
.L_x_2720:
[----:B------:R-:W-:-:S13]  /*0f90*/  ISETP.GE.AND P0, PT, R23, R10, PT ;  /* 0x0000000a1700720c */ /* 0x000fda0003f06270 */
[----:B------:R-:W-:Y:S05]  /*0fa0*/  @P0 BRA `(.L_x_2721) ;  /* 0x0000000c008c0947 */ /* 0x000fea0003800000 */
[----:B------:R-:W-:Y:S01]  /*0fb0*/  I2FP.F32.U32 R10, R10 ;  /* 0x0000000a000a7245 */ /* 0x000fe20000201000 */
[----:B------:R-:W-:Y:S02]  /*0fc0*/  VIADD R0, R23, 0x2 ;  /* 0x0000000217007836 */ /* 0x000fe40000000000 */
[----:B------:R-:W-:Y:S01]  /*0fd0*/  VIADD R14, R14, -UR39 ;  /* 0x800000270e0e7c36 */ /* 0x000fe20008000000 */
[----:B------:R-:W0:Y:S02]  /*0fe0*/  MUFU.RCP R3, R10 ;  /* 0x0000000a00037308 */ /* 0x000e240000001000 */
[----:B------:R-:W-:Y:S02]  /*0ff0*/  I2FP.F32.U32 R0, R0 ;  /* 0x0000000000007245 */ /* 0x000fe40000201000 */
[----:B------:R-:W-:-:S03]  /*1000*/  I2FP.F32.S32 R14, R14 ;  /* 0x0000000e000e7245 */ /* 0x000fc60000201400 */
[----:B0-----:R-:W-:Y:S01]  /*1010*/  FMUL.FTZ R4, R0, R3 ;  /* 0x0000000300047220 */ /* 0x001fe20000410000 */
[----:B------:R-:W-:-:S03]  /*1020*/  I2FP.F32.U32 R0, R23 ;  /* 0x0000001700007245 */ /* 0x000fc60000201000 */
[----:B------:R-:W-:Y:S02]  /*1030*/  FMUL.FTZ R4, R4, 13.28771209716796875 ;  /* 0x41549a7804047820 */ /* 0x000fe40000410000 */
[----:B------:R-:W-:Y:S02]  /*1040*/  FMUL.FTZ R0, R0, R3 ;  /* 0x0000000300007220 */ /* 0x000fe40000410000 */
[----:B------:R-:W0:Y:S02]  /*1050*/  MUFU.EX2 R5, -R4 ;  /* 0x8000000400057308 */ /* 0x000e240000000800 */
[----:B------:R-:W-:-:S06]  /*1060*/  FMUL.FTZ R0, R0, 13.28771209716796875 ;  /* 0x41549a7800007820 */ /* 0x000fcc0000410000 */
        /* <DEDUP_REMOVED lines=18> */
.L_x_2719:
        /* <DEDUP_REMOVED lines=53> */
[----:B--2---:R-:W-:Y:S05]  /*14e0*/  CALL.ABS.NOINC R14 ;  /* 0x000000000e007343 */ /* 0x004fea0003c00000 */
.L_x_2722:
        /* <DEDUP_REMOVED lines=15> */
.L_x_2723:
        /* <DEDUP_REMOVED lines=36> */
[----:B------:R-:W-:-:S05]  /*1820*/  I2FP.F32.S32 R4, R4 ;  /* 0x0000000400047245 */ /* 0x000fca0000201400 */
[----:B0-----:R-:W-:Y:S01]  /*1830*/  FMUL.FTZ R6, R4, R5 ;  /* 0x0000000504067220 */ /* 0x001fe20000410000 */
[----:B------:R-:W-:Y:S02]  /*1840*/  I2FP.F32.S32 R4, R7 ;  /* 0x0000000700047245 */ /* 0x000fe40000201400 */
[----:B------:R-:W-:Y:S01]  /*1850*/  I2FP.F32.S32 R7, R8 ;  /* 0x0000000800077245 */ /* 0x000fe20000201400 */
        /* <DEDUP_REMOVED lines=10> */
[----:B------:R-:W5:Y:S08]  /*1900*/  MUFU.COS R8, R15 ;  /* 0x0000000f00087308 */ /* 0x000f700000000000 */
[----:B------:R-:W1:Y:S01]  /*1910*/  MUFU.SIN R6, R13 ;  /* 0x0000000d00067308 */ /* 0x000e620000000400 */
[-C--:B0-----:R-:W-:Y:S01]  /*1920*/  FMUL.FTZ R7, R31, R9.reuse ;  /* 0x000000091f077220 */ /* 0x081fe20000410000 */
[-C--:B----4-:R-:W-:Y:S01]  /*1930*/  FMUL.FTZ R11, R19, R9.reuse ;  /* 0x00000009130b7220 */ /* 0x090fe20000410000 */
[-C--:B------:R-:W-:Y:S01]  /*1940*/  FMUL.FTZ R12, R30, R9.reuse ;  /* 0x000000091e0c7220 */ /* 0x080fe20000410000 */
[----:B--2---:R-:W-:-:S04]  /*1950*/  FMUL.FTZ R14, R18, R9 ;  /* 0x00000009120e7220 */ /* 0x004fc80000410000 */
[----:B------:R-:W0:Y:S01]  /*1960*/  MUFU.COS R5, R13 ;  /* 0x0000000d00057308 */ /* 0x000e220000000000 */
[-C--:B-----5:R-:W-:Y:S01]  /*1970*/  FFMA.FTZ R10, R30, R8.reuse, -R7 ;  /* 0x000000081e0a7223 */ /* 0x0a0fe20000010807 */
[-C--:B------:R-:W-:Y:S01]  /*1980*/  FFMA.FTZ R18, R18, R8.reuse, -R11 ;  /* 0x0000000812127223 */ /* 0x080fe2000001080b */
[-C--:B------:R-:W-:Y:S01]  /*1990*/  FFMA.FTZ R31, R31, R8.reuse, R12 ;  /* 0x000000081f1f7223 */ /* 0x080fe2000001000c */
[----:B------:R-:W-:Y:S01]  /*19a0*/  FFMA.FTZ R19, R19, R8, R14 ;  /* 0x0000000813137223 */ /* 0x000fe2000001000e */
[----:B------:R-:W-:Y:S02]  /*19b0*/  IMAD.MOV.U32 R30, RZ, RZ, R10 ;  /* 0x000000ffff1e7224 */ /* 0x000fe400078e000a */
[-C--:B-1----:R-:W-:Y:S01]  /*19c0*/  FMUL.FTZ R7, R29, R6.reuse ;  /* 0x000000061d077220 */ /* 0x082fe20000410000 */
[-C--:B---3--:R-:W-:Y:S01]  /*19d0*/  FMUL.FTZ R9, R17, R6.reuse ;  /* 0x0000000611097220 */ /* 0x088fe20000410000 */
[-C--:B------:R-:W-:Y:S01]  /*19e0*/  FMUL.FTZ R4, R28, R6.reuse ;  /* 0x000000061c047220 */ /* 0x080fe20000410000 */
[----:B------:R-:W-:Y:S01]  /*19f0*/  FMUL.FTZ R6, R16, R6 ;  /* 0x0000000610067220 */ /* 0x000fe20000410000 */
[-C--:B0-----:R-:W-:Y:S01]  /*1a00*/  FFMA.FTZ R7, R28, R5.reuse, -R7 ;  /* 0x000000051c077223 */ /* 0x081fe20000010807 */
[-C--:B------:R-:W-:Y:S01]  /*1a10*/  FFMA.FTZ R16, R16, R5.reuse, -R9 ;  /* 0x0000000510107223 */ /* 0x080fe20000010809 */
[-C--:B------:R-:W-:Y:S01]  /*1a20*/  FFMA.FTZ R29, R29, R5.reuse, R4 ;  /* 0x000000051d1d7223 */ /* 0x080fe20000010004 */
[----:B------:R-:W-:Y:S01]  /*1a30*/  FFMA.FTZ R17, R17, R5, R6 ;  /* 0x0000000511117223 */ /* 0x000fe20000010006 */
[----:B------:R-:W-:-:S07]  /*1a40*/  IMAD.MOV.U32 R28, RZ, RZ, R7 ;  /* 0x000000ffff1c7224 */ /* 0x000fce00078e0007 */
.L_x_2729:
[----:B------:R-:W-:Y:S05]  /*1a50*/  BSYNC.RECONVERGENT B2 ;  /* 0x0000000000027941 */ /* 0x000fea0003800200 */
.L_x_2728:
[----:B-1----:R0:W-:Y:S04]  /*1a60*/  STS [R35], R16 ;  /* 0x0000001023007388 */ /* 0x0021e80000000800 */
[----:B--2---:R0:W-:Y:S04]  /*1a70*/  STS [R35+0x4], R18 ;  /* 0x0000041223007388 */ /* 0x0041e80000000800 */
[----:B---3--:R0:W-:Y:S04]  /*1a80*/  STS [R36], R17 ;  /* 0x0000001124007388 */ /* 0x0081e80000000800 */
[----:B----4-:R0:W-:Y:S01]  /*1a90*/  STS [R36+0x4], R19 ;  /* 0x0000041324007388 */ /* 0x0101e20000000800 */
[----:B------:R-:W-:Y:S05]  /*1aa0*/  BRA `(.L_x_2730) ;  /* 0x0000000000847947 */ /* 0x000fea0003800000 */
.L_x_2727:
        /* <DEDUP_REMOVED lines=33> */
.L_x_2730:
[----:B------:R-:W-:Y:S05]  /*1cc0*/  BSYNC.RECONVERGENT B1 ;  /* 0x0000000000017941 */ /* 0x000fea0003800200 */
.L_x_2726:
[----:B------:R1:W-:Y:S04]  /*1cd0*/  STS [R21], R28 ;  /* 0x0000001c15007388 */ /* 0x0003e80000000800 */
[----:B------:R1:W-:Y:S04]  /*1ce0*/  STS [R21+0x4], R30 ;  /* 0x0000041e15007388 */ /* 0x0003e80000000800 */
[----:B------:R1:W-:Y:S04]  /*1cf0*/  STS [R20], R29 ;  /* 0x0000001d14007388 */ /* 0x0003e80000000800 */
[----:B------:R1:W-:Y:S02]  /*1d00*/  STS [R20+0x4], R31 ;  /* 0x0000041f14007388 */ /* 0x0003e40000000800 */
.L_x_2725:
[----:B------:R-:W-:Y:S05]  /*1d10*/  BSYNC.RECONVERGENT B0 ;  /* 0x0000000000007941 */ /* 0x000fea0003800200 */
.L_x_2724:
        /* <DEDUP_REMOVED lines=10> */
.L_x_2732:
[----:B------:R-:W-:Y:S05]  /*1dc0*/  BSYNC.RECONVERGENT B0 ;  /* 0x0000000000007941 */ /* 0x000fea0003800200 */
.L_x_2731:
[----:B------:R-:W-:Y:S06]  /*1dd0*/  BAR.SYNC.DEFER_BLOCKING 0x0 ;  /* 0x0000000000007b1d */ /* 0x000fec0000010000 */
.L_x_2721:
[----:B------:R-:W-:Y:S05]  /*1de0*/  BSYNC.RECONVERGENT B6 ;  /* 0x0000000000067941 */ /* 0x000fea0003800200 */
.L_x_2718:
[----:B------:R-:W-:Y:S01]  /*1df0*/  ISETP.GT.U32.AND P0, PT, R22, 0x3f, PT ;  /* 0x0000003f1600780c */ /* 0x000fe20003f04070 */
[----:B------:R-:W-:Y:S01]  /*1e00*/  BSSY.RECONVERGENT B0, `(.L_x_2733) ;  /* 0x000001c000007945 */ /* 0x000fe20003800200 */
[----:B---3--:R-:W-:-:S11]  /*1e10*/  IMAD.MOV.U32 R0, RZ, RZ, RZ ;  /* 0x000000ffff007224 */ /* 0x008fd600078e00ff */
[----:B------:R-:W-:Y:S05]  /*1e20*/  @P0 BRA `(.L_x_2734) ;  /* 0x0000000000640947 */ /* 0x000fea0003800000 */
[----:B------:R-:W3:Y:S01]  /*1e30*/  S2UR UR6, SR_CgaCtaId ;  /* 0x00000000000679c3 */ /* 0x000ee20000008800 */
[----:B------:R-:W-:Y:S01]  /*1e40*/  UMOV UR5, 0x400 ;  /* 0x0000040000057882 */ /* 0x000fe20000000000 */
[----:B------:R-:W5:Y:S01]  /*1e50*/  LDCU UR7, c[0x0][0x40c] ;  /* 0x00008180ff0777ac */ /* 0x000f620008000800 */
[----:B-12-4-:R-:W-:Y:S01]  /*1e60*/  FMUL.FTZ R4, R28, R16 ;  /* 0x000000101c047220 */ /* 0x016fe20000410000 */
[----:B------:R-:W-:-:S03]  /*1e70*/  UIADD3 UR4, UPT, UPT, UR5, 0x10, URZ ;  /* 0x0000001005047890 */ /* 0x000fc6000fffe0ff */
[----:B------:R-:W-:-:S04]  /*1e80*/  FFMA.FTZ R3, R29, R17, R4 ;  /* 0x000000111d037223 */ /* 0x000fc80000010004 */
        /* <DEDUP_REMOVED lines=18> */
.L_x_2735:
[----:B-12---:R-:W-:-:S07]  /*1fb0*/  FFMA.FTZ R0, R31, R19, R6 ;  /* 0x000000131f007223 */ /* 0x006fce0000010006 */
.L_x_2734:
[----:B------:R-:W-:Y:S05]  /*1fc0*/  BSYNC.RECONVERGENT B0 ;  /* 0x0000000000007941 */ /* 0x000fea0003800200 */
.L_x_2733:
[----:B------:R-:W1:Y:S01]  /*1fd0*/  SHFL.BFLY PT, R3, R0, 0x10, 0x1f ;  /* 0x0e001f0000037f89 */ /* 0x000e6200000e0000 */
[----:B------:R-:W3:Y:S01]  /*1fe0*/  S2UR UR10, SR_CgaCtaId ;  /* 0x00000000000a79c3 */ /* 0x000ee20000008800 */
[----:B------:R-:W-:Y:S01]  /*1ff0*/  UMOV UR9, 0x400 ;  /* 0x0000040000097882 */ /* 0x000fe20000000000 */
[----:B------:R-:W-:Y:S01]  /*2000*/  BSSY.RECONVERGENT B0, `(.L_x_2736) ;  /* 0x0000033000007945 */ /* 0x000fe20003800200 */
[----:B------:R-:W-:-:S05]  /*2010*/  IMAD.MOV.U32 R220, RZ, RZ, -0x800001 ;  /* 0xff7fffffffdc7424 */ /* 0x000fca00078e00ff */
[----:B------:R-:W5:Y:S01]  /*2020*/  LDC R12, c[0x0][0x3f4] ;  /* 0x0000fd00ff0c7b82 */ /* 0x000f620000000800 */
[----:B-1----:R-:W-:Y:S01]  /*2030*/  FADD.FTZ R4, R3, R0 ;  /* 0x0000000003047221 */ /* 0x002fe20000010000 */
[----:B------:R-:W-:Y:S01]  /*2040*/  SHF.R.U32.HI R0, RZ, 0x3, R22 ;  /* 0x00000003ff007819 */ /* 0x000fe20000011616 */
[----:B---3--:R-:W-:-:S03]  /*2050*/  ULEA UR4, UR10, UR9, 0x18 ;  /* 0x000000090a047291 */ /* 0x008fc6000f8ec0ff */
[----:B------:R-:W1:Y:S01]  /*2060*/  SHFL.BFLY PT, R3, R4, 0x8, 0x1f ;  /* 0x0d001f0004037f89 */ /* 0x000e6200000e0000 */
[----:B------:R-:W-:Y:S01]  /*2070*/  LOP3.LUT R0, R0, 0x7c, RZ, 0xc0, !PT ;  /* 0x0000007c00007812 */ /* 0x000fe200078ec0ff */
[----:B-1----:R-:W-:-:S05]  /*2080*/  FADD.FTZ R5, R4, R3 ;  /* 0x0000000304057221 */ /* 0x002fca0000010000 */
[----:B------:R-:W1:Y:S02]  /*2090*/  SHFL.BFLY PT, R6, R5, 0x4, 0x1f ;  /* 0x0c801f0005067f89 */ /* 0x000e6400000e0000 */
[----:B-1----:R-:W-:-:S05]  /*20a0*/  FADD.FTZ R6, R5, R6 ;  /* 0x0000000605067221 */ /* 0x002fca0000010000 */
[----:B------:R-:W1:Y:S02]  /*20b0*/  SHFL.BFLY PT, R3, R6, 0x2, 0x1f ;  /* 0x0c401f0006037f89 */ /* 0x000e6400000e0000 */
[----:B-1----:R-:W-:Y:S01]  /*20c0*/  FADD.FTZ R7, R6, R3 ;  /* 0x0000000306077221 */ /* 0x002fe20000010000 */
[----:B------:R-:W-:Y:S02]  /*20d0*/  LOP3.LUT P0, R3, R22, 0x1f, RZ, 0xc0, !PT ;  /* 0x0000001f16037812 */ /* 0x000fe4000780c0ff */
[----:B-----5:R-:W-:Y:S02]  /*20e0*/  IADD3 R6, PT, PT, RZ, -R12, RZ ;  /* 0x8000000cff067210 */ /* 0x020fe40007ffe0ff */
[----:B------:R-:W1:Y:S01]  /*20f0*/  SHFL.BFLY PT, R8, R7, 0x1, 0x1f ;  /* 0x0c201f0007087f89 */ /* 0x000e6200000e0000 */
[C---:B------:R-:W-:Y:S02]  /*2100*/  ISETP.GT.U32.AND P1, PT, R3.reuse, 0x1, PT ;  /* 0x000000010300780c */ /* 0x040fe40003f24070 */
[----:B------:R-:W-:-:S02]  /*2110*/  LEA R3, R3, UR4, 0x2 ;  /* 0x0000000403037c11 */ /* 0x000fc4000f8e10ff */
[----:B------:R-:W-:-:S04]  /*2120*/  VIADDMNMX R6, R6, UR45, RZ, !PT ;  /* 0x0000002d06067c46 */ /* 0x000fc8000f8001ff */
[----:B------:R-:W-:-:S13]  /*2130*/  R2UR UR18, R6 ;  /* 0x00000000061272ca */ /* 0x000fda00000e0000 */
[----:B------:R-:W-:Y:S01]  /*2140*/  UIADD3 UR5, UPT, UPT, UR45, -UR18, URZ ;  /* 0x800000122d057290 */ /* 0x000fe2000fffe0ff */
[----:B-1----:R-:W-:-:S05]  /*2150*/  FADD.FTZ R5, R7, R8 ;  /* 0x0000000807057221 */ /* 0x002fca0000010000 */
[----:B------:R-:W-:Y:S01]  /*2160*/  @!P0 STS [R0+UR4+0x8], R5 ;  /* 0x0000080500008988 */ /* 0x000fe20008000804 */
[----:B------:R-:W-:Y:S01]  /*2170*/  BAR.SYNC.DEFER_BLOCKING 0x0 ;  /* 0x0000000000007b1d */ /* 0x000fe20000010000 */
[----:B------:R-:W-:Y:S01]  /*2180*/  ISETP.NE.AND P0, PT, R22, RZ, PT ;  /* 0x000000ff1600720c */ /* 0x000fe20003f05270 */
[----:B------:R-:W-:-:S04]  /*2190*/  UIADD3 UR4, UPT, UPT, UR9, 0x810, URZ ;  /* 0x0000081009047890 */ /* 0x000fc8000fffe0ff */
[----:B------:R-:W-:Y:S01]  /*21a0*/  ULEA UR11, UR10, UR4, 0x18 ;  /* 0x000000040a0b7291 */ /* 0x000fe2000f8ec0ff */
[----:B------:R1:W3:Y:S02]  /*21b0*/  @!P1 LDS R5, [R3+0x8] ;  /* 0x0000080003059984 */ /* 0x0002e40000000800 */
[----:B-1----:R-:W-:-:S05]  /*21c0*/  IMAD.U32 R3, RZ, RZ, UR5 ;  /* 0x00000005ff037e24 */ /* 0x002fca000f8e00ff */
[----:B------:R-:W-:Y:S01]  /*21d0*/  LEA R3, R3, UR11, 0x2 ;  /* 0x0000000b03037c11 */ /* 0x000fe2000f8e10ff */
[----:B---3--:R-:W1:Y:S02]  /*21e0*/  SHFL.BFLY PT, R4, R5, 0x1, 0x1f ;  /* 0x0c201f0005047f89 */ /* 0x008e6400000e0000 */
[----:B-1----:R-:W-:-:S06]  /*21f0*/  FADD.FTZ R4, R4, R5 ;  /* 0x0000000504047221 */ /* 0x002fcc0000010000 */
[----:B------:R-:W1:Y:S01]  /*2200*/  SHFL.IDX PT, R4, R4, RZ, 0x1f ;  /* 0x00001fff04047589 */ /* 0x000e6200000e0000 */
[----:B------:R-:W-:Y:S05]  /*2210*/  @P0 BRA `(.L_x_2737) ;  /* 0x0000000000440947 */ /* 0x000fea0003800000 */
[----:B------:R-:W3:Y:S01]  /*2220*/  LDCU.64 UR6, c[0x0][0x438] ;  /* 0x00008700ff0677ac */ /* 0x000ee20008000a00 */
[----:B------:R-:W1:Y:S01]  /*2230*/  LDCU UR4, c[0x0][0x410] ;  /* 0x00008200ff0477ac */ /* 0x000e620008000800 */
[----:B---3--:R-:W-:-:S04]  /*2240*/  UISETP.NE.U32.AND UP0, UPT, UR6, URZ, UPT ;  /* 0x000000ff0600728c */ /* 0x008fc8000bf05070 */
[----:B------:R-:W-:Y:S01]  /*2250*/  UISETP.NE.AND.EX UP0, UPT, UR7, URZ, UPT, UP0 ;  /* 0x000000ff0700728c */ /* 0x000fe2000bf05300 */
[----:B-1----:R-:W-:-:S08]  /*2260*/  FMUL.FTZ R220, R4, UR4 ;  /* 0x0000000404dc7c20 */ /* 0x002fd00008410000 */
[----:B------:R-:W-:Y:S05]  /*2270*/  BRA.U !UP0, `(.L_x_2738) ;  /* 0x0000000108287547 */ /* 0x000fea000b800000 */
[----:B------:R-:W1:Y:S01]  /*2280*/  LDCU UR8, c[0x0][0x440] ;  /* 0x00008800ff0877ac */ /* 0x000e620008000800 */
        /* <DEDUP_REMOVED lines=8> */
[----:B---3--:R-:W-:-:S07]  /*2310*/  FADD.FTZ R220, R220, R5 ;  /* 0x00000005dcdc7221 */ /* 0x008fce0000010000 */
.L_x_2738:
[----:B------:R3:W-:Y:S02]  /*2320*/  STS [R3+-0x4], R220 ;  /* 0xfffffcdc03007388 */ /* 0x0007e40000000800 */
.L_x_2737:
[----:B------:R-:W-:Y:S05]  /*2330*/  BSYNC.RECONVERGENT B0 ;  /* 0x0000000000007941 */ /* 0x000fea0003800200 */
.L_x_2736:
[----:B------:R-:W-:Y:S01]  /*2340*/  BAR.SYNC.DEFER_BLOCKING 0x0 ;  /* 0x0000000000007b1d */ /* 0x000fe20000010000 */
[----:B------:R-:W-:Y:S01]  /*2350*/  UIADD3 UR4, UPT, UPT, UR9, 0x10, URZ ;  /* 0x0000001009047890 */ /* 0x000fe2000fffe0ff */
[----:B------:R-:W-:Y:S02]  /*2360*/  LOP3.LUT R23, R23, 0xc, RZ, 0xc0, !PT ;  /* 0x0000000c17177812 */ /* 0x000fe400078ec0ff */
[----:B------:R-:W-:Y:S01]  /*2370*/  SHF.R.U32.HI R54, RZ, 0x2, R22 ;  /* 0x00000002ff367819 */ /* 0x000fe20000011616 */
[----:B------:R-:W-:Y:S01]  /*2380*/  ULEA UR4, UR10, UR4, 0x18 ;  /* 0x000000040a047291 */ /* 0x000fe2000f8ec0ff */
[----:B------:R-:W-:Y:S01]  /*2390*/  LOP3.LUT R53, R22, 0x3, RZ, 0xc0, !PT ;  /* 0x0000000316357812 */ /* 0x000fe200078ec0ff */
[----:B------:R-:W5:Y:S01]  /*23a0*/  LDCU UR7, c[0x0][0x40c] ;  /* 0x00008180ff0777ac */ /* 0x000f620008000800 */
[----:B------:R-:W0:Y:S01]  /*23b0*/  LDCU UR6, c[0x0][0x3f0] ;  /* 0x00007e00ff0677ac */ /* 0x000e220008000800 */
[----:B------:R-:W0:Y:S01]  /*23c0*/  LDCU UR19, c[0x0][0x40c] ;  /* 0x00008180ff1377ac */ /* 0x000e220008000800 */
[----:B------:R-:W0:Y:S01]  /*23d0*/  LDCU UR23, c[0x0][0x3f4] ;  /* 0x00007e80ff1777ac */ /* 0x000e220008000800 */
[----:B------:R-:W0:Y:S03]  /*23e0*/  LDCU UR20, c[0x0][0x410] ;  /* 0x00008200ff1477ac */ /* 0x000e260008000800 */
[----:B------:R0:W1:Y:S01]  /*23f0*/  LDS R221, [R23+UR4] ;  /* 0x0000000417dd7984 */ /* 0x0000620008000800 */
[----:B-----5:R-:W-:-:S03]  /*2400*/  UISETP.NE.AND UP0, UPT, UR7, URZ, UPT ;  /* 0x000000ff0700728c */ /* 0x020fc6000bf05270 */
[----:B------:R1:W1:Y:S01]  /*2410*/  LDS R218, [R23+UR4+0x10] ;  /* 0x0000100417da7984 */ /* 0x0002620008000800 */
[----:B0-----:R-:W-:Y:S01]  /*2420*/  UIMAD UR6, UR42, UR6, UR47 ;  /* 0x000000062a0672a4 */ /* 0x001fe2000f8e022f */
[----:B------:R-:W0:Y:S02]  /*2430*/  LDCU UR21, c[0x0][0x408] ;  /* 0x00008100ff1577ac */ /* 0x000e240008000800 */
[----:B------:R0:W0:Y:S01]  /*2440*/  LDS R219, [R23+UR4+0x20] ;  /* 0x0000200417db7984 */ /* 0x0000220008000800 */
[----:B------:R-:W0:Y:S03]  /*2450*/  LDCU UR22, c[0x0][0x430] ;  /* 0x00008600ff1677ac */ /* 0x000e260008000800 */
[----:B------:R0:W0:Y:S01]  /*2460*/  LDS R216, [R23+UR4+0x30] ;  /* 0x0000300417d87984 */ /* 0x0000220008000800 */
[----:B------:R-:W0:Y:S03]  /*2470*/  LDCU.64 UR12, c[0x0][0x3b8] ;  /* 0x00007700ff0c77ac */ /* 0x000e260008000a00 */
[----:B------:R0:W0:Y:S01]  /*2480*/  LDS R217, [R23+UR4+0x40] ;  /* 0x0000400417d97984 */ /* 0x0000220008000800 */
[----:B------:R-:W0:Y:S03]  /*2490*/  LDCU.64 UR14, c[0x0][0x438] ;  /* 0x00008700ff0e77ac */ /* 0x000e260008000a00 */
[----:B------:R0:W0:Y:S01]  /*24a0*/  LDS R214, [R23+UR4+0x50] ;  /* 0x0000500417d67984 */ /* 0x0000220008000800 */
[----:B------:R-:W0:Y:S03]  /*24b0*/  LDCU.64 UR16, c[0x0][0x448] ;  /* 0x00008900ff1077ac */ /* 0x000e260008000a00 */
[----:B------:R0:W0:Y:S01]  /*24c0*/  LDS R215, [R23+UR4+0x60] ;  /* 0x0000600417d77984 */ /* 0x0000220008000800 */
[----:B------:R-:W-:-:S03]  /*24d0*/  USHF.L.U32 UR6, UR6, 0x8, URZ ;  /* 0x0000000806067899 */ /* 0x000fc600080006ff */
        /* <DEDUP_REMOVED lines=57> */
[----:B------:R-:W-:-:S04]  /*2870*/  UIADD3 UR4, UPT, UPT, UR46, 0x7, -UR18 ;  /* 0x000000072e047890 */ /* 0x000fc8000fffe812 */
[----:B------:R-:W-:-:S06]  /*2880*/  USHF.R.S32.HI UR5, URZ, 0x1f, UR4 ;  /* 0x0000001fff057899 */ /* 0x000fcc0008011404 */
[----:B------:R-:W-:-:S04]  /*2890*/  MOV R0, UR5 ;  /* 0x0000000500007c02 */ /* 0x000fc80008000f00 */
[----:B------:R-:W-:-:S04]  /*28a0*/  LEA.HI R0, R0, UR4, RZ, 0x3 ;  /* 0x0000000400007c11 */ /* 0x000fc8000f8f18ff */
[----:B---3--:R-:W-:-:S04]  /*28b0*/  LOP3.LUT R3, R0, 0xfffffff8, RZ, 0xc0, !PT ;  /* 0xfffffff800037812 */ /* 0x008fc800078ec0ff */
[----:B------:R-:W-:Y:S01]  /*28c0*/  ISETP.GE.AND P0, PT, R54, R3, PT ;  /* 0x000000033600720c */ /* 0x000fe20003f06270 */
[----:B-1----:R-:W-:-:S12]  /*28d0*/  BRA.U UP0, `(.L_x_2739) ;  /* 0x00000005000c7547 */ /* 0x002fd8000b800000 */
[----:B------:R-:W-:-:S04]  /*28e0*/  UIADD3 UR9, UPT, UPT, UR9, 0x410, URZ ;  /* 0x0000041009097890 */ /* 0x000fc8000fffe0ff */
[----:B------:R-:W-:-:S06]  /*28f0*/  ULEA UR9, UR10, UR9, 0x18 ;  /* 0x000000090a097291 */ /* 0x000fcc000f8ec0ff */
[----:B------:R-:W-:-:S05]  /*2900*/  LEA R0, R53, UR9, 0x2 ;  /* 0x0000000935007c11 */ /* 0x000fca000f8e10ff */
[----:B------:R1:W3:Y:S04]  /*2910*/  LDS R156, [R0] ;  /* 0x00000000009c7984 */ /* 0x0002e80000000800 */
        /* <DEDUP_REMOVED lines=27> */
[----:B--2---:R2:W1:Y:S04]  /*2ad0*/  LDS R16, [R0+0x1c0] ;  /* 0x0001c00000107984 */ /* 0x0044680000000800 */
        /* <DEDUP_REMOVED lines=11> */
[----:B----4-:R2:W4:Y:S04]  /*2b90*/  LDS R28, [R0+0x280] ;  /* 0x00028000001c7984 */ /* 0x0105280000000800 */
        /* <DEDUP_REMOVED lines=22> */
[----:B-1-34-:R2:W0:Y:S02]  /*2d00*/  LDS R51, [R0+0x3f0] ;  /* 0x0003f00000337984 */ /* 0x01a4240000000800 */
.L_x_2739:
[----:B------:R-:W-:Y:S04]  /*2d10*/  BSSY B1, `(.L_x_2740) ;  /* 0x0000bf1000017945 */ /* 0x000fe80003800000 */
[----:B------:R-:W-:Y:S05]  /*2d20*/  @P0 BRA `(.L_x_2741) ;  /* 0x000000bc00bc0947 */ /* 0x000fea0003800000 */
[----:B------:R-:W1:Y:S01]  /*2d30*/  LDCU UR4, c[0x0][0x3f8] ;  /* 0x00007f00ff0477ac */ /* 0x000e620008000800 */
[----:B------:R-:W3:Y:S01]  /*2d40*/  LDC.64 R222, c[0x0][0x450] ;  /* 0x00011400ffde7b82 */ /* 0x000ee20000000a00 */
[----:B------:R-:W-:Y:S01]  /*2d50*/  IADD3 R62, PT, PT, R54, UR18, RZ ;  /* 0x00000012363e7c10 */ /* 0x000fe2000fffe0ff */
[----:B------:R-:W-:Y:S01]  /*2d60*/  IMAD R52, R12, UR48, R53 ;  /* 0x000000300c347c24 */ /* 0x000fe2000f8e0235 */
[----:B------:R-:W5:Y:S01]  /*2d70*/  LDCU.64 UR8, c[0x0][0x420] ;  /* 0x00008400ff0877ac */ /* 0x000f620008000a00 */
[----:B------:R-:W-:Y:S01]  /*2d80*/  LEA R54, R54, UR11, 0x2 ;  /* 0x0000000b36367c11 */ /* 0x000fe2000f8e10ff */
[C---:B------:R-:W-:Y:S01]  /*2d90*/  IMAD.SHL.U32 R55, R12.reuse, 0x8, RZ ;  /* 0x000000080c377824 */ /* 0x040fe200078e00ff */
[C---:B------:R-:W-:Y:S01]  /*2da0*/  SHF.L.U32 R58, R12.reuse, 0x6, RZ ;  /* 0x000000060c3a7819 */ /* 0x040fe200000006ff */
[----:B------:R-:W4:Y:S01]  /*2db0*/  LDCU UR5, c[0x0][0x440] ;  /* 0x00008800ff0577ac */ /* 0x000f220008000800 */
[C---:B------:R-:W-:Y:S01]  /*2dc0*/  IMAD.SHL.U32 R56, R12.reuse, 0x10, RZ ;  /* 0x000000100c387824 */ /* 0x040fe200078e00ff */
[----:B------:R-:W-:Y:S01]  /*2dd0*/  SHF.R.S32.HI R63, RZ, 0x1f, R52 ;  /* 0x0000001fff3f7819 */ /* 0x000fe20000011434 */
[----:B------:R-:W-:-:S02]  /*2de0*/  IMAD.SHL.U32 R57, R12, 0x20, RZ ;  /* 0x000000200c397824 */ /* 0x000fc400078e00ff */
[----:B------:R-:W-:Y:S01]  /*2df0*/  IMAD.SHL.U32 R59, R12, 0x80, RZ ;  /* 0x000000800c3b7824 */ /* 0x000fe200078e00ff */
[----:B-1----:R-:W-:Y:S01]  /*2e00*/  UIMAD UR4, UR38, UR4, UR47 ;  /* 0x00000004260472a4 */ /* 0x002fe2000f8e022f */
[----:B-----5:R-:W-:Y:S01]  /*2e10*/  IMAD.U32 R65, RZ, RZ, UR9 ;  /* 0x00000009ff417e24 */ /* 0x020fe2000f8e00ff */
[----:B------:R-:W-:-:S04]  /*2e20*/  ISETP.NE.U32.AND P0, PT, RZ, UR8, PT ;  /* 0x00000008ff007c0c */ /* 0x000fc8000bf05070 */
[----:B--2---:R-:W-:Y:S01]  /*2e30*/  IMAD.U32 R0, RZ, RZ, UR4 ;  /* 0x00000004ff007e24 */ /* 0x004fe2000f8e00ff */
[----:B----4-:R-:W-:Y:S02]  /*2e40*/  UIMAD UR4, UR47, UR5, UR46 ;  /* 0x000000052f0472a4 */ /* 0x010fe4000f8e022e */
[----:B------:R-:W-:Y:S01]  /*2e50*/  IMAD.U32 R61, RZ, RZ, UR5 ;  /* 0x00000005ff3d7e24 */ /* 0x000fe2000f8e00ff */
[----:B------:R-:W-:Y:S01]  /*2e60*/  ISETP.NE.AND.EX P0, PT, RZ, UR9, PT, P0 ;  /* 0x00000009ff007c0c */ /* 0x000fe2000bf05300 */
[--C-:B------:R-:W-:Y:S02]  /*2e70*/  IMAD R11, R0, 0x100, R53.reuse ;  /* 0x00000100000b7824 */ /* 0x100fe400078e0235 */
[----:B------:R-:W-:Y:S02]  /*2e80*/  IMAD R53, R12, UR6, R53 ;  /* 0x000000060c357c24 */ /* 0x000fe4000f8e0235 */
[----:B---3--:R-:W-:-:S03]  /*2e90*/  IMAD.WIDE R222, R11, 0x4, R222 ;  /* 0x000000040bde7825 */ /* 0x008fc600078e02de */
[----:B------:R-:W-:Y:S01]  /*2ea0*/  SHF.R.S32.HI R64, RZ, 0x1f, R53 ;  /* 0x0000001fff407819 */ /* 0x000fe20000011435 */
[----:B------:R-:W-:Y:S02]  /*2eb0*/  IMAD.U32 R11, RZ, RZ, UR8 ;  /* 0x00000008ff0b7e24 */ /* 0x000fe4000f8e00ff */
[----:B------:R-:W-:-:S03]  /*2ec0*/  IMAD R61, R61, UR4, R62 ;  /* 0x000000043d3d7c24 */ /* 0x000fc6000f8e023e */
[----:B------:R-:W-:Y:S01]  /*2ed0*/  IADD3 R60, P1, P2, R11, UR43, R62 ;  /* 0x0000002b0b3c7c10 */ /* 0x000fe2000fa3e03e */
[----:B------:R-:W-:-:S03]  /*2ee0*/  VIADD R62, R62, 0x1 ;  /* 0x000000013e3e7836 */ /* 0x000fc60000000000 */
[----:B------:R-:W-:-:S09]  /*2ef0*/  IADD3.X R65, PT, PT, R65, UR49, RZ, P1, P2 ;  /* 0x0000003141417c10 */ /* 0x000fd20008fe44ff */
.L_x_2769:
[----:B------:R-:W-:Y:S01]  /*2f00*/  @P0 IMAD.MOV.U32 R14, RZ, RZ, R60 ;  /* 0x000000ffff0e0224 */ /* 0x000fe200078e003c */
[----:B------:R-:W1:Y:S01]  /*2f10*/  LDC R11, c[0x0][0x3f4] ;  /* 0x0000fd00ff0b7b82 */ /* 0x000e620000000800 */
[----:B------:R-:W-:-:S05]  /*2f20*/  @P0 IMAD.MOV.U32 R15, RZ, RZ, R65 ;  /* 0x000000ffff0f0224 */ /* 0x000fca00078e0041 */
[----:B------:R2:W3:Y:S01]  /*2f30*/  @P0 LDG.E.U8 R130, desc[UR36][R14.64] ;  /* 0x000000240e820981 */ /* 0x0004e2000c1e1100 */
[----:B------:R-:W-:Y:S01]  /*2f40*/  UISETP.NE.AND UP0, UPT, UR19, URZ, UPT ;  /* 0x000000ff1300728c */ /* 0x000fe2000bf05270 */
[----:B------:R-:W-:Y:S01]  /*2f50*/  BSSY.RECONVERGENT B0, `(.L_x_2742) ;  /* 0x0000b56000007945 */ /* 0x000fe20003800200 */
[----:B--2---:R-:W-:-:S05]  /*2f60*/  VIADD R14, R62, 0xffffffff ;  /* 0xffffffff3e0e7836 */ /* 0x004fca0000000000 */
[----:B------:R-:W-:Y:S02]  /*2f70*/  IABS R129, R14 ;  /* 0x0000000e00817213 */ /* 0x000fe40000000000 */
[----:B------:R-:W-:Y:S02]  /*2f80*/  ISETP.GE.AND P3, PT, R14, RZ, PT ;  /* 0x000000ff0e00720c */ /* 0x000fe40003f66270 */
[----:B-1----:R-:W-:Y:S02]  /*2f90*/  IABS R127, R11 ;  /* 0x0000000b007f7213 */ /* 0x002fe40000000000 */
[----:B------:R-:W1:Y:S02]  /*2fa0*/  LDC R11, c[0x0][0x3f4] ;  /* 0x0000fd00ff0b7b82 */ /* 0x000e640000000800 */
[----:B------:R-:W2:Y:S08]  /*2fb0*/  I2F.RP R126, R127 ;  /* 0x0000007f007e7306 */ /* 0x000eb00000209400 */
[----:B--2---:R-:W2:Y:S01]  /*2fc0*/  MUFU.RCP R126, R126 ;  /* 0x0000007e007e7308 */ /* 0x004ea20000001000 */
[----:B-1----:R-:W-:-:S02]  /*2fd0*/  ISETP.NE.AND P4, PT, R11, RZ, PT ;  /* 0x000000ff0b00720c */ /* 0x002fc40003f85270 */
[----:B--2---:R-:W-:-:S05]  /*2fe0*/  IADD3 R12, PT, PT, R126, 0xffffffe, RZ ;  /* 0x0ffffffe7e0c7810 */ /* 0x004fca0007ffe0ff */
[----:B------:R1:W2:Y:S02]  /*2ff0*/  F2I.FTZ.U32.TRUNC.NTZ R13, R12 ;  /* 0x0000000c000d7305 */ /* 0x0002a4000021f000 */
[----:B-1----:R-:W-:Y:S02]  /*3000*/  IMAD.MOV.U32 R12, RZ, RZ, RZ ;  /* 0x000000ffff0c7224 */ /* 0x002fe400078e00ff */
[----:B--2---:R-:W-:-:S04]  /*3010*/  IMAD.MOV R128, RZ, RZ, -R13 ;  /* 0x000000ffff807224 */ /* 0x004fc800078e0a0d */
[----:B------:R-:W-:-:S04]  /*3020*/  IMAD R15, R128, R127, RZ ;  /* 0x0000007f800f7224 */ /* 0x000fc800078e02ff */
[----:B------:R-:W-:Y:S01]  /*3030*/  IMAD.HI.U32 R128, R13, R15, R12 ;  /* 0x0000000f0d807227 */ /* 0x000fe200078e000c */
[----:B------:R-:W-:-:S03]  /*3040*/  IABS R15, R11 ;  /* 0x0000000b000f7213 */ /* 0x000fc60000000000 */
        /* <DEDUP_REMOVED lines=9> */
[----:B------:R-:W-:Y:S02]  /*30e0*/  @!P4 LOP3.LUT R12, RZ, R11, RZ, 0x33, !PT ;  /* 0x0000000bff0cc212 */ /* 0x000fe400078e33ff */
[----:B---3--:R-:W-:Y:S01]  /*30f0*/  ISETP.NE.AND P2, PT, R130, RZ, P0 ;  /* 0x000000ff8200720c */ /* 0x008fe20000745270 */
[----:B------:R-:W-:-:S12]  /*3100*/  BRA.U UP0, `(.L_x_2743) ;  /* 0x0000008d00407547 */ /* 0x000fd8000b800000 */
[----:B------:R-:W-:-:S13]  /*3110*/  ISETP.NE.AND P5, PT, R2, RZ, PT ;  /* 0x000000ff0200720c */ /* 0x000fda0003fa5270 */
[----:B------:R-:W-:Y:S02]  /*3120*/  VOTEU.ANY UP0, P5 ;  /* 0x0000000000ff7886 */ /* 0x000fe40002800100 */
[----:B------:R-:W-:Y:S05]  /*3130*/  BRA.U !UP0, `(.L_x_2744) ;  /* 0x0000004908a07547 */ /* 0x000fea000b800000 */
[----:B------:R-:W-:-:S06]  /*3140*/  UIADD3 UR4, UPT, UPT, UR45, -0x1, URZ ;  /* 0xffffffff2d047890 */ /* 0x000fcc000fffe0ff */
[----:B------:R-:W-:-:S13]  /*3150*/  ISETP.GE.AND P1, PT, R14, UR4, PT ;  /* 0x000000040e007c0c */ /* 0x000fda000bf26270 */
[----:B------:R-:W1:Y:S01]  /*3160*/  @!P1 LDC.64 R14, c[0x0][0x3b8] ;  /* 0x0000ee00ff0e9b82 */ /* 0x000e620000000a00 */
[----:B------:R-:W-:Y:S01]  /*3170*/  @!P1 IMAD.SHL.U32 R130, R12, 0x4, RZ ;  /* 0x000000040c829824 */ /* 0x000fe200078e00ff */
[----:B------:R-:W2:Y:S04]  /*3180*/  @!P1 LDG.E R132, desc[UR36][R222.64] ;  /* 0x00000024de849981 */ /* 0x000ea8000c1e1900 */
[----:B------:R-:W-:-:S04]  /*3190*/  @!P1 IADD3 R129, P3, PT, R53, R130, RZ ;  /* 0x0000008235819210 */ /* 0x000fc80007f7e0ff */
[----:B------:R-:W-:Y:S02]  /*31a0*/  @!P1 IADD3.X R126, PT, PT, RZ, R64, RZ, P3, !PT ;  /* 0x00000040ff7e9210 */ /* 0x000fe40001ffe4ff */
[----:B-1----:R-:W-:-:S04]  /*31b0*/  @!P1 LEA R128, P3, R129, R14, 0x2 ;  /* 0x0000000e81809211 */ /* 0x002fc800078610ff */
[----:B------:R-:W-:Y:S02]  /*31c0*/  @!P1 LEA.HI.X R129, R129, R15, R126, 0x2, P3 ;  /* 0x0000000f81819211 */ /* 0x000fe400018f147e */
[----:B------:R-:W1:Y:S04]  /*31d0*/  @!P1 LDC.64 R126, c[0x0][0x3b8] ;  /* 0x0000ee00ff7e9b82 */ /* 0x000e680000000a00 */
[----:B------:R1:W3:Y:S01]  /*31e0*/  @!P1 LDG.E R129, desc[UR36][R128.64] ;  /* 0x0000002480819981 */ /* 0x0002e2000c1e1900 */
[----:B------:R-:W-:Y:S01]  /*31f0*/  @!P1 IADD3 R133, P3, PT, R52, R130, RZ ;  /* 0x0000008234859210 */ /* 0x000fe20007f7e0ff */
[----:B------:R-:W-:-:S04]  /*3200*/  IMAD.IADD R226, R12, 0x1, R11 ;  /* 0x000000010ce27824 */ /* 0x000fc800078e020b */
[----:B------:R-:W-:Y:S01]  /*3210*/  @!P1 IMAD.X R228, RZ, RZ, R63, P3 ;  /* 0x000000ffffe49224 */ /* 0x000fe200018e063f */
[----:B------:R-:W-:Y:S01]  /*3220*/  @!P1 LEA R14, P3, R133, R14, 0x2 ;  /* 0x0000000e850e9211 */ /* 0x000fe200078610ff */
[----:B------:R-:W-:-:S03]  /*3230*/  IMAD R224, R11, 0x4, R226 ;  /* 0x000000040be07824 */ /* 0x000fc600078e02e2 */
[----:B------:R-:W-:Y:S01]  /*3240*/  @!P1 LEA.HI.X R15, R133, R15, R228, 0x2, P3 ;  /* 0x0000000f850f9211 */ /* 0x000fe200018f14e4 */
[----:B------:R-:W-:-:S05]  /*3250*/  @!P1 IMAD.SHL.U32 R13, R224, 0x4, RZ ;  /* 0x00000004e00d9824 */ /* 0x000fca00078e00ff */
[----:B------:R-:W-:Y:S02]  /*3260*/  @!P1 SHF.R.S32.HI R225, RZ, 0x1f, R13 ;  /* 0x0000001fffe19819 */ /* 0x000fe4000001140d */
[----:B------:R-:W-:-:S04]  /*3270*/  @!P1 IADD3 R131, P4, PT, R53, R13, RZ ;  /* 0x0000000d35839210 */ /* 0x000fc80007f9e0ff */
[----:B------:R-:W-:Y:S02]  /*3280*/  @!P1 IADD3.X R130, PT, PT, R64, R225, RZ, P4, !PT ;  /* 0x000000e140829210 */ /* 0x000fe400027fe4ff */
[C---:B-1----:R-:W-:Y:S01]  /*3290*/  @!P1 LEA R128, P4, R131.reuse, R126, 0x2 ;  /* 0x0000007e83809211 */ /* 0x042fe200078810ff */
[----:B------:R-:W-:Y:S03]  /*32a0*/  BSSY.RECONVERGENT B2, `(.L_x_2745) ;  /* 0x0000025000027945 */ /* 0x000fe60003800200 */
[----:B------:R-:W-:Y:S01]  /*32b0*/  @!P1 LEA.HI.X R131, R131, R127, R130, 0x2, P4 ;  /* 0x0000007f83839211 */ /* 0x000fe200020f1482 */
[----:B---3--:R-:W-:-:S04]  /*32c0*/  @!P1 FADD.FTZ R129, R156, R129 ;  /* 0x000000819c819221 */ /* 0x008fc80000010000 */
[----:B--2---:R-:W-:-:S05]  /*32d0*/  @!P1 FMUL.FTZ R66, R129, R132 ;  /* 0x0000008481429220 */ /* 0x004fca0000410000 */
[----:B------:R1:W-:Y:S01]  /*32e0*/  @!P1 STG.E desc[UR36][R14.64], R66 ;  /* 0x000000420e009986 */ /* 0x0003e2000c101924 */
[----:B------:R-:W-:Y:S01]  /*32f0*/  @!P1 IMAD.MOV.U32 R129, RZ, RZ, R131 ;  /* 0x000000ffff819224 */ /* 0x000fe200078e0083 */
[----:B------:R-:W-:Y:S06]  /*3300*/  @P1 BRA `(.L_x_2746) ;  /* 0x0000000000781947 */ /* 0x000fec0003800000 */
[----:B------:R-:W-:-:S05]  /*3310*/  IMAD.SHL.U32 R67, R226, 0x4, RZ ;  /* 0x00000004e2437824 */ /* 0x000fca00078e00ff */
[----:B------:R-:W-:Y:S02]  /*3320*/  SHF.R.S32.HI R130, RZ, 0x1f, R67 ;  /* 0x0000001fff827819 */ /* 0x000fe40000011443 */
[----:B-1----:R-:W-:-:S05]  /*3330*/  IADD3 R15, P3, PT, R53, R67, RZ ;  /* 0x00000043350f7210 */ /* 0x002fca0007f7e0ff */
[----:B------:R-:W-:Y:S01]  /*3340*/  IMAD.X R68, R64, 0x1, R130, P3 ;  /* 0x0000000140447824 */ /* 0x000fe200018e0682 */
[----:B0-----:R-:W-:-:S04]  /*3350*/  LEA R14, P3, R15, UR12, 0x2 ;  /* 0x0000000c0f0e7c11 */ /* 0x001fc8000f8610ff */
[----:B------:R-:W-:Y:S02]  /*3360*/  LEA.HI.X R15, R15, UR13, R68, 0x2, P3 ;  /* 0x0000000d0f0f7c11 */ /* 0x000fe400098f1444 */
[----:B------:R-:W2:Y:S04]  /*3370*/  LDG.E R68, desc[UR36][R222.64+0x10] ;  /* 0x00001024de447981 */ /* 0x000ea8000c1e1900 */
[----:B------:R-:W3:Y:S01]  /*3380*/  LDG.E R14, desc[UR36][R14.64] ;  /* 0x000000240e0e7981 */ /* 0x000ee2000c1e1900 */
[----:B------:R-:W-:Y:S01]  /*3390*/  IMAD R227, R12, 0x4, R55 ;  /* 0x000000040ce37824 */ /* 0x000fe200078e0237 */
[----:B------:R-:W-:-:S04]  /*33a0*/  IADD3 R133, P3, PT, R52, R67, RZ ;  /* 0x0000004334857210 */ /* 0x000fc80007f7e0ff */
[----:B------:R-:W-:Y:S02]  /*33b0*/  SHF.R.S32.HI R228, RZ, 0x1f, R227 ;  /* 0x0000001fffe47819 */ /* 0x000fe400000114e3 */
[----:B------:R-:W-:Y:S02]  /*33c0*/  IADD3 R131, P4, PT, R53, R227, RZ ;  /* 0x000000e335837210 */ /* 0x000fe40007f9e0ff */
[----:B------:R-:W-:Y:S02]  /*33d0*/  IADD3.X R232, PT, PT, R63, R130, RZ, P3, !PT ;  /* 0x000000823fe87210 */ /* 0x000fe40001ffe4ff */
[----:B------:R-:W-:Y:S01]  /*33e0*/  LEA R132, P3, R133, UR12, 0x2 ;  /* 0x0000000c85847c11 */ /* 0x000fe2000f8610ff */
[----:B------:R-:W-:Y:S01]  /*33f0*/  IMAD.X R230, R64, 0x1, R228, P4 ;  /* 0x0000000140e67824 */ /* 0x000fe200020e06e4 */
[----:B------:R-:W-:Y:S02]  /*3400*/  LEA R130, P4, R131, UR12, 0x2 ;  /* 0x0000000c83827c11 */ /* 0x000fe4000f8810ff */
[----:B------:R-:W-:-:S02]  /*3410*/  LEA.HI.X R133, R133, UR13, R232, 0x2, P3 ;  /* 0x0000000d85857c11 */ /* 0x000fc400098f14e8 */
[----:B------:R-:W-:Y:S01]  /*3420*/  LEA.HI.X R131, R131, UR13, R230, 0x2, P4 ;  /* 0x0000000d83837c11 */ /* 0x000fe2000a0f14e6 */
[----:B---3--:R-:W-:-:S04]  /*3430*/  FADD.FTZ R67, R155, R14 ;  /* 0x0000000e9b437221 */ /* 0x008fc80000010000 */
[----:B--2---:R-:W-:-:S05]  /*3440*/  FMUL.FTZ R67, R67, R68 ;  /* 0x0000004443437220 */ /* 0x004fca0000410000 */
[----:B------:R2:W-:Y:S04]  /*3450*/  STG.E desc[UR36][R132.64], R67 ;  /* 0x0000004384007986 */ /* 0x0005e8000c101924 */
[----:B------:R-:W3:Y:S04]  /*3460*/  LDG.E R131, desc[UR36][R130.64] ;  /* 0x0000002482837981 */ /* 0x000ee8000c1e1900 */
[----:B------:R-:W4:Y:S01]  /*3470*/  LDG.E R229, desc[UR36][R222.64+0x20] ;  /* 0x00002024dee57981 */ /* 0x000f22000c1e1900 */
[----:B------:R-:W-:-:S05]  /*3480*/  IADD3 R227, P3, PT, R52, R227, RZ ;  /* 0x000000e334e37210 */ /* 0x000fca0007f7e0ff */
[----:B------:R-:W-:Y:S01]  /*3490*/  IMAD.X R228, R63, 0x1, R228, P3 ;  /* 0x000000013fe47824 */ /* 0x000fe200018e06e4 */
[----:B------:R-:W-:-:S04]  /*34a0*/  LEA R14, P3, R227, UR12, 0x2 ;  /* 0x0000000ce30e7c11 */ /* 0x000fc8000f8610ff */
[----:B------:R-:W-:Y:S01]  /*34b0*/  LEA.HI.X R15, R227, UR13, R228, 0x2, P3 ;  /* 0x0000000de30f7c11 */ /* 0x000fe200098f14e4 */
[----:B---3--:R-:W-:-:S04]  /*34c0*/  FADD.FTZ R68, R154, R131 ;  /* 0x000000839a447221 */ /* 0x008fc80000010000 */
[----:B----4-:R-:W-:-:S05]  /*34d0*/  FMUL.FTZ R68, R68, R229 ;  /* 0x000000e544447220 */ /* 0x010fca0000410000 */
[----:B------:R2:W-:Y:S02]  /*34e0*/  STG.E desc[UR36][R14.64], R68 ;  /* 0x000000440e007986 */ /* 0x0005e4000c101924 */
.L_x_2746:
[----:B0-----:R-:W-:Y:S05]  /*34f0*/  BSYNC.RECONVERGENT B2 ;  /* 0x0000000000027941 */ /* 0x001fea0003800200 */
.L_x_2745:
[----:B------:R-:W-:Y:S04]  /*3500*/  BSSY.RECONVERGENT B2, `(.L_x_2747) ;  /* 0x0000020000027945 */ /* 0x000fe80003800200 */
[----:B------:R-:W-:Y:S05]  /*3510*/  @P1 BRA `(.L_x_2748) ;  /* 0x0000000000781947 */ /* 0x000fea0003800000 */
[----:B------:R-:W-:-:S05]  /*3520*/  IMAD R226, R226, 0x4, R55 ;  /* 0x00000004e2e27824 */ /* 0x000fca00078e0237 */
[----:B------:R-:W-:Y:S02]  /*3530*/  SHF.R.S32.HI R69, RZ, 0x1f, R226 ;  /* 0x0000001fff457819 */ /* 0x000fe400000114e2 */
[----:B-12---:R-:W-:-:S05]  /*3540*/  IADD3 R15, P3, PT, R53, R226, RZ ;  /* 0x000000e2350f7210 */ /* 0x006fca0007f7e0ff */
[----:B------:R-:W-:Y:S01]  /*3550*/  IMAD.X R70, R64, 0x1, R69, P3 ;  /* 0x0000000140467824 */ /* 0x000fe200018e0645 */
[----:B------:R-:W-:-:S04]  /*3560*/  LEA R14, P3, R15, UR12, 0x2 ;  /* 0x0000000c0f0e7c11 */ /* 0x000fc8000f8610ff */
[----:B------:R-:W-:Y:S02]  /*3570*/  LEA.HI.X R15, R15, UR13, R70, 0x2, P3 ;  /* 0x0000000d0f0f7c11 */ /* 0x000fe400098f1446 */
[----:B------:R-:W2:Y:S04]  /*3580*/  LDG.E R70, desc[UR36][R222.64+0x30] ;  /* 0x00003024de467981 */ /* 0x000ea8000c1e1900 */
[----:B------:R-:W3:Y:S01]  /*3590*/  LDG.E R14, desc[UR36][R14.64] ;  /* 0x000000240e0e7981 */ /* 0x000ee2000c1e1900 */
[----:B------:R-:W-:Y:S02]  /*35a0*/  LEA R227, R12, R56, 0x2 ;  /* 0x000000380ce37211 */ /* 0x000fe400078e10ff */
[----:B------:R-:W-:Y:S02]  /*35b0*/  IADD3 R133, P3, PT, R52, R226, RZ ;  /* 0x000000e234857210 */ /* 0x000fe40007f7e0ff */
[----:B------:R-:W-:-:S02]  /*35c0*/  SHF.R.S32.HI R226, RZ, 0x1f, R227 ;  /* 0x0000001fffe27819 */ /* 0x000fc400000114e3 */
[----:B------:R-:W-:Y:S01]  /*35d0*/  IADD3 R131, P4, PT, R53, R227, RZ ;  /* 0x000000e335837210 */ /* 0x000fe20007f9e0ff */
[----:B------:R-:W-:Y:S01]  /*35e0*/  IMAD.X R230, R63, 0x1, R69, P3 ;  /* 0x000000013fe67824 */ /* 0x000fe200018e0645 */
[----:B------:R-:W-:-:S03]  /*35f0*/  LEA R132, P3, R133, UR12, 0x2 ;  /* 0x0000000c85847c11 */ /* 0x000fc6000f8610ff */
[----:B------:R-:W-:Y:S01]  /*3600*/  IMAD.X R228, R64, 0x1, R226, P4 ;  /* 0x0000000140e47824 */ /* 0x000fe200020e06e2 */
[----:B------:R-:W-:Y:S02]  /*3610*/  LEA R130, P4, R131, UR12, 0x2 ;  /* 0x0000000c83827c11 */ /* 0x000fe4000f8810ff */
[----:B------:R-:W-:Y:S02]  /*3620*/  LEA.HI.X R133, R133, UR13, R230, 0x2, P3 ;  /* 0x0000000d85857c11 */ /* 0x000fe400098f14e6 */
[----:B------:R-:W-:Y:S01]  /*3630*/  LEA.HI.X R131, R131, UR13, R228, 0x2, P4 ;  /* 0x0000000d83837c11 */ /* 0x000fe2000a0f14e4 */
[----:B---3--:R-:W-:-:S04]  /*3640*/  FADD.FTZ R69, R153, R14 ;  /* 0x0000000e99457221 */ /* 0x008fc80000010000 */
[----:B--2---:R-:W-:-:S05]  /*3650*/  FMUL.FTZ R69, R69, R70 ;  /* 0x0000004645457220 */ /* 0x004fca0000410000 */
[----:B------:R0:W-:Y:S04]  /*3660*/  STG.E desc[UR36][R132.64], R69 ;  /* 0x0000004584007986 */ /* 0x0001e8000c101924 */
[----:B------:R-:W2:Y:S04]  /*3670*/  LDG.E R131, desc[UR36][R130.64] ;  /* 0x0000002482837981 */ /* 0x000ea8000c1e1900 */
[----:B------:R-:W3:Y:S01]  /*3680*/  LDG.E R229, desc[UR36][R222.64+0x40] ;  /* 0x00004024dee57981 */ /* 0x000ee2000c1e1900 */
[----:B------:R-:W-:-:S05]  /*3690*/  IADD3 R227, P3, PT, R52, R227, RZ ;  /* 0x000000e334e37210 */ /* 0x000fca0007f7e0ff */
[----:B------:R-:W-:Y:S01]  /*36a0*/  IMAD.X R226, R63, 0x1, R226, P3 ;  /* 0x000000013fe27824 */ /* 0x000fe200018e06e2 */
[----:B------:R-:W-:-:S04]  /*36b0*/  LEA R14, P3, R227, UR12, 0x2 ;  /* 0x0000000ce30e7c11 */ /* 0x000fc8000f8610ff */
[----:B------:R-:W-:Y:S01]  /*36c0*/  LEA.HI.X R15, R227, UR13, R226, 0x2, P3 ;  /* 0x0000000de30f7c11 */ /* 0x000fe200098f14e2 */
[----:B--2---:R-:W-:-:S04]  /*36d0*/  FADD.FTZ R70, R152, R131 ;  /* 0x0000008398467221 */ /* 0x004fc80000010000 */
[----:B---3--:R-:W-:-:S05]  /*36e0*/  FMUL.FTZ R70, R70, R229 ;  /* 0x000000e546467220 */ /* 0x008fca0000410000 */
[----:B------:R0:W-:Y:S02]  /*36f0*/  STG.E desc[UR36][R14.64], R70 ;  /* 0x000000460e007986 */ /* 0x0001e4000c101924 */
.L_x_2748:
[----:B------:R-:W-:Y:S05]  /*3700*/  BSYNC.RECONVERGENT B2 ;  /* 0x0000000000027941 */ /* 0x000fea0003800200 */
.L_x_2747:
[----:B------:R3:W4:Y:S01]  /*3710*/  @!P1 LDG.E R128, desc[UR36][R128.64] ;  /* 0x0000002480809981 */ /* 0x000722000c1e1900 */
[----:B012---:R-:W0:Y:S03]  /*3720*/  @!P1 LDC.64 R14, c[0x0][0x3b8] ;  /* 0x0000ee00ff0e9b82 */ /* 0x007e260000000a00 */
[----:B------:R-:W2:Y:S01]  /*3730*/  @!P1 LDG.E R131, desc[UR36][R222.64+0x50] ;  /* 0x00005024de839981 */ /* 0x000ea2000c1e1900 */
[----:B------:R-:W-:Y:S01]  /*3740*/  IMAD.IADD R230, R224, 0x1, R11 ;  /* 0x00000001e0e67824 */ /* 0x000fe200078e020b */
[----:B------:R-:W-:-:S04]  /*3750*/  @!P1 IADD3 R226, P3, PT, R52, R13, RZ ;  /* 0x0000000d34e29210 */ /* 0x000fc80007f7e0ff */
[----:B------:R-:W-:Y:S01]  /*3760*/  @!P1 SHF.L.U32 R132, R230, 0x2, RZ ;  /* 0x00000002e6849819 */ /* 0x000fe200000006ff */
[----:B------:R-:W-:Y:S01]  /*3770*/  @!P1 IMAD.X R225, R63, 0x1, R225, P3 ;  /* 0x000000013fe19824 */ /* 0x000fe200018e06e1 */
[C---:B------:R-:W-:Y:S02]  /*3780*/  @!P1 LEA R224, P3, R226.reuse, R126, 0x2 ;  /* 0x0000007ee2e09211 */ /* 0x040fe400078610ff */
[----:B------:R-:W-:Y:S02]  /*3790*/  @!P1 SHF.R.S32.HI R133, RZ, 0x1f, R132 ;  /* 0x0000001fff859819 */ /* 0x000fe40000011484 */
[----:B------:R-:W-:Y:S02]  /*37a0*/  @!P1 IADD3 R130, P4, PT, R53, R132, RZ ;  /* 0x0000008435829210 */ /* 0x000fe40007f9e0ff */
[----:B------:R-:W-:-:S03]  /*37b0*/  @!P1 LEA.HI.X R225, R226, R127, R225, 0x2, P3 ;  /* 0x0000007fe2e19211 */ /* 0x000fc600018f14e1 */
[----:B------:R-:W-:Y:S01]  /*37c0*/  @!P1 IMAD.X R126, R64, 0x1, R133, P4 ;  /* 0x00000001407e9824 */ /* 0x000fe200020e0685 */
[----:B0-----:R-:W-:-:S04]  /*37d0*/  @!P1 LEA R13, P4, R130, R14, 0x2 ;  /* 0x0000000e820d9211 */ /* 0x001fc800078810ff */
[----:B---3--:R-:W-:Y:S01]  /*37e0*/  @!P1 LEA.HI.X R129, R130, R15, R126, 0x2, P4 ;  /* 0x0000000f82819211 */ /* 0x008fe200020f147e */
[----:B------:R-:W-:Y:S01]  /*37f0*/  @!P1 IMAD.MOV.U32 R130, RZ, RZ, R224 ;  /* 0x000000ffff829224 */ /* 0x000fe200078e00e0 */
[----:B------:R-:W0:Y:S01]  /*3800*/  @!P1 LDC.64 R126, c[0x0][0x3b8] ;  /* 0x0000ee00ff7e9b82 */ /* 0x000e220000000a00 */
[----:B----4-:R-:W-:-:S04]  /*3810*/  @!P1 FADD.FTZ R128, R151, R128 ;  /* 0x0000008097809221 */ /* 0x010fc80000010000 */
[----:B--2---:R-:W-:Y:S01]  /*3820*/  @!P1 FMUL.FTZ R71, R128, R131 ;  /* 0x0000008380479220 */ /* 0x004fe20000410000 */
[----:B------:R-:W-:Y:S01]  /*3830*/  @!P1 IMAD.MOV.U32 R131, RZ, RZ, R225 ;  /* 0x000000ffff839224 */ /* 0x000fe200078e00e1 */
[----:B------:R-:W-:-:S04]  /*3840*/  @!P1 MOV R128, R13 ;  /* 0x0000000d00809202 */ /* 0x000fc80000000f00 */
[----:B------:R1:W-:Y:S04]  /*3850*/  @!P1 STG.E desc[UR36][R130.64], R71 ;  /* 0x0000004782009986 */ /* 0x0003e8000c101924 */
[----:B------:R0:W2:Y:S04]  /*3860*/  @!P1 LDG.E R129, desc[UR36][R128.64] ;  /* 0x0000002480819981 */ /* 0x0000a8000c1e1900 */
[----:B------:R-:W3:Y:S01]  /*3870*/  @!P1 LDG.E R228, desc[UR36][R222.64+0x60] ;  /* 0x00006024dee49981 */ /* 0x000ee2000c1e1900 */
[----:B------:R-:W-:Y:S01]  /*3880*/  @!P1 IADD3 R225, P3, PT, R52, R132, RZ ;  /* 0x0000008434e19210 */ /* 0x000fe20007f7e0ff */
[----:B------:R-:W-:Y:S01]  /*3890*/  IMAD.IADD R232, R230, 0x1, R11 ;  /* 0x00000001e6e87824 */ /* 0x000fe200078e020b */
[----:B------:R-:W-:Y:S03]  /*38a0*/  BSSY.RECONVERGENT B2, `(.L_x_2749) ;  /* 0x000002e000027945 */ /* 0x000fe60003800200 */
[----:B------:R-:W-:Y:S01]  /*38b0*/  @!P1 IMAD.X R230, R63, 0x1, R133, P3 ;  /* 0x000000013fe69824 */ /* 0x000fe200018e0685 */
[----:B------:R-:W-:Y:S01]  /*38c0*/  @!P1 LEA R14, P3, R225, R14, 0x2 ;  /* 0x0000000ee10e9211 */ /* 0x000fe200078610ff */
[----:B------:R-:W-:-:S03]  /*38d0*/  IMAD R226, R11, 0x2, R232 ;  /* 0x000000020be27824 */ /* 0x000fc600078e02e8 */
[----:B------:R-:W-:Y:S01]  /*38e0*/  @!P1 LEA.HI.X R15, R225, R15, R230, 0x2, P3 ;  /* 0x0000000fe10f9211 */ /* 0x000fe200018f14e6 */
[----:B------:R-:W-:-:S05]  /*38f0*/  @!P1 IMAD.SHL.U32 R224, R226, 0x4, RZ ;  /* 0x00000004e2e09824 */ /* 0x000fca00078e00ff */
[----:B------:R-:W-:Y:S02]  /*3900*/  @!P1 SHF.R.S32.HI R13, RZ, 0x1f, R224 ;  /* 0x0000001fff0d9819 */ /* 0x000fe400000114e0 */
[----:B------:R-:W-:-:S04]  /*3910*/  @!P1 IADD3 R132, P4, PT, R53, R224, RZ ;  /* 0x000000e035849210 */ /* 0x000fc80007f9e0ff */
[----:B-1----:R-:W-:Y:S02]  /*3920*/  @!P1 IADD3.X R131, PT, PT, R64, R13, RZ, P4, !PT ;  /* 0x0000000d40839210 */ /* 0x002fe400027fe4ff */
[----:B0-----:R-:W-:-:S04]  /*3930*/  @!P1 LEA R128, P4, R132, R126, 0x2 ;  /* 0x0000007e84809211 */ /* 0x001fc800078810ff */
[----:B------:R-:W-:Y:S01]  /*3940*/  @!P1 LEA.HI.X R131, R132, R127, R131, 0x2, P4 ;  /* 0x0000007f84839211 */ /* 0x000fe200020f1483 */
[----:B--2---:R-:W-:-:S04]  /*3950*/  @!P1 FADD.FTZ R129, R150, R129 ;  /* 0x0000008196819221 */ /* 0x004fc80000010000 */
[----:B---3--:R-:W-:Y:S01]  /*3960*/  @!P1 FMUL.FTZ R72, R129, R228 ;  /* 0x000000e481489220 */ /* 0x008fe20000410000 */
[----:B------:R-:W-:-:S04]  /*3970*/  @!P1 IMAD.MOV.U32 R129, RZ, RZ, R131 ;  /* 0x000000ffff819224 */ /* 0x000fc800078e0083 */
[----:B------:R0:W-:Y:S01]  /*3980*/  @!P1 STG.E desc[UR36][R14.64], R72 ;  /* 0x000000480e009986 */ /* 0x0001e2000c101924 */
[----:B------:R-:W-:Y:S05]  /*3990*/  @P1 BRA `(.L_x_2750) ;  /* 0x0000000000781947 */ /* 0x000fea0003800000 */
[----:B------:R-:W-:-:S05]  /*39a0*/  IMAD.SHL.U32 R73, R232, 0x4, RZ ;  /* 0x00000004e8497824 */ /* 0x000fca00078e00ff */
[----:B------:R-:W-:Y:S02]  /*39b0*/  SHF.R.S32.HI R130, RZ, 0x1f, R73 ;  /* 0x0000001fff827819 */ /* 0x000fe40000011449 */
[----:B0-----:R-:W-:-:S05]  /*39c0*/  IADD3 R15, P3, PT, R53, R73, RZ ;  /* 0x00000049350f7210 */ /* 0x001fca0007f7e0ff */
[----:B------:R-:W-:Y:S01]  /*39d0*/  IMAD.X R74, R64, 0x1, R130, P3 ;  /* 0x00000001404a7824 */ /* 0x000fe200018e0682 */
[----:B------:R-:W-:-:S04]  /*39e0*/  LEA R14, P3, R15, UR12, 0x2 ;  /* 0x0000000c0f0e7c11 */ /* 0x000fc8000f8610ff */
        /* <DEDUP_REMOVED lines=25> */
.L_x_2750:
[----:B------:R-:W-:Y:S05]  /*3b80*/  BSYNC.RECONVERGENT B2 ;  /* 0x0000000000027941 */ /* 0x000fea0003800200 */
.L_x_2749:
[----:B------:R2:W3:Y:S01]  /*3b90*/  @!P1 LDG.E R128, desc[UR36][R128.64] ;  /* 0x0000002480809981 */ /* 0x0004e2000c1e1900 */
[----:B01----:R-:W0:Y:S03]  /*3ba0*/  @!P1 LDC.64 R14, c[0x0][0x3b8] ;  /* 0x0000ee00ff0e9b82 */ /* 0x003e260000000a00 */
[----:B------:R-:W4:Y:S01]  /*3bb0*/  @!P1 LDG.E R131, desc[UR36][R222.64+0x90] ;  /* 0x00009024de839981 */ /* 0x000f22000c1e1900 */
[----:B------:R-:W-:Y:S01]  /*3bc0*/  IMAD.IADD R228, R226, 0x1, R11 ;  /* 0x00000001e2e47824 */ /* 0x000fe200078e020b */
[----:B------:R-:W-:-:S03]  /*3bd0*/  @!P1 IADD3 R225, P3, PT, R52, R224, RZ ;  /* 0x000000e034e19210 */ /* 0x000fc60007f7e0ff */
[----:B------:R-:W-:Y:S01]  /*3be0*/  @!P1 IMAD.SHL.U32 R132, R228, 0x4, RZ ;  /* 0x00000004e4849824 */ /* 0x000fe200078e00ff */
[----:B------:R-:W-:Y:S02]  /*3bf0*/  @!P1 IADD3.X R226, PT, PT, R63, R13, RZ, P3, !PT ;  /* 0x0000000d3fe29210 */ /* 0x000fe40001ffe4ff */
[----:B------:R-:W-:Y:S02]  /*3c00*/  @!P1 LEA R224, P3, R225, R126, 0x2 ;  /* 0x0000007ee1e09211 */ /* 0x000fe400078610ff */
[----:B------:R-:W-:Y:S02]  /*3c10*/  @!P1 SHF.R.S32.HI R133, RZ, 0x1f, R132 ;  /* 0x0000001fff859819 */ /* 0x000fe40000011484 */
[----:B------:R-:W-:Y:S02]  /*3c20*/  @!P1 IADD3 R130, P4, PT, R53, R132, RZ ;  /* 0x0000008435829210 */ /* 0x000fe40007f9e0ff */
[----:B------:R-:W-:-:S03]  /*3c30*/  @!P1 LEA.HI.X R225, R225, R127, R226, 0x2, P3 ;  /* 0x0000007fe1e19211 */ /* 0x000fc600018f14e2 */
[----:B------:R-:W-:Y:S01]  /*3c40*/  @!P1 IMAD.X R126, R64, 0x1, R133, P4 ;  /* 0x00000001407e9824 */ /* 0x000fe200020e0685 */
[----:B0-----:R-:W-:-:S04]  /*3c50*/  @!P1 LEA R13, P4, R130, R14, 0x2 ;  /* 0x0000000e820d9211 */ /* 0x001fc800078810ff */
[----:B--2---:R-:W-:Y:S01]  /*3c60*/  @!P1 LEA.HI.X R129, R130, R15, R126, 0x2, P4 ;  /* 0x0000000f82819211 */ /* 0x004fe200020f147e */
[----:B------:R-:W-:Y:S01]  /*3c70*/  @!P1 IMAD.MOV.U32 R130, RZ, RZ, R224 ;  /* 0x000000ffff829224 */ /* 0x000fe200078e00e0 */
[----:B------:R-:W0:Y:S01]  /*3c80*/  @!P1 LDC.64 R126, c[0x0][0x3b8] ;  /* 0x0000ee00ff7e9b82 */ /* 0x000e220000000a00 */
[----:B---3--:R-:W-:-:S04]  /*3c90*/  @!P1 FADD.FTZ R128, R147, R128 ;  /* 0x0000008093809221 */ /* 0x008fc80000010000 */
[----:B----4-:R-:W-:Y:S01]  /*3ca0*/  @!P1 FMUL.FTZ R75, R128, R131 ;  /* 0x00000083804b9220 */ /* 0x010fe20000410000 */
[----:B------:R-:W-:Y:S02]  /*3cb0*/  @!P1 IMAD.MOV.U32 R131, RZ, RZ, R225 ;  /* 0x000000ffff839224 */ /* 0x000fe400078e00e1 */
[----:B------:R-:W-:-:S03]  /*3cc0*/  @!P1 IMAD.MOV.U32 R128, RZ, RZ, R13 ;  /* 0x000000ffff809224 */ /* 0x000fc600078e000d */
[----:B------:R1:W-:Y:S04]  /*3cd0*/  @!P1 STG.E desc[UR36][R130.64], R75 ;  /* 0x0000004b82009986 */ /* 0x0003e8000c101924 */
[----:B------:R0:W2:Y:S04]  /*3ce0*/  @!P1 LDG.E R129, desc[UR36][R128.64] ;  /* 0x0000002480819981 */ /* 0x0000a8000c1e1900 */
[----:B------:R-:W3:Y:S01]  /*3cf0*/  @!P1 LDG.E R224, desc[UR36][R222.64+0xa0] ;  /* 0x0000a024dee09981 */ /* 0x000ee2000c1e1900 */
[----:B------:R-:W-:Y:S02]  /*3d00*/  IADD3 R228, PT, PT, R228, R11, RZ ;  /* 0x0000000be4e47210 */ /* 0x000fe40007ffe0ff */
[----:B------:R-:W-:-:S03]  /*3d10*/  @!P1 IADD3 R226, P3, PT, R52, R132, RZ ;  /* 0x0000008434e29210 */ /* 0x000fc60007f7e0ff */
[----:B------:R-:W-:Y:S02]  /*3d20*/  @!P1 IMAD.SHL.U32 R13, R228, 0x4, RZ ;  /* 0x00000004e40d9824 */ /* 0x000fe400078e00ff */
[----:B------:R-:W-:Y:S01]  /*3d30*/  @!P1 IMAD.X R227, R63, 0x1, R133, P3 ;  /* 0x000000013fe39824 */ /* 0x000fe200018e0685 */
[C---:B------:R-:W-:Y:S02]  /*3d40*/  @!P1 LEA R133, P3, R226.reuse, R14, 0x2 ;  /* 0x0000000ee2859211 */ /* 0x040fe400078610ff */
[----:B------:R-:W-:Y:S02]  /*3d50*/  @!P1 SHF.R.S32.HI R225, RZ, 0x1f, R13 ;  /* 0x0000001fffe19819 */ /* 0x000fe4000001140d */
[----:B------:R-:W-:Y:S01]  /*3d60*/  @!P1 IADD3 R132, P4, PT, R53, R13, RZ ;  /* 0x0000000d35849210 */ /* 0x000fe20007f9e0ff */
[----:B-1----:R-:W-:Y:S01]  /*3d70*/  @!P1 IMAD.MOV.U32 R130, RZ, RZ, R133 ;  /* 0x000000ffff829224 */ /* 0x002fe200078e0085 */
[----:B------:R-:W-:-:S03]  /*3d80*/  @!P1 LEA.HI.X R131, R226, R15, R227, 0x2, P3 ;  /* 0x0000000fe2839211 */ /* 0x000fc600018f14e3 */
[----:B------:R-:W-:Y:S01]  /*3d90*/  @!P1 IMAD.X R14, R64, 0x1, R225, P4 ;  /* 0x00000001400e9824 */ /* 0x000fe200020e06e1 */
[----:B0-----:R-:W-:-:S04]  /*3da0*/  @!P1 LEA R128, P4, R132, R126, 0x2 ;  /* 0x0000007e84809211 */ /* 0x001fc800078810ff */
[----:B------:R-:W-:Y:S01]  /*3db0*/  @!P1 LEA.HI.X R15, R132, R127, R14, 0x2, P4 ;  /* 0x0000007f840f9211 */ /* 0x000fe200020f140e */
[----:B--2---:R-:W-:-:S04]  /*3dc0*/  @!P1 FADD.FTZ R129, R146, R129 ;  /* 0x0000008192819221 */ /* 0x004fc80000010000 */
[----:B---3--:R-:W-:Y:S01]  /*3dd0*/  @!P1 FMUL.FTZ R76, R129, R224 ;  /* 0x000000e0814c9220 */ /* 0x008fe20000410000 */
[----:B------:R-:W-:Y:S02]  /*3de0*/  @!P1 MOV R129, R15 ;  /* 0x0000000f00819202 */ /* 0x000fe40000000f00 */
[----:B------:R-:W0:Y:S02]  /*3df0*/  @!P1 LDC.64 R14, c[0x0][0x3b8] ;  /* 0x0000ee00ff0e9b82 */ /* 0x000e240000000a00 */
[----:B------:R1:W-:Y:S04]  /*3e00*/  @!P1 STG.E desc[UR36][R130.64], R76 ;  /* 0x0000004c82009986 */ /* 0x0003e8000c101924 */
[----:B------:R2:W3:Y:S04]  /*3e10*/  @!P1 LDG.E R128, desc[UR36][R128.64] ;  /* 0x0000002480809981 */ /* 0x0004e8000c1e1900 */
[----:B------:R-:W4:Y:S01]  /*3e20*/  @!P1 LDG.E R133, desc[UR36][R222.64+0xb0] ;  /* 0x0000b024de859981 */ /* 0x000f22000c1e1900 */
[----:B------:R-:W-:Y:S01]  /*3e30*/  IMAD.IADD R230, R228, 0x1, R11 ;  /* 0x00000001e4e67824 */ /* 0x000fe200078e020b */
[----:B------:R-:W-:-:S03]  /*3e40*/  @!P1 IADD3 R227, P3, PT, R52, R13, RZ ;  /* 0x0000000d34e39210 */ /* 0x000fc60007f7e0ff */
[----:B------:R-:W-:Y:S02]  /*3e50*/  @!P1 IMAD.SHL.U32 R132, R230, 0x4, RZ ;  /* 0x00000004e6849824 */ /* 0x000fe400078e00ff */
[----:B------:R-:W-:Y:S01]  /*3e60*/  @!P1 IMAD.X R228, R63, 0x1, R225, P3 ;  /* 0x000000013fe49824 */ /* 0x000fe200018e06e1 */
[----:B------:R-:W-:Y:S02]  /*3e70*/  @!P1 LEA R225, P3, R227, R126, 0x2 ;  /* 0x0000007ee3e19211 */ /* 0x000fe400078610ff */
[----:B------:R-:W-:Y:S02]  /*3e80*/  @!P1 SHF.R.S32.HI R226, RZ, 0x1f, R132 ;  /* 0x0000001fffe29819 */ /* 0x000fe40000011484 */
[----:B------:R-:W-:Y:S02]  /*3e90*/  @!P1 IADD3 R224, P4, PT, R53, R132, RZ ;  /* 0x0000008435e09210 */ /* 0x000fe40007f9e0ff */
[----:B-1----:R-:W-:Y:S02]  /*3ea0*/  @!P1 LEA.HI.X R131, R227, R127, R228, 0x2, P3 ;  /* 0x0000007fe3839211 */ /* 0x002fe400018f14e4 */
[----:B------:R-:W-:Y:S01]  /*3eb0*/  @!P1 MOV R130, R225 ;  /* 0x000000e100829202 */ /* 0x000fe20000000f00 */
[----:B------:R-:W-:Y:S01]  /*3ec0*/  @!P1 IMAD.X R126, R64, 0x1, R226, P4 ;  /* 0x00000001407e9824 */ /* 0x000fe200020e06e2 */
[----:B0-----:R-:W-:-:S04]  /*3ed0*/  @!P1 LEA R13, P4, R224, R14, 0x2 ;  /* 0x0000000ee00d9211 */ /* 0x001fc800078810ff */
[----:B--2---:R-:W-:Y:S02]  /*3ee0*/  @!P1 LEA.HI.X R129, R224, R15, R126, 0x2, P4 ;  /* 0x0000000fe0819211 */ /* 0x004fe400020f147e */
[----:B------:R-:W0:Y:S01]  /*3ef0*/  @!P1 LDC.64 R126, c[0x0][0x3b8] ;  /* 0x0000ee00ff7e9b82 */ /* 0x000e220000000a00 */
[----:B---3--:R-:W-:-:S04]  /*3f00*/  @!P1 FADD.FTZ R128, R145, R128 ;  /* 0x0000008091809221 */ /* 0x008fc80000010000 */
[----:B----4-:R-:W-:Y:S01]  /*3f10*/  @!P1 FMUL.FTZ R77, R128, R133 ;  /* 0x00000085804d9220 */ /* 0x010fe20000410000 */
[----:B------:R-:W-:-:S04]  /*3f20*/  @!P1 IMAD.MOV.U32 R128, RZ, RZ, R13 ;  /* 0x000000ffff809224 */ /* 0x000fc800078e000d */
[----:B------:R1:W-:Y:S04]  /*3f30*/  @!P1 STG.E desc[UR36][R130.64], R77 ;  /* 0x0000004d82009986 */ /* 0x0003e8000c101924 */
[----:B------:R0:W2:Y:S04]  /*3f40*/  @!P1 LDG.E R129, desc[UR36][R128.64] ;  /* 0x0000002480819981 */ /* 0x0000a8000c1e1900 */
[----:B------:R-:W3:Y:S01]  /*3f50*/  @!P1 LDG.E R224, desc[UR36][R222.64+0xc0] ;  /* 0x0000c024dee09981 */ /* 0x000ee2000c1e1900 */
[----:B------:R-:W-:Y:S01]  /*3f60*/  IMAD.IADD R230, R230, 0x1, R11 ;  /* 0x00000001e6e67824 */ /* 0x000fe200078e020b */
[----:B------:R-:W-:-:S03]  /*3f70*/  @!P1 IADD3 R227, P3, PT, R52, R132, RZ ;  /* 0x0000008434e39210 */ /* 0x000fc60007f7e0ff */
[----:B------:R-:W-:Y:S02]  /*3f80*/  @!P1 IMAD.SHL.U32 R13, R230, 0x4, RZ ;  /* 0x00000004e60d9824 */ /* 0x000fe400078e00ff */
[----:B------:R-:W-:Y:S01]  /*3f90*/  @!P1 IMAD.X R226, R63, 0x1, R226, P3 ;  /* 0x000000013fe29824 */ /* 0x000fe200018e06e2 */
[----:B------:R-:W-:Y:S02]  /*3fa0*/  @!P1 LEA R133, P3, R227, R14, 0x2 ;  /* 0x0000000ee3859211 */ /* 0x000fe400078610ff */
[----:B------:R-:W-:Y:S02]  /*3fb0*/  @!P1 SHF.R.S32.HI R225, RZ, 0x1f, R13 ;  /* 0x0000001fffe19819 */ /* 0x000fe4000001140d */
[----:B------:R-:W-:Y:S01]  /*3fc0*/  @!P1 IADD3 R132, P4, PT, R53, R13, RZ ;  /* 0x0000000d35849210 */ /* 0x000fe20007f9e0ff */
[----:B-1----:R-:W-:Y:S01]  /*3fd0*/  @!P1 IMAD.MOV.U32 R130, RZ, RZ, R133 ;  /* 0x000000ffff829224 */ /* 0x002fe200078e0085 */
[----:B------:R-:W-:Y:S02]  /*3fe0*/  @!P1 LEA.HI.X R131, R227, R15, R226, 0x2, P3 ;  /* 0x0000000fe3839211 */ /* 0x000fe400018f14e2 */
[----:B------:R-:W-:-:S02]  /*3ff0*/  @!P1 IADD3.X R14, PT, PT, R64, R225, RZ, P4, !PT ;  /* 0x000000e1400e9210 */ /* 0x000fc400027fe4ff */
[----:B0-----:R-:W-:-:S04]  /*4000*/  @!P1 LEA R128, P4, R132, R126, 0x2 ;  /* 0x0000007e84809211 */ /* 0x001fc800078810ff */
[----:B------:R-:W-:Y:S01]  /*4010*/  @!P1 LEA.HI.X R15, R132, R127, R14, 0x2, P4 ;  /* 0x0000007f840f9211 */ /* 0x000fe200020f140e */
[----:B--2---:R-:W-:-:S04]  /*4020*/  @!P1 FADD.FTZ R129, R144, R129 ;  /* 0x0000008190819221 */ /* 0x004fc80000010000 */
[----:B---3--:R-:W-:Y:S01]  /*4030*/  @!P1 FMUL.FTZ R78, R129, R224 ;  /* 0x000000e0814e9220 */ /* 0x008fe20000410000 */
[----:B------:R-:W-:Y:S02]  /*4040*/  @!P1 IMAD.MOV.U32 R129, RZ, RZ, R15 ;  /* 0x000000ffff819224 */ /* 0x000fe400078e000f */
[----:B------:R-:W0:Y:S02]  /*4050*/  @!P1 LDC.64 R14, c[0x0][0x3b8] ;  /* 0x0000ee00ff0e9b82 */ /* 0x000e240000000a00 */
[----:B------:R1:W-:Y:S04]  /*4060*/  @!P1 STG.E desc[UR36][R130.64], R78 ;  /* 0x0000004e82009986 */ /* 0x0003e8000c101924 */
[----:B------:R2:W3:Y:S04]  /*4070*/  @!P1 LDG.E R128, desc[UR36][R128.64] ;  /* 0x0000002480809981 */ /* 0x0004e8000c1e1900 */
[----:B------:R-:W4:Y:S01]  /*4080*/  @!P1 LDG.E R133, desc[UR36][R222.64+0xd0] ;  /* 0x0000d024de859981 */ /* 0x000f22000c1e1900 */
[----:B------:R-:W-:Y:S01]  /*4090*/  IMAD.IADD R230, R230, 0x1, R11 ;  /* 0x00000001e6e67824 */ /* 0x000fe200078e020b */
[----:B------:R-:W-:-:S03]  /*40a0*/  @!P1 IADD3 R226, P3, PT, R52, R13, RZ ;  /* 0x0000000d34e29210 */ /* 0x000fc60007f7e0ff */
[----:B------:R-:W-:Y:S01]  /*40b0*/  @!P1 IMAD.SHL.U32 R132, R230, 0x4, RZ ;  /* 0x00000004e6849824 */ /* 0x000fe200078e00ff */
[----:B------:R-:W-:Y:S02]  /*40c0*/  @!P1 IADD3.X R228, PT, PT, R63, R225, RZ, P3, !PT ;  /* 0x000000e13fe49210 */ /* 0x000fe40001ffe4ff */
[C---:B------:R-:W-:Y:S02]  /*40d0*/  @!P1 LEA R225, P3, R226.reuse, R126, 0x2 ;  /* 0x0000007ee2e19211 */ /* 0x040fe400078610ff */
[----:B------:R-:W-:Y:S02]  /*40e0*/  @!P1 SHF.R.S32.HI R227, RZ, 0x1f, R132 ;  /* 0x0000001fffe39819 */ /* 0x000fe40000011484 */
[----:B------:R-:W-:Y:S01]  /*40f0*/  @!P1 IADD3 R224, P4, PT, R53, R132, RZ ;  /* 0x0000008435e09210 */ /* 0x000fe20007f9e0ff */
[----:B-1----:R-:W-:Y:S01]  /*4100*/  @!P1 IMAD.MOV.U32 R130, RZ, RZ, R225 ;  /* 0x000000ffff829224 */ /* 0x002fe200078e00e1 */
[----:B------:R-:W-:-:S03]  /*4110*/  @!P1 LEA.HI.X R131, R226, R127, R228, 0x2, P3 ;  /* 0x0000007fe2839211 */ /* 0x000fc600018f14e4 */
        /* <DEDUP_REMOVED lines=10> */
[----:B------:R-:W-:Y:S01]  /*41c0*/  @!P1 IADD3 R133, P3, PT, R52, R132, RZ ;  /* 0x0000008434859210 */ /* 0x000fe20007f7e0ff */
[----:B------:R-:W-:Y:S01]  /*41d0*/  IMAD.IADD R232, R230, 0x1, R11 ;  /* 0x00000001e6e87824 */ /* 0x000fe200078e020b */
[----:B------:R-:W-:Y:S03]  /*41e0*/  BSSY.RECONVERGENT B2, `(.L_x_2751) ;  /* 0x000002e000027945 */ /* 0x000fe60003800200 */
[----:B------:R-:W-:Y:S01]  /*41f0*/  @!P1 IMAD.X R230, R63, 0x1, R227, P3 ;  /* 0x000000013fe69824 */ /* 0x000fe200018e06e3 */
[----:B------:R-:W-:-:S02]  /*4200*/  @!P1 LEA R14, P3, R133, R14, 0x2 ;  /* 0x0000000e850e9211 */ /* 0x000fc400078610ff */
[----:B------:R-:W-:Y:S02]  /*4210*/  LEA R226, R11, R232, 0x1 ;  /* 0x000000e80be27211 */ /* 0x000fe400078e08ff */
[----:B------:R-:W-:-:S03]  /*4220*/  @!P1 LEA.HI.X R15, R133, R15, R230, 0x2, P3 ;  /* 0x0000000f850f9211 */ /* 0x000fc600018f14e6 */
[----:B------:R-:W-:-:S05]  /*4230*/  @!P1 IMAD.SHL.U32 R224, R226, 0x4, RZ ;  /* 0x00000004e2e09824 */ /* 0x000fca00078e00ff */
[----:B------:R-:W-:Y:S02]  /*4240*/  @!P1 SHF.R.S32.HI R13, RZ, 0x1f, R224 ;  /* 0x0000001fff0d9819 */ /* 0x000fe400000114e0 */
[----:B------:R-:W-:-:S05]  /*4250*/  @!P1 IADD3 R132, P4, PT, R53, R224, RZ ;  /* 0x000000e035849210 */ /* 0x000fca0007f9e0ff */
[----:B-1----:R-:W-:Y:S01]  /*4260*/  @!P1 IMAD.X R131, R64, 0x1, R13, P4 ;  /* 0x0000000140839824 */ /* 0x002fe200020e060d */
[----:B0-----:R-:W-:-:S04]  /*4270*/  @!P1 LEA R128, P4, R132, R126, 0x2 ;  /* 0x0000007e84809211 */ /* 0x001fc800078810ff */
[----:B------:R-:W-:Y:S01]  /*4280*/  @!P1 LEA.HI.X R131, R132, R127, R131, 0x2, P4 ;  /* 0x0000007f84839211 */ /* 0x000fe200020f1483 */
[----:B--2---:R-:W-:-:S04]  /*4290*/  @!P1 FADD.FTZ R129, R142, R129 ;  /* 0x000000818e819221 */ /* 0x004fc80000010000 */
[----:B---3--:R-:W-:Y:S01]  /*42a0*/  @!P1 FMUL.FTZ R80, R129, R228 ;  /* 0x000000e481509220 */ /* 0x008fe20000410000 */
[----:B------:R-:W-:-:S04]  /*42b0*/  @!P1 IMAD.MOV.U32 R129, RZ, RZ, R131 ;  /* 0x000000ffff819224 */ /* 0x000fc800078e0083 */
[----:B------:R0:W-:Y:S01]  /*42c0*/  @!P1 STG.E desc[UR36][R14.64], R80 ;  /* 0x000000500e009986 */ /* 0x0001e2000c101924 */
[----:B------:R-:W-:Y:S05]  /*42d0*/  @P1 BRA `(.L_x_2752) ;  /* 0x0000000000781947 */ /* 0x000fea0003800000 */
[----:B------:R-:W-:-:S04]  /*42e0*/  SHF.L.U32 R81, R232, 0x2, RZ ;  /* 0x00000002e8517819 */ /* 0x000fc800000006ff */
        /* <DEDUP_REMOVED lines=22> */
[----:B------:R-:W-:-:S04]  /*4450*/  IADD3 R225, P3, PT, R52, R225, RZ ;  /* 0x000000e134e17210 */ /* 0x000fc80007f7e0ff */
[----:B------:R-:W-:Y:S02]  /*4460*/  IADD3.X R228, PT, PT, R63, R228, RZ, P3, !PT ;  /* 0x000000e43fe47210 */ /* 0x000fe40001ffe4ff */
[----:B------:R-:W-:-:S04]  /*4470*/  LEA R14, P3, R225, UR12, 0x2 ;  /* 0x0000000ce10e7c11 */ /* 0x000fc8000f8610ff */
[----:B------:R-:W-:Y:S01]  /*4480*/  LEA.HI.X R15, R225, UR13, R228, 0x2, P3 ;  /* 0x0000000de10f7c11 */ /* 0x000fe200098f14e4 */
[----:B--2---:R-:W-:-:S04]  /*4490*/  FADD.FTZ R82, R140, R131 ;  /* 0x000000838c527221 */ /* 0x004fc80000010000 */
[----:B---3--:R-:W-:-:S05]  /*44a0*/  FMUL.FTZ R82, R82, R227 ;  /* 0x000000e352527220 */ /* 0x008fca0000410000 */
[----:B------:R1:W-:Y:S02]  /*44b0*/  STG.E desc[UR36][R14.64], R82 ;  /* 0x000000520e007986 */ /* 0x0003e4000c101924 */
.L_x_2752:
[----:B------:R-:W-:Y:S05]  /*44c0*/  BSYNC.RECONVERGENT B2 ;  /* 0x0000000000027941 */ /* 0x000fea0003800200 */
.L_x_2751:
[----:B------:R2:W3:Y:S01]  /*44d0*/  @!P1 LDG.E R128, desc[UR36][R128.64] ;  /* 0x0000002480809981 */ /* 0x0004e2000c1e1900 */
[----:B01----:R-:W0:Y:S03]  /*44e0*/  @!P1 LDC.64 R14, c[0x0][0x3b8] ;  /* 0x0000ee00ff0e9b82 */ /* 0x003e260000000a00 */
        /* <DEDUP_REMOVED lines=8> */
[----:B------:R-:W-:-:S03]  /*4570*/  @!P1 LEA.HI.X R225, R225, R127, R226, 0x2, P3 ;  /* 0x0000007fe1e19211 */ /* 0x000fc600018f14e2 */
[----:B------:R-:W-:Y:S01]  /*4580*/  @!P1 IMAD.X R126, R64, 0x1, R133, P4 ;  /* 0x00000001407e9824 */ /* 0x000fe200020e0685 */
[----:B0-----:R-:W-:-:S04]  /*4590*/  @!P1 LEA R13, P4, R130, R14, 0x2 ;  /* 0x0000000e820d9211 */ /* 0x001fc800078810ff */
[----:B--2---:R-:W-:Y:S02]  /*45a0*/  @!P1 LEA.HI.X R129, R130, R15, R126, 0x2, P4 ;  /* 0x0000000f82819211 */ /* 0x004fe400020f147e */
[----:B------:R-:W-:Y:S01]  /*45b0*/  @!P1 MOV R130, R224 ;  /* 0x000000e000829202 */ /* 0x000fe20000000f00 */
        /* <DEDUP_REMOVED lines=28> */
[----:B------:R-:W-:-:S04]  /*4780*/  @!P1 IADD3 R227, P3, PT, R52, R13, RZ ;  /* 0x0000000d34e39210 */ /* 0x000fc80007f7e0ff */
[----:B------:R-:W-:Y:S01]  /*4790*/  @!P1 SHF.L.U32 R132, R230, 0x2, RZ ;  /* 0x00000002e6849819 */ /* 0x000fe200000006ff */
[----:B------:R-:W-:Y:S01]  /*47a0*/  @!P1 IMAD.X R228, R63, 0x1, R225, P3 ;  /* 0x000000013fe49824 */ /* 0x000fe200018e06e1 */
[----:B------:R-:W-:Y:S02]  /*47b0*/  @!P1 LEA R225, P3, R227, R126, 0x2 ;  /* 0x0000007ee3e19211 */ /* 0x000fe400078610ff */
        /* <DEDUP_REMOVED lines=12> */
[----:B------:R2:W3:Y:S04]  /*4880*/  @!P1 LDG.E R128, desc[UR36][R128.64] ;  /* 0x0000002480809981 */ /* 0x0004e8000c1e1900 */
[----:B------:R-:W4:Y:S01]  /*4890*/  @!P1 LDG.E R13, desc[UR36][R222.64+0x140] ;  /* 0x00014024de0d9981 */ /* 0x000f22000c1e1900 */
[----:B------:R-:W-:Y:S02]  /*48a0*/  IADD3 R230, PT, PT, R230, R11, RZ ;  /* 0x0000000be6e67210 */ /* 0x000fe40007ffe0ff */
[----:B------:R-:W-:-:S03]  /*48b0*/  @!P1 IADD3 R226, P3, PT, R52, R132, RZ ;  /* 0x0000008434e29210 */ /* 0x000fc60007f7e0ff */
[----:B------:R-:W-:Y:S02]  /*48c0*/  @!P1 IMAD.SHL.U32 R133, R230, 0x4, RZ ;  /* 0x00000004e6859824 */ /* 0x000fe400078e00ff */
[----:B------:R-:W-:Y:S01]  /*48d0*/  @!P1 IMAD.X R227, R63, 0x1, R224, P3 ;  /* 0x000000013fe39824 */ /* 0x000fe200018e06e0 */
[C---:B------:R-:W-:Y:S02]  /*48e0*/  @!P1 LEA R224, P3, R226.reuse, R14, 0x2 ;  /* 0x0000000ee2e09211 */ /* 0x040fe400078610ff */
[----:B------:R-:W-:Y:S02]  /*48f0*/  @!P1 SHF.R.S32.HI R225, RZ, 0x1f, R133 ;  /* 0x0000001fffe19819 */ /* 0x000fe40000011485 */
[----:B------:R-:W-:Y:S02]  /*4900*/  @!P1 IADD3 R132, P4, PT, R53, R133, RZ ;  /* 0x0000008535849210 */ /* 0x000fe40007f9e0ff */
[----:B-1----:R-:W-:-:S03]  /*4910*/  @!P1 LEA.HI.X R131, R226, R15, R227, 0x2, P3 ;  /* 0x0000000fe2839211 */ /* 0x002fc600018f14e3 */
[----:B------:R-:W-:Y:S01]  /*4920*/  @!P1 IMAD.X R130, R64, 0x1, R225, P4 ;  /* 0x0000000140829824 */ /* 0x000fe200020e06e1 */
[----:B0-----:R-:W-:-:S04]  /*4930*/  @!P1 LEA R14, P4, R132, R126, 0x2 ;  /* 0x0000007e840e9211 */ /* 0x001fc800078810ff */
[----:B--2---:R-:W-:Y:S01]  /*4940*/  @!P1 LEA.HI.X R129, R132, R127, R130, 0x2, P4 ;  /* 0x0000007f84819211 */ /* 0x004fe200020f1482 */
[----:B------:R-:W-:Y:S02]  /*4950*/  @!P1 IMAD.MOV.U32 R130, RZ, RZ, R224 ;  /* 0x000000ffff829224 */ /* 0x000fe400078e00e0 */
[----:B---3--:R-:W-:-:S04]  /*4960*/  @!P1 FADD.FTZ R128, R3, R128 ;  /* 0x0000008003809221 */ /* 0x008fc80000010000 */
[----:B----4-:R-:W-:Y:S01]  /*4970*/  @!P1 FMUL.FTZ R86, R128, R13 ;  /* 0x0000000d80569220 */ /* 0x010fe20000410000 */
[----:B------:R-:W-:Y:S02]  /*4980*/  @!P1 MOV R128, R14 ;  /* 0x0000000e00809202 */ /* 0x000fe40000000f00 */
[----:B------:R-:W0:Y:S02]  /*4990*/  @!P1 LDC.64 R14, c[0x0][0x3b8] ;  /* 0x0000ee00ff0e9b82 */ /* 0x000e240000000a00 */
[----:B------:R1:W-:Y:S04]  /*49a0*/  @!P1 STG.E desc[UR36][R130.64], R86 ;  /* 0x0000005682009986 */ /* 0x0003e8000c101924 */
[----:B------:R0:W2:Y:S04]  /*49b0*/  @!P1 LDG.E R129, desc[UR36][R128.64] ;  /* 0x0000002480819981 */ /* 0x0000a8000c1e1900 */
[----:B------:R-:W3:Y:S01]  /*49c0*/  @!P1 LDG.E R132, desc[UR36][R222.64+0x150] ;  /* 0x00015024de849981 */ /* 0x000ee2000c1e1900 */
[----:B------:R-:W-:Y:S01]  /*49d0*/  IMAD.IADD R230, R230, 0x1, R11 ;  /* 0x00000001e6e67824 */ /* 0x000fe200078e020b */
[----:B------:R-:W-:-:S03]  /*49e0*/  @!P1 IADD3 R226, P3, PT, R52, R133, RZ ;  /* 0x0000008534e29210 */ /* 0x000fc60007f7e0ff */
[----:B------:R-:W-:Y:S02]  /*49f0*/  @!P1 IMAD.SHL.U32 R13, R230, 0x4, RZ ;  /* 0x00000004e60d9824 */ /* 0x000fe400078e00ff */
[----:B------:R-:W-:Y:S01]  /*4a00*/  @!P1 IMAD.X R227, R63, 0x1, R225, P3 ;  /* 0x000000013fe39824 */ /* 0x000fe200018e06e1 */
[C---:B------:R-:W-:Y:S02]  /*4a10*/  @!P1 LEA R225, P3, R226.reuse, R126, 0x2 ;  /* 0x0000007ee2e19211 */ /* 0x040fe400078610ff */
[----:B------:R-:W-:Y:S02]  /*4a20*/  @!P1 SHF.R.S32.HI R224, RZ, 0x1f, R13 ;  /* 0x0000001fffe09819 */ /* 0x000fe4000001140d */
[----:B------:R-:W-:Y:S02]  /*4a30*/  @!P1 IADD3 R133, P4, PT, R53, R13, RZ ;  /* 0x0000000d35859210 */ /* 0x000fe40007f9e0ff */
[----:B-1----:R-:W-:Y:S02]  /*4a40*/  @!P1 LEA.HI.X R131, R226, R127, R227, 0x2, P3 ;  /* 0x0000007fe2839211 */ /* 0x002fe400018f14e3 */
[----:B------:R-:W-:Y:S01]  /*4a50*/  @!P1 MOV R130, R225 ;  /* 0x000000e100829202 */ /* 0x000fe20000000f00 */
        /* <DEDUP_REMOVED lines=31> */
[----:B------:R-:W-:Y:S01]  /*4c50*/  @!P1 IMAD.SHL.U32 R13, R230, 0x4, RZ ;  /* 0x00000004e60d9824 */ /* 0x000fe200078e00ff */
[----:B------:R-:W-:Y:S02]  /*4c60*/  @!P1 IADD3.X R228, PT, PT, R63, R225, RZ, P3, !PT ;  /* 0x000000e13fe49210 */ /* 0x000fe40001ffe4ff */
[----:B------:R-:W-:Y:S02]  /*4c70*/  @!P1 LEA R133, P3, R227, R126, 0x2 ;  /* 0x0000007ee3859211 */ /* 0x000fe400078610ff */
        /* <DEDUP_REMOVED lines=33> */
[----:B------:R-:W-:Y:S02]  /*4e90*/  IADD3 R230, PT, PT, R230, R11, RZ ;  /* 0x0000000be6e67210 */ /* 0x000fe40007ffe0ff */
[----:B------:R-:W-:-:S03]  /*4ea0*/  @!P1 IADD3 R227, P3, PT, R52, R132, RZ ;  /* 0x0000008434e39210 */ /* 0x000fc60007f7e0ff */
[----:B------:R-:W-:Y:S02]  /*4eb0*/  @!P1 IMAD.SHL.U32 R13, R230, 0x4, RZ ;  /* 0x00000004e60d9824 */ /* 0x000fe400078e00ff */
        /* <DEDUP_REMOVED lines=65> */
[----:B------:R-:W-:Y:S02]  /*52d0*/  @!P1 LEA.HI.X R13, R13, R127, R14, 0x2, P4 ;  /* 0x0000007f0d0d9211 */ /* 0x000fe400020f140e */
[----:B------:R-:W0:Y:S01]  /*52e0*/  @!P1 LDC.64 R14, c[0x0][0x3b8] ;  /* 0x0000ee00ff0e9b82 */ /* 0x000e220000000a00 */
[----:B--2---:R-:W-:-:S04]  /*52f0*/  @!P1 FADD.FTZ R129, R16, R129 ;  /* 0x0000008110819221 */ /* 0x004fc80000010000 */
[----:B---3--:R-:W-:Y:S01]  /*5300*/  @!P1 FMUL.FTZ R94, R129, R132 ;  /* 0x00000084815e9220 */ /* 0x008fe20000410000 */
[----:B------:R-:W-:-:S04]  /*5310*/  @!P1 IMAD.MOV.U32 R129, RZ, RZ, R13 ;  /* 0x000000ffff819224 */ /* 0x000fc800078e000d */
[----:B------:R1:W-:Y:S04]  /*5320*/  @!P1 STG.E desc[UR36][R130.64], R94 ;  /* 0x0000005e82009986 */ /* 0x0003e8000c101924 */
[----:B------:R2:W3:Y:S04]  /*5330*/  @!P1 LDG.E R128, desc[UR36][R128.64] ;  /* 0x0000002480809981 */ /* 0x0004e8000c1e1900 */
[----:B------:R-:W4:Y:S01]  /*5340*/  @!P1 LDG.E R13, desc[UR36][R222.64+0x1d0] ;  /* 0x0001d024de0d9981 */ /* 0x000f22000c1e1900 */
[----:B------:R-:W-:Y:S01]  /*5350*/  IMAD.IADD R230, R230, 0x1, R11 ;  /* 0x00000001e6e67824 */ /* 0x000fe200078e020b */
[----:B------:R-:W-:-:S04]  /*5360*/  @!P1 IADD3 R226, P3, PT, R52, R133, RZ ;  /* 0x0000008534e29210 */ /* 0x000fc80007f7e0ff */
[----:B------:R-:W-:Y:S01]  /*5370*/  @!P1 SHF.L.U32 R132, R230, 0x2, RZ ;  /* 0x00000002e6849819 */ /* 0x000fe200000006ff */
        /* <DEDUP_REMOVED lines=11> */
[----:B------:R-:W-:Y:S02]  /*5430*/  @!P1 IMAD.MOV.U32 R128, RZ, RZ, R126 ;  /* 0x000000ffff809224 */ /* 0x000fe400078e007e */
[----:B------:R-:W0:Y:S02]  /*5440*/  @!P1 LDC.64 R126, c[0x0][0x3b8] ;  /* 0x0000ee00ff7e9b82 */ /* 0x000e240000000a00 */
[----:B------:R1:W-:Y:S04]  /*5450*/  @!P1 STG.E desc[UR36][R130.64], R95 ;  /* 0x0000005f82009986 */ /* 0x0003e8000c101924 */
[----:B------:R0:W2:Y:S04]  /*5460*/  @!P1 LDG.E R129, desc[UR36][R128.64] ;  /* 0x0000002480819981 */ /* 0x0000a8000c1e1900 */
[----:B------:R-:W3:Y:S01]  /*5470*/  @!P1 LDG.E R228, desc[UR36][R222.64+0x1e0] ;  /* 0x0001e024dee49981 */ /* 0x000ee2000c1e1900 */
[----:B------:R-:W-:Y:S01]  /*5480*/  IADD3 R230, PT, PT, R230, R11, RZ ;  /* 0x0000000be6e67210 */ /* 0x000fe20007ffe0ff */
[----:B------:R-:W-:Y:S01]  /*5490*/  BSSY.RECONVERGENT B2, `(.L_x_2753) ;  /* 0x0000030000027945 */ /* 0x000fe20003800200 */
[----:B------:R-:W-:-:S03]  /*54a0*/  @!P1 IADD3 R132, P3, PT, R52, R132, RZ ;  /* 0x0000008434849210 */ /* 0x000fc60007f7e0ff */
[----:B------:R-:W-:Y:S02]  /*54b0*/  IMAD R226, R11, 0x2, R230 ;  /* 0x000000020be27824 */ /* 0x000fe400078e02e6 */
[----:B------:R-:W-:Y:S01]  /*54c0*/  @!P1 IMAD.X R133, R63, 0x1, R133, P3 ;  /* 0x000000013f859824 */ /* 0x000fe200018e0685 */
[----:B-1----:R-:W-:Y:S01]  /*54d0*/  @!P1 LEA R130, P3, R132, R14, 0x2 ;  /* 0x0000000e84829211 */ /* 0x002fe200078610ff */
[----:B------:R-:W-:-:S03]  /*54e0*/  @!P1 IMAD.SHL.U32 R225, R226, 0x4, RZ ;  /* 0x00000004e2e19824 */ /* 0x000fc600078e00ff */
[----:B------:R-:W-:Y:S02]  /*54f0*/  @!P1 LEA.HI.X R15, R132, R15, R133, 0x2, P3 ;  /* 0x0000000f840f9211 */ /* 0x000fe400018f1485 */
[----:B------:R-:W-:Y:S02]  /*5500*/  @!P1 SHF.R.S32.HI R224, RZ, 0x1f, R225 ;  /* 0x0000001fffe09819 */ /* 0x000fe400000114e1 */
[----:B------:R-:W-:-:S05]  /*5510*/  @!P1 IADD3 R13, P4, PT, R53, R225, RZ ;  /* 0x000000e1350d9210 */ /* 0x000fca0007f9e0ff */
[----:B------:R-:W-:Y:S01]  /*5520*/  @!P1 IMAD.X R14, R64, 0x1, R224, P4 ;  /* 0x00000001400e9824 */ /* 0x000fe200020e06e0 */
[----:B0-----:R-:W-:-:S04]  /*5530*/  @!P1 LEA R128, P4, R13, R126, 0x2 ;  /* 0x0000007e0d809211 */ /* 0x001fc800078810ff */
[----:B------:R-:W-:Y:S02]  /*5540*/  @!P1 LEA.HI.X R13, R13, R127, R14, 0x2, P4 ;  /* 0x0000007f0d0d9211 */ /* 0x000fe400020f140e */
[----:B------:R-:W-:Y:S01]  /*5550*/  @!P1 MOV R14, R130 ;  /* 0x00000082000e9202 */ /* 0x000fe20000000f00 */
[----:B--2---:R-:W-:-:S04]  /*5560*/  @!P1 FADD.FTZ R129, R18, R129 ;  /* 0x0000008112819221 */ /* 0x004fc80000010000 */
[----:B---3--:R-:W-:Y:S01]  /*5570*/  @!P1 FMUL.FTZ R96, R129, R228 ;  /* 0x000000e481609220 */ /* 0x008fe20000410000 */
[----:B------:R-:W-:-:S04]  /*5580*/  @!P1 IMAD.MOV.U32 R129, RZ, RZ, R13 ;  /* 0x000000ffff819224 */ /* 0x000fc800078e000d */
[----:B------:R0:W-:Y:S01]  /*5590*/  @!P1 STG.E desc[UR36][R14.64], R96 ;  /* 0x000000600e009986 */ /* 0x0001e2000c101924 */
[----:B------:R-:W-:Y:S05]  /*55a0*/  @P1 BRA `(.L_x_2754) ;  /* 0x0000000000781947 */ /* 0x000fea0003800000 */
[----:B------:R-:W-:-:S05]  /*55b0*/  IMAD.SHL.U32 R13, R230, 0x4, RZ ;  /* 0x00000004e60d7824 */ /* 0x000fca00078e00ff */
[----:B0-----:R-:W-:Y:S02]  /*55c0*/  SHF.R.S32.HI R14, RZ, 0x1f, R13 ;  /* 0x0000001fff0e7819 */ /* 0x001fe4000001140d */
[----:B------:R-:W-:-:S05]  /*55d0*/  IADD3 R15, P3, PT, R53, R13, RZ ;  /* 0x0000000d350f7210 */ /* 0x000fca0007f7e0ff */
        /* <DEDUP_REMOVED lines=27> */
.L_x_2754:
[----:B------:R-:W-:Y:S05]  /*5790*/  BSYNC.RECONVERGENT B2 ;  /* 0x0000000000027941 */ /* 0x000fea0003800200 */
.L_x_2753:
[----:B------:R2:W3:Y:S01]  /*57a0*/  @!P1 LDG.E R128, desc[UR36][R128.64] ;  /* 0x0000002480809981 */ /* 0x0004e2000c1e1900 */
[----:B0-----:R-:W0:Y:S03]  /*57b0*/  @!P1 LDC.64 R14, c[0x0][0x3b8] ;  /* 0x0000ee00ff0e9b82 */ /* 0x001e260000000a00 */
[----:B-1----:R-:W4:Y:S01]  /*57c0*/  @!P1 LDG.E R13, desc[UR36][R222.64+0x210] ;  /* 0x00021024de0d9981 */ /* 0x002f22000c1e1900 */
[----:B------:R-:W-:Y:S01]  /*57d0*/  IMAD.IADD R226, R226, 0x1, R11 ;  /* 0x00000001e2e27824 */ /* 0x000fe200078e020b */
[----:B------:R-:W-:-:S03]  /*57e0*/  @!P1 IADD3 R225, P3, PT, R52, R225, RZ ;  /* 0x000000e134e19210 */ /* 0x000fc60007f7e0ff */
[----:B------:R-:W-:Y:S01]  /*57f0*/  @!P1 IMAD.SHL.U32 R130, R226, 0x4, RZ ;  /* 0x00000004e2829824 */ /* 0x000fe200078e00ff */
[----:B------:R-:W-:Y:S02]  /*5800*/  @!P1 IADD3.X R224, PT, PT, R63, R224, RZ, P3, !PT ;  /* 0x000000e03fe09210 */ /* 0x000fe40001ffe4ff */
[----:B------:R-:W-:Y:S02]  /*5810*/  @!P1 LEA R132, P3, R225, R126, 0x2 ;  /* 0x0000007ee1849211 */ /* 0x000fe400078610ff */
[----:B------:R-:W-:Y:S02]  /*5820*/  @!P1 SHF.R.S32.HI R133, RZ, 0x1f, R130 ;  /* 0x0000001fff859819 */ /* 0x000fe40000011482 */
[----:B------:R-:W-:Y:S02]  /*5830*/  @!P1 IADD3 R131, P4, PT, R53, R130, RZ ;  /* 0x0000008235839210 */ /* 0x000fe40007f9e0ff */
[----:B--2---:R-:W-:-:S03]  /*5840*/  @!P1 LEA.HI.X R129, R225, R127, R224, 0x2, P3 ;  /* 0x0000007fe1819211 */ /* 0x004fc600018f14e0 */
[----:B------:R-:W-:Y:S01]  /*5850*/  @!P1 IMAD.X R126, R64, 0x1, R133, P4 ;  /* 0x00000001407e9824 */ /* 0x000fe200020e0685 */
[----:B0-----:R-:W-:-:S04]  /*5860*/  @!P1 LEA R12, P4, R131, R14, 0x2 ;  /* 0x0000000e830c9211 */ /* 0x001fc800078810ff */
[----:B------:R-:W-:Y:S01]  /*5870*/  @!P1 LEA.HI.X R127, R131, R15, R126, 0x2, P4 ;  /* 0x0000000f837f9211 */ /* 0x000fe200020f147e */
[----:B---3--:R-:W-:-:S04]  /*5880*/  @!P1 FADD.FTZ R128, R21, R128 ;  /* 0x0000008015809221 */ /* 0x008fc80000010000 */
[----:B----4-:R-:W-:Y:S01]  /*5890*/  @!P1 FMUL.FTZ R99, R128, R13 ;  /* 0x0000000d80639220 */ /* 0x010fe20000410000 */
[----:B------:R-:W-:Y:S02]  /*58a0*/  @!P1 IMAD.MOV.U32 R128, RZ, RZ, R132 ;  /* 0x000000ffff809224 */ /* 0x000fe400078e0084 */
[----:B------:R-:W-:Y:S02]  /*58b0*/  @!P1 IMAD.MOV.U32 R13, RZ, RZ, R127 ;  /* 0x000000ffff0d9224 */ /* 0x000fe400078e007f */
[----:B------:R-:W0:Y:S01]  /*58c0*/  @!P1 LDC.64 R126, c[0x0][0x3b8] ;  /* 0x0000ee00ff7e9b82 */ /* 0x000e220000000a00 */
[----:B------:R1:W-:Y:S04]  /*58d0*/  @!P1 STG.E desc[UR36][R128.64], R99 ;  /* 0x0000006380009986 */ /* 0x0003e8000c101924 */
[----:B------:R0:W2:Y:S04]  /*58e0*/  @!P1 LDG.E R13, desc[UR36][R12.64] ;  /* 0x000000240c0d9981 */ /* 0x0000a8000c1e1900 */
[----:B------:R-:W3:Y:S01]  /*58f0*/  @!P1 LDG.E R132, desc[UR36][R222.64+0x220] ;  /* 0x00022024de849981 */ /* 0x000ee2000c1e1900 */
        /* <DEDUP_REMOVED lines=19> */
[----:B------:R-:W-:-:S02]  /*5a30*/  IADD3 R228, PT, PT, R228, R11, RZ ;  /* 0x0000000be4e47210 */ /* 0x000fc40007ffe0ff */
        /* <DEDUP_REMOVED lines=45> */
[----:B------:R-:W-:-:S02]  /*5d10*/  @!P1 IADD3.X R128, PT, PT, R64, R225, RZ, P4, !PT ;  /* 0x000000e140809210 */ /* 0x000fc400027fe4ff */
        /* <DEDUP_REMOVED lines=48> */
[----:B------:R-:W-:-:S02]  /*6020*/  IADD3 R228, PT, PT, R228, R11, RZ ;  /* 0x0000000be4e47210 */ /* 0x000fc40007ffe0ff */
        /* <DEDUP_REMOVED lines=28> */
[----:B--2---:R-:W-:Y:S02]  /*61f0*/  @!P1 LEA.HI.X R13, R131, R15, R128, 0x2, P4 ;  /* 0x0000000f830d9211 */ /* 0x004fe400020f1480 */
[----:B------:R-:W-:Y:S01]  /*6200*/  @!P1 MOV R128, R132 ;  /* 0x0000008400809202 */ /* 0x000fe20000000f00 */
        /* <DEDUP_REMOVED lines=46> */
[----:B------:R-:W-:-:S04]  /*64f0*/  @!P1 IADD3 R226, P3, PT, R52, R130, RZ ;  /* 0x0000008234e29210 */ /* 0x000fc80007f7e0ff */
[----:B------:R-:W-:Y:S01]  /*6500*/  @!P1 SHF.L.U32 R131, R228, 0x2, RZ ;  /* 0x00000002e4839819 */ /* 0x000fe200000006ff */
        /* <DEDUP_REMOVED lines=330> */
[----:B-1----:R-:W-:Y:S02]  /*79b0*/  @!P1 LEA.HI.X R13, R132, R15, R126, 0x2, P4 ;  /* 0x0000000f840d9211 */ /* 0x002fe400020f147e */
[----:B------:R-:W-:Y:S01]  /*79c0*/  @!P1 MOV R126, R224 ;  /* 0x000000e0007e9202 */ /* 0x000fe20000000f00 */
[----:B--2---:R-:W-:-:S04]  /*79d0*/  @!P1 FADD.FTZ R12, R49, R12 ;  /* 0x0000000c310c9221 */ /* 0x004fc80000010000 */
[----:B---3--:R-:W-:Y:S01]  /*79e0*/  @!P1 FMUL.FTZ R134, R12, R133 ;  /* 0x000000850c869220 */ /* 0x008fe20000410000 */
[----:B------:R-:W-:-:S04]  /*79f0*/  @!P1 IMAD.MOV.U32 R12, RZ, RZ, R128 ;  /* 0x000000ffff0c9224 */ /* 0x000fc800078e0080 */
[----:B------:R0:W-:Y:S04]  /*7a00*/  @!P1 STG.E desc[UR36][R126.64], R134 ;  /* 0x000000867e009986 */ /* 0x0001e8000c101924 */
[----:B------:R1:W2:Y:S04]  /*7a10*/  @!P1 LDG.E R13, desc[UR36][R12.64] ;  /* 0x000000240c0d9981 */ /* 0x0002a8000c1e1900 */
[----:B------:R-:W3:Y:S01]  /*7a20*/  @!P1 LDG.E R129, desc[UR36][R222.64+0x3e0] ;  /* 0x0003e024de819981 */ /* 0x000ee2000c1e1900 */
[----:B------:R-:W-:-:S05]  /*7a30*/  @!P1 IADD3 R130, P3, PT, R52, R130, RZ ;  /* 0x0000008234829210 */ /* 0x000fca0007f7e0ff */
[----:B------:R-:W-:Y:S01]  /*7a40*/  @!P1 IMAD.X R131, R63, 0x1, R131, P3 ;  /* 0x000000013f839824 */ /* 0x000fe200018e0683 */
[----:B-1----:R-:W-:Y:S01]  /*7a50*/  @!P1 LEA R12, P3, R130, R14, 0x2 ;  /* 0x0000000e820c9211 */ /* 0x002fe200078610ff */
[----:B--2---:R-:W-:-:S03]  /*7a60*/  @!P1 FADD.FTZ R14, R50, R13 ;  /* 0x0000000d320e9221 */ /* 0x004fc60000010000 */
[----:B------:R-:W-:Y:S01]  /*7a70*/  @!P1 LEA.HI.X R13, R130, R15, R131, 0x2, P3 ;  /* 0x0000000f820d9211 */ /* 0x000fe200018f1483 */
[----:B---3--:R-:W-:-:S05]  /*7a80*/  @!P1 FMUL.FTZ R135, R14, R129 ;  /* 0x000000810e879220 */ /* 0x008fca0000410000 */
[----:B------:R0:W-:Y:S01]  /*7a90*/  @!P1 STG.E desc[UR36][R12.64], R135 ;  /* 0x000000870c009986 */ /* 0x0001e2000c101924 */
[----:B------:R-:W-:Y:S05]  /*7aa0*/  @P1 BRA `(.L_x_2755) ;  /* 0x0000006800801947 */ /* 0x000fea0003800000 */
[----:B------:R-:W-:Y:S01]  /*7ab0*/  IMAD.IADD R11, R228, 0x1, R11 ;  /* 0x00000001e40b7824 */ /* 0x000fe200078e020b */
[----:B0-----:R-:W2:Y:S03]  /*7ac0*/  LDG.E R127, desc[UR36][R222.64+0x3f0] ;  /* 0x0003f024de7f7981 */ /* 0x001ea6000c1e1900 */
[----:B------:R-:W-:-:S05]  /*7ad0*/  IMAD.SHL.U32 R11, R11, 0x4, RZ ;  /* 0x000000040b0b7824 */ /* 0x000fca00078e00ff */
[----:B------:R-:W-:Y:S02]  /*7ae0*/  SHF.R.S32.HI R12, RZ, 0x1f, R11 ;  /* 0x0000001fff0c7819 */ /* 0x000fe4000001140b */
[----:B------:R-:W-:-:S04]  /*7af0*/  IADD3 R13, P3, PT, R53, R11, RZ ;  /* 0x0000000b350d7210 */ /* 0x000fc80007f7e0ff */
[----:B------:R-:W-:Y:S02]  /*7b00*/  IADD3.X R126, PT, PT, R64, R12, RZ, P3, !PT ;  /* 0x0000000c407e7210 */ /* 0x000fe40001ffe4ff */
[----:B------:R-:W-:-:S04]  /*7b10*/  LEA R14, P3, R13, UR12, 0x2 ;  /* 0x0000000c0d0e7c11 */ /* 0x000fc8000f8610ff */
[----:B------:R-:W-:-:S05]  /*7b20*/  LEA.HI.X R15, R13, UR13, R126, 0x2, P3 ;  /* 0x0000000d0d0f7c11 */ /* 0x000fca00098f147e */
[----:B------:R-:W3:Y:S01]  /*7b30*/  LDG.E R14, desc[UR36][R14.64] ;  /* 0x000000240e0e7981 */ /* 0x000ee2000c1e1900 */
[----:B------:R-:W-:-:S05]  /*7b40*/  IADD3 R11, P3, PT, R52, R11, RZ ;  /* 0x0000000b340b7210 */ /* 0x000fca0007f7e0ff */
[----:B------:R-:W-:Y:S01]  /*7b50*/  IMAD.X R126, R63, 0x1, R12, P3 ;  /* 0x000000013f7e7824 */ /* 0x000fe200018e060c */
[----:B------:R-:W-:-:S04]  /*7b60*/  LEA R12, P3, R11, UR12, 0x2 ;  /* 0x0000000c0b0c7c11 */ /* 0x000fc8000f8610ff */
[----:B------:R-:W-:Y:S01]  /*7b70*/  LEA.HI.X R13, R11, UR13, R126, 0x2, P3 ;  /* 0x0000000d0b0d7c11 */ /* 0x000fe200098f147e */
[----:B---3--:R-:W-:-:S04]  /*7b80*/  FADD.FTZ R136, R51, R14 ;  /* 0x0000000e33887221 */ /* 0x008fc80000010000 */
[----:B--2---:R-:W-:-:S05]  /*7b90*/  FMUL.FTZ R136, R136, R127 ;  /* 0x0000007f88887220 */ /* 0x004fca0000410000 */
[----:B------:R1:W-:Y:S01]  /*7ba0*/  STG.E desc[UR36][R12.64], R136 ;  /* 0x000000880c007986 */ /* 0x0003e2000c101924 */
[----:B------:R-:W-:Y:S05]  /*7bb0*/  BRA `(.L_x_2755) ;  /* 0x00000068003c7947 */ /* 0x000fea0003800000 */
.L_x_2744:
[----:B------:R-:W-:Y:S01]  /*7bc0*/  UIADD3 UR4, UPT, UPT, UR45, -0x1, URZ ;  /* 0xffffffff2d047890 */ /* 0x000fe2000fffe0ff */
[----:B------:R-:W-:-:S05]  /*7bd0*/  VIADD R13, R62, 0xffffffff ;  /* 0xffffffff3e0d7836 */ /* 0x000fca0000000000 */
[----:B------:R-:W-:-:S13]  /*7be0*/  ISETP.GE.AND P1, PT, R13, UR4, PT ;  /* 0x000000040d007c0c */ /* 0x000fda000bf26270 */
[----:B------:R-:W1:Y:S01]  /*7bf0*/  @!P1 LDC.64 R14, c[0x0][0x3b8] ;  /* 0x0000ee00ff0e9b82 */ /* 0x000e620000000a00 */
[----:B------:R-:W-:-:S05]  /*7c00*/  @!P1 IMAD.SHL.U32 R130, R12, 0x4, RZ ;  /* 0x000000040c829824 */ /* 0x000fca00078e00ff */
[----:B------:R-:W-:-:S05]  /*7c10*/  @!P1 IADD3 R13, P3, PT, R53, R130, RZ ;  /* 0x00000082350d9210 */ /* 0x000fca0007f7e0ff */
[----:B------:R-:W-:Y:S01]  /*7c20*/  @!P1 IMAD.X R126, RZ, RZ, R64, P3 ;  /* 0x000000ffff7e9224 */ /* 0x000fe200018e0640 */
[----:B-1----:R-:W-:-:S04]  /*7c30*/  @!P1 LEA R128, P3, R13, R14, 0x2 ;  /* 0x0000000e0d809211 */ /* 0x002fc800078610ff */
[----:B------:R-:W-:Y:S02]  /*7c40*/  @!P1 LEA.HI.X R129, R13, R15, R126, 0x2, P3 ;  /* 0x0000000f0d819211 */ /* 0x000fe400018f147e */
[----:B------:R-:W-:Y:S01]  /*7c50*/  @!P1 IADD3 R132, P4, PT, R52, R130, RZ ;  /* 0x0000008234849210 */ /* 0x000fe20007f9e0ff */
[----:B------:R-:W1:Y:S03]  /*7c60*/  @!P1 LDC.64 R126, c[0x0][0x3b8] ;  /* 0x0000ee00ff7e9b82 */ /* 0x000e660000000a00 */
[----:B------:R1:W2:Y:S01]  /*7c70*/  @!P1 LDG.E R129, desc[UR36][R128.64] ;  /* 0x0000002480819981 */ /* 0x0002a2000c1e1900 */
[----:B------:R-:W-:Y:S01]  /*7c80*/  @!P1 IMAD.X R133, RZ, RZ, R63, P4 ;  /* 0x000000ffff859224 */ /* 0x000fe200020e063f */
[----:B------:R-:W-:Y:S01]  /*7c90*/  @!P1 LEA R14, P4, R132, R14, 0x2 ;  /* 0x0000000e840e9211 */ /* 0x000fe200078810ff */
[----:B------:R-:W-:Y:S01]  /*7ca0*/  BSSY.RECONVERGENT B2, `(.L_x_2756) ;  /* 0x0000028000027945 */ /* 0x000fe20003800200 */
[----:B------:R-:W-:-:S02]  /*7cb0*/  IADD3 R228, PT, PT, R12, R11, RZ ;  /* 0x0000000b0ce47210 */ /* 0x000fc40007ffe0ff */
[----:B------:R-:W-:-:S03]  /*7cc0*/  @!P1 LEA.HI.X R15, R132, R15, R133, 0x2, P4 ;  /* 0x0000000f840f9211 */ /* 0x000fc600020f1485 */
[----:B------:R-:W-:-:S04]  /*7cd0*/  IMAD R226, R11, 0x4, R228 ;  /* 0x000000040be27824 */ /* 0x000fc800078e02e4 */
[----:B------:R-:W-:-:S05]  /*7ce0*/  @!P1 IMAD.SHL.U32 R13, R226, 0x4, RZ ;  /* 0x00000004e20d9824 */ /* 0x000fca00078e00ff */
[----:B------:R-:W-:Y:S02]  /*7cf0*/  @!P1 SHF.R.S32.HI R224, RZ, 0x1f, R13 ;  /* 0x0000001fffe09819 */ /* 0x000fe4000001140d */
[----:B------:R-:W-:-:S05]  /*7d00*/  @!P1 IADD3 R131, P3, PT, R53, R13, RZ ;  /* 0x0000000d35839210 */ /* 0x000fca0007f7e0ff */
[----:B------:R-:W-:Y:S01]  /*7d10*/  @!P1 IMAD.X R130, R64, 0x1, R224, P3 ;  /* 0x0000000140829824 */ /* 0x000fe200018e06e0 */
[----:B-1----:R-:W-:-:S04]  /*7d20*/  @!P1 LEA R128, P3, R131, R126, 0x2 ;  /* 0x0000007e83809211 */ /* 0x002fc800078610ff */
[----:B------:R-:W-:Y:S01]  /*7d30*/  @!P1 LEA.HI.X R131, R131, R127, R130, 0x2, P3 ;  /* 0x0000007f83839211 */ /* 0x000fe200018f1482 */
[----:B--2---:R-:W-:-:S03]  /*7d40*/  @!P1 FADD.FTZ R66, R156, R129 ;  /* 0x000000819c429221 */ /* 0x004fc60000010000 */
[----:B------:R-:W-:Y:S02]  /*7d50*/  @!P1 MOV R129, R131 ;  /* 0x0000008300819202 */ /* 0x000fe40000000f00 */
[----:B------:R1:W-:Y:S01]  /*7d60*/  @!P1 STG.E desc[UR36][R14.64], R66 ;  /* 0x000000420e009986 */ /* 0x0003e2000c101924 */
[----:B------:R-:W-:Y:S05]  /*7d70*/  @P1 BRA `(.L_x_2757) ;  /* 0x0000000000681947 */ /* 0x000fea0003800000 */
[----:B------:R-:W-:-:S05]  /*7d80*/  IMAD.SHL.U32 R67, R228, 0x4, RZ ;  /* 0x00000004e4437824 */ /* 0x000fca00078e00ff */
[----:B------:R-:W-:Y:S02]  /*7d90*/  SHF.R.S32.HI R68, RZ, 0x1f, R67 ;  /* 0x0000001fff447819 */ /* 0x000fe40000011443 */
[----:B-1----:R-:W-:-:S05]  /*7da0*/  IADD3 R15, P3, PT, R53, R67, RZ ;  /* 0x00000043350f7210 */ /* 0x002fca0007f7e0ff */
[----:B------:R-:W-:Y:S01]  /*7db0*/  IMAD.X R130, R64, 0x1, R68, P3 ;  /* 0x0000000140827824 */ /* 0x000fe200018e0644 */
[----:B0-----:R-:W-:-:S04]  /*7dc0*/  LEA R14, P3, R15, UR12, 0x2 ;  /* 0x0000000c0f0e7c11 */ /* 0x001fc8000f8610ff */
[----:B------:R-:W-:-:S05]  /*7dd0*/  LEA.HI.X R15, R15, UR13, R130, 0x2, P3 ;  /* 0x0000000d0f0f7c11 */ /* 0x000fca00098f1482 */
[----:B------:R-:W2:Y:S01]  /*7de0*/  LDG.E R14, desc[UR36][R14.64] ;  /* 0x000000240e0e7981 */ /* 0x000ea2000c1e1900 */
[----:B------:R-:W-:Y:S01]  /*7df0*/  IMAD R225, R12, 0x4, R55 ;  /* 0x000000040ce17824 */ /* 0x000fe200078e0237 */
[----:B------:R-:W-:-:S04]  /*7e00*/  IADD3 R67, P3, PT, R52, R67, RZ ;  /* 0x0000004334437210 */ /* 0x000fc80007f7e0ff */
[----:B------:R-:W-:Y:S01]  /*7e10*/  SHF.R.S32.HI R227, RZ, 0x1f, R225 ;  /* 0x0000001fffe37819 */ /* 0x000fe200000114e1 */
[----:B------:R-:W-:Y:S01]  /*7e20*/  IMAD.X R68, R63, 0x1, R68, P3 ;  /* 0x000000013f447824 */ /* 0x000fe200018e0644 */
[----:B------:R-:W-:Y:S02]  /*7e30*/  IADD3 R131, P4, PT, R53, R225, RZ ;  /* 0x000000e135837210 */ /* 0x000fe40007f9e0ff */
[----:B------:R-:W-:Y:S02]  /*7e40*/  LEA R132, P3, R67, UR12, 0x2 ;  /* 0x0000000c43847c11 */ /* 0x000fe4000f8610ff */
[----:B------:R-:W-:Y:S02]  /*7e50*/  IADD3.X R230, PT, PT, R64, R227, RZ, P4, !PT ;  /* 0x000000e340e67210 */ /* 0x000fe400027fe4ff */
[----:B------:R-:W-:Y:S02]  /*7e60*/  LEA R130, P4, R131, UR12, 0x2 ;  /* 0x0000000c83827c11 */ /* 0x000fe4000f8810ff */
[----:B------:R-:W-:-:S02]  /*7e70*/  LEA.HI.X R133, R67, UR13, R68, 0x2, P3 ;  /* 0x0000000d43857c11 */ /* 0x000fc400098f1444 */
[----:B------:R-:W-:Y:S01]  /*7e80*/  LEA.HI.X R131, R131, UR13, R230, 0x2, P4 ;  /* 0x0000000d83837c11 */ /* 0x000fe2000a0f14e6 */
[----:B--2---:R-:W-:-:S05]  /*7e90*/  FADD.FTZ R67, R155, R14 ;  /* 0x0000000e9b437221 */ /* 0x004fca0000010000 */
[----:B------:R2:W-:Y:S04]  /*7ea0*/  STG.E desc[UR36][R132.64], R67 ;  /* 0x0000004384007986 */ /* 0x0005e8000c101924 */
[----:B------:R-:W3:Y:S01]  /*7eb0*/  LDG.E R131, desc[UR36][R130.64] ;  /* 0x0000002482837981 */ /* 0x000ee2000c1e1900 */
[----:B------:R-:W-:-:S05]  /*7ec0*/  IADD3 R225, P3, PT, R52, R225, RZ ;  /* 0x000000e134e17210 */ /* 0x000fca0007f7e0ff */
[----:B------:R-:W-:Y:S01]  /*7ed0*/  IMAD.X R68, R63, 0x1, R227, P3 ;  /* 0x000000013f447824 */ /* 0x000fe200018e06e3 */
[----:B------:R-:W-:-:S04]  /*7ee0*/  LEA R14, P3, R225, UR12, 0x2 ;  /* 0x0000000ce10e7c11 */ /* 0x000fc8000f8610ff */
[----:B------:R-:W-:Y:S01]  /*7ef0*/  LEA.HI.X R15, R225, UR13, R68, 0x2, P3 ;  /* 0x0000000de10f7c11 */ /* 0x000fe200098f1444 */
[----:B---3--:R-:W-:-:S05]  /*7f00*/  FADD.FTZ R68, R154, R131 ;  /* 0x000000839a447221 */ /* 0x008fca0000010000 */
[----:B------:R2:W-:Y:S03]  /*7f10*/  STG.E desc[UR36][R14.64], R68 ;  /* 0x000000440e007986 */ /* 0x0005e6000c101924 */
.L_x_2757:
[----:B0-----:R-:W-:Y:S05]  /*7f20*/  BSYNC.RECONVERGENT B2 ;  /* 0x0000000000027941 */ /* 0x001fea0003800200 */
.L_x_2756:
[----:B------:R-:W-:Y:S04]  /*7f30*/  BSSY.RECONVERGENT B2, `(.L_x_2758) ;  /* 0x000001c000027945 */ /* 0x000fe80003800200 */
[----:B------:R-:W-:Y:S05]  /*7f40*/  @P1 BRA `(.L_x_2759) ;  /* 0x0000000000681947 */ /* 0x000fea0003800000 */
[----:B------:R-:W-:-:S05]  /*7f50*/  IMAD R228, R228, 0x4, R55 ;  /* 0x00000004e4e47824 */ /* 0x000fca00078e0237 */
[----:B------:R-:W-:Y:S02]  /*7f60*/  SHF.R.S32.HI R69, RZ, 0x1f, R228 ;  /* 0x0000001fff457819 */ /* 0x000fe400000114e4 */
[----:B-12---:R-:W-:-:S05]  /*7f70*/  IADD3 R15, P3, PT, R53, R228, RZ ;  /* 0x000000e4350f7210 */ /* 0x006fca0007f7e0ff */
[----:B------:R-:W-:Y:S01]  /*7f80*/  IMAD.X R70, R64, 0x1, R69, P3 ;  /* 0x0000000140467824 */ /* 0x000fe200018e0645 */
[----:B------:R-:W-:-:S04]  /*7f90*/  LEA R14, P3, R15, UR12, 0x2 ;  /* 0x0000000c0f0e7c11 */ /* 0x000fc8000f8610ff */
[----:B------:R-:W-:-:S05]  /*7fa0*/  LEA.HI.X R15, R15, UR13, R70, 0x2, P3 ;  /* 0x0000000d0f0f7c11 */ /* 0x000fca00098f1446 */
[----:B------:R-:W2:Y:S01]  /*7fb0*/  LDG.E R14, desc[UR36][R14.64] ;  /* 0x000000240e0e7981 */ /* 0x000ea2000c1e1900 */
        /* <DEDUP_REMOVED lines=10> */
[----:B--2---:R-:W-:-:S05]  /*8060*/  FADD.FTZ R69, R153, R14 ;  /* 0x0000000e99457221 */ /* 0x004fca0000010000 */
[----:B------:R0:W-:Y:S04]  /*8070*/  STG.E desc[UR36][R132.64], R69 ;  /* 0x0000004584007986 */ /* 0x0001e8000c101924 */
[----:B------:R-:W2:Y:S01]  /*8080*/  LDG.E R131, desc[UR36][R130.64] ;  /* 0x0000002482837981 */ /* 0x000ea2000c1e1900 */
[----:B------:R-:W-:-:S05]  /*8090*/  IADD3 R70, P3, PT, R52, R70, RZ ;  /* 0x0000004634467210 */ /* 0x000fca0007f7e0ff */
[----:B------:R-:W-:Y:S01]  /*80a0*/  IMAD.X R225, R63, 0x1, R225, P3 ;  /* 0x000000013fe17824 */ /* 0x000fe200018e06e1 */
[----:B------:R-:W-:-:S04]  /*80b0*/  LEA R14, P3, R70, UR12, 0x2 ;  /* 0x0000000c460e7c11 */ /* 0x000fc8000f8610ff */
[----:B------:R-:W-:Y:S01]  /*80c0*/  LEA.HI.X R15, R70, UR13, R225, 0x2, P3 ;  /* 0x0000000d460f7c11 */ /* 0x000fe200098f14e1 */
[----:B--2---:R-:W-:-:S05]  /*80d0*/  FADD.FTZ R70, R152, R131 ;  /* 0x0000008398467221 */ /* 0x004fca0000010000 */
[----:B------:R0:W-:Y:S03]  /*80e0*/  STG.E desc[UR36][R14.64], R70 ;  /* 0x000000460e007986 */ /* 0x0001e6000c101924 */
.L_x_2759:
[----:B------:R-:W-:Y:S05]  /*80f0*/  BSYNC.RECONVERGENT B2 ;  /* 0x0000000000027941 */ /* 0x000fea0003800200 */
.L_x_2758:
[----:B------:R3:W4:Y:S01]  /*8100*/  @!P1 LDG.E R128, desc[UR36][R128.64] ;  /* 0x0000002480809981 */ /* 0x000722000c1e1900 */
[----:B012---:R-:W0:Y:S01]  /*8110*/  @!P1 LDC.64 R14, c[0x0][0x3b8] ;  /* 0x0000ee00ff0e9b82 */ /* 0x007e220000000a00 */
        /* <DEDUP_REMOVED lines=10> */
[----:B---3--:R-:W-:Y:S01]  /*81c0*/  @!P1 LEA.HI.X R129, R130, R15, R126, 0x2, P4 ;  /* 0x0000000f82819211 */ /* 0x008fe200020f147e */
[----:B------:R-:W-:Y:S02]  /*81d0*/  @!P1 IMAD.MOV.U32 R130, RZ, RZ, R224 ;  /* 0x000000ffff829224 */ /* 0x000fe400078e00e0 */
[----:B----4-:R-:W-:Y:S01]  /*81e0*/  @!P1 FADD.FTZ R71, R151, R128 ;  /* 0x0000008097479221 */ /* 0x010fe20000010000 */
[----:B------:R-:W-:Y:S01]  /*81f0*/  @!P1 IMAD.MOV.U32 R128, RZ, RZ, R13 ;  /* 0x000000ffff809224 */ /* 0x000fe200078e000d */
[----:B------:R-:W-:Y:S01]  /*8200*/  @!P1 IADD3 R225, P3, PT, R52, R132, RZ ;  /* 0x0000008434e19210 */ /* 0x000fe20007f7e0ff */
[----:B------:R-:W0:Y:S02]  /*8210*/  @!P1 LDC.64 R126, c[0x0][0x3b8] ;  /* 0x0000ee00ff7e9b82 */ /* 0x000e240000000a00 */
[----:B------:R1:W-:Y:S04]  /*8220*/  @!P1 STG.E desc[UR36][R130.64], R71 ;  /* 0x0000004782009986 */ /* 0x0003e8000c101924 */
[----:B------:R0:W2:Y:S01]  /*8230*/  @!P1 LDG.E R129, desc[UR36][R128.64] ;  /* 0x0000002480819981 */ /* 0x0000a2000c1e1900 */
[----:B------:R-:W-:Y:S01]  /*8240*/  IMAD.IADD R230, R228, 0x1, R11 ;  /* 0x00000001e4e67824 */ /* 0x000fe200078e020b */
[----:B------:R-:W-:Y:S01]  /*8250*/  BSSY.RECONVERGENT B2, `(.L_x_2760) ;  /* 0x0000029000027945 */ /* 0x000fe20003800200 */
        /* <DEDUP_REMOVED lines=11> */
[----:B------:R-:W-:Y:S01]  /*8310*/  @!P1 IMAD.MOV.U32 R129, RZ, RZ, R131 ;  /* 0x000000ffff819224 */ /* 0x000fe200078e0083 */
[----:B------:R0:W-:Y:S01]  /*8320*/  @!P1 STG.E desc[UR36][R14.64], R72 ;  /* 0x000000480e009986 */ /* 0x0001e2000c101924 */
[----:B------:R-:W-:Y:S05]  /*8330*/  @P1 BRA `(.L_x_2761) ;  /* 0x0000000000681947 */ /* 0x000fea0003800000 */
[----:B------:R-:W-:-:S04]  /*8340*/  SHF.L.U32 R73, R230, 0x2, RZ ;  /* 0x00000002e6497819 */ /* 0x000fc800000006ff */
[----:B------:R-:W-:Y:S02]  /*8350*/  SHF.R.S32.HI R74, RZ, 0x1f, R73 ;  /* 0x0000001fff4a7819 */ /* 0x000fe40000011449 */
[----:B0-----:R-:W-:-:S05]  /*8360*/  IADD3 R15, P3, PT, R53, R73, RZ ;  /* 0x00000049350f7210 */ /* 0x001fca0007f7e0ff */
[----:B------:R-:W-:Y:S01]  /*8370*/  IMAD.X R130, R64, 0x1, R74, P3 ;  /* 0x0000000140827824 */ /* 0x000fe200018e064a */
[----:B------:R-:W-:-:S04]  /*8380*/  LEA R14, P3, R15, UR12, 0x2 ;  /* 0x0000000c0f0e7c11 */ /* 0x000fc8000f8610ff */
[----:B------:R-:W-:-:S05]  /*8390*/  LEA.HI.X R15, R15, UR13, R130, 0x2, P3 ;  /* 0x0000000d0f0f7c11 */ /* 0x000fca00098f1482 */
[----:B------:R-:W2:Y:S01]  /*83a0*/  LDG.E R14, desc[UR36][R14.64] ;  /* 0x000000240e0e7981 */ /* 0x000ea2000c1e1900 */
[----:B------:R-:W-:Y:S01]  /*83b0*/  IMAD R225, R12, 0x4, R57 ;  /* 0x000000040ce17824 */ /* 0x000fe200078e0239 */
[----:B------:R-:W-:-:S04]  /*83c0*/  IADD3 R73, P3, PT, R52, R73, RZ ;  /* 0x0000004934497210 */ /* 0x000fc80007f7e0ff */
[----:B------:R-:W-:Y:S01]  /*83d0*/  SHF.R.S32.HI R227, RZ, 0x1f, R225 ;  /* 0x0000001fffe37819 */ /* 0x000fe200000114e1 */
[----:B------:R-:W-:Y:S01]  /*83e0*/  IMAD.X R74, R63, 0x1, R74, P3 ;  /* 0x000000013f4a7824 */ /* 0x000fe200018e064a */
[----:B------:R-:W-:Y:S02]  /*83f0*/  IADD3 R131, P4, PT, R53, R225, RZ ;  /* 0x000000e135837210 */ /* 0x000fe40007f9e0ff */
[----:B------:R-:W-:-:S03]  /*8400*/  LEA R132, P3, R73, UR12, 0x2 ;  /* 0x0000000c49847c11 */ /* 0x000fc6000f8610ff */
[----:B------:R-:W-:Y:S01]  /*8410*/  IMAD.X R228, R64, 0x1, R227, P4 ;  /* 0x0000000140e47824 */ /* 0x000fe200020e06e3 */
[----:B------:R-:W-:Y:S02]  /*8420*/  LEA R130, P4, R131, UR12, 0x2 ;  /* 0x0000000c83827c11 */ /* 0x000fe4000f8810ff */
[----:B------:R-:W-:Y:S02]  /*8430*/  LEA.HI.X R133, R73, UR13, R74, 0x2, P3 ;  /* 0x0000000d49857c11 */ /* 0x000fe400098f144a */
[----:B------:R-:W-:Y:S01]  /*8440*/  LEA.HI.X R131, R131, UR13, R228, 0x2, P4 ;  /* 0x0000000d83837c11 */ /* 0x000fe2000a0f14e4 */
[----:B--2---:R-:W-:-:S05]  /*8450*/  FADD.FTZ R73, R149, R14 ;  /* 0x0000000e95497221 */ /* 0x004fca0000010000 */
[----:B------:R1:W-:Y:S04]  /*8460*/  STG.E desc[UR36][R132.64], R73 ;  /* 0x0000004984007986 */ /* 0x0003e8000c101924 */
[----:B------:R-:W2:Y:S01]  /*8470*/  LDG.E R131, desc[UR36][R130.64] ;  /* 0x0000002482837981 */ /* 0x000ea2000c1e1900 */
[----:B------:R-:W-:-:S04]  /*8480*/  IADD3 R225, P3, PT, R52, R225, RZ ;  /* 0x000000e134e17210 */ /* 0x000fc80007f7e0ff */
[----:B------:R-:W-:Y:S02]  /*8490*/  IADD3.X R74, PT, PT, R63, R227, RZ, P3, !PT ;  /* 0x000000e33f4a7210 */ /* 0x000fe40001ffe4ff */
[----:B------:R-:W-:-:S04]  /*84a0*/  LEA R14, P3, R225, UR12, 0x2 ;  /* 0x0000000ce10e7c11 */ /* 0x000fc8000f8610ff */
[----:B------:R-:W-:Y:S01]  /*84b0*/  LEA.HI.X R15, R225, UR13, R74, 0x2, P3 ;  /* 0x0000000de10f7c11 */ /* 0x000fe200098f144a */
[----:B--2---:R-:W-:-:S05]  /*84c0*/  FADD.FTZ R74, R148, R131 ;  /* 0x00000083944a7221 */ /* 0x004fca0000010000 */
[----:B------:R1:W-:Y:S03]  /*84d0*/  STG.E desc[UR36][R14.64], R74 ;  /* 0x0000004a0e007986 */ /* 0x0003e6000c101924 */
.L_x_2761:
[----:B------:R-:W-:Y:S05]  /*84e0*/  BSYNC.RECONVERGENT B2 ;  /* 0x0000000000027941 */ /* 0x000fea0003800200 */
.L_x_2760:
[----:B------:R2:W3:Y:S01]  /*84f0*/  @!P1 LDG.E R128, desc[UR36][R128.64] ;  /* 0x0000002480809981 */ /* 0x0004e2000c1e1900 */
[----:B01----:R-:W0:Y:S01]  /*8500*/  @!P1 LDC.64 R14, c[0x0][0x3b8] ;  /* 0x0000ee00ff0e9b82 */ /* 0x003e220000000a00 */
        /* <DEDUP_REMOVED lines=13> */
[----:B---3--:R-:W-:Y:S01]  /*85e0*/  @!P1 FADD.FTZ R75, R147, R128 ;  /* 0x00000080934b9221 */ /* 0x008fe20000010000 */
[----:B------:R-:W-:-:S04]  /*85f0*/  @!P1 IMAD.MOV.U32 R128, RZ, RZ, R13 ;  /* 0x000000ffff809224 */ /* 0x000fc800078e000d */
[----:B------:R1:W-:Y:S04]  /*8600*/  @!P1 STG.E desc[UR36][R130.64], R75 ;  /* 0x0000004b82009986 */ /* 0x0003e8000c101924 */
[----:B------:R0:W2:Y:S01]  /*8610*/  @!P1 LDG.E R129, desc[UR36][R128.64] ;  /* 0x0000002480819981 */ /* 0x0000a2000c1e1900 */
        /* <DEDUP_REMOVED lines=13> */
[----:B------:R-:W-:Y:S02]  /*86f0*/  @!P1 IMAD.MOV.U32 R129, RZ, RZ, R15 ;  /* 0x000000ffff819224 */ /* 0x000fe400078e000f */
[----:B------:R-:W0:Y:S01]  /*8700*/  @!P1 LDC.64 R14, c[0x0][0x3b8] ;  /* 0x0000ee00ff0e9b82 */ /* 0x000e220000000a00 */
[----:B------:R1:W-:Y:S04]  /*8710*/  @!P1 STG.E desc[UR36][R130.64], R76 ;  /* 0x0000004c82009986 */ /* 0x0003e8000c101924 */
[----:B------:R2:W3:Y:S01]  /*8720*/  @!P1 LDG.E R128, desc[UR36][R128.64] ;  /* 0x0000002480809981 */ /* 0x0004e2000c1e1900 */
        /* <DEDUP_REMOVED lines=13> */
[----:B---3--:R-:W-:Y:S01]  /*8800*/  @!P1 FADD.FTZ R77, R145, R128 ;  /* 0x00000080914d9221 */ /* 0x008fe20000010000 */
[----:B------:R-:W-:-:S04]  /*8810*/  @!P1 IMAD.MOV.U32 R128, RZ, RZ, R13 ;  /* 0x000000ffff809224 */ /* 0x000fc800078e000d */
[----:B------:R1:W-:Y:S04]  /*8820*/  @!P1 STG.E desc[UR36][R130.64], R77 ;  /* 0x0000004d82009986 */ /* 0x0003e8000c101924 */
[----:B------:R0:W2:Y:S01]  /*8830*/  @!P1 LDG.E R129, desc[UR36][R128.64] ;  /* 0x0000002480819981 */ /* 0x0000a2000c1e1900 */
        /* <DEDUP_REMOVED lines=13> */
[----:B------:R-:W-:Y:S02]  /*8910*/  @!P1 IMAD.MOV.U32 R129, RZ, RZ, R15 ;  /* 0x000000ffff819224 */ /* 0x000fe400078e000f */
[----:B------:R-:W0:Y:S01]  /*8920*/  @!P1 LDC.64 R14, c[0x0][0x3b8] ;  /* 0x0000ee00ff0e9b82 */ /* 0x000e220000000a00 */
[----:B------:R1:W-:Y:S04]  /*8930*/  @!P1 STG.E desc[UR36][R130.64], R78 ;  /* 0x0000004e82009986 */ /* 0x0003e8000c101924 */
[----:B------:R2:W3:Y:S01]  /*8940*/  @!P1 LDG.E R128, desc[UR36][R128.64] ;  /* 0x0000002480809981 */ /* 0x0004e2000c1e1900 */
        /* <DEDUP_REMOVED lines=11> */
[----:B--2---:R-:W-:Y:S01]  /*8a00*/  @!P1 LEA.HI.X R129, R225, R15, R126, 0x2, P4 ;  /* 0x0000000fe1819211 */ /* 0x004fe200020f147e */
[----:B---3--:R-:W-:Y:S01]  /*8a10*/  @!P1 FADD.FTZ R79, R143, R128 ;  /* 0x000000808f4f9221 */ /* 0x008fe20000010000 */
[----:B------:R-:W-:Y:S01]  /*8a20*/  @!P1 MOV R128, R13 ;  /* 0x0000000d00809202 */ /* 0x000fe20000000f00 */
[----:B------:R-:W0:Y:S03]  /*8a30*/  @!P1 LDC.64 R126, c[0x0][0x3b8] ;  /* 0x0000ee00ff7e9b82 */ /* 0x000e260000000a00 */
[----:B------:R1:W-:Y:S04]  /*8a40*/  @!P1 STG.E desc[UR36][R130.64], R79 ;  /* 0x0000004f82009986 */ /* 0x0003e8000c101924 */
[----:B------:R0:W2:Y:S01]  /*8a50*/  @!P1 LDG.E R129, desc[UR36][R128.64] ;  /* 0x0000002480819981 */ /* 0x0000a2000c1e1900 */
        /* <DEDUP_REMOVED lines=14> */
[----:B------:R-:W-:Y:S01]  /*8b40*/  @!P1 IMAD.MOV.U32 R129, RZ, RZ, R131 ;  /* 0x000000ffff819224 */ /* 0x000fe200078e0083 */
[----:B------:R0:W-:Y:S01]  /*8b50*/  @!P1 STG.E desc[UR36][R14.64], R80 ;  /* 0x000000500e009986 */ /* 0x0001e2000c101924 */
[----:B------:R-:W-:Y:S05]  /*8b60*/  @P1 BRA `(.L_x_2763) ;  /* 0x0000000000681947 */ /* 0x000fea0003800000 */
[----:B------:R-:W-:-:S05]  /*8b70*/  IMAD.SHL.U32 R81, R230, 0x4, RZ ;  /* 0x00000004e6517824 */ /* 0x000fca00078e00ff */
        /* <DEDUP_REMOVED lines=25> */
.L_x_2763:
[----:B------:R-:W-:Y:S05]  /*8d10*/  BSYNC.RECONVERGENT B2 ;  /* 0x0000000000027941 */ /* 0x000fea0003800200 */
.L_x_2762:
[----:B------:R2:W3:Y:S01]  /*8d20*/  @!P1 LDG.E R128, desc[UR36][R128.64] ;  /* 0x0000002480809981 */ /* 0x0004e2000c1e1900 */
[----:B01----:R-:W0:Y:S01]  /*8d30*/  @!P1 LDC.64 R14, c[0x0][0x3b8] ;  /* 0x0000ee00ff0e9b82 */ /* 0x003e220000000a00 */
        /* <DEDUP_REMOVED lines=48> */
[----:B------:R-:W-:-:S04]  /*9040*/  @!P1 MOV R128, R13 ;  /* 0x0000000d00809202 */ /* 0x000fc80000000f00 */
[----:B------:R1:W-:Y:S04]  /*9050*/  @!P1 STG.E desc[UR36][R130.64], R85 ;  /* 0x0000005582009986 */ /* 0x0003e8000c101924 */
[----:B------:R2:W3:Y:S01]  /*9060*/  @!P1 LDG.E R128, desc[UR36][R128.64] ;  /* 0x0000002480809981 */ /* 0x0004e2000c1e1900 */
        /* <DEDUP_REMOVED lines=11> */
[----:B--2---:R-:W-:Y:S01]  /*9120*/  @!P1 LEA.HI.X R129, R132, R127, R133, 0x2, P4 ;  /* 0x0000007f84819211 */ /* 0x004fe200020f1485 */
[----:B---3--:R-:W-:Y:S01]  /*9130*/  @!P1 FADD.FTZ R86, R3, R128 ;  /* 0x0000008003569221 */ /* 0x008fe20000010000 */
[----:B------:R-:W-:Y:S02]  /*9140*/  @!P1 IMAD.MOV.U32 R128, RZ, RZ, R14 ;  /* 0x000000ffff809224 */ /* 0x000fe400078e000e */
[----:B------:R-:W0:Y:S02]  /*9150*/  @!P1 LDC.64 R14, c[0x0][0x3b8] ;  /* 0x0000ee00ff0e9b82 */ /* 0x000e240000000a00 */
        /* <DEDUP_REMOVED lines=13> */
[----:B------:R-:W-:Y:S02]  /*9230*/  @!P1 LEA.HI.X R13, R13, R15, R126, 0x2, P4 ;  /* 0x0000000f0d0d9211 */ /* 0x000fe400020f147e */
[----:B------:R-:W0:Y:S01]  /*9240*/  @!P1 LDC.64 R126, c[0x0][0x3b8] ;  /* 0x0000ee00ff7e9b82 */ /* 0x000e220000000a00 */
[----:B--2---:R-:W-:Y:S02]  /*9250*/  @!P1 FADD.FTZ R87, R4, R129 ;  /* 0x0000008104579221 */ /* 0x004fe40000010000 */
[----:B------:R-:W-:-:S03]  /*9260*/  @!P1 IMAD.MOV.U32 R129, RZ, RZ, R13 ;  /* 0x000000ffff819224 */ /* 0x000fc600078e000d */
        /* <DEDUP_REMOVED lines=32> */
[----:B--2---:R-:W-:Y:S02]  /*9470*/  @!P1 FADD.FTZ R89, R6, R129 ;  /* 0x0000008106599221 */ /* 0x004fe40000010000 */
[----:B------:R-:W-:-:S03]  /*9480*/  @!P1 IMAD.MOV.U32 R129, RZ, RZ, R13 ;  /* 0x000000ffff819224 */ /* 0x000fc600078e000d */
        /* <DEDUP_REMOVED lines=15> */
[----:B------:R-:W-:Y:S02]  /*9580*/  @!P1 MOV R128, R14 ;  /* 0x0000000e00809202 */ /* 0x000fe40000000f00 */
        /* <DEDUP_REMOVED lines=85> */
[----:B------:R-:W-:Y:S01]  /*9ae0*/  @!P1 IADD3 R133, P3, PT, R52, R132, RZ ;  /* 0x0000008434859210 */ /* 0x000fe20007f7e0ff */
[----:B------:R-:W0:Y:S01]  /*9af0*/  @!P1 LDC.64 R126, c[0x0][0x3b8] ;  /* 0x0000ee00ff7e9b82 */ /* 0x000e220000000a00 */
[----:B------:R1:W-:Y:S04]  /*9b00*/  @!P1 STG.E desc[UR36][R130.64], R95 ;  /* 0x0000005f82009986 */ /* 0x0003e8000c101924 */
[----:B------:R0:W2:Y:S01]  /*9b10*/  @!P1 LDG.E R129, desc[UR36][R128.64] ;  /* 0x0000002480819981 */ /* 0x0000a2000c1e1900 */
[----:B------:R-:W-:Y:S01]  /*9b20*/  IMAD.IADD R230, R228, 0x1, R11 ;  /* 0x00000001e4e67824 */ /* 0x000fe200078e020b */
[----:B------:R-:W-:Y:S01]  /*9b30*/  BSSY.RECONVERGENT B2, `(.L_x_2764) ;  /* 0x0000029000027945 */ /* 0x000fe20003800200 */
[----:B------:R-:W-:Y:S01]  /*9b40*/  @!P1 IMAD.X R228, R63, 0x1, R13, P3 ;  /* 0x000000013fe49824 */ /* 0x000fe200018e060d */
[----:B------:R-:W-:Y:S01]  /*9b50*/  @!P1 LEA R14, P3, R133, R14, 0x2 ;  /* 0x0000000e850e9211 */ /* 0x000fe200078610ff */
[----:B------:R-:W-:-:S03]  /*9b60*/  IMAD R226, R11, 0x2, R230 ;  /* 0x000000020be27824 */ /* 0x000fc600078e02e6 */
[----:B------:R-:W-:Y:S01]  /*9b70*/  @!P1 LEA.HI.X R15, R133, R15, R228, 0x2, P3 ;  /* 0x0000000f850f9211 */ /* 0x000fe200018f14e4 */
[----:B------:R-:W-:-:S05]  /*9b80*/  @!P1 IMAD.SHL.U32 R225, R226, 0x4, RZ ;  /* 0x00000004e2e19824 */ /* 0x000fca00078e00ff */
[----:B------:R-:W-:Y:S02]  /*9b90*/  @!P1 SHF.R.S32.HI R224, RZ, 0x1f, R225 ;  /* 0x0000001fffe09819 */ /* 0x000fe400000114e1 */
[----:B------:R-:W-:-:S04]  /*9ba0*/  @!P1 IADD3 R132, P4, PT, R53, R225, RZ ;  /* 0x000000e135849210 */ /* 0x000fc80007f9e0ff */
[----:B------:R-:W-:Y:S02]  /*9bb0*/  @!P1 IADD3.X R13, PT, PT, R64, R224, RZ, P4, !PT ;  /* 0x000000e0400d9210 */ /* 0x000fe400027fe4ff */
[----:B0-----:R-:W-:-:S04]  /*9bc0*/  @!P1 LEA R128, P4, R132, R126, 0x2 ;  /* 0x0000007e84809211 */ /* 0x001fc800078810ff */
[----:B------:R-:W-:Y:S01]  /*9bd0*/  @!P1 LEA.HI.X R13, R132, R127, R13, 0x2, P4 ;  /* 0x0000007f840d9211 */ /* 0x000fe200020f140d */
[----:B--2---:R-:W-:-:S04]  /*9be0*/  @!P1 FADD.FTZ R96, R18, R129 ;  /* 0x0000008112609221 */ /* 0x004fc80000010000 */
[----:B------:R-:W-:Y:S01]  /*9bf0*/  @!P1 IMAD.MOV.U32 R129, RZ, RZ, R13 ;  /* 0x000000ffff819224 */ /* 0x000fe200078e000d */
[----:B------:R1:W-:Y:S01]  /*9c00*/  @!P1 STG.E desc[UR36][R14.64], R96 ;  /* 0x000000600e009986 */ /* 0x0003e2000c101924 */
[----:B------:R-:W-:Y:S05]  /*9c10*/  @P1 BRA `(.L_x_2765) ;  /* 0x0000000000681947 */ /* 0x000fea0003800000 */
[----:B------:R-:W-:-:S05]  /*9c20*/  IMAD.SHL.U32 R13, R230, 0x4, RZ ;  /* 0x00000004e60d7824 */ /* 0x000fca00078e00ff */
[----:B-1----:R-:W-:Y:S02]  /*9c30*/  SHF.R.S32.HI R14, RZ, 0x1f, R13 ;  /* 0x0000001fff0e7819 */ /* 0x002fe4000001140d */
[----:B------:R-:W-:-:S05]  /*9c40*/  IADD3 R15, P3, PT, R53, R13, RZ ;  /* 0x0000000d350f7210 */ /* 0x000fca0007f7e0ff */
        /* <DEDUP_REMOVED lines=23> */
.L_x_2765:
[----:B------:R-:W-:Y:S05]  /*9dc0*/  BSYNC.RECONVERGENT B2 ;  /* 0x0000000000027941 */ /* 0x000fea0003800200 */
.L_x_2764:
[----:B------:R2:W3:Y:S01]  /*9dd0*/  @!P1 LDG.E R128, desc[UR36][R128.64] ;  /* 0x0000002480809981 */ /* 0x0004e2000c1e1900 */
[----:B-1----:R-:W1:Y:S01]  /*9de0*/  @!P1 LDC.64 R14, c[0x0][0x3b8] ;  /* 0x0000ee00ff0e9b82 */ /* 0x002e620000000a00 */
[----:B------:R-:W-:Y:S01]  /*9df0*/  IMAD.IADD R226, R226, 0x1, R11 ;  /* 0x00000001e2e27824 */ /* 0x000fe200078e020b */
[----:B------:R-:W-:-:S03]  /*9e00*/  @!P1 IADD3 R225, P3, PT, R52, R225, RZ ;  /* 0x000000e134e19210 */ /* 0x000fc60007f7e0ff */
[----:B0-----:R-:W-:Y:S01]  /*9e10*/  @!P1 IMAD.SHL.U32 R130, R226, 0x4, RZ ;  /* 0x00000004e2829824 */ /* 0x001fe200078e00ff */
[----:B------:R-:W-:Y:S02]  /*9e20*/  @!P1 IADD3.X R224, PT, PT, R63, R224, RZ, P3, !PT ;  /* 0x000000e03fe09210 */ /* 0x000fe40001ffe4ff */
[----:B------:R-:W-:Y:S02]  /*9e30*/  @!P1 LEA R131, P3, R225, R126, 0x2 ;  /* 0x0000007ee1839211 */ /* 0x000fe400078610ff */
[----:B------:R-:W-:Y:S02]  /*9e40*/  @!P1 SHF.R.S32.HI R132, RZ, 0x1f, R130 ;  /* 0x0000001fff849819 */ /* 0x000fe40000011482 */
[----:B------:R-:W-:Y:S02]  /*9e50*/  @!P1 IADD3 R13, P4, PT, R53, R130, RZ ;  /* 0x00000082350d9210 */ /* 0x000fe40007f9e0ff */
[----:B--2---:R-:W-:-:S03]  /*9e60*/  @!P1 LEA.HI.X R129, R225, R127, R224, 0x2, P3 ;  /* 0x0000007fe1819211 */ /* 0x004fc600018f14e0 */
[----:B------:R-:W-:Y:S01]  /*9e70*/  @!P1 IMAD.X R126, R64, 0x1, R132, P4 ;  /* 0x00000001407e9824 */ /* 0x000fe200020e0684 */
[----:B-1----:R-:W-:-:S04]  /*9e80*/  @!P1 LEA R12, P4, R13, R14, 0x2 ;  /* 0x0000000e0d0c9211 */ /* 0x002fc800078810ff */
[----:B------:R-:W-:Y:S02]  /*9e90*/  @!P1 LEA.HI.X R13, R13, R15, R126, 0x2, P4 ;  /* 0x0000000f0d0d9211 */ /* 0x000fe400020f147e */
[----:B------:R-:W0:Y:S01]  /*9ea0*/  @!P1 LDC.64 R126, c[0x0][0x3b8] ;  /* 0x0000ee00ff7e9b82 */ /* 0x000e220000000a00 */
[----:B---3--:R-:W-:Y:S01]  /*9eb0*/  @!P1 FADD.FTZ R99, R21, R128 ;  /* 0x0000008015639221 */ /* 0x008fe20000010000 */
[----:B------:R-:W-:-:S05]  /*9ec0*/  @!P1 IMAD.MOV.U32 R128, RZ, RZ, R131 ;  /* 0x000000ffff809224 */ /* 0x000fca00078e0083 */
[----:B------:R1:W-:Y:S04]  /*9ed0*/  @!P1 STG.E desc[UR36][R128.64], R99 ;  /* 0x0000006380009986 */ /* 0x0003e8000c101924 */
[----:B------:R0:W2:Y:S01]  /*9ee0*/  @!P1 LDG.E R13, desc[UR36][R12.64] ;  /* 0x000000240c0d9981 */ /* 0x0000a2000c1e1900 */
        /* <DEDUP_REMOVED lines=46> */
[----:B--2---:R-:W-:-:S03]  /*a1d0*/  @!P1 FADD.FTZ R101, R24, R13 ;  /* 0x0000000d18659221 */ /* 0x004fc60000010000 */
[----:B------:R-:W-:Y:S02]  /*a1e0*/  @!P1 MOV R13, R15 ;  /* 0x0000000f000d9202 */ /* 0x000fe40000000f00 */
[----:B------:R-:W0:Y:S01]  /*a1f0*/  @!P1 LDC.64 R14, c[0x0][0x3b8] ;  /* 0x0000ee00ff0e9b82 */ /* 0x000e220000000a00 */
[----:B------:R1:W-:Y:S04]  /*a200*/  @!P1 STG.E desc[UR36][R128.64], R101 ;  /* 0x0000006580009986 */ /* 0x0003e8000c101924 */
[----:B------:R2:W3:Y:S01]  /*a210*/  @!P1 LDG.E R12, desc[UR36][R12.64] ;  /* 0x000000240c0c9981 */ /* 0x0004e2000c1e1900 */
        /* <DEDUP_REMOVED lines=407> */
[----:B------:R1:W2:Y:S01]  /*bb90*/  @!P1 LDG.E R12, desc[UR36][R12.64] ;  /* 0x000000240c0c9981 */ /* 0x0002a2000c1e1900 */
[----:B------:R-:W-:Y:S02]  /*bba0*/  IADD3 R228, PT, PT, R228, R11, RZ ;  /* 0x0000000be4e47210 */ /* 0x000fe40007ffe0ff */
[----:B------:R-:W-:-:S03]  /*bbb0*/  @!P1 IADD3 R224, P3, PT, R52, R131, RZ ;  /* 0x0000008334e09210 */ /* 0x000fc60007f7e0ff */
[----:B------:R-:W-:Y:S02]  /*bbc0*/  @!P1 IMAD.SHL.U32 R130, R228, 0x4, RZ ;  /* 0x00000004e4829824 */ /* 0x000fe400078e00ff */
[----:B------:R-:W-:Y:S01]  /*bbd0*/  @!P1 IMAD.X R225, R63, 0x1, R133, P3 ;  /* 0x000000013fe19824 */ /* 0x000fe200018e0685 */
[C---:B------:R-:W-:Y:S02]  /*bbe0*/  @!P1 LEA R133, P3, R224.reuse, R126, 0x2 ;  /* 0x0000007ee0859211 */ /* 0x040fe400078610ff */
[----:B------:R-:W-:Y:S02]  /*bbf0*/  @!P1 SHF.R.S32.HI R131, RZ, 0x1f, R130 ;  /* 0x0000001fff839819 */ /* 0x000fe40000011482 */
[----:B------:R-:W-:Y:S02]  /*bc00*/  @!P1 IADD3 R132, P4, PT, R53, R130, RZ ;  /* 0x0000008235849210 */ /* 0x000fe40007f9e0ff */
[----:B------:R-:W-:-:S03]  /*bc10*/  @!P1 LEA.HI.X R127, R224, R127, R225, 0x2, P3 ;  /* 0x0000007fe07f9211 */ /* 0x000fc600018f14e1 */
[----:B------:R-:W-:Y:S01]  /*bc20*/  @!P1 IMAD.X R126, R64, 0x1, R131, P4 ;  /* 0x00000001407e9824 */ /* 0x000fe200020e0683 */
[----:B0-----:R-:W-:-:S04]  /*bc30*/  @!P1 LEA R128, P4, R132, R14, 0x2 ;  /* 0x0000000e84809211 */ /* 0x001fc800078810ff */
[----:B-1----:R-:W-:Y:S01]  /*bc40*/  @!P1 LEA.HI.X R13, R132, R15, R126, 0x2, P4 ;  /* 0x0000000f840d9211 */ /* 0x002fe200020f147e */
[----:B------:R-:W-:Y:S02]  /*bc50*/  @!P1 IMAD.MOV.U32 R126, RZ, RZ, R133 ;  /* 0x000000ffff7e9224 */ /* 0x000fe400078e0085 */
[----:B--2---:R-:W-:Y:S01]  /*bc60*/  @!P1 FADD.FTZ R134, R49, R12 ;  /* 0x0000000c31869221 */ /* 0x004fe20000010000 */
[----:B------:R-:W-:-:S04]  /*bc70*/  @!P1 MOV R12, R128 ;  /* 0x00000080000c9202 */ /* 0x000fc80000000f00 */
[----:B------:R2:W-:Y:S04]  /*bc80*/  @!P1 STG.E desc[UR36][R126.64], R134 ;  /* 0x000000867e009986 */ /* 0x0005e8000c101924 */
[----:B------:R0:W3:Y:S01]  /*bc90*/  @!P1 LDG.E R13, desc[UR36][R12.64] ;  /* 0x000000240c0d9981 */ /* 0x0000e2000c1e1900 */
[----:B------:R-:W-:-:S05]  /*bca0*/  @!P1 IADD3 R130, P3, PT, R52, R130, RZ ;  /* 0x0000008234829210 */ /* 0x000fca0007f7e0ff */
[----:B------:R-:W-:Y:S01]  /*bcb0*/  @!P1 IMAD.X R131, R63, 0x1, R131, P3 ;  /* 0x000000013f839824 */ /* 0x000fe200018e0683 */
[----:B0-----:R-:W-:-:S04]  /*bcc0*/  @!P1 LEA R12, P3, R130, R14, 0x2 ;  /* 0x0000000e820c9211 */ /* 0x001fc800078610ff */
[----:B------:R-:W-:Y:S01]  /*bcd0*/  @!P1 LEA.HI.X R15, R130, R15, R131, 0x2, P3 ;  /* 0x0000000f820f9211 */ /* 0x000fe200018f1483 */
[----:B---3--:R-:W-:-:S04]  /*bce0*/  @!P1 FADD.FTZ R135, R50, R13 ;  /* 0x0000000d32879221 */ /* 0x008fc80000010000 */
[----:B------:R-:W-:-:S05]  /*bcf0*/  @!P1 IMAD.MOV.U32 R13, RZ, RZ, R15 ;  /* 0x000000ffff0d9224 */ /* 0x000fca00078e000f */
[----:B------:R2:W-:Y:S01]  /*bd00*/  @!P1 STG.E desc[UR36][R12.64], R135 ;  /* 0x000000870c009986 */ /* 0x0005e2000c101924 */
[----:B------:R-:W-:Y:S05]  /*bd10*/  @P1 BRA `(.L_x_2755) ;  /* 0x0000002400e41947 */ /* 0x000fea0003800000 */
[----:B------:R-:W-:-:S04]  /*bd20*/  IMAD.IADD R11, R228, 0x1, R11 ;  /* 0x00000001e40b7824 */ /* 0x000fc800078e020b */
[----:B------:R-:W-:-:S05]  /*bd30*/  IMAD.SHL.U32 R11, R11, 0x4, RZ ;  /* 0x000000040b0b7824 */ /* 0x000fca00078e00ff */
[----:B--2---:R-:W-:Y:S02]  /*bd40*/  SHF.R.S32.HI R12, RZ, 0x1f, R11 ;  /* 0x0000001fff0c7819 */ /* 0x004fe4000001140b */
[----:B------:R-:W-:-:S04]  /*bd50*/  IADD3 R13, P3, PT, R53, R11, RZ ;  /* 0x0000000b350d7210 */ /* 0x000fc80007f7e0ff */
[----:B------:R-:W-:Y:S02]  /*bd60*/  IADD3.X R126, PT, PT, R64, R12, RZ, P3, !PT ;  /* 0x0000000c407e7210 */ /* 0x000fe40001ffe4ff */
[----:B------:R-:W-:-:S04]  /*bd70*/  LEA R14, P3, R13, UR12, 0x2 ;  /* 0x0000000c0d0e7c11 */ /* 0x000fc8000f8610ff */
[----:B------:R-:W-:-:S05]  /*bd80*/  LEA.HI.X R15, R13, UR13, R126, 0x2, P3 ;  /* 0x0000000d0d0f7c11 */ /* 0x000fca00098f147e */
[----:B------:R-:W2:Y:S01]  /*bd90*/  LDG.E R14, desc[UR36][R14.64] ;  /* 0x000000240e0e7981 */ /* 0x000ea2000c1e1900 */
[----:B------:R-:W-:-:S05]  /*bda0*/  IADD3 R11, P3, PT, R52, R11, RZ ;  /* 0x0000000b340b7210 */ /* 0x000fca0007f7e0ff */
[----:B------:R-:W-:Y:S01]  /*bdb0*/  IMAD.X R126, R63, 0x1, R12, P3 ;  /* 0x000000013f7e7824 */ /* 0x000fe200018e060c */
[----:B------:R-:W-:-:S04]  /*bdc0*/  LEA R12, P3, R11, UR12, 0x2 ;  /* 0x0000000c0b0c7c11 */ /* 0x000fc8000f8610ff */
[----:B------:R-:W-:Y:S01]  /*bdd0*/  LEA.HI.X R13, R11, UR13, R126, 0x2, P3 ;  /* 0x0000000d0b0d7c11 */ /* 0x000fe200098f147e */
[----:B--2---:R-:W-:-:S05]  /*bde0*/  FADD.FTZ R136, R51, R14 ;  /* 0x0000000e33887221 */ /* 0x004fca0000010000 */
[----:B------:R3:W-:Y:S01]  /*bdf0*/  STG.E desc[UR36][R12.64], R136 ;  /* 0x000000880c007986 */ /* 0x0007e2000c101924 */
[----:B------:R-:W-:Y:S05]  /*be00*/  BRA `(.L_x_2755) ;  /* 0x0000002400a87947 */ /* 0x000fea0003800000 */
.L_x_2743:
[----:B------:R-:W-:Y:S01]  /*be10*/  UIADD3 UR4, UPT, UPT, UR45, -0x1, URZ ;  /* 0xffffffff2d047890 */ /* 0x000fe2000fffe0ff */
[----:B------:R-:W-:Y:S02]  /*be20*/  VIADD R13, R62, 0xffffffff ;  /* 0xffffffff3e0d7836 */ /* 0x000fe40000000000 */
[----:B------:R-:W-:-:S03]  /*be30*/  IMAD.IADD R226, R12, 0x1, R11 ;  /* 0x000000010ce27824 */ /* 0x000fc600078e020b */
[----:B------:R-:W-:-:S13]  /*be40*/  ISETP.GE.AND P1, PT, R13, UR4, PT ;  /* 0x000000040d007c0c */ /* 0x000fda000bf26270 */
[----:B------:R-:W1:Y:S01]  /*be50*/  @!P1 LDC.64 R14, c[0x0][0x3b8] ;  /* 0x0000ee00ff0e9b82 */ /* 0x000e620000000a00 */
[----:B------:R-:W-:Y:S01]  /*be60*/  @!P1 IMAD.SHL.U32 R13, R226, 0x4, RZ ;  /* 0x00000004e20d9824 */ /* 0x000fe200078e00ff */
[C---:B------:R-:W-:Y:S01]  /*be70*/  @!P1 LEA R129, R12.reuse, R55, 0x2 ;  /* 0x000000370c819211 */ /* 0x040fe200078e10ff */
[----:B------:R-:W-:-:S03]  /*be80*/  @!P1 IMAD R227, R12, 0x4, R56 ;  /* 0x000000040ce39824 */ /* 0x000fc600078e0238 */
[C---:B------:R-:W-:Y:S02]  /*be90*/  @!P1 IADD3 R131, P3, PT, R53.reuse, R13, RZ ;  /* 0x0000000d35839210 */ /* 0x040fe40007f7e0ff */
[----:B------:R-:W2:Y:S01]  /*bea0*/  @!P1 LDC.64 R126, c[0x0][0x3b8] ;  /* 0x0000ee00ff7e9b82 */ /* 0x000ea20000000a00 */
[----:B------:R-:W-:Y:S02]  /*beb0*/  @!P1 IADD3 R133, P4, PT, R53, R129, RZ ;  /* 0x0000008135859210 */ /* 0x000fe40007f9e0ff */
[-C--:B------:R-:W-:Y:S01]  /*bec0*/  @!P1 LEA.HI.X.SX32 R128, R13, R64.reuse, 0x1, P3 ;  /* 0x000000400d809211 */ /* 0x080fe200018f0eff */
[----:B------:R-:W-:Y:S01]  /*bed0*/  @!P1 IMAD R13, R226, 0x4, R55 ;  /* 0x00000004e20d9824 */ /* 0x000fe200078e0237 */
[----:B------:R-:W-:Y:S02]  /*bee0*/  @!P1 LEA.HI.X.SX32 R224, R129, R64, 0x1, P4 ;  /* 0x0000004081e09211 */ /* 0x000fe400020f0eff */
[-C--:B-1----:R-:W-:Y:S02]  /*bef0*/  @!P1 LEA R130, P3, R131, R14.reuse, 0x2 ;  /* 0x0000000e83829211 */ /* 0x082fe400078610ff */
[----:B------:R-:W-:-:S02]  /*bf00*/  @!P1 LEA R225, P4, R133, R14, 0x2 ;  /* 0x0000000e85e19211 */ /* 0x000fc400078810ff */
[-C--:B------:R-:W-:Y:S02]  /*bf10*/  @!P1 LEA.HI.X R131, R131, R15.reuse, R128, 0x2, P3 ;  /* 0x0000000f83839211 */ /* 0x080fe400018f1480 */
[----:B------:R-:W1:Y:S01]  /*bf20*/  @!P1 LDC.64 R128, c[0x0][0x3b8] ;  /* 0x0000ee00ff809b82 */ /* 0x000e620000000a00 */
[----:B------:R-:W-:Y:S02]  /*bf30*/  @!P1 LEA.HI.X R224, R133, R15, R224, 0x2, P4 ;  /* 0x0000000f85e09211 */ /* 0x000fe400020f14e0 */
[C---:B------:R-:W-:Y:S01]  /*bf40*/  @!P1 IADD3 R132, P3, PT, R53.reuse, R13, RZ ;  /* 0x0000000d35849210 */ /* 0x040fe20007f7e0ff */
[----:B------:R3:W5:Y:S01]  /*bf50*/  @!P1 LDG.E R67, desc[UR36][R130.64] ;  /* 0x0000002482439981 */ /* 0x000762000c1e1900 */
[----:B------:R-:W-:Y:S02]  /*bf60*/  @!P1 IADD3 R228, P4, PT, R53, R227, RZ ;  /* 0x000000e335e49210 */ /* 0x000fe40007f9e0ff */
[----:B------:R-:W-:Y:S01]  /*bf70*/  @!P1 LEA.HI.X.SX32 R133, R13, R64, 0x1, P3 ;  /* 0x000000400d859211 */ /* 0x000fe200018f0eff */
[----:B------:R-:W4:Y:S01]  /*bf80*/  @!P1 LDC.64 R14, c[0x0][0x3b8] ;  /* 0x0000ee00ff0e9b82 */ /* 0x000f220000000a00 */
[----:B--2---:R-:W-:-:S02]  /*bf90*/  @!P1 LEA R13, P3, R132, R126, 0x2 ;  /* 0x0000007e840d9211 */ /* 0x004fc400078610ff */
[----:B------:R-:W-:Y:S01]  /*bfa0*/  @!P1 LEA.HI.X.SX32 R227, R227, R64, 0x1, P4 ;  /* 0x00000040e3e39211 */ /* 0x000fe200020f0eff */
[----:B---3--:R-:W-:Y:S02]  /*bfb0*/  @!P1 IMAD.MOV.U32 R130, RZ, RZ, R225 ;  /* 0x000000ffff829224 */ /* 0x008fe400078e00e1 */
[----:B------:R-:W-:Y:S01]  /*bfc0*/  @!P1 IMAD.MOV.U32 R131, RZ, RZ, R224 ;  /* 0x000000ffff839224 */ /* 0x000fe200078e00e0 */
[----:B------:R-:W-:Y:S02]  /*bfd0*/  @!P1 LEA R229, P4, R228, R126, 0x2 ;  /* 0x0000007ee4e59211 */ /* 0x000fe400078810ff */
[----:B------:R-:W-:Y:S02]  /*bfe0*/  LEA R226, R11, R226, 0x2 ;  /* 0x000000e20be27211 */ /* 0x000fe400078e10ff */
[-C--:B------:R-:W-:Y:S01]  /*bff0*/  @!P1 LEA.HI.X R126, R132, R127.reuse, R133, 0x2, P3 ;  /* 0x0000007f847e9211 */ /* 0x080fe200018f1485 */
[----:B------:R2:W5:Y:S01]  /*c000*/  @!P1 LDG.E R68, desc[UR36][R130.64] ;  /* 0x0000002482449981 */ /* 0x000562000c1e1900 */
[----:B------:R-:W-:Y:S01]  /*c010*/  @!P1 LEA.HI.X R133, R228, R127, R227, 0x2, P4 ;  /* 0x0000007fe4859211 */ /* 0x000fe200020f14e3 */
[----:B------:R-:W-:Y:S01]  /*c020*/  IMAD.IADD R228, R226, 0x1, R11 ;  /* 0x00000001e2e47824 */ /* 0x000fe200078e020b */
[----:B------:R-:W-:Y:S01]  /*c030*/  @!P1 LEA R224, P3, R12, R53, 0x2 ;  /* 0x000000350ce09211 */ /* 0x000fe200078610ff */
[----:B--2---:R-:W-:-:S02]  /*c040*/  @!P1 IMAD.MOV.U32 R130, RZ, RZ, R13 ;  /* 0x000000ffff829224 */ /* 0x004fc400078e000d */
[----:B------:R-:W-:Y:S01]  /*c050*/  @!P1 IMAD R13, R12, 0x4, R57 ;  /* 0x000000040c0d9824 */ /* 0x000fe200078e0239 */
[----:B------:R-:W-:Y:S01]  /*c060*/  IADD3 R232, PT, PT, R228, R11, RZ ;  /* 0x0000000be4e87210 */ /* 0x000fe20007ffe0ff */
[----:B------:R-:W-:Y:S02]  /*c070*/  @!P1 IMAD.MOV.U32 R131, RZ, RZ, R126 ;  /* 0x000000ffff839224 */ /* 0x000fe400078e007e */
[----:B------:R-:W2:Y:S01]  /*c080*/  @!P1 LDC.64 R126, c[0x0][0x3b8] ;  /* 0x0000ee00ff7e9b82 */ /* 0x000ea20000000a00 */
[----:B------:R-:W-:Y:S01]  /*c090*/  @!P1 IADD3 R231, P4, PT, R53, R13, RZ ;  /* 0x0000000d35e79210 */ /* 0x000fe20007f9e0ff */
[----:B------:R-:W-:Y:S01]  /*c0a0*/  @!P1 IMAD.X R225, RZ, RZ, R64, P3 ;  /* 0x000000ffffe19224 */ /* 0x000fe200018e0640 */
[----:B-1----:R-:W-:Y:S01]  /*c0b0*/  @!P1 LEA R227, P3, R224, R128, 0x2 ;  /* 0x00000080e0e39211 */ /* 0x002fe200078610ff */
[----:B------:R-:W-:Y:S01]  /*c0c0*/  @!P1 IMAD.MOV.U32 R132, RZ, RZ, R229 ;  /* 0x000000ffff849224 */ /* 0x000fe200078e00e5 */
[----:B------:R-:W-:Y:S01]  /*c0d0*/  @!P1 LEA.HI.X.SX32 R128, R13, R64, 0x1, P4 ;  /* 0x000000400d809211 */ /* 0x000fe200020f0eff */
[----:B------:R-:W-:Y:S01]  /*c0e0*/  @!P1 IMAD.SHL.U32 R13, R232, 0x4, RZ ;  /* 0x00000004e80d9824 */ /* 0x000fe200078e00ff */
[----:B------:R-:W-:Y:S01]  /*c0f0*/  @!P1 LEA.HI.X R230, R224, R129, R225, 0x2, P3 ;  /* 0x00000081e0e69211 */ /* 0x000fe200018f14e1 */
[----:B------:R1:W5:Y:S03]  /*c100*/  @!P1 LDG.E R69, desc[UR36][R130.64] ;  /* 0x0000002482459981 */ /* 0x000366000c1e1900 */
[----:B------:R-:W-:Y:S01]  /*c110*/  @!P1 IADD3 R224, P3, PT, R53, R13, RZ ;  /* 0x0000000d35e09210 */ /* 0x000fe20007f7e0ff */
[----:B------:R3:W5:Y:S01]  /*c120*/  @!P1 LDG.E R70, desc[UR36][R132.64] ;  /* 0x0000002484469981 */ /* 0x000762000c1e1900 */
[----:B----4-:R-:W-:-:S02]  /*c130*/  @!P1 LEA R233, P4, R231, R14, 0x2 ;  /* 0x0000000ee7e99211 */ /* 0x010fc400078810ff */
[----:B------:R-:W-:Y:S01]  /*c140*/  @!P1 LEA.HI.X.SX32 R225, R13, R64, 0x1, P3 ;  /* 0x000000400de19211 */ /* 0x000fe200018f0eff */
[----:B------:R-:W-:Y:S01]  /*c150*/  @!P1 IMAD.SHL.U32 R13, R226, 0x4, RZ ;  /* 0x00000004e20d9824 */ /* 0x000fe200078e00ff */
[C---:B------:R-:W-:Y:S01]  /*c160*/  @!P1 LEA R14, P3, R224.reuse, R14, 0x2 ;  /* 0x0000000ee00e9211 */ /* 0x040fe200078610ff */
[----:B-1----:R-:W1:Y:S01]  /*c170*/  @!P1 LDC.64 R130, c[0x0][0x3b8] ;  /* 0x0000ee00ff829b82 */ /* 0x002e620000000a00 */
[-C--:B------:R-:W-:Y:S02]  /*c180*/  @!P1 LEA.HI.X R234, R231, R15.reuse, R128, 0x2, P4 ;  /* 0x0000000fe7ea9211 */ /* 0x080fe400020f1480 */
[----:B------:R-:W-:Y:S01]  /*c190*/  @!P1 LEA.HI.X R15, R224, R15, R225, 0x2, P3 ;  /* 0x0000000fe00f9211 */ /* 0x000fe200018f14e1 */
[----:B---3--:R-:W-:Y:S01]  /*c1a0*/  @!P1 IMAD.MOV.U32 R133, RZ, RZ, R230 ;  /* 0x000000ffff859224 */ /* 0x008fe200078e00e6 */
[----:B------:R-:W-:-:S03]  /*c1b0*/  @!P1 MOV R132, R227 ;  /* 0x000000e300849202 */ /* 0x000fc60000000f00 */
[----:B------:R-:W3:Y:S01]  /*c1c0*/  @!P1 LDC.64 R128, c[0x0][0x3b8] ;  /* 0x0000ee00ff809b82 */ /* 0x000ee20000000a00 */
[----:B------:R-:W-:Y:S01]  /*c1d0*/  @!P1 IADD3 R230, P3, PT, R53, R13, RZ ;  /* 0x0000000d35e69210 */ /* 0x000fe20007f7e0ff */
[----:B------:R4:W5:Y:S01]  /*c1e0*/  @!P1 LDG.E R66, desc[UR36][R132.64] ;  /* 0x0000002484429981 */ /* 0x000962000c1e1900 */
[----:B------:R-:W-:Y:S02]  /*c1f0*/  LEA R232, R11, R232, 0x1 ;  /* 0x000000e80be87211 */ /* 0x000fe400078e08ff */
[----:B------:R-:W-:Y:S02]  /*c200*/  @!P1 LEA.HI.X.SX32 R13, R13, R64, 0x1, P3 ;  /* 0x000000400d0d9211 */ /* 0x000fe400018f0eff */
[C---:B--2---:R-:W-:Y:S01]  /*c210*/  @!P1 LEA R225, P3, R230.reuse, R126, 0x2 ;  /* 0x0000007ee6e19211 */ /* 0x044fe200078610ff */
[----:B----4-:R-:W-:Y:S02]  /*c220*/  @!P1 IMAD.MOV.U32 R132, RZ, RZ, R233 ;  /* 0x000000ffff849224 */ /* 0x010fe400078e00e9 */
[----:B------:R-:W-:Y:S01]  /*c230*/  @!P1 IMAD.MOV.U32 R133, RZ, RZ, R234 ;  /* 0x000000ffff859224 */ /* 0x000fe200078e00ea */
[----:B------:R-:W-:Y:S01]  /*c240*/  @!P1 LEA.HI.X R230, R230, R127, R13, 0x2, P3 ;  /* 0x0000007fe6e69211 */ /* 0x000fe200018f140d */
[----:B------:R-:W-:Y:S01]  /*c250*/  @!P1 IMAD.SHL.U32 R13, R232, 0x4, RZ ;  /* 0x00000004e80d9824 */ /* 0x000fe200078e00ff */
[----:B------:R-:W2:Y:S01]  /*c260*/  @!P1 LDC.64 R126, c[0x0][0x3b8] ;  /* 0x0000ee00ff7e9b82 */ /* 0x000ea20000000a00 */
[----:B------:R-:W-:Y:S01]  /*c270*/  @!P1 IMAD.SHL.U32 R224, R228, 0x4, RZ ;  /* 0x00000004e4e09824 */ /* 0x000fe200078e00ff */
[----:B------:R4:W5:Y:S02]  /*c280*/  @!P1 LDG.E R74, desc[UR36][R132.64] ;  /* 0x00000024844a9981 */ /* 0x000964000c1e1900 */
[----:B------:R-:W-:-:S02]  /*c290*/  @!P1 IADD3 R226, P4, PT, R53, R13, RZ ;  /* 0x0000000d35e29210 */ /* 0x000fc40007f9e0ff */
[----:B------:R-:W-:Y:S01]  /*c2a0*/  @!P1 IADD3 R227, P3, PT, R53, R224, RZ ;  /* 0x000000e035e39210 */ /* 0x000fe20007f7e0ff */
[----:B----4-:R-:W-:Y:S02]  /*c2b0*/  @!P1 IMAD.MOV.U32 R132, RZ, RZ, R14 ;  /* 0x000000ffff849224 */ /* 0x010fe400078e000e */
[----:B------:R-:W-:Y:S02]  /*c2c0*/  @!P1 IMAD.MOV.U32 R133, RZ, RZ, R15 ;  /* 0x000000ffff859224 */ /* 0x000fe400078e000f */
[----:B------:R-:W4:Y:S01]  /*c2d0*/  @!P1 LDC.64 R14, c[0x0][0x3b8] ;  /* 0x0000ee00ff0e9b82 */ /* 0x000f220000000a00 */
[-C--:B------:R-:W-:Y:S02]  /*c2e0*/  @!P1 LEA.HI.X.SX32 R13, R13, R64.reuse, 0x1, P4 ;  /* 0x000000400d0d9211 */ /* 0x080fe400020f0eff */
[----:B------:R0:W5:Y:S01]  /*c2f0*/  @!P1 LDG.E R73, desc[UR36][R132.64] ;  /* 0x0000002484499981 */ /* 0x000162000c1e1900 */
[----:B------:R-:W-:Y:S01]  /*c300*/  @!P1 LEA.HI.X.SX32 R228, R224, R64, 0x1, P3 ;  /* 0x00000040e0e49211 */ /* 0x000fe200018f0eff */
[----:B------:R-:W-:Y:S01]  /*c310*/  IMAD.IADD R232, R232, 0x1, R11 ;  /* 0x00000001e8e87824 */ /* 0x000fe200078e020b */
[----:B---3--:R-:W-:Y:S01]  /*c320*/  @!P1 LEA R224, P3, R227, R128, 0x2 ;  /* 0x00000080e3e09211 */ /* 0x008fe200078610ff */
[----:B0-----:R-:W-:Y:S01]  /*c330*/  @!P1 IMAD.MOV.U32 R132, RZ, RZ, R225 ;  /* 0x000000ffff849224 */ /* 0x001fe200078e00e1 */
[----:B-1----:R-:W-:-:S02]  /*c340*/  @!P1 LEA R225, P4, R226, R130, 0x2 ;  /* 0x00000082e2e19211 */ /* 0x002fc400078810ff */
[----:B------:R-:W-:Y:S02]  /*c350*/  @!P1 LEA.HI.X R227, R227, R129, R228, 0x2, P3 ;  /* 0x00000081e3e39211 */ /* 0x000fe400018f14e4 */
[----:B------:R-:W-:Y:S01]  /*c360*/  @!P1 LEA.HI.X R226, R226, R131, R13, 0x2, P4 ;  /* 0x00000083e2e29211 */ /* 0x000fe200020f140d */
[C---:B------:R-:W-:Y:S01]  /*c370*/  @!P1 IMAD.SHL.U32 R13, R232.reuse, 0x4, RZ ;  /* 0x00000004e80d9824 */ /* 0x040fe200078e00ff */
[----:B------:R-:W-:Y:S01]  /*c380*/  @!P1 MOV R133, R230 ;  /* 0x000000e600859202 */ /* 0x000fe20000000f00 */
[--C-:B------:R-:W-:Y:S01]  /*c390*/  IMAD.IADD R232, R232, 0x1, R11.reuse ;  /* 0x00000001e8e87824 */ /* 0x100fe200078e020b */
[----:B------:R-:W-:Y:S01]  /*c3a0*/  @!P1 MOV R131, R227 ;  /* 0x000000e300839202 */ /* 0x000fe20000000f00 */
[----:B------:R-:W-:Y:S01]  /*c3b0*/  @!P1 IMAD.MOV.U32 R130, RZ, RZ, R224 ;  /* 0x000000ffff829224 */ /* 0x000fe200078e00e0 */
[----:B------:R-:W0:Y:S01]  /*c3c0*/  @!P1 LDC.64 R128, c[0x0][0x3b8] ;  /* 0x0000ee00ff809b82 */ /* 0x000e220000000a00 */
[C---:B------:R-:W-:Y:S01]  /*c3d0*/  @!P1 IMAD.SHL.U32 R224, R232.reuse, 0x4, RZ ;  /* 0x00000004e8e09824 */ /* 0x040fe200078e00ff */
[----:B------:R-:W-:Y:S01]  /*c3e0*/  @!P1 IADD3 R227, P3, PT, R53, R13, RZ ;  /* 0x0000000d35e39210 */ /* 0x000fe20007f7e0ff */
[----:B------:R-:W-:Y:S01]  /*c3f0*/  IMAD.IADD R232, R232, 0x1, R11 ;  /* 0x00000001e8e87824 */ /* 0x000fe200078e020b */
[----:B------:R1:W5:Y:S02]  /*c400*/  @!P1 LDG.E R71, desc[UR36][R132.64] ;  /* 0x0000002484479981 */ /* 0x000364000c1e1900 */
[----:B------:R-:W-:-:S02]  /*c410*/  @!P1 LEA.HI.X.SX32 R228, R13, R64, 0x1, P3 ;  /* 0x000000400de49211 */ /* 0x000fc400018f0eff */
[----:B------:R3:W5:Y:S01]  /*c420*/  @!P1 LDG.E R72, desc[UR36][R130.64] ;  /* 0x0000002482489981 */ /* 0x000762000c1e1900 */
[----:B-1----:R-:W-:Y:S01]  /*c430*/  @!P1 IADD3 R132, P4, PT, R53, R224, RZ ;  /* 0x000000e035849210 */ /* 0x002fe20007f9e0ff */
[----:B---3--:R-:W-:Y:S01]  /*c440*/  @!P1 IMAD.MOV.U32 R130, RZ, RZ, R225 ;  /* 0x000000ffff829224 */ /* 0x008fe200078e00e1 */
[C---:B----4-:R-:W-:Y:S01]  /*c450*/  @!P1 LEA R225, P3, R227.reuse, R14, 0x2 ;  /* 0x0000000ee3e19211 */ /* 0x050fe200078610ff */
[----:B------:R-:W-:Y:S01]  /*c460*/  @!P1 IMAD.MOV.U32 R131, RZ, RZ, R226 ;  /* 0x000000ffff839224 */ /* 0x000fe200078e00e2 */
[----:B------:R-:W-:Y:S02]  /*c470*/  IADD3 R226, PT, PT, R232, R11, RZ ;  /* 0x0000000be8e27210 */ /* 0x000fe40007ffe0ff */
[----:B------:R-:W-:Y:S02]  /*c480*/  @!P1 LEA.HI.X.SX32 R14, R224, R64, 0x1, P4 ;  /* 0x00000040e00e9211 */ /* 0x000fe400020f0eff */
[----:B--2---:R-:W-:Y:S01]  /*c490*/  @!P1 LEA R13, P4, R132, R126, 0x2 ;  /* 0x0000007e840d9211 */ /* 0x004fe200078810ff */
[----:B------:R1:W5:Y:S01]  /*c4a0*/  @!P1 LDG.E R75, desc[UR36][R130.64] ;  /* 0x00000024824b9981 */ /* 0x000362000c1e1900 */
[----:B------:R-:W-:Y:S01]  /*c4b0*/  @!P1 LEA.HI.X R133, R227, R15, R228, 0x2, P3 ;  /* 0x0000000fe3859211 */ /* 0x000fe200018f14e4 */
[--C-:B------:R-:W-:Y:S01]  /*c4c0*/  IMAD.IADD R228, R226, 0x1, R11.reuse ;  /* 0x00000001e2e47824 */ /* 0x100fe200078e020b */
[----:B------:R-:W-:Y:S01]  /*c4d0*/  @!P1 LEA.HI.X R14, R132, R127, R14, 0x2, P4 ;  /* 0x0000007f840e9211 */ /* 0x000fe200020f140e */
[----:B------:R-:W-:Y:S01]  /*c4e0*/  @!P1 IMAD R15, R12, 0x4, R58 ;  /* 0x000000040c0f9824 */ /* 0x000fe200078e023a */
[----:B------:R-:W2:Y:S01]  /*c4f0*/  @!P1 LDC.64 R126, c[0x0][0x3b8] ;  /* 0x0000ee00ff7e9b82 */ /* 0x000ea20000000a00 */
[----:B------:R-:W-:-:S02]  /*c500*/  IMAD.IADD R224, R228, 0x1, R11 ;  /* 0x00000001e4e07824 */ /* 0x000fc400078e020b */
[----:B------:R-:W-:Y:S01]  /*c510*/  @!P1 IMAD.MOV.U32 R132, RZ, RZ, R225 ;  /* 0x000000ffff849224 */ /* 0x000fe200078e00e1 */
[----:B-1----:R-:W-:Y:S02]  /*c520*/  @!P1 IADD3 R130, P3, PT, R53, R15, RZ ;  /* 0x0000000f35829210 */ /* 0x002fe40007f7e0ff */
[----:B------:R-:W-:Y:S02]  /*c530*/  @!P1 SHF.L.U32 R225, R224, 0x2, RZ ;  /* 0x00000002e0e19819 */ /* 0x000fe400000006ff */
[----:B------:R1:W5:Y:S01]  /*c540*/  @!P1 LDG.E R76, desc[UR36][R132.64] ;  /* 0x00000024844c9981 */ /* 0x000362000c1e1900 */
[----:B------:R-:W-:Y:S02]  /*c550*/  @!P1 LEA.HI.X.SX32 R131, R15, R64, 0x1, P3 ;  /* 0x000000400f839211 */ /* 0x000fe400018f0eff */
[----:B0-----:R-:W-:Y:S02]  /*c560*/  @!P1 LEA R229, P4, R130, R128, 0x2 ;  /* 0x0000008082e59211 */ /* 0x001fe400078810ff */
[----:B------:R-:W-:Y:S01]  /*c570*/  @!P1 IADD3 R230, P3, PT, R53, R225, RZ ;  /* 0x000000e135e69210 */ /* 0x000fe20007f7e0ff */
[----:B-1----:R-:W-:-:S02]  /*c580*/  @!P1 IMAD.MOV.U32 R133, RZ, RZ, R14 ;  /* 0x000000ffff859224 */ /* 0x002fc400078e000e */
[----:B------:R-:W0:Y:S01]  /*c590*/  @!P1 LDC.64 R14, c[0x0][0x3b8] ;  /* 0x0000ee00ff0e9b82 */ /* 0x000e220000000a00 */
[----:B------:R-:W-:Y:S01]  /*c5a0*/  @!P1 IMAD.MOV.U32 R132, RZ, RZ, R13 ;  /* 0x000000ffff849224 */ /* 0x000fe200078e000d */
[----:B------:R-:W-:Y:S01]  /*c5b0*/  @!P1 LEA.HI.X R234, R130, R129, R131, 0x2, P4 ;  /* 0x0000008182ea9211 */ /* 0x000fe200020f1483 */
[----:B------:R-:W-:Y:S01]  /*c5c0*/  @!P1 IMAD.SHL.U32 R13, R232, 0x4, RZ ;  /* 0x00000004e80d9824 */ /* 0x000fe200078e00ff */
[----:B------:R-:W-:Y:S02]  /*c5d0*/  @!P1 LEA.HI.X.SX32 R227, R225, R64, 0x1, P3 ;  /* 0x00000040e1e39211 */ /* 0x000fe400018f0eff */
[C---:B------:R-:W-:Y:S01]  /*c5e0*/  @!P1 LEA R225, P4, R230.reuse, R128, 0x2 ;  /* 0x00000080e6e19211 */ /* 0x040fe200078810ff */
[----:B------:R1:W5:Y:S01]  /*c5f0*/  @!P1 LDG.E R77, desc[UR36][R132.64] ;  /* 0x00000024844d9981 */ /* 0x000362000c1e1900 */
[----:B------:R-:W-:Y:S01]  /*c600*/  @!P1 IADD3 R232, P3, PT, R53, R13, RZ ;  /* 0x0000000d35e89210 */ /* 0x000fe20007f7e0ff */
[----:B------:R-:W3:Y:S01]  /*c610*/  @!P1 LDC.64 R130, c[0x0][0x3b8] ;  /* 0x0000ee00ff829b82 */ /* 0x000ee20000000a00 */
[----:B------:R-:W-:Y:S01]  /*c620*/  @!P1 LEA.HI.X R230, R230, R129, R227, 0x2, P4 ;  /* 0x00000081e6e69211 */ /* 0x000fe200020f14e3 */
[----:B------:R-:W-:Y:S01]  /*c630*/  @!P1 IMAD.SHL.U32 R226, R226, 0x4, RZ ;  /* 0x00000004e2e29824 */ /* 0x000fe200078e00ff */
[----:B------:R-:W-:-:S05]  /*c640*/  @!P1 LEA.HI.X.SX32 R13, R13, R64, 0x1, P3 ;  /* 0x000000400d0d9211 */ /* 0x000fca00018f0eff */
[----:B------:R-:W4:Y:S01]  /*c650*/  @!P1 LDC.64 R128, c[0x0][0x3b8] ;  /* 0x0000ee00ff809b82 */ /* 0x000f220000000a00 */
[----:B-1----:R-:W-:Y:S01]  /*c660*/  @!P1 IMAD.MOV.U32 R132, RZ, RZ, R229 ;  /* 0x000000ffff849224 */ /* 0x002fe200078e00e5 */
[----:B------:R-:W-:Y:S02]  /*c670*/  @!P1 MOV R133, R234 ;  /* 0x000000ea00859202 */ /* 0x000fe40000000f00 */
[----:B--2---:R-:W-:-:S03]  /*c680*/  @!P1 LEA R231, P3, R232, R126, 0x2 ;  /* 0x0000007ee8e79211 */ /* 0x004fc600078610ff */
[----:B------:R1:W5:Y:S01]  /*c690*/  @!P1 LDG.E R82, desc[UR36][R132.64] ;  /* 0x0000002484529981 */ /* 0x000362000c1e1900 */
[----:B------:R-:W-:Y:S02]  /*c6a0*/  @!P1 LEA.HI.X R232, R232, R127, R13, 0x2, P3 ;  /* 0x0000007fe8e89211 */ /* 0x000fe400018f140d */
[----:B------:R-:W-:Y:S01]  /*c6b0*/  LEA R234, R11, R224, 0x1 ;  /* 0x000000e00bea7211 */ /* 0x000fe200078e08ff */
[----:B------:R-:W2:Y:S01]  /*c6c0*/  @!P1 LDC.64 R126, c[0x0][0x3b8] ;  /* 0x0000ee00ff7e9b82 */ /* 0x000ea20000000a00 */
[----:B-1----:R-:W-:Y:S01]  /*c6d0*/  @!P1 IMAD.MOV.U32 R133, RZ, RZ, R230 ;  /* 0x000000ffff859224 */ /* 0x002fe200078e00e6 */
[----:B------:R-:W-:Y:S01]  /*c6e0*/  @!P1 IADD3 R230, P3, PT, R53, R226, RZ ;  /* 0x000000e235e69210 */ /* 0x000fe20007f7e0ff */
[----:B------:R-:W-:Y:S02]  /*c6f0*/  @!P1 IMAD.MOV.U32 R132, RZ, RZ, R225 ;  /* 0x000000ffff849224 */ /* 0x000fe400078e00e1 */
[----:B------:R-:W-:Y:S01]  /*c700*/  @!P1 IMAD.SHL.U32 R13, R234, 0x4, RZ ;  /* 0x00000004ea0d9824 */ /* 0x000fe200078e00ff */
[----:B------:R-:W-:-:S02]  /*c710*/  @!P1 LEA.HI.X.SX32 R224, R226, R64, 0x1, P3 ;  /* 0x00000040e2e09211 */ /* 0x000fc400018f0eff */
[----:B0-----:R-:W-:Y:S01]  /*c720*/  @!P1 LEA R229, P3, R230, R14, 0x2 ;  /* 0x0000000ee6e59211 */ /* 0x001fe200078610ff */
[----:B------:R-:W-:Y:S01]  /*c730*/  @!P1 IMAD.SHL.U32 R228, R228, 0x4, RZ ;  /* 0x00000004e4e49824 */ /* 0x000fe200078e00ff */
[----:B------:R0:W5:Y:S02]  /*c740*/  @!P1 LDG.E R81, desc[UR36][R132.64] ;  /* 0x0000002484519981 */ /* 0x000164000c1e1900 */
[----:B------:R-:W-:Y:S02]  /*c750*/  @!P1 LEA.HI.X R230, R230, R15, R224, 0x2, P3 ;  /* 0x0000000fe6e69211 */ /* 0x000fe400018f14e0 */
[C---:B------:R-:W-:Y:S01]  /*c760*/  @!P1 IADD3 R224, P3, PT, R53.reuse, R13, RZ ;  /* 0x0000000d35e09210 */ /* 0x040fe20007f7e0ff */
[----:B------:R-:W-:Y:S01]  /*c770*/  IMAD.IADD R234, R234, 0x1, R11 ;  /* 0x00000001eaea7824 */ /* 0x000fe200078e020b */
[----:B------:R-:W-:Y:S01]  /*c780*/  @!P1 IADD3 R227, P4, PT, R53, R228, RZ ;  /* 0x000000e435e39210 */ /* 0x000fe20007f9e0ff */
[----:B------:R-:W1:Y:S01]  /*c790*/  @!P1 LDC.64 R14, c[0x0][0x3b8] ;  /* 0x0000ee00ff0e9b82 */ /* 0x000e620000000a00 */
[----:B0-----:R-:W-:-:S02]  /*c7a0*/  @!P1 IMAD.MOV.U32 R132, RZ, RZ, R231 ;  /* 0x000000ffff849224 */ /* 0x001fc400078e00e7 */
[----:B------:R-:W-:Y:S01]  /*c7b0*/  @!P1 IMAD.MOV.U32 R133, RZ, RZ, R232 ;  /* 0x000000ffff859224 */ /* 0x000fe200078e00e8 */
[-C--:B------:R-:W-:Y:S02]  /*c7c0*/  @!P1 LEA.HI.X.SX32 R225, R13, R64.reuse, 0x1, P3 ;  /* 0x000000400de19211 */ /* 0x080fe400018f0eff */
[----:B------:R-:W-:Y:S02]  /*c7d0*/  @!P1 LEA.HI.X.SX32 R228, R228, R64, 0x1, P4 ;  /* 0x00000040e4e49211 */ /* 0x000fe400020f0eff */
[----:B------:R4:W5:Y:S01]  /*c7e0*/  @!P1 LDG.E R78, desc[UR36][R132.64] ;  /* 0x00000024844e9981 */ /* 0x000962000c1e1900 */
[C---:B---3--:R-:W-:Y:S02]  /*c7f0*/  @!P1 LEA R226, P4, R227.reuse, R130, 0x2 ;  /* 0x00000082e3e29211 */ /* 0x048fe400078810ff */
[----:B------:R-:W-:Y:S02]  /*c800*/  @!P1 SHF.L.U32 R13, R234, 0x2, RZ ;  /* 0x00000002ea0d9819 */ /* 0x000fe400000006ff */
[----:B----4-:R-:W-:Y:S01]  /*c810*/  @!P1 LEA R132, P3, R224, R128, 0x2 ;  /* 0x00000080e0849211 */ /* 0x010fe200078610ff */
[----:B------:R-:W-:Y:S01]  /*c820*/  @!P1 IMAD.MOV.U32 R130, RZ, RZ, R229 ;  /* 0x000000ffff829224 */ /* 0x000fe200078e00e5 */
[----:B------:R-:W-:-:S02]  /*c830*/  @!P1 LEA.HI.X R227, R227, R131, R228, 0x2, P4 ;  /* 0x00000083e3e39211 */ /* 0x000fc400020f14e4 */
[----:B------:R-:W-:Y:S02]  /*c840*/  @!P1 LEA.HI.X R133, R224, R129, R225, 0x2, P3 ;  /* 0x00000081e0859211 */ /* 0x000fe400018f14e1 */
[----:B------:R-:W0:Y:S01]  /*c850*/  @!P1 LDC.64 R128, c[0x0][0x3b8] ;  /* 0x0000ee00ff809b82 */ /* 0x000e220000000a00 */
[----:B------:R-:W-:Y:S01]  /*c860*/  @!P1 IMAD.MOV.U32 R131, RZ, RZ, R230 ;  /* 0x000000ffff839224 */ /* 0x000fe200078e00e6 */
[----:B------:R-:W-:Y:S01]  /*c870*/  @!P1 IADD3 R228, P3, PT, R53, R13, RZ ;  /* 0x0000000d35e49210 */ /* 0x000fe20007f7e0ff */
[----:B------:R-:W5:Y:S01]  /*c880*/  @!P1 LDG.E R83, desc[UR36][R132.64] ;  /* 0x0000002484539981 */ /* 0x000f62000c1e1900 */
[----:B------:R-:W-:Y:S02]  /*c890*/  IADD3 R234, PT, PT, R234, R11, RZ ;  /* 0x0000000beaea7210 */ /* 0x000fe40007ffe0ff */
[----:B------:R-:W-:Y:S01]  /*c8a0*/  @!P1 LEA.HI.X.SX32 R224, R13, R64, 0x1, P3 ;  /* 0x000000400de09211 */ /* 0x000fe200018f0eff */
[----:B------:R3:W5:Y:S02]  /*c8b0*/  @!P1 LDG.E R79, desc[UR36][R130.64] ;  /* 0x00000024824f9981 */ /* 0x000764000c1e1900 */
[----:B------:R-:W-:-:S02]  /*c8c0*/  @!P1 IMAD.SHL.U32 R13, R234, 0x4, RZ ;  /* 0x00000004ea0d9824 */ /* 0x000fc400078e00ff */
[----:B------:R-:W-:Y:S02]  /*c8d0*/  IMAD.IADD R234, R234, 0x1, R11 ;  /* 0x00000001eaea7824 */ /* 0x000fe400078e020b */
[----:B---3--:R-:W-:Y:S01]  /*c8e0*/  @!P1 IMAD.MOV.U32 R131, RZ, RZ, R227 ;  /* 0x000000ffff839224 */ /* 0x008fe200078e00e3 */
[----:B--2---:R-:W-:Y:S01]  /*c8f0*/  @!P1 LEA R227, P3, R228, R126, 0x2 ;  /* 0x0000007ee4e39211 */ /* 0x004fe200078610ff */
[----:B------:R-:W-:-:S03]  /*c900*/  @!P1 IMAD.MOV.U32 R130, RZ, RZ, R226 ;  /* 0x000000ffff829224 */ /* 0x000fc600078e00e2 */
[----:B------:R-:W-:Y:S01]  /*c910*/  @!P1 LEA.HI.X R228, R228, R127, R224, 0x2, P3 ;  /* 0x0000007fe4e49211 */ /* 0x000fe200018f14e0 */
[----:B------:R-:W-:Y:S01]  /*c920*/  @!P1 IMAD.SHL.U32 R224, R234, 0x4, RZ ;  /* 0x00000004eae09824 */ /* 0x000fe200078e00ff */
[----:B------:R-:W2:Y:S01]  /*c930*/  @!P1 LDC.64 R126, c[0x0][0x3b8] ;  /* 0x0000ee00ff7e9b82 */ /* 0x000ea20000000a00 */
[----:B------:R-:W-:Y:S01]  /*c940*/  @!P1 IADD3 R226, P3, PT, R53, R13, RZ ;  /* 0x0000000d35e29210 */ /* 0x000fe20007f7e0ff */
[----:B------:R3:W5:Y:S03]  /*c950*/  @!P1 LDG.E R80, desc[UR36][R130.64] ;  /* 0x0000002482509981 */ /* 0x000766000c1e1900 */
[----:B------:R-:W-:Y:S02]  /*c960*/  @!P1 LEA.HI.X.SX32 R13, R13, R64, 0x1, P3 ;  /* 0x000000400d0d9211 */ /* 0x000fe400018f0eff */
[----:B-1----:R-:W-:Y:S01]  /*c970*/  @!P1 LEA R225, P3, R226, R14, 0x2 ;  /* 0x0000000ee2e19211 */ /* 0x002fe200078610ff */
[----:B---3--:R-:W1:Y:S01]  /*c980*/  @!P1 LDC.64 R130, c[0x0][0x3b8] ;  /* 0x0000ee00ff829b82 */ /* 0x008e620000000a00 */
[----:B------:R-:W-:Y:S01]  /*c990*/  @!P1 IADD3 R230, P4, PT, R53, R224, RZ ;  /* 0x000000e035e69210 */ /* 0x000fe20007f9e0ff */
[----:B------:R-:W-:Y:S01]  /*c9a0*/  IMAD.IADD R234, R234, 0x1, R11 ;  /* 0x00000001eaea7824 */ /* 0x000fe200078e020b */
[----:B------:R-:W-:-:S02]  /*c9b0*/  @!P1 LEA.HI.X R226, R226, R15, R13, 0x2, P3 ;  /* 0x0000000fe2e29211 */ /* 0x000fc400018f140d */
[----:B------:R-:W-:Y:S01]  /*c9c0*/  @!P1 LEA.HI.X.SX32 R14, R224, R64, 0x1, P4 ;  /* 0x00000040e00e9211 */ /* 0x000fe200020f0eff */
[----:B------:R-:W-:Y:S01]  /*c9d0*/  @!P1 IMAD.SHL.U32 R13, R234, 0x4, RZ ;  /* 0x00000004ea0d9824 */ /* 0x000fe200078e00ff */
[----:B0-----:R-:W-:Y:S01]  /*c9e0*/  @!P1 LEA R229, P3, R230, R128, 0x2 ;  /* 0x00000080e6e59211 */ /* 0x001fe200078610ff */
[--C-:B------:R-:W-:Y:S01]  /*c9f0*/  IMAD.IADD R234, R234, 0x1, R11.reuse ;  /* 0x00000001eaea7824 */ /* 0x100fe200078e020b */
[----:B------:R-:W-:Y:S01]  /*ca00*/  @!P1 MOV R132, R227 ;  /* 0x000000e300849202 */ /* 0x000fe20000000f00 */
[----:B------:R-:W-:Y:S01]  /*ca10*/  @!P1 IMAD.MOV.U32 R133, RZ, RZ, R228 ;  /* 0x000000ffff859224 */ /* 0x000fe200078e00e4 */
[----:B------:R-:W-:Y:S01]  /*ca20*/  @!P1 LEA.HI.X R230, R230, R129, R14, 0x2, P3 ;  /* 0x00000081e6e69211 */ /* 0x000fe200018f140e */
[C---:B------:R-:W-:Y:S01]  /*ca30*/  @!P1 IMAD.SHL.U32 R224, R234.reuse, 0x4, RZ ;  /* 0x00000004eae09824 */ /* 0x040fe200078e00ff */
[----:B------:R-:W0:Y:S01]  /*ca40*/  @!P1 LDC.64 R128, c[0x0][0x3b8] ;  /* 0x0000ee00ff809b82 */ /* 0x000e220000000a00 */
[----:B------:R-:W-:Y:S01]  /*ca50*/  @!P1 IADD3 R227, P3, PT, R53, R13, RZ ;  /* 0x0000000d35e39210 */ /* 0x000fe20007f7e0ff */
[----:B------:R3:W5:Y:S01]  /*ca60*/  @!P1 LDG.E R84, desc[UR36][R132.64] ;  /* 0x0000002484549981 */ /* 0x000762000c1e1900 */
[----:B------:R-:W-:-:S02]  /*ca70*/  IMAD.IADD R234, R234, 0x1, R11 ;  /* 0x00000001eaea7824 */ /* 0x000fc400078e020b */
[----:B------:R-:W-:-:S03]  /*ca80*/  @!P1 LEA.HI.X.SX32 R228, R13, R64, 0x1, P3 ;  /* 0x000000400de49211 */ /* 0x000fc600018f0eff */
[----:B------:R-:W4:Y:S01]  /*ca90*/  @!P1 LDC.64 R14, c[0x0][0x3b8] ;  /* 0x0000ee00ff0e9b82 */ /* 0x000f220000000a00 */
[----:B---3--:R-:W-:Y:S01]  /*caa0*/  @!P1 IMAD.MOV.U32 R132, RZ, RZ, R225 ;  /* 0x000000ffff849224 */ /* 0x008fe200078e00e1 */
[----:B------:R-:W-:Y:S02]  /*cab0*/  @!P1 MOV R133, R226 ;  /* 0x000000e200859202 */ /* 0x000fe40000000f00 */
[----:B------:R-:W-:Y:S02]  /*cac0*/  @!P1 IADD3 R225, P4, PT, R53, R224, RZ ;  /* 0x000000e035e19210 */ /* 0x000fe40007f9e0ff */
[----:B--2---:R-:W-:Y:S01]  /*cad0*/  @!P1 LEA R226, P3, R227, R126, 0x2 ;  /* 0x0000007ee3e29211 */ /* 0x004fe200078610ff */
[----:B------:R2:W5:Y:S01]  /*cae0*/  @!P1 LDG.E R85, desc[UR36][R132.64] ;  /* 0x0000002484559981 */ /* 0x000562000c1e1900 */
[----:B------:R-:W-:Y:S02]  /*caf0*/  @!P1 LEA.HI.X.SX32 R224, R224, R64, 0x1, P4 ;  /* 0x00000040e0e09211 */ /* 0x000fe400020f0eff */
[----:B-1----:R-:W-:-:S02]  /*cb00*/  @!P1 LEA R126, P4, R225, R130, 0x2 ;  /* 0x00000082e17e9211 */ /* 0x002fc400078810ff */
[----:B------:R-:W-:Y:S02]  /*cb10*/  @!P1 LEA.HI.X R227, R227, R127, R228, 0x2, P3 ;  /* 0x0000007fe3e39211 */ /* 0x000fe400018f14e4 */
[----:B------:R-:W-:Y:S02]  /*cb20*/  @!P1 LEA.HI.X R127, R225, R131, R224, 0x2, P4 ;  /* 0x00000083e17f9211 */ /* 0x000fe400020f14e0 */
[C---:B------:R-:W-:Y:S01]  /*cb30*/  @!P1 SHF.L.U32 R13, R234.reuse, 0x2, RZ ;  /* 0x00000002ea0d9819 */ /* 0x040fe200000006ff */
[----:B--2---:R-:W-:Y:S01]  /*cb40*/  @!P1 IMAD.MOV.U32 R132, RZ, RZ, R229 ;  /* 0x000000ffff849224 */ /* 0x004fe200078e00e5 */
[----:B------:R-:W1:Y:S01]  /*cb50*/  @!P1 LDC.64 R130, c[0x0][0x3b8] ;  /* 0x0000ee00ff829b82 */ /* 0x000e620000000a00 */
[----:B------:R-:W-:Y:S02]  /*cb60*/  @!P1 IMAD.MOV.U32 R133, RZ, RZ, R230 ;  /* 0x000000ffff859224 */ /* 0x000fe400078e00e6 */
[----:B------:R-:W-:-:S03]  /*cb70*/  IMAD.IADD R234, R234, 0x1, R11 ;  /* 0x00000001eaea7824 */ /* 0x000fc600078e020b */
[----:B------:R2:W5:Y:S01]  /*cb80*/  @!P1 LDG.E R86, desc[UR36][R132.64] ;  /* 0x0000002484569981 */ /* 0x000562000c1e1900 */
[C---:B------:R-:W-:Y:S02]  /*cb90*/  @!P1 IMAD.SHL.U32 R224, R234.reuse, 0x4, RZ ;  /* 0x00000004eae09824 */ /* 0x040fe400078e00ff */
[----:B------:R-:W-:Y:S02]  /*cba0*/  IMAD.IADD R234, R234, 0x1, R11 ;  /* 0x00000001eaea7824 */ /* 0x000fe400078e020b */
[----:B--2---:R-:W-:Y:S02]  /*cbb0*/  @!P1 IMAD.MOV.U32 R132, RZ, RZ, R226 ;  /* 0x000000ffff849224 */ /* 0x004fe400078e00e2 */
[----:B------:R-:W-:Y:S01]  /*cbc0*/  @!P1 IMAD.MOV.U32 R133, RZ, RZ, R227 ;  /* 0x000000ffff859224 */ /* 0x000fe200078e00e3 */
[C---:B------:R-:W-:Y:S02]  /*cbd0*/  @!P1 IADD3 R227, P3, PT, R53.reuse, R13, RZ ;  /* 0x0000000d35e39210 */ /* 0x040fe40007f7e0ff */
[----:B------:R-:W-:-:S02]  /*cbe0*/  @!P1 IADD3 R225, P4, PT, R53, R224, RZ ;  /* 0x000000e035e19210 */ /* 0x000fc40007f9e0ff */
[----:B------:R2:W5:Y:S01]  /*cbf0*/  @!P1 LDG.E R87, desc[UR36][R132.64] ;  /* 0x0000002484579981 */ /* 0x000562000c1e1900 */
[----:B------:R-:W-:Y:S02]  /*cc00*/  @!P1 LEA.HI.X.SX32 R228, R13, R64, 0x1, P3 ;  /* 0x000000400de49211 */ /* 0x000fe400018f0eff */
[C---:B0-----:R-:W-:Y:S01]  /*cc10*/  @!P1 LEA R226, P3, R227.reuse, R128, 0x2 ;  /* 0x00000080e3e29211 */ /* 0x041fe200078610ff */
[----:B------:R-:W-:Y:S01]  /*cc20*/  @!P1 IMAD.SHL.U32 R13, R234, 0x4, RZ ;  /* 0x00000004ea0d9824 */ /* 0x000fe200078e00ff */
[----:B------:R-:W-:Y:S02]  /*cc30*/  @!P1 LEA.HI.X.SX32 R224, R224, R64, 0x1, P4 ;  /* 0x00000040e0e09211 */ /* 0x000fe400020f0eff */
[----:B--2---:R-:W-:Y:S01]  /*cc40*/  @!P1 MOV R132, R126 ;  /* 0x0000007e00849202 */ /* 0x004fe20000000f00 */
[----:B------:R-:W-:Y:S01]  /*cc50*/  @!P1 IMAD.MOV.U32 R133, RZ, RZ, R127 ;  /* 0x000000ffff859224 */ /* 0x000fe200078e007f */
[----:B------:R-:W-:Y:S01]  /*cc60*/  @!P1 LEA.HI.X R227, R227, R129, R228, 0x2, P3 ;  /* 0x00000081e3e39211 */ /* 0x000fe200018f14e4 */
[----:B------:R-:W0:Y:S01]  /*cc70*/  @!P1 LDC.64 R126, c[0x0][0x3b8] ;  /* 0x0000ee00ff7e9b82 */ /* 0x000e220000000a00 */
[----:B------:R-:W-:-:S02]  /*cc80*/  IMAD.IADD R234, R234, 0x1, R11 ;  /* 0x00000001eaea7824 */ /* 0x000fc400078e020b */
[----:B------:R4:W5:Y:S05]  /*cc90*/  @!P1 LDG.E R88, desc[UR36][R132.64] ;  /* 0x0000002484589981 */ /* 0x00096a000c1e1900 */
[----:B------:R-:W2:Y:S01]  /*cca0*/  @!P1 LDC.64 R128, c[0x0][0x3b8] ;  /* 0x0000ee00ff809b82 */ /* 0x000ea20000000a00 */
[----:B------:R-:W-:Y:S01]  /*ccb0*/  IMAD.IADD R228, R234, 0x1, R11 ;  /* 0x00000001eae47824 */ /* 0x000fe200078e020b */
[C---:B----4-:R-:W-:Y:S02]  /*ccc0*/  @!P1 LEA R132, P4, R225.reuse, R14, 0x2 ;  /* 0x0000000ee1849211 */ /* 0x050fe400078810ff */
[----:B------:R-:W-:Y:S02]  /*ccd0*/  @!P1 MOV R14, R226 ;  /* 0x000000e2000e9202 */ /* 0x000fe40000000f00 */
[----:B------:R-:W-:-:S02]  /*cce0*/  @!P1 LEA.HI.X R133, R225, R15, R224, 0x2, P4 ;  /* 0x0000000fe1859211 */ /* 0x000fc400020f14e0 */
[----:B------:R-:W-:Y:S01]  /*ccf0*/  @!P1 IADD3 R224, P3, PT, R53, R13, RZ ;  /* 0x0000000d35e09210 */ /* 0x000fe20007f7e0ff */
[----:B------:R-:W-:Y:S02]  /*cd00*/  IMAD.IADD R226, R228, 0x1, R11 ;  /* 0x00000001e4e27824 */ /* 0x000fe400078e020b */
[----:B------:R-:W-:Y:S01]  /*cd10*/  @!P1 IMAD.MOV.U32 R15, RZ, RZ, R227 ;  /* 0x000000ffff0f9224 */ /* 0x000fe200078e00e3 */
[----:B------:R-:W-:Y:S01]  /*cd20*/  @!P1 LEA.HI.X.SX32 R13, R13, R64, 0x1, P3 ;  /* 0x000000400d0d9211 */ /* 0x000fe200018f0eff */
[----:B------:R-:W-:Y:S01]  /*cd30*/  IMAD.IADD R230, R226, 0x1, R11 ;  /* 0x00000001e2e67824 */ /* 0x000fe200078e020b */
[----:B-1----:R-:W-:Y:S01]  /*cd40*/  @!P1 LEA R227, P3, R224, R130, 0x2 ;  /* 0x00000082e0e39211 */ /* 0x002fe200078610ff */
[----:B------:R-:W-:Y:S01]  /*cd50*/  @!P1 IMAD R130, R12, 0x4, R59 ;  /* 0x000000040c829824 */ /* 0x000fe200078e023b */
[----:B------:R-:W-:Y:S01]  /*cd60*/  @!P1 SHF.L.U32 R12, R234, 0x2, RZ ;  /* 0x00000002ea0c9819 */ /* 0x000fe200000006ff */
[----:B------:R1:W5:Y:S01]  /*cd70*/  @!P1 LDG.E R89, desc[UR36][R14.64] ;  /* 0x000000240e599981 */ /* 0x000362000c1e1900 */
[----:B------:R-:W-:Y:S01]  /*cd80*/  @!P1 LEA.HI.X R13, R224, R131, R13, 0x2, P3 ;  /* 0x00000083e00d9211 */ /* 0x000fe200018f140d */
[----:B------:R-:W-:Y:S01]  /*cd90*/  IMAD.IADD R224, R230, 0x1, R11 ;  /* 0x00000001e6e07824 */ /* 0x000fe200078e020b */
[C---:B------:R-:W-:Y:S01]  /*cda0*/  @!P1 IADD3 R131, P4, PT, R53.reuse, R130, RZ ;  /* 0x0000008235839210 */ /* 0x040fe20007f9e0ff */
[----:B------:R3:W5:Y:S01]  /*cdb0*/  @!P1 LDG.E R90, desc[UR36][R132.64] ;  /* 0x00000024845a9981 */ /* 0x000762000c1e1900 */
[----:B------:R-:W-:-:S02]  /*cdc0*/  @!P1 IADD3 R234, P3, PT, R53, R12, RZ ;  /* 0x0000000c35ea9210 */ /* 0x000fc40007f7e0ff */
[-C--:B------:R-:W-:Y:S01]  /*cdd0*/  @!P1 LEA.HI.X.SX32 R232, R130, R64.reuse, 0x1, P4 ;  /* 0x0000004082e89211 */ /* 0x080fe200020f0eff */
[----:B-1----:R-:W1:Y:S01]  /*cde0*/  @!P1 LDC.64 R14, c[0x0][0x3b8] ;  /* 0x0000ee00ff0e9b82 */ /* 0x002e620000000a00 */
[----:B------:R-:W-:Y:S01]  /*cdf0*/  @!P1 LEA.HI.X.SX32 R130, R12, R64, 0x1, P3 ;  /* 0x000000400c829211 */ /* 0x000fe200018f0eff */
[----:B---3--:R-:W-:Y:S01]  /*ce00*/  IMAD.IADD R132, R224, 0x1, R11 ;  /* 0x00000001e0847824 */ /* 0x008fe200078e020b */
[----:B0-----:R-:W-:Y:S02]  /*ce10*/  @!P1 LEA R229, P4, R131, R126, 0x2 ;  /* 0x0000007e83e59211 */ /* 0x001fe400078810ff */
[----:B--2---:R-:W-:Y:S01]  /*ce20*/  @!P1 LEA R225, P3, R234, R128, 0x2 ;  /* 0x00000080eae19211 */ /* 0x004fe200078610ff */
[----:B------:R-:W-:Y:S01]  /*ce30*/  @!P1 IMAD.MOV.U32 R12, RZ, RZ, R227 ;  /* 0x000000ffff0c9224 */ /* 0x000fe200078e00e3 */
[----:B------:R-:W-:Y:S02]  /*ce40*/  @!P1 SHF.L.U32 R133, R132, 0x2, RZ ;  /* 0x0000000284859819 */ /* 0x000fe400000006ff */
[----:B------:R-:W-:-:S02]  /*ce50*/  @!P1 LEA.HI.X R234, R234, R129, R130, 0x2, P3 ;  /* 0x00000081eaea9211 */ /* 0x000fc400018f1482 */
[----:B------:R-:W-:Y:S01]  /*ce60*/  @!P1 LEA.HI.X R236, R131, R127, R232, 0x2, P4 ;  /* 0x0000007f83ec9211 */ /* 0x000fe200020f14e8 */
[----:B------:R-:W0:Y:S01]  /*ce70*/  @!P1 LDC.64 R128, c[0x0][0x3b8] ;  /* 0x0000ee00ff809b82 */ /* 0x000e220000000a00 */
[----:B------:R-:W-:Y:S01]  /*ce80*/  @!P1 IADD3 R232, P3, PT, R53, R133, RZ ;  /* 0x0000008535e89210 */ /* 0x000fe20007f7e0ff */
[----:B------:R2:W5:Y:S01]  /*ce90*/  @!P1 LDG.E R91, desc[UR36][R12.64] ;  /* 0x000000240c5b9981 */ /* 0x000562000c1e1900 */
[----:B------:R-:W-:-:S05]  /*cea0*/  @!P1 IMAD.SHL.U32 R228, R228, 0x4, RZ ;  /* 0x00000004e4e49824 */ /* 0x000fca00078e00ff */
[----:B------:R-:W3:Y:S01]  /*ceb0*/  @!P1 LDC.64 R130, c[0x0][0x3b8] ;  /* 0x0000ee00ff829b82 */ /* 0x000ee20000000a00 */
[----:B--2---:R-:W-:Y:S01]  /*cec0*/  @!P1 IMAD.MOV.U32 R12, RZ, RZ, R225 ;  /* 0x000000ffff0c9224 */ /* 0x004fe200078e00e1 */
[----:B------:R-:W-:Y:S02]  /*ced0*/  @!P1 LEA.HI.X.SX32 R225, R133, R64, 0x1, P3 ;  /* 0x0000004085e19211 */ /* 0x000fe400018f0eff */
[----:B------:R-:W-:Y:S01]  /*cee0*/  @!P1 LEA R133, P3, R232, R126, 0x2 ;  /* 0x0000007ee8859211 */ /* 0x000fe200078610ff */
[----:B------:R-:W-:-:S03]  /*cef0*/  @!P1 IMAD.MOV.U32 R13, RZ, RZ, R234 ;  /* 0x000000ffff0d9224 */ /* 0x000fc600078e00ea */
[----:B------:R-:W-:Y:S02]  /*cf00*/  @!P1 LEA.HI.X R232, R232, R127, R225, 0x2, P3 ;  /* 0x0000007fe8e89211 */ /* 0x000fe400018f14e1 */
[----:B------:R-:W-:Y:S01]  /*cf10*/  @!P1 IADD3 R234, P3, PT, R53, R228, RZ ;  /* 0x000000e435ea9210 */ /* 0x000fe20007f7e0ff */
[----:B------:R-:W2:Y:S01]  /*cf20*/  @!P1 LDC.64 R126, c[0x0][0x3b8] ;  /* 0x0000ee00ff7e9b82 */ /* 0x000ea20000000a00 */
[----:B------:R4:W5:Y:S01]  /*cf30*/  @!P1 LDG.E R92, desc[UR36][R12.64] ;  /* 0x000000240c5c9981 */ /* 0x000962000c1e1900 */
[----:B------:R-:W-:Y:S01]  /*cf40*/  @!P1 IMAD.SHL.U32 R226, R226, 0x4, RZ ;  /* 0x00000004e2e29824 */ /* 0x000fe200078e00ff */
[----:B------:R-:W-:Y:S02]  /*cf50*/  @!P1 LEA.HI.X.SX32 R228, R228, R64, 0x1, P3 ;  /* 0x00000040e4e49211 */ /* 0x000fe400018f0eff */
[----:B-1----:R-:W-:Y:S01]  /*cf60*/  @!P1 LEA R227, P3, R234, R14, 0x2 ;  /* 0x0000000eeae39211 */ /* 0x002fe200078610ff */
[----:B----4-:R-:W-:Y:S01]  /*cf70*/  @!P1 IMAD.MOV.U32 R12, RZ, RZ, R229 ;  /* 0x000000ffff0c9224 */ /* 0x010fe200078e00e5 */
[----:B------:R-:W-:Y:S01]  /*cf80*/  @!P1 MOV R13, R236 ;  /* 0x000000ec000d9202 */ /* 0x000fe20000000f00 */
[----:B------:R-:W-:Y:S01]  /*cf90*/  @!P1 IMAD.SHL.U32 R230, R230, 0x4, RZ ;  /* 0x00000004e6e69824 */ /* 0x000fe200078e00ff */
[----:B------:R-:W-:-:S02]  /*cfa0*/  @!P1 LEA.HI.X R234, R234, R15, R228, 0x2, P3 ;  /* 0x0000000feaea9211 */ /* 0x000fc400018f14e4 */
[----:B------:R-:W-:Y:S01]  /*cfb0*/  @!P1 IADD3 R229, P4, PT, R53, R226, RZ ;  /* 0x000000e235e59210 */ /* 0x000fe20007f9e0ff */
[----:B------:R1:W5:Y:S01]  /*cfc0*/  @!P1 LDG.E R98, desc[UR36][R12.64] ;  /* 0x000000240c629981 */ /* 0x000362000c1e1900 */
[----:B------:R-:W4:Y:S01]  /*cfd0*/  @!P1 LDC.64 R14, c[0x0][0x3b8] ;  /* 0x0000ee00ff0e9b82 */ /* 0x000f220000000a00 */
[----:B------:R-:W-:Y:S01]  /*cfe0*/  @!P1 IMAD.SHL.U32 R224, R224, 0x4, RZ ;  /* 0x00000004e0e09824 */ /* 0x000fe200078e00ff */
[----:B0-----:R-:W-:Y:S02]  /*cff0*/  @!P1 LEA R228, P3, R229, R128, 0x2 ;  /* 0x00000080e5e49211 */ /* 0x001fe400078610ff */
[----:B------:R-:W-:Y:S01]  /*d000*/  @!P1 IADD3 R225, P5, PT, R53, R230, RZ ;  /* 0x000000e635e19210 */ /* 0x000fe20007fbe0ff */
[----:B-1----:R-:W-:Y:S02]  /*d010*/  @!P1 IMAD.MOV.U32 R12, RZ, RZ, R133 ;  /* 0x000000ffff0c9224 */ /* 0x002fe400078e0085 */
[----:B------:R-:W-:Y:S01]  /*d020*/  @!P1 IMAD.MOV.U32 R13, RZ, RZ, R232 ;  /* 0x000000ffff0d9224 */ /* 0x000fe200078e00e8 */
[----:B------:R-:W-:-:S04]  /*d030*/  @!P1 LEA.HI.X.SX32 R232, R226, R64, 0x1, P4 ;  /* 0x00000040e2e89211 */ /* 0x000fc800020f0eff */
[----:B------:R0:W5:Y:S01]  /*d040*/  @!P1 LDG.E R97, desc[UR36][R12.64] ;  /* 0x000000240c619981 */ /* 0x000162000c1e1900 */
[----:B------:R-:W-:Y:S02]  /*d050*/  @!P1 LEA.HI.X R229, R229, R129, R232, 0x2, P3 ;  /* 0x00000081e5e59211 */ /* 0x000fe400018f14e8 */
[----:B------:R-:W-:Y:S01]  /*d060*/  @!P1 LEA.HI.X.SX32 R226, R230, R64, 0x1, P5 ;  /* 0x00000040e6e29211 */ /* 0x000fe200028f0eff */
[----:B------:R-:W1:Y:S01]  /*d070*/  @!P1 LDC.64 R128, c[0x0][0x3b8] ;  /* 0x0000ee00ff809b82 */ /* 0x000e620000000a00 */
[----:B---3--:R-:W-:Y:S01]  /*d080*/  @!P1 LEA R133, P4, R225, R130, 0x2 ;  /* 0x00000082e1859211 */ /* 0x008fe200078810ff */
[----:B------:R-:W-:Y:S01]  /*d090*/  IMAD R230, R11, 0x2, R132 ;  /* 0x000000020be67824 */ /* 0x000fe200078e0284 */
[----:B0-----:R-:W-:Y:S01]  /*d0a0*/  @!P1 MOV R12, R227 ;  /* 0x000000e3000c9202 */ /* 0x001fe20000000f00 */
[----:B------:R-:W-:Y:S01]  /*d0b0*/  @!P1 IMAD.MOV.U32 R13, RZ, RZ, R234 ;  /* 0x000000ffff0d9224 */ /* 0x000fe200078e00ea */
[----:B------:R-:W-:Y:S01]  /*d0c0*/  @!P1 IADD3 R227, P3, PT, R53, R224, RZ ;  /* 0x000000e035e39210 */ /* 0x000fe20007f7e0ff */
[----:B------:R-:W-:Y:S01]  /*d0d0*/  @!P1 IMAD.SHL.U32 R132, R230, 0x4, RZ ;  /* 0x00000004e6849824 */ /* 0x000fe200078e00ff */
[----:B------:R-:W-:-:S02]  /*d0e0*/  @!P1 LEA.HI.X R226, R225, R131, R226, 0x2, P4 ;  /* 0x00000083e1e29211 */ /* 0x000fc400020f14e2 */
[----:B------:R0:W5:Y:S01]  /*d0f0*/  @!P1 LDG.E R93, desc[UR36][R12.64] ;  /* 0x000000240c5d9981 */ /* 0x000162000c1e1900 */
[----:B------:R-:W-:Y:S02]  /*d100*/  @!P1 LEA.HI.X.SX32 R130, R224, R64, 0x1, P3 ;  /* 0x00000040e0829211 */ /* 0x000fe400018f0eff */
[C---:B--2---:R-:W-:Y:S01]  /*d110*/  @!P1 LEA R224, P3, R227.reuse, R126, 0x2 ;  /* 0x0000007ee3e09211 */ /* 0x044fe200078610ff */
[----:B0-----:R-:W-:Y:S01]  /*d120*/  @!P1 IMAD.MOV.U32 R12, RZ, RZ, R228 ;  /* 0x000000ffff0c9224 */ /* 0x001fe200078e00e4 */
[----:B------:R-:W-:Y:S02]  /*d130*/  @!P1 MOV R13, R229 ;  /* 0x000000e5000d9202 */ /* 0x000fe40000000f00 */
[----:B------:R-:W-:Y:S01]  /*d140*/  @!P1 LEA.HI.X R227, R227, R127, R130, 0x2, P3 ;  /* 0x0000007fe3e39211 */ /* 0x000fe200018f1482 */
[----:B------:R-:W-:Y:S01]  /*d150*/  IMAD.IADD R230, R230, 0x1, R11 ;  /* 0x00000001e6e67824 */ /* 0x000fe200078e020b */
[----:B------:R-:W0:Y:S01]  /*d160*/  @!P1 LDC.64 R126, c[0x0][0x3b8] ;  /* 0x0000ee00ff7e9b82 */ /* 0x000e220000000a00 */
[----:B------:R2:W5:Y:S07]  /*d170*/  @!P1 LDG.E R94, desc[UR36][R12.64] ;  /* 0x000000240c5e9981 */ /* 0x00056e000c1e1900 */
[----:B------:R-:W3:Y:S01]  /*d180*/  @!P1 LDC.64 R130, c[0x0][0x3b8] ;  /* 0x0000ee00ff829b82 */ /* 0x000ee20000000a00 */
[----:B--2---:R-:W-:Y:S01]  /*d190*/  @!P1 IMAD.MOV.U32 R13, RZ, RZ, R226 ;  /* 0x000000ffff0d9224 */ /* 0x004fe200078e00e2 */
[----:B------:R-:W-:Y:S01]  /*d1a0*/  @!P1 IADD3 R226, P3, PT, R53, R132, RZ ;  /* 0x0000008435e29210 */ /* 0x000fe20007f7e0ff */
[----:B------:R-:W-:Y:S01]  /*d1b0*/  @!P1 IMAD.MOV.U32 R12, RZ, RZ, R133 ;  /* 0x000000ffff0c9224 */ /* 0x000fe200078e0085 */
[----:B------:R-:W-:-:S02]  /*d1c0*/  @!P1 SHF.L.U32 R133, R230, 0x2, RZ ;  /* 0x00000002e6859819 */ /* 0x000fc400000006ff */
[----:B------:R-:W-:Y:S02]  /*d1d0*/  @!P1 LEA.HI.X.SX32 R132, R132, R64, 0x1, P3 ;  /* 0x0000004084849211 */ /* 0x000fe400018f0eff */
[----:B----4-:R-:W-:Y:S01]  /*d1e0*/  @!P1 LEA R225, P3, R226, R14, 0x2 ;  /* 0x0000000ee2e19211 */ /* 0x010fe200078610ff */
[----:B------:R-:W-:Y:S01]  /*d1f0*/  IMAD.IADD R230, R230, 0x1, R11 ;  /* 0x00000001e6e67824 */ /* 0x000fe200078e020b */
[----:B------:R2:W5:Y:S02]  /*d200*/  @!P1 LDG.E R95, desc[UR36][R12.64] ;  /* 0x000000240c5f9981 */ /* 0x000564000c1e1900 */
[----:B------:R-:W-:Y:S01]  /*d210*/  @!P1 LEA.HI.X R226, R226, R15, R132, 0x2, P3 ;  /* 0x0000000fe2e29211 */ /* 0x000fe200018f1484 */
[C---:B------:R-:W-:Y:S01]  /*d220*/  @!P1 IMAD.SHL.U32 R132, R230.reuse, 0x4, RZ ;  /* 0x00000004e6849824 */ /* 0x040fe200078e00ff */
[----:B------:R-:W-:Y:S01]  /*d230*/  @!P1 IADD3 R228, P3, PT, R53, R133, RZ ;  /* 0x0000008535e49210 */ /* 0x000fe20007f7e0ff */
[----:B------:R-:W4:Y:S01]  /*d240*/  @!P1 LDC.64 R14, c[0x0][0x3b8] ;  /* 0x0000ee00ff0e9b82 */ /* 0x000f220000000a00 */
[----:B------:R-:W-:Y:S01]  /*d250*/  IADD3 R230, PT, PT, R230, R11, RZ ;  /* 0x0000000be6e67210 */ /* 0x000fe20007ffe0ff */
[----:B--2---:R-:W-:Y:S01]  /*d260*/  @!P1 IMAD.MOV.U32 R12, RZ, RZ, R224 ;  /* 0x000000ffff0c9224 */ /* 0x004fe200078e00e0 */
[----:B------:R-:W-:Y:S01]  /*d270*/  @!P1 LEA.HI.X.SX32 R224, R133, R64, 0x1, P3 ;  /* 0x0000004085e09211 */ /* 0x000fe200018f0eff */
[----:B------:R-:W-:Y:S01]  /*d280*/  @!P1 IMAD.MOV.U32 R13, RZ, RZ, R227 ;  /* 0x000000ffff0d9224 */ /* 0x000fe200078e00e3 */
[----:B-1----:R-:W-:Y:S01]  /*d290*/  @!P1 LEA R227, P3, R228, R128, 0x2 ;  /* 0x00000080e4e39211 */ /* 0x002fe200078610ff */
[----:B------:R-:W-:-:S03]  /*d2a0*/  @!P1 IMAD.SHL.U32 R133, R230, 0x4, RZ ;  /* 0x00000004e6859824 */ /* 0x000fc600078e00ff */
[----:B------:R1:W5:Y:S01]  /*d2b0*/  @!P1 LDG.E R96, desc[UR36][R12.64] ;  /* 0x000000240c609981 */ /* 0x000362000c1e1900 */
[----:B------:R-:W-:Y:S02]  /*d2c0*/  @!P1 LEA.HI.X R228, R228, R129, R224, 0x2, P3 ;  /* 0x00000081e4e49211 */ /* 0x000fe400018f14e0 */
[C---:B------:R-:W-:Y:S01]  /*d2d0*/  @!P1 IADD3 R224, P3, PT, R53.reuse, R132, RZ ;  /* 0x0000008435e09210 */ /* 0x040fe20007f7e0ff */
[----:B------:R-:W2:Y:S01]  /*d2e0*/  @!P1 LDC.64 R128, c[0x0][0x3b8] ;  /* 0x0000ee00ff809b82 */ /* 0x000ea20000000a00 */
[----:B------:R-:W-:Y:S02]  /*d2f0*/  IMAD.IADD R230, R230, 0x1, R11 ;  /* 0x00000001e6e67824 */ /* 0x000fe400078e020b */
[----:B-1----:R-:W-:Y:S02]  /*d300*/  @!P1 IMAD.MOV.U32 R12, RZ, RZ, R225 ;  /* 0x000000ffff0c9224 */ /* 0x002fe400078e00e1 */
[----:B------:R-:W-:Y:S01]  /*d310*/  @!P1 IMAD.MOV.U32 R13, RZ, RZ, R226 ;  /* 0x000000ffff0d9224 */ /* 0x000fe200078e00e2 */
[----:B------:R-:W-:-:S02]  /*d320*/  @!P1 IADD3 R226, P4, PT, R53, R133, RZ ;  /* 0x0000008535e29210 */ /* 0x000fc40007f9e0ff */
[----:B------:R-:W-:Y:S02]  /*d330*/  @!P1 LEA.HI.X.SX32 R225, R132, R64, 0x1, P3 ;  /* 0x0000004084e19211 */ /* 0x000fe400018f0eff */
[----:B------:R1:W5:Y:S01]  /*d340*/  @!P1 LDG.E R99, desc[UR36][R12.64] ;  /* 0x000000240c639981 */ /* 0x000362000c1e1900 */
[----:B0-----:R-:W-:Y:S02]  /*d350*/  @!P1 LEA R132, P3, R224, R126, 0x2 ;  /* 0x0000007ee0849211 */ /* 0x001fe400078610ff */
[----:B------:R-:W-:Y:S02]  /*d360*/  @!P1 LEA.HI.X.SX32 R126, R133, R64, 0x1, P4 ;  /* 0x00000040857e9211 */ /* 0x000fe400020f0eff */
[----:B---3--:R-:W-:Y:S01]  /*d370*/  @!P1 LEA R133, P4, R226, R130, 0x2 ;  /* 0x00000082e2859211 */ /* 0x008fe200078810ff */
[----:B------:R-:W-:Y:S01]  /*d380*/  @!P1 IMAD.SHL.U32 R130, R230, 0x4, RZ ;  /* 0x00000004e6829824 */ /* 0x000fe200078e00ff */
[----:B-1----:R-:W-:Y:S01]  /*d390*/  @!P1 MOV R12, R227 ;  /* 0x000000e3000c9202 */ /* 0x002fe20000000f00 */
[----:B------:R-:W-:Y:S01]  /*d3a0*/  @!P1 IMAD.MOV.U32 R13, RZ, RZ, R228 ;  /* 0x000000ffff0d9224 */ /* 0x000fe200078e00e4 */
[----:B------:R-:W-:Y:S01]  /*d3b0*/  @!P1 LEA.HI.X R226, R226, R131, R126, 0x2, P4 ;  /* 0x00000083e2e29211 */ /* 0x000fe200020f147e */
[----:B------:R-:W-:-:S03]  /*d3c0*/  IMAD.IADD R230, R230, 0x1, R11 ;  /* 0x00000001e6e67824 */ /* 0x000fc600078e020b */
[----:B------:R0:W5:Y:S02]  /*d3d0*/  @!P1 LDG.E R100, desc[UR36][R12.64] ;  /* 0x000000240c649981 */ /* 0x000164000c1e1900 */
[----:B0-----:R-:W-:Y:S02]  /*d3e0*/  @!P1 LEA.HI.X R13, R224, R127, R225, 0x2, P3 ;  /* 0x0000007fe00d9211 */ /* 0x001fe400018f14e1 */
[----:B------:R-:W-:Y:S01]  /*d3f0*/  @!P1 IADD3 R227, P3, PT, R53, R130, RZ ;  /* 0x0000008235e39210 */ /* 0x000fe20007f7e0ff */
[----:B------:R-:W0:Y:S01]  /*d400*/  @!P1 LDC.64 R126, c[0x0][0x3b8] ;  /* 0x0000ee00ff7e9b82 */ /* 0x000e220000000a00 */
[----:B------:R-:W-:Y:S02]  /*d410*/  @!P1 IMAD.MOV.U32 R12, RZ, RZ, R132 ;  /* 0x000000ffff0c9224 */ /* 0x000fe400078e0084 */
[----:B------:R-:W-:Y:S02]  /*d420*/  @!P1 LEA.HI.X.SX32 R130, R130, R64, 0x1, P3 ;  /* 0x0000004082829211 */ /* 0x000fe400018f0eff */
[----:B----4-:R-:W-:Y:S01]  /*d430*/  @!P1 LEA R224, P3, R227, R14, 0x2 ;  /* 0x0000000ee3e09211 */ /* 0x010fe200078610ff */
[----:B------:R1:W5:Y:S01]  /*d440*/  @!P1 LDG.E R0, desc[UR36][R12.64] ;  /* 0x000000240c009981 */ /* 0x000362000c1e1900 */
[----:B------:R-:W-:-:S02]  /*d450*/  @!P1 SHF.L.U32 R132, R230, 0x2, RZ ;  /* 0x00000002e6849819 */ /* 0x000fc400000006ff */
[----:B------:R-:W-:Y:S01]  /*d460*/  @!P1 LEA.HI.X R227, R227, R15, R130, 0x2, P3 ;  /* 0x0000000fe3e39211 */ /* 0x000fe200018f1482 */
[----:B------:R-:W-:Y:S01]  /*d470*/  IMAD.IADD R230, R230, 0x1, R11 ;  /* 0x00000001e6e67824 */ /* 0x000fe200078e020b */
[----:B------:R-:W3:Y:S01]  /*d480*/  @!P1 LDC.64 R14, c[0x0][0x3b8] ;  /* 0x0000ee00ff0e9b82 */ /* 0x000ee20000000a00 */
[----:B-1----:R-:W-:Y:S01]  /*d490*/  @!P1 IMAD.MOV.U32 R13, RZ, RZ, R226 ;  /* 0x000000ffff0d9224 */ /* 0x002fe200078e00e2 */
[----:B------:R-:W-:Y:S01]  /*d4a0*/  @!P1 IADD3 R226, P3, PT, R53, R132, RZ ;  /* 0x0000008435e29210 */ /* 0x000fe20007f7e0ff */
[----:B------:R-:W-:-:S05]  /*d4b0*/  @!P1 IMAD.MOV.U32 R12, RZ, RZ, R133 ;  /* 0x000000ffff0c9224 */ /* 0x000fca00078e0085 */
[----:B------:R-:W1:Y:S01]  /*d4c0*/  @!P1 LDC.64 R130, c[0x0][0x3b8] ;  /* 0x0000ee00ff829b82 */ /* 0x000e620000000a00 */
[----:B------:R-:W-:Y:S01]  /*d4d0*/  @!P1 IMAD.SHL.U32 R133, R230, 0x4, RZ ;  /* 0x00000004e6859824 */ /* 0x000fe200078e00ff */
[----:B------:R-:W-:Y:S02]  /*d4e0*/  @!P1 LEA.HI.X.SX32 R132, R132, R64, 0x1, P3 ;  /* 0x0000004084849211 */ /* 0x000fe400018f0eff */
[----:B--2---:R-:W-:Y:S01]  /*d4f0*/  @!P1 LEA R225, P3, R226, R128, 0x2 ;  /* 0x00000080e2e19211 */ /* 0x004fe200078610ff */
[--C-:B------:R-:W-:Y:S01]  /*d500*/  IMAD.IADD R230, R230, 0x1, R11.reuse ;  /* 0x00000001e6e67824 */ /* 0x100fe200078e020b */
[----:B------:R2:W5:Y:S02]  /*d510*/  @!P1 LDG.E R101, desc[UR36][R12.64] ;  /* 0x000000240c659981 */ /* 0x000564000c1e1900 */
[----:B------:R-:W-:Y:S02]  /*d520*/  @!P1 LEA.HI.X R226, R226, R129, R132, 0x2, P3 ;  /* 0x00000081e2e29211 */ /* 0x000fe400018f1484 */
[----:B------:R-:W-:Y:S01]  /*d530*/  @!P1 IADD3 R228, P3, PT, R53, R133, RZ ;  /* 0x0000008535e49210 */ /* 0x000fe20007f7e0ff */
[C---:B------:R-:W-:Y:S01]  /*d540*/  @!P1 IMAD.SHL.U32 R132, R230.reuse, 0x4, RZ ;  /* 0x00000004e6849824 */ /* 0x040fe200078e00ff */
[----:B------:R-:W4:Y:S01]  /*d550*/  @!P1 LDC.64 R128, c[0x0][0x3b8] ;  /* 0x0000ee00ff809b82 */ /* 0x000f220000000a00 */
[----:B------:R-:W-:Y:S01]  /*d560*/  IMAD.IADD R230, R230, 0x1, R11 ;  /* 0x00000001e6e67824 */ /* 0x000fe200078e020b */
[----:B--2---:R-:W-:Y:S01]  /*d570*/  @!P1 MOV R12, R224 ;  /* 0x000000e0000c9202 */ /* 0x004fe20000000f00 */
[----:B------:R-:W-:Y:S01]  /*d580*/  @!P1 IMAD.MOV.U32 R13, RZ, RZ, R227 ;  /* 0x000000ffff0d9224 */ /* 0x000fe200078e00e3 */
[----:B------:R-:W-:-:S02]  /*d590*/  @!P1 LEA.HI.X.SX32 R224, R133, R64, 0x1, P3 ;  /* 0x0000004085e09211 */ /* 0x000fc400018f0eff */
[----:B0-----:R-:W-:Y:S01]  /*d5a0*/  @!P1 LEA R227, P3, R228, R126, 0x2 ;  /* 0x0000007ee4e39211 */ /* 0x001fe200078610ff */
[----:B------:R-:W-:Y:S01]  /*d5b0*/  @!P1 IMAD.SHL.U32 R133, R230, 0x4, RZ ;  /* 0x00000004e6859824 */ /* 0x000fe200078e00ff */
[----:B------:R0:W5:Y:S02]  /*d5c0*/  @!P1 LDG.E R102, desc[UR36][R12.64] ;  /* 0x000000240c669981 */ /* 0x000164000c1e1900 */
[----:B------:R-:W-:Y:S02]  /*d5d0*/  @!P1 LEA.HI.X R228, R228, R127, R224, 0x2, P3 ;  /* 0x0000007fe4e49211 */ /* 0x000fe400018f14e0 */
[C---:B------:R-:W-:Y:S01]  /*d5e0*/  @!P1 IADD3 R224, P3, PT, R53.reuse, R132, RZ ;  /* 0x0000008435e09210 */ /* 0x040fe20007f7e0ff */
[----:B------:R-:W2:Y:S01]  /*d5f0*/  @!P1 LDC.64 R126, c[0x0][0x3b8] ;  /* 0x0000ee00ff7e9b82 */ /* 0x000ea20000000a00 */
[----:B------:R-:W-:Y:S01]  /*d600*/  IMAD.IADD R230, R230, 0x1, R11 ;  /* 0x00000001e6e67824 */ /* 0x000fe200078e020b */
[----:B0-----:R-:W-:Y:S01]  /*d610*/  @!P1 MOV R12, R225 ;  /* 0x000000e1000c9202 */ /* 0x001fe20000000f00 */
[----:B------:R-:W-:Y:S01]  /*d620*/  @!P1 IMAD.MOV.U32 R13, RZ, RZ, R226 ;  /* 0x000000ffff0d9224 */ /* 0x000fe200078e00e2 */
[----:B------:R-:W-:-:S02]  /*d630*/  @!P1 IADD3 R226, P4, PT, R53, R133, RZ ;  /* 0x0000008535e29210 */ /* 0x000fc40007f9e0ff */
[----:B------:R-:W-:Y:S02]  /*d640*/  @!P1 LEA.HI.X.SX32 R225, R132, R64, 0x1, P3 ;  /* 0x0000004084e19211 */ /* 0x000fe400018f0eff */
[----:B------:R0:W5:Y:S01]  /*d650*/  @!P1 LDG.E R103, desc[UR36][R12.64] ;  /* 0x000000240c679981 */ /* 0x000162000c1e1900 */
[----:B---3--:R-:W-:Y:S02]  /*d660*/  @!P1 LEA R132, P3, R224, R14, 0x2 ;  /* 0x0000000ee0849211 */ /* 0x008fe400078610ff */
[----:B------:R-:W-:Y:S02]  /*d670*/  @!P1 LEA.HI.X.SX32 R14, R133, R64, 0x1, P4 ;  /* 0x00000040850e9211 */ /* 0x000fe400020f0eff */
[----:B-1----:R-:W-:Y:S01]  /*d680*/  @!P1 LEA R133, P4, R226, R130, 0x2 ;  /* 0x00000082e2859211 */ /* 0x002fe200078810ff */
[C---:B------:R-:W-:Y:S02]  /*d690*/  @!P1 IMAD.SHL.U32 R130, R230.reuse, 0x4, RZ ;  /* 0x00000004e6829824 */ /* 0x040fe400078e00ff */
[----:B0-----:R-:W-:Y:S01]  /*d6a0*/  @!P1 IMAD.MOV.U32 R12, RZ, RZ, R227 ;  /* 0x000000ffff0c9224 */ /* 0x001fe200078e00e3 */
[----:B------:R-:W-:Y:S01]  /*d6b0*/  @!P1 MOV R13, R228 ;  /* 0x000000e4000d9202 */ /* 0x000fe20000000f00 */
[----:B------:R-:W-:Y:S01]  /*d6c0*/  IMAD.IADD R230, R230, 0x1, R11 ;  /* 0x00000001e6e67824 */ /* 0x000fe200078e020b */
[----:B------:R-:W-:-:S03]  /*d6d0*/  @!P1 LEA.HI.X R226, R226, R131, R14, 0x2, P4 ;  /* 0x00000083e2e29211 */ /* 0x000fc600020f140e */
[----:B------:R0:W5:Y:S02]  /*d6e0*/  @!P1 LDG.E R104, desc[UR36][R12.64] ;  /* 0x000000240c689981 */ /* 0x000164000c1e1900 */
[----:B0-----:R-:W-:Y:S02]  /*d6f0*/  @!P1 LEA.HI.X R13, R224, R15, R225, 0x2, P3 ;  /* 0x0000000fe00d9211 */ /* 0x001fe400018f14e1 */
[----:B------:R-:W-:Y:S01]  /*d700*/  @!P1 IADD3 R227, P3, PT, R53, R130, RZ ;  /* 0x0000008235e39210 */ /* 0x000fe20007f7e0ff */
[----:B------:R-:W0:Y:S01]  /*d710*/  @!P1 LDC.64 R14, c[0x0][0x3b8] ;  /* 0x0000ee00ff0e9b82 */ /* 0x000e220000000a00 */
[----:B------:R-:W-:Y:S02]  /*d720*/  @!P1 IMAD.MOV.U32 R12, RZ, RZ, R132 ;  /* 0x000000ffff0c9224 */ /* 0x000fe400078e0084 */
[----:B------:R-:W-:Y:S01]  /*d730*/  @!P1 LEA.HI.X.SX32 R130, R130, R64, 0x1, P3 ;  /* 0x0000004082829211 */ /* 0x000fe200018f0eff */
[C---:B------:R-:W-:Y:S01]  /*d740*/  @!P1 IMAD.SHL.U32 R132, R230.reuse, 0x4, RZ ;  /* 0x00000004e6849824 */ /* 0x040fe200078e00ff */
[----:B----4-:R-:W-:Y:S01]  /*d750*/  @!P1 LEA R224, P3, R227, R128, 0x2 ;  /* 0x00000080e3e09211 */ /* 0x010fe200078610ff */
[----:B------:R1:W5:Y:S01]  /*d760*/  @!P1 LDG.E R105, desc[UR36][R12.64] ;  /* 0x000000240c699981 */ /* 0x000362000c1e1900 */
[----:B------:R-:W-:-:S02]  /*d770*/  IMAD.IADD R230, R230, 0x1, R11 ;  /* 0x00000001e6e67824 */ /* 0x000fc400078e020b */
[----:B------:R-:W-:Y:S02]  /*d780*/  @!P1 LEA.HI.X R227, R227, R129, R130, 0x2, P3 ;  /* 0x00000081e3e39211 */ /* 0x000fe400018f1482 */
[----:B------:R-:W3:Y:S01]  /*d790*/  @!P1 LDC.64 R128, c[0x0][0x3b8] ;  /* 0x0000ee00ff809b82 */ /* 0x000ee20000000a00 */
[----:B-1----:R-:W-:Y:S01]  /*d7a0*/  @!P1 IMAD.MOV.U32 R13, RZ, RZ, R226 ;  /* 0x000000ffff0d9224 */ /* 0x002fe200078e00e2 */
[----:B------:R-:W-:-:S06]  /*d7b0*/  @!P1 IADD3 R226, P3, PT, R53, R132, RZ ;  /* 0x0000008435e29210 */ /* 0x000fcc0007f7e0ff */
[----:B------:R-:W1:Y:S01]  /*d7c0*/  @!P1 LDC.64 R130, c[0x0][0x3b8] ;  /* 0x0000ee00ff829b82 */ /* 0x000e620000000a00 */
[----:B------:R-:W-:Y:S01]  /*d7d0*/  @!P1 MOV R12, R133 ;  /* 0x00000085000c9202 */ /* 0x000fe20000000f00 */
        /* <DEDUP_REMOVED lines=9> */
[----:B------:R-:W-:-:S02]  /*d870*/  IMAD.IADD R230, R230, 0x1, R11 ;  /* 0x00000001e6e67824 */ /* 0x000fc400078e020b */
[----:B--2---:R-:W-:Y:S01]  /*d880*/  @!P1 IMAD.MOV.U32 R12, RZ, RZ, R224 ;  /* 0x000000ffff0c9224 */ /* 0x004fe200078e00e0 */
[----:B------:R-:W-:Y:S02]  /*d890*/  @!P1 MOV R13, R227 ;  /* 0x000000e3000d9202 */ /* 0x000fe40000000f00 */
[----:B------:R-:W-:Y:S02]  /*d8a0*/  @!P1 LEA.HI.X.SX32 R224, R133, R64, 0x1, P3 ;  /* 0x0000004085e09211 */ /* 0x000fe400018f0eff */
[----:B0-----:R-:W-:Y:S01]  /*d8b0*/  @!P1 LEA R227, P3, R228, R14, 0x2 ;  /* 0x0000000ee4e39211 */ /* 0x001fe200078610ff */
[----:B------:R-:W-:Y:S01]  /*d8c0*/  @!P1 IMAD.SHL.U32 R133, R230, 0x4, RZ ;  /* 0x00000004e6859824 */ /* 0x000fe200078e00ff */
[----:B------:R0:W5:Y:S02]  /*d8d0*/  @!P1 LDG.E R107, desc[UR36][R12.64] ;  /* 0x000000240c6b9981 */ /* 0x000164000c1e1900 */
[----:B------:R-:W-:Y:S02]  /*d8e0*/  @!P1 LEA.HI.X R228, R228, R15, R224, 0x2, P3 ;  /* 0x0000000fe4e49211 */ /* 0x000fe400018f14e0 */
[----:B------:R-:W-:Y:S01]  /*d8f0*/  @!P1 IADD3 R224, P3, PT, R53, R132, RZ ;  /* 0x0000008435e09210 */ /* 0x000fe20007f7e0ff */
[----:B------:R-:W2:Y:S01]  /*d900*/  @!P1 LDC.64 R14, c[0x0][0x3b8] ;  /* 0x0000ee00ff0e9b82 */ /* 0x000ea20000000a00 */
[----:B------:R-:W-:-:S02]  /*d910*/  IMAD.IADD R230, R230, 0x1, R11 ;  /* 0x00000001e6e67824 */ /* 0x000fc400078e020b */
[----:B0-----:R-:W-:Y:S01]  /*d920*/  @!P1 IMAD.MOV.U32 R12, RZ, RZ, R225 ;  /* 0x000000ffff0c9224 */ /* 0x001fe200078e00e1 */
[----:B------:R-:W-:Y:S02]  /*d930*/  @!P1 MOV R13, R226 ;  /* 0x000000e2000d9202 */ /* 0x000fe40000000f00 */
[----:B------:R-:W-:Y:S02]  /*d940*/  @!P1 IADD3 R226, P4, PT, R53, R133, RZ ;  /* 0x0000008535e29210 */ /* 0x000fe40007f9e0ff */
[----:B------:R-:W-:Y:S01]  /*d950*/  @!P1 LEA.HI.X.SX32 R225, R132, R64, 0x1, P3 ;  /* 0x0000004084e19211 */ /* 0x000fe200018f0eff */
[----:B------:R0:W5:Y:S01]  /*d960*/  @!P1 LDG.E R108, desc[UR36][R12.64] ;  /* 0x000000240c6c9981 */ /* 0x000162000c1e1900 */
[----:B---3--:R-:W-:Y:S02]  /*d970*/  @!P1 LEA R132, P3, R224, R128, 0x2 ;  /* 0x00000080e0849211 */ /* 0x008fe400078610ff */
[----:B------:R-:W-:Y:S02]  /*d980*/  @!P1 LEA.HI.X.SX32 R128, R133, R64, 0x1, P4 ;  /* 0x0000004085809211 */ /* 0x000fe400020f0eff */
[----:B-1----:R-:W-:-:S02]  /*d990*/  @!P1 LEA R133, P4, R226, R130, 0x2 ;  /* 0x00000082e2859211 */ /* 0x002fc400078810ff */
[----:B------:R-:W-:Y:S01]  /*d9a0*/  @!P1 SHF.L.U32 R130, R230, 0x2, RZ ;  /* 0x00000002e6829819 */ /* 0x000fe200000006ff */
[----:B0-----:R-:W-:Y:S02]  /*d9b0*/  @!P1 IMAD.MOV.U32 R12, RZ, RZ, R227 ;  /* 0x000000ffff0c9224 */ /* 0x001fe400078e00e3 */
        /* <DEDUP_REMOVED lines=15> */
[----:B-1----:R-:W-:Y:S02]  /*dab0*/  @!P1 MOV R13, R226 ;  /* 0x000000e2000d9202 */ /* 0x002fe40000000f00 */
[----:B------:R-:W-:-:S05]  /*dac0*/  @!P1 IADD3 R226, P3, PT, R53, R132, RZ ;  /* 0x0000008435e29210 */ /* 0x000fca0007f7e0ff */
[----:B------:R-:W1:Y:S01]  /*dad0*/  @!P1 LDC.64 R130, c[0x0][0x3b8] ;  /* 0x0000ee00ff829b82 */ /* 0x000e620000000a00 */
[----:B------:R-:W-:Y:S01]  /*dae0*/  @!P1 IMAD.MOV.U32 R12, RZ, RZ, R133 ;  /* 0x000000ffff0c9224 */ /* 0x000fe200078e0085 */
[----:B------:R-:W-:Y:S01]  /*daf0*/  @!P1 LEA.HI.X.SX32 R132, R132, R64, 0x1, P3 ;  /* 0x0000004084849211 */ /* 0x000fe200018f0eff */
[----:B------:R-:W-:Y:S01]  /*db00*/  @!P1 IMAD.SHL.U32 R133, R230, 0x4, RZ ;  /* 0x00000004e6859824 */ /* 0x000fe200078e00ff */
[----:B--2---:R-:W-:Y:S02]  /*db10*/  @!P1 LEA R225, P3, R226, R14, 0x2 ;  /* 0x0000000ee2e19211 */ /* 0x004fe400078610ff */
[----:B------:R2:W5:Y:S01]  /*db20*/  @!P1 LDG.E R111, desc[UR36][R12.64] ;  /* 0x000000240c6f9981 */ /* 0x000562000c1e1900 */
[----:B------:R-:W-:Y:S02]  /*db30*/  IADD3 R230, PT, PT, R230, R11, RZ ;  /* 0x0000000be6e67210 */ /* 0x000fe40007ffe0ff */
[----:B------:R-:W-:Y:S02]  /*db40*/  @!P1 LEA.HI.X R226, R226, R15, R132, 0x2, P3 ;  /* 0x0000000fe2e29211 */ /* 0x000fe400018f1484 */
[----:B------:R-:W-:Y:S01]  /*db50*/  @!P1 IADD3 R229, P3, PT, R53, R133, RZ ;  /* 0x0000008535e59210 */ /* 0x000fe20007f7e0ff */
[C---:B------:R-:W-:Y:S01]  /*db60*/  @!P1 IMAD.SHL.U32 R132, R230.reuse, 0x4, RZ ;  /* 0x00000004e6849824 */ /* 0x040fe200078e00ff */
[----:B------:R-:W4:Y:S01]  /*db70*/  @!P1 LDC.64 R14, c[0x0][0x3b8] ;  /* 0x0000ee00ff0e9b82 */ /* 0x000f220000000a00 */
[----:B------:R-:W-:-:S02]  /*db80*/  IMAD.IADD R230, R230, 0x1, R11 ;  /* 0x00000001e6e67824 */ /* 0x000fc400078e020b */
[----:B--2---:R-:W-:Y:S01]  /*db90*/  @!P1 IMAD.MOV.U32 R12, RZ, RZ, R224 ;  /* 0x000000ffff0c9224 */ /* 0x004fe200078e00e0 */
[----:B------:R-:W-:Y:S01]  /*dba0*/  @!P1 LEA.HI.X.SX32 R224, R133, R64, 0x1, P3 ;  /* 0x0000004085e09211 */ /* 0x000fe200018f0eff */
[----:B------:R-:W-:Y:S01]  /*dbb0*/  @!P1 IMAD.MOV.U32 R13, RZ, RZ, R227 ;  /* 0x000000ffff0d9224 */ /* 0x000fe200078e00e3 */
[C---:B0-----:R-:W-:Y:S02]  /*dbc0*/  @!P1 LEA R228, P3, R229.reuse, R128, 0x2 ;  /* 0x00000080e5e49211 */ /* 0x041fe400078610ff */
[C---:B------:R-:W-:Y:S02]  /*dbd0*/  @!P1 SHF.L.U32 R133, R230.reuse, 0x2, RZ ;  /* 0x00000002e6859819 */ /* 0x040fe400000006ff */
[----:B------:R0:W5:Y:S01]  /*dbe0*/  @!P1 LDG.E R112, desc[UR36][R12.64] ;  /* 0x000000240c709981 */ /* 0x000162000c1e1900 */
[----:B------:R-:W-:Y:S01]  /*dbf0*/  @!P1 LEA.HI.X R229, R229, R129, R224, 0x2, P3 ;  /* 0x00000081e5e59211 */ /* 0x000fe200018f14e0 */
[----:B------:R-:W-:Y:S01]  /*dc00*/  IMAD.IADD R230, R230, 0x1, R11 ;  /* 0x00000001e6e67824 */ /* 0x000fe200078e020b */
[C---:B------:R-:W-:Y:S01]  /*dc10*/  @!P1 IADD3 R224, P4, PT, R53.reuse, R133, RZ ;  /* 0x0000008535e09210 */ /* 0x040fe20007f9e0ff */
[----:B------:R-:W2:Y:S01]  /*dc20*/  @!P1 LDC.64 R128, c[0x0][0x3b8] ;  /* 0x0000ee00ff809b82 */ /* 0x000ea20000000a00 */
[----:B0-----:R-:W-:Y:S01]  /*dc30*/  @!P1 IMAD.MOV.U32 R13, RZ, RZ, R226 ;  /* 0x000000ffff0d9224 */ /* 0x001fe200078e00e2 */
[----:B------:R-:W-:Y:S01]  /*dc40*/  @!P1 IADD3 R226, P3, PT, R53, R132, RZ ;  /* 0x0000008435e29210 */ /* 0x000fe20007f7e0ff */
[----:B------:R-:W-:-:S03]  /*dc50*/  @!P1 IMAD.MOV.U32 R12, RZ, RZ, R225 ;  /* 0x000000ffff0c9224 */ /* 0x000fc600078e00e1 */
[----:B------:R-:W-:Y:S02]  /*dc60*/  @!P1 LEA.HI.X.SX32 R227, R132, R64, 0x1, P3 ;  /* 0x0000004084e39211 */ /* 0x000fe400018f0eff */
[----:B---3--:R-:W-:Y:S01]  /*dc70*/  @!P1 LEA R225, P3, R226, R126, 0x2 ;  /* 0x0000007ee2e19211 */ /* 0x008fe200078610ff */
[----:B------:R-:W-:Y:S01]  /*dc80*/  @!P1 IMAD.SHL.U32 R126, R230, 0x4, RZ ;  /* 0x00000004e67e9824 */ /* 0x000fe200078e00ff */
[----:B------:R-:W-:Y:S01]  /*dc90*/  @!P1 LEA.HI.X.SX32 R132, R133, R64, 0x1, P4 ;  /* 0x0000004085849211 */ /* 0x000fe200020f0eff */
[----:B------:R0:W5:Y:S01]  /*dca0*/  @!P1 LDG.E R113, desc[UR36][R12.64] ;  /* 0x000000240c719981 */ /* 0x000162000c1e1900 */
[----:B-1----:R-:W-:Y:S02]  /*dcb0*/  @!P1 LEA R133, P4, R224, R130, 0x2 ;  /* 0x00000082e0859211 */ /* 0x002fe400078810ff */
[----:B------:R-:W-:Y:S02]  /*dcc0*/  @!P1 LEA.HI.X R226, R226, R127, R227, 0x2, P3 ;  /* 0x0000007fe2e29211 */ /* 0x000fe400018f14e3 */
[----:B------:R-:W-:-:S02]  /*dcd0*/  @!P1 LEA.HI.X R224, R224, R131, R132, 0x2, P4 ;  /* 0x00000083e0e09211 */ /* 0x000fc400020f1484 */
[----:B------:R-:W1:Y:S01]  /*dce0*/  @!P1 LDC.64 R130, c[0x0][0x3b8] ;  /* 0x0000ee00ff829b82 */ /* 0x000e620000000a00 */
[----:B------:R-:W-:Y:S01]  /*dcf0*/  @!P1 IADD3 R227, P3, PT, R53, R126, RZ ;  /* 0x0000007e35e39210 */ /* 0x000fe20007f7e0ff */
[----:B0-----:R-:W-:Y:S02]  /*dd00*/  @!P1 IMAD.MOV.U32 R12, RZ, RZ, R228 ;  /* 0x000000ffff0c9224 */ /* 0x001fe400078e00e4 */
[----:B------:R-:W-:Y:S01]  /*dd10*/  @!P1 IMAD.MOV.U32 R13, RZ, RZ, R229 ;  /* 0x000000ffff0d9224 */ /* 0x000fe200078e00e5 */
[----:B------:R-:W-:Y:S02]  /*dd20*/  IADD3 R230, PT, PT, R230, R11, RZ ;  /* 0x0000000be6e67210 */ /* 0x000fe40007ffe0ff */
[----:B------:R-:W-:Y:S02]  /*dd30*/  @!P1 LEA.HI.X.SX32 R126, R126, R64, 0x1, P3 ;  /* 0x000000407e7e9211 */ /* 0x000fe400018f0eff */
[----:B------:R0:W5:Y:S01]  /*dd40*/  @!P1 LDG.E R114, desc[UR36][R12.64] ;  /* 0x000000240c729981 */ /* 0x000162000c1e1900 */
[----:B------:R-:W-:-:S02]  /*dd50*/  @!P1 IMAD.SHL.U32 R132, R230, 0x4, RZ ;  /* 0x00000004e6849824 */ /* 0x000fc400078e00ff */
[----:B------:R-:W-:Y:S02]  /*dd60*/  IMAD.IADD R230, R230, 0x1, R11 ;  /* 0x00000001e6e67824 */ /* 0x000fe400078e020b */
[----:B0-----:R-:W-:Y:S01]  /*dd70*/  @!P1 IMAD.MOV.U32 R13, RZ, RZ, R226 ;  /* 0x000000ffff0d9224 */ /* 0x001fe200078e00e2 */
[----:B----4-:R-:W-:Y:S01]  /*dd80*/  @!P1 LEA R226, P3, R227, R14, 0x2 ;  /* 0x0000000ee3e29211 */ /* 0x010fe200078610ff */
[----:B------:R-:W-:-:S03]  /*dd90*/  @!P1 IMAD.MOV.U32 R12, RZ, RZ, R225 ;  /* 0x000000ffff0c9224 */ /* 0x000fc600078e00e1 */
[----:B------:R-:W-:Y:S02]  /*dda0*/  @!P1 LEA.HI.X R227, R227, R15, R126, 0x2, P3 ;  /* 0x0000000fe3e39211 */ /* 0x000fe400018f147e */
[----:B------:R0:W5:Y:S01]  /*ddb0*/  @!P1 LDG.E R115, desc[UR36][R12.64] ;  /* 0x000000240c739981 */ /* 0x000162000c1e1900 */
[----:B------:R-:W3:Y:S01]  /*ddc0*/  @!P1 LDC.64 R14, c[0x0][0x3b8] ;  /* 0x0000ee00ff0e9b82 */ /* 0x000ee20000000a00 */
[----:B------:R-:W-:-:S04]  /*ddd0*/  @!P1 IADD3 R225, P3, PT, R53, R132, RZ ;  /* 0x0000008435e19210 */ /* 0x000fc80007f7e0ff */
[----:B------:R-:W-:-:S03]  /*dde0*/  @!P1 LEA.HI.X.SX32 R132, R132, R64, 0x1, P3 ;  /* 0x0000004084849211 */ /* 0x000fc600018f0eff */
[----:B------:R-:W4:Y:S01]  /*ddf0*/  @!P1 LDC.64 R126, c[0x0][0x3b8] ;  /* 0x0000ee00ff7e9b82 */ /* 0x000f220000000a00 */
[----:B0-----:R-:W-:Y:S01]  /*de00*/  @!P1 IMAD.MOV.U32 R12, RZ, RZ, R133 ;  /* 0x000000ffff0c9224 */ /* 0x001fe200078e0085 */
[----:B------:R-:W-:Y:S01]  /*de10*/  @!P1 MOV R13, R224 ;  /* 0x000000e0000d9202 */ /* 0x000fe20000000f00 */
[----:B------:R-:W-:Y:S01]  /*de20*/  @!P1 IMAD.SHL.U32 R133, R230, 0x4, RZ ;  /* 0x00000004e6859824 */ /* 0x000fe200078e00ff */
[----:B--2---:R-:W-:-:S03]  /*de30*/  @!P1 LEA R224, P3, R225, R128, 0x2 ;  /* 0x00000080e1e09211 */ /* 0x004fc600078610ff */
[----:B------:R0:W5:Y:S01]  /*de40*/  @!P1 LDG.E R116, desc[UR36][R12.64] ;  /* 0x000000240c749981 */ /* 0x000162000c1e1900 */
[----:B------:R-:W-:Y:S02]  /*de50*/  IADD3 R230, PT, PT, R230, R11, RZ ;  /* 0x0000000be6e67210 */ /* 0x000fe40007ffe0ff */
[----:B------:R-:W-:Y:S02]  /*de60*/  @!P1 IADD3 R233, P4, PT, R53, R133, RZ ;  /* 0x0000008535e99210 */ /* 0x000fe40007f9e0ff */
[----:B------:R-:W-:Y:S02]  /*de70*/  @!P1 LEA.HI.X R225, R225, R129, R132, 0x2, P3 ;  /* 0x00000081e1e19211 */ /* 0x000fe400018f1484 */
[----:B------:R-:W2:Y:S01]  /*de80*/  @!P1 LDC.64 R128, c[0x0][0x3b8] ;  /* 0x0000ee00ff809b82 */ /* 0x000ea20000000a00 */
[----:B0-----:R-:W-:Y:S02]  /*de90*/  @!P1 IMAD.MOV.U32 R12, RZ, RZ, R226 ;  /* 0x000000ffff0c9224 */ /* 0x001fe400078e00e2 */
[----:B------:R-:W-:Y:S01]  /*dea0*/  @!P1 IMAD.MOV.U32 R13, RZ, RZ, R227 ;  /* 0x000000ffff0d9224 */ /* 0x000fe200078e00e3 */
[----:B------:R-:W-:Y:S01]  /*deb0*/  @!P1 LEA.HI.X.SX32 R132, R133, R64, 0x1, P4 ;  /* 0x0000004085849211 */ /* 0x000fe200020f0eff */
[----:B------:R-:W-:Y:S01]  /*dec0*/  IMAD.IADD R226, R230, 0x1, R11 ;  /* 0x00000001e6e27824 */ /* 0x000fe200078e020b */
[----:B-1----:R-:W-:-:S02]  /*ded0*/  @!P1 LEA R232, P3, R233, R130, 0x2 ;  /* 0x00000082e9e89211 */ /* 0x002fc400078610ff */
[----:B------:R0:W5:Y:S02]  /*dee0*/  @!P1 LDG.E R117, desc[UR36][R12.64] ;  /* 0x000000240c759981 */ /* 0x000164000c1e1900 */
[----:B------:R-:W-:Y:S01]  /*def0*/  @!P1 LEA.HI.X R233, R233, R131, R132, 0x2, P3 ;  /* 0x00000083e9e99211 */ /* 0x000fe200018f1484 */
[----:B------:R-:W-:Y:S01]  /*df00*/  IMAD.IADD R234, R226, 0x1, R11 ;  /* 0x00000001e2ea7824 */ /* 0x000fe200078e020b */
[----:B------:R-:W1:Y:S01]  /*df10*/  @!P1 LDC.64 R130, c[0x0][0x3b8] ;  /* 0x0000ee00ff829b82 */ /* 0x000e620000000a00 */
[----:B0-----:R-:W-:Y:S02]  /*df20*/  @!P1 IMAD.MOV.U32 R12, RZ, RZ, R224 ;  /* 0x000000ffff0c9224 */ /* 0x001fe400078e00e0 */
[----:B------:R-:W-:-:S05]  /*df30*/  @!P1 IMAD.SHL.U32 R224, R230, 0x4, RZ ;  /* 0x00000004e6e09824 */ /* 0x000fca00078e00ff */
[----:B------:R-:W0:Y:S01]  /*df40*/  @!P1 LDC.64 R132, c[0x0][0x3b8] ;  /* 0x0000ee00ff849b82 */ /* 0x000e220000000a00 */
[----:B------:R-:W-:Y:S01]  /*df50*/  @!P1 IMAD.MOV.U32 R13, RZ, RZ, R225 ;  /* 0x000000ffff0d9224 */ /* 0x000fe200078e00e1 */
[----:B------:R-:W-:Y:S02]  /*df60*/  @!P1 SHF.L.U32 R225, R226, 0x2, RZ ;  /* 0x00000002e2e19819 */ /* 0x000fe400000006ff */
[C---:B------:R-:W-:Y:S02]  /*df70*/  @!P1 IADD3 R230, P3, PT, R53.reuse, R224, RZ ;  /* 0x000000e035e69210 */ /* 0x040fe40007f7e0ff */
[----:B------:R-:W-:Y:S01]  /*df80*/  @!P1 IADD3 R227, P4, PT, R53, R225, RZ ;  /* 0x000000e135e39210 */ /* 0x000fe20007f9e0ff */
[----:B------:R4:W5:Y:S01]  /*df90*/  @!P1 LDG.E R118, desc[UR36][R12.64] ;  /* 0x000000240c769981 */ /* 0x000962000c1e1900 */
[----:B------:R-:W-:Y:S02]  /*dfa0*/  @!P1 LEA.HI.X.SX32 R231, R224, R64, 0x1, P3 ;  /* 0x00000040e0e79211 */ /* 0x000fe400018f0eff */
[----:B---3--:R-:W-:Y:S01]  /*dfb0*/  @!P1 LEA R229, P3, R230, R14, 0x2 ;  /* 0x0000000ee6e59211 */ /* 0x008fe200078610ff */
[----:B------:R-:W-:Y:S01]  /*dfc0*/  @!P1 IMAD.SHL.U32 R226, R234, 0x4, RZ ;  /* 0x00000004eae29824 */ /* 0x000fe200078e00ff */
[----:B------:R-:W-:-:S02]  /*dfd0*/  @!P1 LEA.HI.X.SX32 R228, R225, R64, 0x1, P4 ;  /* 0x00000040e1e49211 */ /* 0x000fc400020f0eff */
[----:B----4-:R-:W-:Y:S02]  /*dfe0*/  @!P1 LEA R14, P4, R227, R126, 0x2 ;  /* 0x0000007ee30e9211 */ /* 0x010fe400078810ff */
[----:B------:R-:W-:Y:S01]  /*dff0*/  @!P1 LEA.HI.X R126, R230, R15, R231, 0x2, P3 ;  /* 0x0000000fe67e9211 */ /* 0x000fe200018f14e7 */
[----:B------:R-:W-:Y:S02]  /*e000*/  @!P1 IMAD.MOV.U32 R12, RZ, RZ, R232 ;  /* 0x000000ffff0c9224 */ /* 0x000fe400078e00e8 */
[----:B------:R-:W-:Y:S01]  /*e010*/  @!P1 IMAD.MOV.U32 R13, RZ, RZ, R233 ;  /* 0x000000ffff0d9224 */ /* 0x000fe200078e00e9 */
[----:B------:R-:W-:Y:S02]  /*e020*/  IADD3 R234, PT, PT, R234, R11, RZ ;  /* 0x0000000beaea7210 */ /* 0x000fe40007ffe0ff */
[----:B------:R-:W-:Y:S02]  /*e030*/  @!P1 IADD3 R224, P5, PT, R53, R226, RZ ;  /* 0x000000e235e09210 */ /* 0x000fe40007fbe0ff */
[----:B------:R3:W5:Y:S01]  /*e040*/  @!P1 LDG.E R119, desc[UR36][R12.64] ;  /* 0x000000240c779981 */ /* 0x000762000c1e1900 */
[----:B------:R-:W-:-:S02]  /*e050*/  @!P1 LEA.HI.X R15, R227, R127, R228, 0x2, P4 ;  /* 0x0000007fe30f9211 */ /* 0x000fc400020f14e4 */
[----:B------:R-:W-:Y:S02]  /*e060*/  @!P1 LEA.HI.X.SX32 R226, R226, R64, 0x1, P5 ;  /* 0x00000040e2e29211 */ /* 0x000fe400028f0eff */
[----:B--2---:R-:W-:Y:S01]  /*e070*/  @!P1 LEA R127, P3, R224, R128, 0x2 ;  /* 0x00000080e07f9211 */ /* 0x004fe200078610ff */
[----:B---3--:R-:W-:Y:S02]  /*e080*/  @!P1 IMAD.MOV.U32 R12, RZ, RZ, R229 ;  /* 0x000000ffff0c9224 */ /* 0x008fe400078e00e5 */
[----:B------:R-:W-:Y:S02]  /*e090*/  @!P1 IMAD.MOV.U32 R13, RZ, RZ, R126 ;  /* 0x000000ffff0d9224 */ /* 0x000fe400078e007e */
[----:B------:R-:W-:Y:S01]  /*e0a0*/  @!P1 IMAD.SHL.U32 R126, R234, 0x4, RZ ;  /* 0x00000004ea7e9824 */ /* 0x000fe200078e00ff */
[----:B------:R-:W-:Y:S01]  /*e0b0*/  @!P1 LEA.HI.X R224, R224, R129, R226, 0x2, P3 ;  /* 0x00000081e0e09211 */ /* 0x000fe200018f14e2 */
[----:B------:R-:W-:Y:S01]  /*e0c0*/  IMAD.IADD R234, R234, 0x1, R11 ;  /* 0x00000001eaea7824 */ /* 0x000fe200078e020b */
[----:B------:R2:W5:Y:S02]  /*e0d0*/  @!P1 LDG.E R120, desc[UR36][R12.64] ;  /* 0x000000240c789981 */ /* 0x000564000c1e1900 */
[----:B------:R-:W-:Y:S01]  /*e0e0*/  @!P1 IADD3 R227, P3, PT, R53, R126, RZ ;  /* 0x0000007e35e39210 */ /* 0x000fe20007f7e0ff */
[----:B------:R-:W-:Y:S01]  /*e0f0*/  @!P1 IMAD.SHL.U32 R128, R234, 0x4, RZ ;  /* 0x00000004ea809824 */ /* 0x000fe200078e00ff */
[----:B--2---:R-:W-:Y:S01]  /*e100*/  @!P1 MOV R12, R14 ;  /* 0x0000000e000c9202 */ /* 0x004fe20000000f00 */
[----:B------:R-:W-:-:S02]  /*e110*/  @!P1 IMAD.MOV.U32 R13, RZ, RZ, R15 ;  /* 0x000000ffff0d9224 */ /* 0x000fc400078e000f */
[----:B------:R-:W2:Y:S01]  /*e120*/  @!P1 LDC.64 R14, c[0x0][0x3b8] ;  /* 0x0000ee00ff0e9b82 */ /* 0x000ea20000000a00 */
[----:B------:R-:W-:Y:S02]  /*e130*/  @!P1 LEA.HI.X.SX32 R228, R126, R64, 0x1, P3 ;  /* 0x000000407ee49211 */ /* 0x000fe400018f0eff */
[----:B-1----:R-:W-:Y:S01]  /*e140*/  @!P1 LEA R226, P3, R227, R130, 0x2 ;  /* 0x00000082e3e29211 */ /* 0x002fe200078610ff */
[----:B------:R1:W5:Y:S01]  /*e150*/  @!P1 LDG.E R121, desc[UR36][R12.64] ;  /* 0x000000240c799981 */ /* 0x000362000c1e1900 */
[----:B------:R-:W-:Y:S02]  /*e160*/  @!P1 IADD3 R225, P4, PT, R53, R128, RZ ;  /* 0x0000008035e19210 */ /* 0x000fe40007f9e0ff */
[----:B------:R-:W-:Y:S02]  /*e170*/  @!P1 LEA.HI.X R227, R227, R131, R228, 0x2, P3 ;  /* 0x00000083e3e39211 */ /* 0x000fe400018f14e4 */
[----:B------:R-:W-:Y:S01]  /*e180*/  IADD3 R234, PT, PT, R234, R11, RZ ;  /* 0x0000000beaea7210 */ /* 0x000fe20007ffe0ff */
[----:B-1----:R-:W-:-:S02]  /*e190*/  @!P1 IMAD.MOV.U32 R12, RZ, RZ, R127 ;  /* 0x000000ffff0c9224 */ /* 0x002fc400078e007f */
[----:B------:R-:W-:Y:S01]  /*e1a0*/  @!P1 IMAD.MOV.U32 R13, RZ, RZ, R224 ;  /* 0x000000ffff0d9224 */ /* 0x000fe200078e00e0 */
[----:B------:R-:W1:Y:S01]  /*e1b0*/  @!P1 LDC.64 R126, c[0x0][0x3b8] ;  /* 0x0000ee00ff7e9b82 */ /* 0x000e620000000a00 */
[----:B------:R-:W-:Y:S02]  /*e1c0*/  @!P1 LEA.HI.X.SX32 R130, R128, R64, 0x1, P4 ;  /* 0x0000004080829211 */ /* 0x000fe400020f0eff */
[----:B0-----:R-:W-:Y:S01]  /*e1d0*/  @!P1 LEA R224, P4, R225, R132, 0x2 ;  /* 0x00000084e1e09211 */ /* 0x001fe200078810ff */
[----:B------:R0:W5:Y:S01]  /*e1e0*/  @!P1 LDG.E R122, desc[UR36][R12.64] ;  /* 0x000000240c7a9981 */ /* 0x000162000c1e1900 */
[----:B------:R-:W-:-:S03]  /*e1f0*/  @!P1 IMAD.SHL.U32 R132, R234, 0x4, RZ ;  /* 0x00000004ea849824 */ /* 0x000fc600078e00ff */
[----:B------:R-:W3:Y:S01]  /*e200*/  @!P1 LDC.64 R128, c[0x0][0x3b8] ;  /* 0x0000ee00ff809b82 */ /* 0x000ee20000000a00 */
[----:B------:R-:W-:Y:S01]  /*e210*/  IMAD.IADD R234, R234, 0x1, R11 ;  /* 0x00000001eaea7824 */ /* 0x000fe200078e020b */
[----:B------:R-:W-:Y:S01]  /*e220*/  @!P1 LEA.HI.X R225, R225, R133, R130, 0x2, P4 ;  /* 0x00000085e1e19211 */ /* 0x000fe200020f1482 */
[----:B0-----:R-:W-:Y:S02]  /*e230*/  @!P1 IMAD.MOV.U32 R12, RZ, RZ, R226 ;  /* 0x000000ffff0c9224 */ /* 0x001fe400078e00e2 */
[----:B------:R-:W-:-:S03]  /*e240*/  @!P1 IMAD.MOV.U32 R13, RZ, RZ, R227 ;  /* 0x000000ffff0d9224 */ /* 0x000fc600078e00e3 */
[----:B------:R-:W0:Y:S01]  /*e250*/  @!P1 LDC.64 R130, c[0x0][0x3b8] ;  /* 0x0000ee00ff829b82 */ /* 0x000e220000000a00 */
[----:B------:R-:W-:Y:S01]  /*e260*/  @!P1 IADD3 R226, P3, PT, R53, R132, RZ ;  /* 0x0000008435e29210 */ /* 0x000fe20007f7e0ff */
[----:B------:R4:W5:Y:S01]  /*e270*/  @!P1 LDG.E R123, desc[UR36][R12.64] ;  /* 0x000000240c7b9981 */ /* 0x000962000c1e1900 */
[----:B------:R-:W-:Y:S02]  /*e280*/  @!P1 IMAD.SHL.U32 R133, R234, 0x4, RZ ;  /* 0x00000004ea859824 */ /* 0x000fe400078e00ff */
[----:B------:R-:W-:Y:S02]  /*e290*/  @!P1 LEA.HI.X.SX32 R132, R132, R64, 0x1, P3 ;  /* 0x0000004084849211 */ /* 0x000fe400018f0eff */
[----:B----4-:R-:W-:Y:S01]  /*e2a0*/  @!P1 MOV R12, R224 ;  /* 0x000000e0000c9202 */ /* 0x010fe20000000f00 */
[----:B------:R-:W-:Y:S02]  /*e2b0*/  IMAD.IADD R224, R234, 0x1, R11 ;  /* 0x00000001eae07824 */ /* 0x000fe400078e020b */
[----:B------:R-:W-:Y:S01]  /*e2c0*/  @!P1 IMAD.MOV.U32 R13, RZ, RZ, R225 ;  /* 0x000000ffff0d9224 */ /* 0x000fe200078e00e1 */
[----:B--2---:R-:W-:Y:S01]  /*e2d0*/  @!P1 LEA R225, P3, R226, R14, 0x2 ;  /* 0x0000000ee2e19211 */ /* 0x004fe200078610ff */
[C---:B------:R-:W-:Y:S01]  /*e2e0*/  @!P1 IMAD.IADD R14, R224.reuse, 0x1, R11 ;  /* 0x00000001e00e9824 */ /* 0x040fe200078e020b */
[----:B------:R-:W-:-:S02]  /*e2f0*/  @!P1 SHF.L.U32 R11, R224, 0x2, RZ ;  /* 0x00000002e00b9819 */ /* 0x000fc400000006ff */
[----:B------:R-:W-:Y:S01]  /*e300*/  @!P1 IADD3 R224, P4, PT, R53, R133, RZ ;  /* 0x0000008535e09210 */ /* 0x000fe20007f9e0ff */
[----:B------:R2:W5:Y:S01]  /*e310*/  @!P1 LDG.E R124, desc[UR36][R12.64] ;  /* 0x000000240c7c9981 */ /* 0x000562000c1e1900 */
[----:B------:R-:W-:Y:S02]  /*e320*/  @!P1 LEA.HI.X R226, R226, R15, R132, 0x2, P3 ;  /* 0x0000000fe2e29211 */ /* 0x000fe400018f1484 */
[----:B------:R-:W-:Y:S01]  /*e330*/  @!P1 LEA.HI.X.SX32 R133, R133, R64, 0x1, P4 ;  /* 0x0000004085859211 */ /* 0x000fe200020f0eff */
[----:B------:R-:W-:Y:S01]  /*e340*/  @!P1 IMAD.SHL.U32 R14, R14, 0x4, RZ ;  /* 0x000000040e0e9824 */ /* 0x000fe200078e00ff */
[----:B------:R-:W-:Y:S02]  /*e350*/  @!P1 IADD3 R132, P5, PT, R53, R11, RZ ;  /* 0x0000000b35849210 */ /* 0x000fe40007fbe0ff */
[----:B-1----:R-:W-:Y:S01]  /*e360*/  @!P1 LEA R126, P4, R224, R126, 0x2 ;  /* 0x0000007ee07e9211 */ /* 0x002fe200078810ff */
[----:B--2---:R-:W-:Y:S02]  /*e370*/  @!P1 IMAD.MOV.U32 R12, RZ, RZ, R225 ;  /* 0x000000ffff0c9224 */ /* 0x004fe400078e00e1 */
[----:B------:R-:W-:Y:S01]  /*e380*/  @!P1 IMAD.MOV.U32 R13, RZ, RZ, R226 ;  /* 0x000000ffff0d9224 */ /* 0x000fe200078e00e2 */
[----:B------:R-:W-:-:S02]  /*e390*/  @!P1 LEA.HI.X.SX32 R11, R11, R64, 0x1, P5 ;  /* 0x000000400b0b9211 */ /* 0x000fc400028f0eff */
[----:B------:R-:W-:Y:S02]  /*e3a0*/  @!P1 LEA.HI.X R127, R224, R127, R133, 0x2, P4 ;  /* 0x0000007fe07f9211 */ /* 0x000fe400020f1485 */
[C---:B---3--:R-:W-:Y:S01]  /*e3b0*/  @!P1 LEA R128, P5, R132.reuse, R128, 0x2 ;  /* 0x0000008084809211 */ /* 0x048fe200078a10ff */
[----:B------:R1:W5:Y:S01]  /*e3c0*/  @!P1 LDG.E R125, desc[UR36][R12.64] ;  /* 0x000000240c7d9981 */ /* 0x000362000c1e1900 */
[----:B------:R-:W-:Y:S02]  /*e3d0*/  @!P1 IADD3 R15, P3, PT, R53, R14, RZ ;  /* 0x0000000e350f9210 */ /* 0x000fe40007f7e0ff */
[----:B------:R-:W-:Y:S02]  /*e3e0*/  @!P1 LEA.HI.X R129, R132, R129, R11, 0x2, P5 ;  /* 0x0000008184819211 */ /* 0x000fe400028f140b */
[----:B------:R-:W-:Y:S02]  /*e3f0*/  @!P1 LEA.HI.X.SX32 R14, R14, R64, 0x1, P3 ;  /* 0x000000400e0e9211 */ /* 0x000fe400018f0eff */
[----:B0-----:R-:W-:Y:S01]  /*e400*/  @!P1 LEA R130, P3, R15, R130, 0x2 ;  /* 0x000000820f829211 */ /* 0x001fe200078610ff */
[----:B-1----:R-:W-:Y:S01]  /*e410*/  @!P1 IMAD.MOV.U32 R12, RZ, RZ, R126 ;  /* 0x000000ffff0c9224 */ /* 0x002fe200078e007e */
[----:B------:R-:W-:-:S02]  /*e420*/  @!P1 MOV R13, R127 ;  /* 0x0000007f000d9202 */ /* 0x000fc40000000f00 */
[----:B------:R-:W-:-:S03]  /*e430*/  @!P1 LEA.HI.X R131, R15, R131, R14, 0x2, P3 ;  /* 0x000000830f839211 */ /* 0x000fc600018f140e */
[----:B------:R0:W5:Y:S02]  /*e440*/  @!P1 LDG.E R134, desc[UR36][R12.64] ;  /* 0x000000240c869981 */ /* 0x000164000c1e1900 */
[----:B0-----:R-:W-:Y:S02]  /*e450*/  @!P1 IMAD.MOV.U32 R12, RZ, RZ, R128 ;  /* 0x000000ffff0c9224 */ /* 0x001fe400078e0080 */
[----:B------:R-:W-:-:S05]  /*e460*/  @!P1 IMAD.MOV.U32 R13, RZ, RZ, R129 ;  /* 0x000000ffff0d9224 */ /* 0x000fca00078e0081 */
[----:B------:R0:W5:Y:S02]  /*e470*/  @!P1 LDG.E R135, desc[UR36][R12.64] ;  /* 0x000000240c879981 */ /* 0x000164000c1e1900 */
[----:B0-----:R-:W-:Y:S02]  /*e480*/  @!P1 IMAD.MOV.U32 R12, RZ, RZ, R130 ;  /* 0x000000ffff0c9224 */ /* 0x001fe400078e0082 */
[----:B------:R-:W-:-:S05]  /*e490*/  @!P1 IMAD.MOV.U32 R13, RZ, RZ, R131 ;  /* 0x000000ffff0d9224 */ /* 0x000fca00078e0083 */
[----:B------:R4:W5:Y:S02]  /*e4a0*/  @!P1 LDG.E R136, desc[UR36][R12.64] ;  /* 0x000000240c889981 */ /* 0x000964000c1e1900 */
.L_x_2755:
[----:B------:R-:W-:Y:S05]  /*e4b0*/  BSYNC.RECONVERGENT B0 ;  /* 0x0000000000007941 */ /* 0x000fea0003800200 */
.L_x_2742:
[----:B012345:R-:W-:Y:S01]  /*e4c0*/  FMUL.FTZ R12, R218, R67 ;  /* 0x00000043da0c7220 */ /* 0x03ffe20000410000 */
[----:B------:R-:W0:Y:S01]  /*e4d0*/  S2R R13, SR_TID.X ;  /* 0x00000000000d7919 */ /* 0x000e220000002100 */
        /* <DEDUP_REMOVED lines=69> */
.L_x_2845:
[----:B------:R-:W-:Y:S01]  /*e930*/  ISETP.NE.OR P1, PT, R126, RZ, P1 ;  /* 0x000000ff7e00720c */ /* 0x000fe20000f25670 */
[----:B-1----:R-:W-:Y:S01]  /*e940*/  FADD.FTZ R14, R13, R14 ;  /* 0x0000000e0d0e7221 */ /* 0x002fe20000010000 */
[----:B------:R-:W-:Y:S03]  /*e950*/  BSSY.RECONVERGENT B0, `(.L_x_2767) ;  /* 0x000001a000007945 */ /* 0x000fe60003800200 */
[----:B------:R-:W-:-:S08]  /*e960*/  FMUL.FTZ R11, R14, UR20 ;  /* 0x000000140e0b7c20 */ /* 0x000fd00008410000 */
[----:B------:R-:W-:Y:S05]  /*e970*/  @P1 BRA `(.L_x_2768) ;  /* 0x00000000005c1947 */ /* 0x000fea0003800000 */
[----:B------:R-:W-:Y:S01]  /*e980*/  ISETP.NE.U32.AND P1, PT, RZ, UR14, PT ;  /* 0x0000000eff007c0c */ /* 0x000fe2000bf25070 */
[----:B------:R-:W-:-:S03]  /*e990*/  UISETP.NE.U32.AND UP0, UPT, UR16, URZ, UPT ;  /* 0x000000ff1000728c */ /* 0x000fc6000bf05070 */
[----:B------:R-:W-:Y:S01]  /*e9a0*/  ISETP.NE.AND.EX P1, PT, RZ, UR15, PT, P1 ;  /* 0x0000000fff007c0c */ /* 0x000fe2000bf25310 */
[----:B------:R-:W-:-:S06]  /*e9b0*/  UISETP.NE.AND.EX UP0, UPT, UR17, URZ, UPT, UP0 ;  /* 0x000000ff1100728c */ /* 0x000fcc000bf05300 */
[----:B------:R-:W-:-:S05]  /*e9c0*/  PLOP3.LUT P4, PT, PT, PT, UP0, 0x80, 0x8 ;  /* 0x000000000008781c */ /* 0x000fca0003f8f008 */
[----:B------:R-:W1:Y:S01]  /*e9d0*/  @UP0 LDCU.64 UR4, c[0x0][0x448] ;  /* 0x00008900ff0407ac */ /* 0x000e620008000a00 */
[----:B------:R-:W2:Y:S01]  /*e9e0*/  @P1 LDC.64 R14, c[0x0][0x438] ;  /* 0x00010e00ff0e1b82 */ /* 0x000ea20000000a00 */
[----:B-1----:R-:W-:-:S06]  /*e9f0*/  @UP0 UIMAD.WIDE.U32 UR4, UR47, 0x4, UR4 ;  /* 0x000000042f0408a5 */ /* 0x002fcc000f8e0004 */
[----:B------:R-:W-:Y:S01]  /*ea00*/  MOV R12, UR4 ;  /* 0x00000004000c7c02 */ /* 0x000fe20008000f00 */
[----:B--2---:R-:W-:-:S04]  /*ea10*/  @P1 IMAD.WIDE R14, R61, 0x4, R14 ;  /* 0x000000043d0e1825 */ /* 0x004fc800078e020e */
[----:B0-----:R-:W-:Y:S02]  /*ea20*/  IMAD.U32 R13, RZ, RZ, UR5 ;  /* 0x00000005ff0d7e24 */ /* 0x001fe4000f8e00ff */
[----:B------:R-:W2:Y:S04]  /*ea30*/  @P1 LDG.E R14, desc[UR36][R14.64] ;  /* 0x000000240e0e1981 */ /* 0x000ea8000c1e1900 */
[----:B------:R-:W3:Y:S01]  /*ea40*/  @P4 LDG.E R12, desc[UR36][R12.64] ;  /* 0x000000240c0c4981 */ /* 0x000ee2000c1e1900 */
[----:B------:R-:W-:Y:S01]  /*ea50*/  UIADD3 UR4, UPT, UPT, UR21, UR22, URZ ;  /* 0x0000001615047290 */ /* 0x000fe2000fffe0ff */
[----:B------:R-:W-:-:S05]  /*ea60*/  VIADD R126, R62, 0xffffffff ;  /* 0xffffffff3e7e7836 */ /* 0x000fca0000000000 */
[----:B------:R-:W-:-:S04]  /*ea70*/  @P4 ISETP.GE.AND P3, PT, R126, UR4, PT ;  /* 0x000000047e004c0c */ /* 0x000fc8000bf66270 */
[----:B------:R-:W-:-:S04]  /*ea80*/  @P4 SEL R127, RZ, UR39, P3 ;  /* 0x00000027ff7f4c07 */ /* 0x000fc80009800000 */
[----:B------:R-:W-:-:S04]  /*ea90*/  @P4 IADD3 R127, PT, PT, R62, -UR45, R127 ;  /* 0x8000002d3e7f4c10 */ /* 0x000fc8000fffe07f */
[----:B------:R-:W-:Y:S01]  /*eaa0*/  @P4 I2FP.F32.S32 R126, R127 ;  /* 0x0000007f007e4245 */ /* 0x000fe20000201400 */
[----:B--2---:R-:W-:-:S04]  /*eab0*/  @P1 FADD.FTZ R11, R11, R14 ;  /* 0x0000000e0b0b1221 */ /* 0x004fc80000010000 */
[----:B---3--:R-:W-:-:S05]  /*eac0*/  @P4 FFMA.FTZ R11, R126, R12, R11 ;  /* 0x0000000c7e0b4223 */ /* 0x008fca000001000b */
[----:B------:R1:W-:Y:S01]  /*ead0*/  STS [R54], R11 ;  /* 0x0000000b36007388 */ /* 0x0003e20000000800 */
[----:B------:R-:W-:-:S07]  /*eae0*/  @!P2 FMNMX.FTZ R220, R220, R11, !PT ;  /* 0x0000000bdcdca209 */ /* 0x000fce0007810000 */
.L_x_2768:
[----:B------:R-:W-:Y:S05]  /*eaf0*/  BSYNC.RECONVERGENT B0 ;  /* 0x0000000000007941 */ /* 0x000fea0003800200 */
.L_x_2767:
[----:B-1----:R-:W-:Y:S01]  /*eb00*/  IMAD.U32 R11, RZ, RZ, UR23 ;  /* 0x00000017ff0b7e24 */ /* 0x002fe2000f8e00ff */
[----:B------:R-:W-:Y:S01]  /*eb10*/  UIADD3 UR4, UPT, UPT, UR45, -0x1, URZ ;  /* 0xffffffff2d047890 */ /* 0x000fe2000fffe0ff */
[----:B------:R-:W-:Y:S01]  /*eb20*/  IADD3 R60, P2, PT, R60, 0x10, RZ ;  /* 0x000000103c3c7810 */ /* 0x000fe20007f5e0ff */
[----:B------:R-:W-:Y:S01]  /*eb30*/  VIADD R54, R54, 0x40 ;  /* 0x0000004036367836 */ /* 0x000fe20000000000 */
[----:B------:R-:W-:Y:S01]  /*eb40*/  IADD3 R61, PT, PT, R61, 0x10, RZ ;  /* 0x000000103d3d7810 */ /* 0x000fe20007ffe0ff */
[----:B------:R-:W-:Y:S02]  /*eb50*/  IMAD.MOV R12, RZ, RZ, -R11 ;  /* 0x000000ffff0c7224 */ /* 0x000fe400078e0a0b */
[----:B------:R-:W-:Y:S01]  /*eb60*/  MOV R11, UR4 ;  /* 0x00000004000b7c02 */ /* 0x000fe20008000f00 */
[----:B------:R-:W-:Y:S02]  /*eb70*/  IMAD.X R65, RZ, RZ, R65, P2 ;  /* 0x000000ffff417224 */ /* 0x000fe400010e0641 */
[----:B------:R-:W-:-:S04]  /*eb80*/  VIADDMNMX R12, R12, UR45, RZ, !PT ;  /* 0x0000002d0c0c7c46 */ /* 0x000fc8000f8001ff */
[----:B------:R-:W-:-:S04]  /*eb90*/  IADD3 R11, PT, PT, R11, 0x7, -R12 ;  /* 0x000000070b0b7810 */ /* 0x000fc80007ffe80c */
[----:B------:R-:W-:-:S04]  /*eba0*/  SHF.R.S32.HI R14, RZ, 0x1f, R11 ;  /* 0x0000001fff0e7819 */ /* 0x000fc8000001140b */
[----:B------:R-:W-:Y:S01]  /*ebb0*/  LEA.HI R14, R14, R11, RZ, 0x3 ;  /* 0x0000000b0e0e7211 */ /* 0x000fe200078f18ff */
[C---:B------:R-:W-:Y:S02]  /*ebc0*/  VIADD R11, R62.reuse, 0xf ;  /* 0x0000000f3e0b7836 */ /* 0x040fe40000000000 */
[----:B------:R-:W-:Y:S01]  /*ebd0*/  VIADD R62, R62, 0x10 ;  /* 0x000000103e3e7836 */ /* 0x000fe20000000000 */
[----:B0-----:R-:W-:-:S05]  /*ebe0*/  LOP3.LUT R13, R14, 0xfffffff8, RZ, 0xc0, !PT ;  /* 0xfffffff80e0d7812 */ /* 0x001fca00078ec0ff */
[----:B------:R-:W-:-:S05]  /*ebf0*/  IMAD.IADD R12, R13, 0x1, R12 ;  /* 0x000000010d0c7824 */ /* 0x000fca00078e020c */
[----:B------:R-:W-:-:S13]  /*ec00*/  ISETP.GE.AND P1, PT, R11, R12, PT ;  /* 0x0000000c0b00720c */ /* 0x000fda0003f26270 */
[----:B------:R-:W-:Y:S05]  /*ec10*/  @!P1 BRA `(.L_x_2769) ;  /* 0xffffff4000b89947 */ /* 0x000fea000383ffff */
.L_x_2741:
[----:B0-----:R-:W-:Y:S05]  /*ec20*/  BSYNC B1 ;  /* 0x0000000000017941 */ /* 0x001fea0003800000 */
.L_x_2740:
[----:B------:R-:W0:Y:S01]  /*ec30*/  S2R R6, SR_TID.X ;  /* 0x0000000000067919 */ /* 0x000e220000002100 */
[----:B------:R-:W2:Y:S01]  /*ec40*/  LDCU UR4, c[0x0][0x3f4] ;  /* 0x00007e80ff0477ac */ /* 0x000ea20008000800 */
[----:B------:R-:W-:Y:S01]  /*ec50*/  MOV R4, 0x400 ;  /* 0x0000040000047802 */ /* 0x000fe20000000f00 */
[----:B------:R-:W1:Y:S01]  /*ec60*/  S2R R3, SR_CgaCtaId ;  /* 0x0000000000037919 */ /* 0x000e620000008800 */
[----:B--2---:R-:W-:Y:S01]  /*ec70*/  IMAD.U32 R0, RZ, RZ, UR4 ;  /* 0x00000004ff007e24 */ /* 0x004fe2000f8e00ff */
[----:B------:R-:W-:-:S03]  /*ec80*/  UMOV UR4, 0xffffffff ;  /* 0xffffffff00047882 */ /* 0x000fc60000000000 */
[----:B------:R-:W-:-:S05]  /*ec90*/  IMAD.MOV R5, RZ, RZ, -R0 ;  /* 0x000000ffff057224 */ /* 0x000fca00078e0a00 */
[----:B------:R-:W-:Y:S02]  /*eca0*/  VIADDMNMX R5, R5, UR45, RZ, !PT ;  /* 0x0000002d05057c46 */ /* 0x000fe4000f8001ff */
[C---:B0-----:R-:W-:Y:S01]  /*ecb0*/  LOP3.LUT R17, R6.reuse, 0x1f, RZ, 0xc0, !PT ;  /* 0x0000001f06117812 */ /* 0x041fe200078ec0ff */
[----:B------:R-:W-:Y:S01]  /*ecc0*/  IMAD.SHL.U32 R7, R6, 0x4, RZ ;  /* 0x0000000406077824 */ /* 0x000fe200078e00ff */
[----:B-1----:R-:W-:Y:S02]  /*ecd0*/  LEA R10, R3, R4, 0x18 ;  /* 0x00000004030a7211 */ /* 0x002fe400078ec0ff */
        /* <DEDUP_REMOVED lines=8> */
.L_x_2850:
[----:B------:R-:W2:Y:S01]  /*ed60*/  @!P0 S2R R12, SR_CgaCtaId ;  /* 0x00000000000c8919 */ /* 0x000ea20000008800 */
[----:B------:R-:W-:Y:S01]  /*ed70*/  @!P0 MOV R9, 0x400 ;  /* 0x0000040000098802 */ /* 0x000fe20000000f00 */
[----:B------:R-:W-:Y:S05]  /*ed80*/  WARPSYNC.ALL ;  /* 0x0000000000007948 */ /* 0x000fea0003800000 */
[----:B--2---:R-:W-:Y:S02]  /*ed90*/  @!P0 LEA R11, R12, R9, 0x18 ;  /* 0x000000090c0b8211 */ /* 0x004fe400078ec0ff */
        /* <DEDUP_REMOVED lines=39> */
[----:B------:R-:W-:-:S07]  /*f010*/  IADD3 R11, PT, PT, R7, UR4, RZ ;  /* 0x00000004070b7c10 */ /* 0x000fce000fffe0ff */
.L_x_2776:
        /* <DEDUP_REMOVED lines=11> */
.L_x_2775:
[----:B------:R-:W-:Y:S05]  /*f0d0*/  BSYNC.RECONVERGENT B1 ;  /* 0x0000000000017941 */ /* 0x000fea0003800200 */
.L_x_2774:
[----:B------:R-:W-:Y:S05]  /*f0e0*/  @!P1 BRA `(.L_x_2772) ;  /* 0x0000001000a09947 */ /* 0x000fea0003800000 */
[----:B------:R-:W0:Y:S01]  /*f0f0*/  S2R R13, SR_CgaCtaId ;  /* 0x00000000000d7919 */ /* 0x000e220000008800 */
[----:B------:R-:W-:Y:S01]  /*f100*/  IADD3 R11, PT, PT, -R0, UR45, RZ ;  /* 0x0000002d000b7c10 */ /* 0x000fe2000fffe1ff */
[----:B------:R-:W-:Y:S01]  /*f110*/  BSSY.RECONVERGENT B1, `(.L_x_2777) ;  /* 0x0000071000017945 */ /* 0x000fe20003800200 */
[----:B------:R-:W-:Y:S02]  /*f120*/  MOV R12, 0x400 ;  /* 0x00000400000c7802 */ /* 0x000fe40000000f00 */
[----:B------:R-:W-:Y:S01]  /*f130*/  ISETP.GT.AND P1, PT, R11, 0x300, PT ;  /* 0x000003000b00780c */ /* 0x000fe20003f24270 */
[----:B------:R-:W-:Y:S01]  /*f140*/  IMAD.SHL.U32 R11, R5, 0x4, RZ ;  /* 0x00000004050b7824 */ /* 0x000fe200078e00ff */
[----:B------:R-:W-:Y:S02]  /*f150*/  IADD3 R12, PT, PT, R12, 0x810, RZ ;  /* 0x000008100c0c7810 */ /* 0x000fe40007ffe0ff */
[----:B------:R-:W-:Y:S01]  /*f160*/  PLOP3.LUT P0, PT, PT, PT, PT, 0x80, 0x8 ;  /* 0x000000000008781c */ /* 0x000fe20003f0f070 */
[----:B------:R-:W-:Y:S01]  /*f170*/  IMAD R11, R0, 0x4, -R11 ;  /* 0x00000004000b7824 */ /* 0x000fe200078e0a0b */
[----:B0-----:R-:W-:-:S04]  /*f180*/  LEA R12, R13, R12, 0x18 ;  /* 0x0000000c0d0c7211 */ /* 0x001fc800078ec0ff */
[----:B------:R-:W-:-:S03]  /*f190*/  IADD3 R11, PT, PT, R11, 0x200, R12 ;  /* 0x000002000b0b7810 */ /* 0x000fc60007ffe00c */
[----:B------:R-:W-:Y:S05]  /*f1a0*/  @!P1 BRA `(.L_x_2778) ;  /* 0x00000004009c9947 */ /* 0x000fea0003800000 */
[----:B----4-:R-:W-:Y:S01]  /*f1b0*/  IMAD.U32 R31, RZ, RZ, UR45 ;  /* 0x0000002dff1f7e24 */ /* 0x010fe2000f8e00ff */
[----:B------:R-:W-:-:S03]  /*f1c0*/  PLOP3.LUT P0, PT, PT, PT, PT, 0x8, 0x80 ;  /* 0x000000000080781c */ /* 0x000fc60003f0e170 */
[----:B------:R-:W-:-:S10]  /*f1d0*/  VIADD R31, R31, 0xfffffd00 ;  /* 0xfffffd001f1f7836 */ /* 0x000fd40000000000 */
.L_x_2779:
        /* <DEDUP_REMOVED lines=100> */
.L_x_2778:
[----:B------:R-:W-:Y:S05]  /*f820*/  BSYNC.RECONVERGENT B1 ;  /* 0x0000000000017941 */ /* 0x000fea0003800200 */
.L_x_2777:
        /* <DEDUP_REMOVED lines=55> */
.L_x_2781:
[----:B------:R-:W-:Y:S05]  /*fba0*/  BSYNC.RECONVERGENT B1 ;  /* 0x0000000000017941 */ /* 0x000fea0003800200 */
.L_x_2780:
        /* <DEDUP_REMOVED lines=27> */
.L_x_2773:
[----:B------:R-:W-:Y:S01]  /*fd60*/  IMAD.MOV.U32 R0, RZ, RZ, 0x40 ;  /* 0x00000040ff007424 */ /* 0x000fe200078e00ff */
[----:B------:R-:W-:Y:S01]  /*fd70*/  LOP3.LUT R11, RZ, R6, RZ, 0x33, !PT ;  /* 0x00000006ff0b7212 */ /* 0x000fe200078e33ff */
[----:B------:R-:W-:Y:S01]  /*fd80*/  BSSY.RECONVERGENT B1, `(.L_x_2782) ;  /* 0x0000025000017945 */ /* 0x000fe20003800200 */
[----:B------:R-:W-:Y:S02]  /*fd90*/  IMAD.MOV.U32 R14, RZ, RZ, RZ ;  /* 0x000000ffff0e7224 */ /* 0x000fe400078e00ff */
[----:B------:R-:W-:-:S04]  /*fda0*/  VIADDMNMX R0, R9, R0, UR45, !PT ;  /* 0x0000002d09007e46 */ /* 0x000fc8000f800100 */
        /* <DEDUP_REMOVED lines=10> */
[--C-:B------:R-:W-:Y:S01]  /*fe50*/  IADD3 R12, P1, P2, R12, UR43, R9.reuse ;  /* 0x0000002b0c0c7c10 */ /* 0x100fe2000fa3e009 */
[----:B------:R-:W-:Y:S01]  /*fe60*/  IMAD.MOV.U32 R14, RZ, RZ, RZ ;  /* 0x000000ffff0e7224 */ /* 0x000fe200078e00ff */
[----:B------:R-:W-:Y:S01]  /*fe70*/  LOP3.LUT R11, R0, 0x3, RZ, 0xc0, !PT ;  /* 0x00000003000b7812 */ /* 0x000fe200078ec0ff */
[----:B------:R-:W-:Y:S01]  /*fe80*/  IMAD.MOV.U32 R0, RZ, RZ, R9 ;  /* 0x000000ffff007224 */ /* 0x000fe200078e0009 */
[----:B------:R-:W-:-:S03]  /*fe90*/  IADD3.X R13, PT, PT, R13, UR49, RZ, P1, P2 ;  /* 0x000000310d0d7c10 */ /* 0x000fc60008fe44ff */
[----:B------:R-:W-:Y:S01]  /*fea0*/  IMAD.MOV R15, RZ, RZ, -R11 ;  /* 0x000000ffff0f7224 */ /* 0x000fe200078e0a0b */
[----:B0-----:R-:W-:-:S06]  /*feb0*/  ULEA UR4, UR5, UR4, 0x18 ;  /* 0x0000000405047291 */ /* 0x001fcc000f8ec0ff */
[----:B------:R-:W-:-:S07]  /*fec0*/  VIADD R11, R7, UR4 ;  /* 0x00000004070b7c36 */ /* 0x000fce0008000000 */
.L_x_2784:
[----:B------:R0:W2:Y:S01]  /*fed0*/  LDG.E.U8 R16, desc[UR36][R12.64] ;  /* 0x000000240c107981 */ /* 0x0000a2000c1e1100 */
[----:B------:R-:W-:Y:S02]  /*fee0*/  VIADD R15, R15, 0x1 ;  /* 0x000000010f0f7836 */ /* 0x000fe40000000000 */
[----:B------:R-:W-:Y:S01]  /*fef0*/  VIADD R0, R0, 0x40 ;  /* 0x0000004000007836 */ /* 0x000fe20000000000 */
[----:B0-----:R-:W-:-:S05]  /*ff00*/  IADD3 R12, P2, PT, R12, 0x40, RZ ;  /* 0x000000400c0c7810 */ /* 0x001fca0007f5e0ff */
[----:B------:R-:W-:Y:S01]  /*ff10*/  IMAD.X R13, RZ, RZ, R13, P2 ;  /* 0x000000ffff0d7224 */ /* 0x000fe200010e060d */
[----:B--2---:R-:W-:-:S13]  /*ff20*/  ISETP.NE.AND P1, PT, R16, RZ, PT ;  /* 0x000000ff1000720c */ /* 0x004fda0003f25270 */
[----:B------:R-:W1:Y:S02]  /*ff30*/  @!P1 LDS R16, [R11] ;  /* 0x000000000b109984 */ /* 0x000e640000000800 */
[----:B-1----:R-:W-:Y:S01]  /*ff40*/  @!P1 FADD.FTZ R18, -R33, R16 ;  /* 0x0000001021129221 */ /* 0x002fe20000010100 */
[----:B------:R-:W-:-:S03]  /*ff50*/  HFMA2 R16, -RZ, RZ, 0, 0 ;  /* 0x00000000ff107431 */ /* 0x000fc600000001ff */
[----:B------:R-:W-:-:S04]  /*ff60*/  @!P1 FMUL.FTZ R18, R18, 1.4426950216293334961 ;  /* 0x3fb8aa3b12129820 */ /* 0x000fc80000410000 */
[----:B------:R-:W0:Y:S01]  /*ff70*/  @!P1 MUFU.EX2 R16, R18 ;  /* 0x0000001200109308 */ /* 0x000e220000000800 */
[----:B------:R-:W-:Y:S01]  /*ff80*/  ISETP.NE.AND P1, PT, R15, RZ, PT ;  /* 0x000000ff0f00720c */ /* 0x000fe20003f25270 */
[----:B0-----:R0:W-:Y:S01]  /*ff90*/  STS [R11], R16 ;  /* 0x000000100b007388 */ /* 0x0011e20000000800 */
[----:B------:R-:W-:Y:S01]  /*ffa0*/  FADD.FTZ R14, R16, R14 ;  /* 0x0000000e100e7221 */ /* 0x000fe20000010000 */
[----:B0-----:R-:W-:-:S10]  /*ffb0*/  VIADD R11, R11, 0x100 ;  /* 0x000001000b0b7836 */ /* 0x001fd40000000000 */
[----:B------:R-:W-:Y:S05]  /*ffc0*/  @P1 BRA `(.L_x_2784) ;  /* 0xfffffffc00c01947 */ /* 0x000fea000383ffff */
.L_x_2783:
[----:B------:R-:W-:Y:S05]  /*ffd0*/  BSYNC.RECONVERGENT B1 ;  /* 0x0000000000017941 */ /* 0x000fea0003800200 */
.L_x_2782:
[----:B------:R-:W-:Y:S05]  /*ffe0*/  @!P0 BRA `(.L_x_2772) ;  /* 0x0000000000e08947 */ /* 0x000fea0003800000 */
[----:B------:R-:W0:Y:S01]  /*fff0*/  S2R R16, SR_CgaCtaId ;  /* 0x0000000000107919 */ /* 0x000e220000008800 */
[----:B------:R-:W2:Y:S01]  /*10000*/  LDCU.64 UR4, c[0x0][0x420] ;  /* 0x00008400ff0477ac */ /* 0x000ea20008000a00 */
[----:B------:R-:W-:-:S05]  /*10010*/  MOV R11, 0x400 ;  /* 0x00000400000b7802 */ /* 0x000fca0000000f00 */
[----:B------:R-:W-:Y:S02]  /*10020*/  VIADD R13, R11, 0x810 ;  /* 0x000008100b0d7836 */ /* 0x000fe40000000000 */
[----:B------:R-:W-:-:S04]  /*10030*/  IMAD.SHL.U32 R11, R5, 0x4, RZ ;  /* 0x00000004050b7824 */ /* 0x000fc800078e00ff */
[----:B------:R-:W-:Y:S01]  /*10040*/  IMAD R11, R0, 0x4, -R11 ;  /* 0x00000004000b7824 */ /* 0x000fe200078e0a0b */
[----:B--2---:R-:W-:-:S04]  /*10050*/  MOV R15, UR4 ;  /* 0x00000004000f7c02 */ /* 0x004fc80008000f00 */
[----:B------:R-:W-:Y:S01]  /*10060*/  IADD3 R12, P0, P1, R15, UR43, R0 ;  /* 0x0000002b0f0c7c10 */ /* 0x000fe2000f91e000 */
[----:B------:R-:W-:-:S03]  /*10070*/  IMAD.U32 R15, RZ, RZ, UR5 ;  /* 0x00000005ff0f7e24 */ /* 0x000fc6000f8e00ff */
[----:B------:R-:W-:Y:S02]  /*10080*/  IADD3 R12, P2, PT, R12, 0x80, RZ ;  /* 0x000000800c0c7810 */ /* 0x000fe40007f5e0ff */
[----:B0-----:R-:W-:Y:S02]  /*10090*/  LEA R16, R16, R13, 0x18 ;  /* 0x0000000d10107211 */ /* 0x001fe400078ec0ff */
[----:B------:R-:W-:Y:S02]  /*100a0*/  IADD3.X R13, PT, PT, R15, UR49, RZ, P0, P1 ;  /* 0x000000310f0d7c10 */ /* 0x000fe400087e24ff */
[----:B------:R-:W-:Y:S02]  /*100b0*/  IADD3 R11, PT, PT, R11, 0x200, R16 ;  /* 0x000002000b0b7810 */ /* 0x000fe40007ffe010 */
[----:B------:R-:W-:-:S07]  /*100c0*/  IADD3.X R13, PT, PT, RZ, R13, RZ, P2, !PT ;  /* 0x0000000dff0d7210 */ /* 0x000fce00017fe4ff */
.L_x_2785:
[----:B------:R-:W2:Y:S04]  /*100d0*/  LDG.E.U8 R18, desc[UR36][R12.64+-0x80] ;  /* 0xffff80240c127981 */ /* 0x000ea8000c1e1100 */
[----:B------:R-:W3:Y:S04]  /*100e0*/  LDG.E.U8 R15, desc[UR36][R12.64+-0x40] ;  /* 0xffffc0240c0f7981 */ /* 0x000ee8000c1e1100 */
[----:B------:R-:W5:Y:S04]  /*100f0*/  LDG.E.U8 R16, desc[UR36][R12.64] ;  /* 0x000000240c107981 */ /* 0x000f68000c1e1100 */
[----:B------:R-:W4:Y:S01]  /*10100*/  LDG.E.U8 R19, desc[UR36][R12.64+0x40] ;  /* 0x000040240c137981 */ /* 0x000f22000c1e1100 */
[----:B------:R-:W-:-:S02]  /*10110*/  IADD3 R0, PT, PT, R0, 0x100, RZ ;  /* 0x0000010000007810 */ /* 0x000fc40007ffe0ff */
[----:B--2---:R-:W-:Y:S02]  /*10120*/  ISETP.NE.AND P0, PT, R18, RZ, PT ;  /* 0x000000ff1200720c */ /* 0x004fe40003f05270 */
[----:B---3--:R-:W-:Y:S02]  /*10130*/  ISETP.NE.AND P1, PT, R15, RZ, PT ;  /* 0x000000ff0f00720c */ /* 0x008fe40003f25270 */
[----:B-----5:R-:W-:Y:S02]  /*10140*/  ISETP.NE.AND P2, PT, R16, RZ, PT ;  /* 0x000000ff1000720c */ /* 0x020fe40003f45270 */
[----:B----4-:R-:W-:-:S07]  /*10150*/  ISETP.NE.AND P3, PT, R19, RZ, PT ;  /* 0x000000ff1300720c */ /* 0x010fce0003f65270 */
        /* <DEDUP_REMOVED lines=12> */
[----:B------:R-:W-:Y:S02]  /*10220*/  IMAD.MOV.U32 R20, RZ, RZ, RZ ;  /* 0x000000ffff147224 */ /* 0x000fe400078e00ff */
[----:B---3--:R-:W-:Y:S01]  /*10230*/  @!P3 FADD.FTZ R23, -R33, R22 ;  /* 0x000000162117b221 */ /* 0x008fe20000010100 */
[----:B------:R-:W-:-:S02]  /*10240*/  IMAD.MOV.U32 R22, RZ, RZ, RZ ;  /* 0x000000ffff167224 */ /* 0x000fc400078e00ff */
[----:B------:R-:W-:Y:S01]  /*10250*/  @!P2 FMUL.FTZ R21, R21, 1.4426950216293334961 ;  /* 0x3fb8aa3b1515a820 */ /* 0x000fe20000410000 */
[----:B------:R-:W-:Y:S01]  /*10260*/  ISETP.GE.AND P0, PT, R0, UR45, PT ;  /* 0x0000002d00007c0c */ /* 0x000fe2000bf06270 */
        /* <DEDUP_REMOVED lines=16> */
.L_x_2772:
[----:B------:R-:W-:Y:S05]  /*10370*/  BSYNC.RECONVERGENT B0 ;  /* 0x0000000000007941 */ /* 0x000fea0003800200 */
.L_x_2771:
[----:B0-----:R-:W0:Y:S01]  /*10380*/  SHFL.BFLY PT, R11, R14, 0x10, 0x1f ;  /* 0x0e001f000e0b7f89 */ /* 0x001e2200000e0000 */
[----:B------:R-:W-:Y:S01]  /*10390*/  SHF.R.U32.HI R16, RZ, 0x3, R6 ;  /* 0x00000003ff107819 */ /* 0x000fe20000011606 */
[----:B------:R-:W2:Y:S01]  /*103a0*/  LDCU.U8 UR9, c[0x0][0x48c] ;  /* 0x00009180ff0977ac */ /* 0x000ea20008000000 */
[C---:B------:R-:W-:Y:S02]  /*103b0*/  ISETP.NE.AND P0, PT, R17.reuse, RZ, PT ;  /* 0x000000ff1100720c */ /* 0x040fe40003f05270 */
[----:B------:R-:W-:Y:S01]  /*103c0*/  ISETP.GT.U32.AND P1, PT, R17, 0x1, PT ;  /* 0x000000011100780c */ /* 0x000fe20003f24070 */
[----:B------:R-:W-:Y:S01]  /*103d0*/  UMOV UR4, URZ ;  /* 0x000000ff00047c82 */ /* 0x000fe20008000000 */
[----:B------:R-:W-:Y:S01]  /*103e0*/  LOP3.LUT R17, R16, 0x7c, RZ, 0xc0, !PT ;  /* 0x0000007c10117812 */ /* 0x000fe200078ec0ff */
[----:B------:R-:W-:Y:S01]  /*103f0*/  UMOV UR5, URZ ;  /* 0x000000ff00057c82 */ /* 0x000fe20008000000 */
[----:B--2---:R-:W-:Y:S01]  /*10400*/  UISETP.NE.AND UP0, UPT, UR9, URZ, UPT ;  /* 0x000000ff0900728c */ /* 0x004fe2000bf05270 */
[----:B0-----:R-:W-:-:S02]  /*10410*/  FADD.FTZ R11, R11, R14 ;  /* 0x0000000e0b0b7221 */ /* 0x001fc40000010000 */
[----:B------:R-:W-:-:S03]  /*10420*/  IMAD.IADD R14, R17, 0x1, R10 ;  /* 0x00000001110e7824 */ /* 0x000fc600078e020a */
        /* <DEDUP_REMOVED lines=13> */
[----:B0-----:R-:W-:-:S06]  /*10500*/  FADD.FTZ R0, R0, R15 ;  /* 0x0000000f00007221 */ /* 0x001fcc0000010000 */
[----:B------:R-:W0:Y:S02]  /*10510*/  SHFL.IDX PT, R0, R0, RZ, 0x1f ;  /* 0x00001fff00007589 */ /* 0x000e2400000e0000 */
[----:B0-----:R-:W-:-:S04]  /*10520*/  FADD.FTZ R10, R0, 9.9999999747524270788e-07 ;  /* 0x358637bd000a7421 */ /* 0x001fc80000010000 */
[----:B------:R0:W2:Y:S01]  /*10530*/  MUFU.RCP R35, R10 ;  /* 0x0000000a00237308 */ /* 0x0000a20000001000 */
[----:B------:R-:W-:Y:S05]  /*10540*/  BRA.U !UP0, `(.L_x_2786) ;  /* 0x0000000108187547 */ /* 0x000fea000b800000 */
[----:B------:R-:W3:Y:S01]  /*10550*/  LDCU UR4, c[0x0][0x488] ;  /* 0x00009100ff0477ac */ /* 0x000ee20008000800 */
[----:B------:R-:W3:Y:S01]  /*10560*/  LDCU UR5, c[0x0][0x40c] ;  /* 0x00008180ff0577ac */ /* 0x000ee20008000800 */
[----:B------:R-:W5:Y:S01]  /*10570*/  LDCU UR7, c[0x0][0x3f4] ;  /* 0x00007e80ff0777ac */ /* 0x000f620008000800 */
[----:B---3--:R-:W-:-:S04]  /*10580*/  UIMAD UR40, UR40, UR4, UR5 ;  /* 0x00000004282872a4 */ /* 0x008fc8000f8e0205 */
[----:B-----5:R-:W-:-:S04]  /*10590*/  UIMAD UR4, UR40, UR7, URZ ;  /* 0x00000007280472a4 */ /* 0x020fc8000f8e02ff */
[----:B------:R-:W-:-:S12]  /*105a0*/  USHF.R.S32.HI UR5, URZ, 0x1f, UR4 ;  /* 0x0000001fff057899 */ /* 0x000fd80008011404 */
.L_x_2786:
        /* <DEDUP_REMOVED lines=16> */
[----:B------:R-:W-:Y:S01]  /*106b0*/  UIADD3 UR7, UPT, UPT, UR7, 0x810, URZ ;  /* 0x0000081007077890 */ /* 0x000fe2000fffe0ff */
[C---:B------:R-:W-:Y:S02]  /*106c0*/  SHF.L.U32 R8, R0.reuse, 0x6, RZ ;  /* 0x0000000600087819 */ /* 0x040fe400000006ff */
[----:B------:R-:W-:Y:S02]  /*106d0*/  LOP3.LUT R0, R0, 0x3, RZ, 0xc0, !PT ;  /* 0x0000000300007812 */ /* 0x000fe400078ec0ff */
[----:B------:R-:W-:-:S03]  /*106e0*/  LOP3.LUT R8, R8, 0xc0, RZ, 0xc0, !PT ;  /* 0x000000c008087812 */ /* 0x000fc600078ec0ff */
[----:B0-----:R-:W-:Y:S02]  /*106f0*/  IMAD.MOV R10, RZ, RZ, -R0 ;  /* 0x000000ffff0a7224 */ /* 0x001fe400078e0a00 */
[----:B------:R-:W-:Y:S01]  /*10700*/  IMAD.IADD R9, R9, 0x1, R8 ;  /* 0x0000000109097824 */ /* 0x000fe200078e0208 */
[----:B---3--:R-:W-:-:S06]  /*10710*/  ULEA UR7, UR8, UR7, 0x18 ;  /* 0x0000000708077291 */ /* 0x008fcc000f8ec0ff */
[----:B------:R-:W-:-:S07]  /*10720*/  VIADD R0, R7, UR7 ;  /* 0x0000000707007c36 */ /* 0x000fce0008000000 */
.L_x_2792:
[----:B------:R-:W2:Y:S01]  /*10730*/  LDS R8, [R0] ;  /* 0x0000000000087984 */ /* 0x000ea20000000800 */
[----:B------:R-:W-:-:S05]  /*10740*/  VIADD R10, R10, 0x1 ;  /* 0x000000010a0a7836 */ /* 0x000fca0000000000 */
[----:B------:R-:W-:Y:S01]  /*10750*/  ISETP.NE.AND P0, PT, R10, RZ, PT ;  /* 0x000000ff0a00720c */ /* 0x000fe20003f05270 */
[----:B--2---:R-:W-:-:S05]  /*10760*/  FMUL.FTZ R11, R8, R35 ;  /* 0x00000023080b7220 */ /* 0x004fca0000410000 */
[----:B------:R0:W-:Y:S02]  /*10770*/  STS [R0], R11 ;  /* 0x0000000b00007388 */ /* 0x0001e40000000800 */
[----:B0-----:R-:W-:-:S05]  /*10780*/  IADD3 R0, PT, PT, R0, 0x100, RZ ;  /* 0x0000010000007810 */ /* 0x001fca0007ffe0ff */
[----:B------:R-:W-:Y:S05]  /*10790*/  @P0 BRA `(.L_x_2792) ;  /* 0xfffffffc00e40947 */ /* 0x000fea000383ffff */
.L_x_2791:
[----:B------:R-:W-:Y:S05]  /*107a0*/  BSYNC.RECONVERGENT B1 ;  /* 0x0000000000017941 */ /* 0x000fea0003800200 */
.L_x_2790:
[----:B------:R-:W-:Y:S05]  /*107b0*/  @!P1 BRA `(.L_x_2788) ;  /* 0x0000001000dc9947 */ /* 0x000fea0003800000 */
[----:B------:R-:W3:Y:S01]  /*107c0*/  S2R R11, SR_CgaCtaId ;  /* 0x00000000000b7919 */ /* 0x000ee20000008800 */
[----:B------:R-:W-:Y:S01]  /*107d0*/  IADD3 R0, PT, PT, -R9, UR45, RZ ;  /* 0x0000002d09007c10 */ /* 0x000fe2000fffe1ff */
[----:B------:R-:W-:Y:S01]  /*107e0*/  BSSY.RECONVERGENT B1, `(.L_x_2793) ;  /* 0x0000041000017945 */ /* 0x000fe20003800200 */
[----:B------:R-:W-:Y:S02]  /*107f0*/  MOV R8, 0x400 ;  /* 0x0000040000087802 */ /* 0x000fe40000000f00 */
[----:B------:R-:W-:Y:S01]  /*10800*/  ISETP.GT.AND P1, PT, R0, 0x300, PT ;  /* 0x000003000000780c */ /* 0x000fe20003f24270 */
[----:B------:R-:W-:Y:S01]  /*10810*/  IMAD.SHL.U32 R0, R5, 0x4, RZ ;  /* 0x0000000405007824 */ /* 0x000fe200078e00ff */
[----:B------:R-:W-:Y:S01]  /*10820*/  PLOP3.LUT P0, PT, PT, PT, PT, 0x80, 0x8 ;  /* 0x000000000008781c */ /* 0x000fe20003f0f070 */
[----:B------:R-:W-:Y:S02]  /*10830*/  VIADD R8, R8, 0x810 ;  /* 0x0000081008087836 */ /* 0x000fe40000000000 */
[----:B------:R-:W-:-:S03]  /*10840*/  IMAD R0, R9, 0x4, -R0 ;  /* 0x0000000409007824 */ /* 0x000fc600078e0a00 */
[----:B---3--:R-:W-:-:S04]  /*10850*/  LEA R11, R11, R8, 0x18 ;  /* 0x000000080b0b7211 */ /* 0x008fc800078ec0ff */
[----:B------:R-:W-:Y:S01]  /*10860*/  IADD3 R0, PT, PT, R0, 0x200, R11 ;  /* 0x0000020000007810 */ /* 0x000fe20007ffe00b */
[----:B------:R-:W-:Y:S06]  /*10870*/  @!P1 BRA `(.L_x_2794) ;  /* 0x0000000000dc9947 */ /* 0x000fec0003800000 */
[----:B------:R-:W-:Y:S01]  /*10880*/  IMAD.U32 R36, RZ, RZ, UR45 ;  /* 0x0000002dff247e24 */ /* 0x000fe2000f8e00ff */
[----:B------:R-:W-:-:S04]  /*10890*/  PLOP3.LUT P0, PT, PT, PT, PT, 0x8, 0x80 ;  /* 0x000000000080781c */ /* 0x000fc80003f0e170 */
[----:B------:R-:W-:-:S09]  /*108a0*/  IADD3 R36, PT, PT, R36, -0x300, RZ ;  /* 0xfffffd0024247810 */ /* 0x000fd20007ffe0ff */
.L_x_2795:
[----:B------:R-:W2:Y:S01]  /*108b0*/  LDS R8, [R0+-0x200] ;  /* 0xfffe000000087984 */ /* 0x000ea20000000800 */
[----:B------:R-:W-:-:S03]  /*108c0*/  VIADD R9, R9, 0x400 ;  /* 0x0000040009097836 */ /* 0x000fc60000000000 */
[----:B0-----:R-:W0:Y:S02]  /*108d0*/  LDS R10, [R0+-0x100] ;  /* 0xffff0000000a7984 */ /* 0x001e240000000800 */
[----:B------:R-:W-:Y:S02]  /*108e0*/  ISETP.GE.AND P1, PT, R9, R36, PT ;  /* 0x000000240900720c */ /* 0x000fe40003f26270 */
[----:B------:R-:W3:Y:S04]  /*108f0*/  LDS R12, [R0] ;  /* 0x00000000000c7984 */ /* 0x000ee80000000800 */
[----:B------:R-:W5:Y:S04]  /*10900*/  LDS R14, [R0+0x100] ;  /* 0x00010000000e7984 */ /* 0x000f680000000800 */
[----:B------:R-:W1:Y:S04]  /*10910*/  LDS R16, [R0+0x200] ;  /* 0x0002000000107984 */ /* 0x000e680000000800 */
[----:B------:R-:W1:Y:S04]  /*10920*/  LDS R18, [R0+0x300] ;  /* 0x0003000000127984 */ /* 0x000e680000000800 */
[----:B------:R-:W-:Y:S04]  /*10930*/  LDS R20, [R0+0x400] ;  /* 0x0004000000147984 */ /* 0x000fe80000000800 */
[----:B------:R-:W1:Y:S04]  /*10940*/  LDS R22, [R0+0x500] ;  /* 0x0005000000167984 */ /* 0x000e680000000800 */
[----:B------:R-:W1:Y:S04]  /*10950*/  LDS R24, [R0+0x600] ;  /* 0x0006000000187984 */ /* 0x000e680000000800 */
[----:B------:R-:W1:Y:S04]  /*10960*/  LDS R26, [R0+0x700] ;  /* 0x00070000001a7984 */ /* 0x000e680000000800 */
[----:B----4-:R-:W4:Y:S01]  /*10970*/  LDS R28, [R0+0x800] ;  /* 0x00080000001c7984 */ /* 0x010f220000000800 */
[----:B--2---:R-:W-:-:S03]  /*10980*/  FMUL.FTZ R11, R35, R8 ;  /* 0x00000008230b7220 */ /* 0x004fc60000410000 */
[----:B------:R-:W2:Y:S01]  /*10990*/  LDS R30, [R0+0x900] ;  /* 0x00090000001e7984 */ /* 0x000ea20000000800 */
[----:B0-----:R-:W-:-:S03]  /*109a0*/  FMUL.FTZ R13, R35, R10 ;  /* 0x0000000a230d7220 */ /* 0x001fc60000410000 */
[----:B------:R-:W0:Y:S01]  /*109b0*/  LDS R31, [R0+0xa00] ;  /* 0x000a0000001f7984 */ /* 0x000e220000000800 */
[----:B---3--:R-:W-:-:S03]  /*109c0*/  FMUL.FTZ R15, R35, R12 ;  /* 0x0000000c230f7220 */ /* 0x008fc60000410000 */
[----:B------:R-:W3:Y:S01]  /*109d0*/  LDS R32, [R0+0xb00] ;  /* 0x000b000000207984 */ /* 0x000ee20000000800 */
[----:B-----5:R-:W-:-:S03]  /*109e0*/  FMUL.FTZ R17, R35, R14 ;  /* 0x0000000e23117220 */ /* 0x020fc60000410000 */
[----:B-1----:R-:W1:Y:S01]  /*109f0*/  LDS R33, [R0+0xc00] ;  /* 0x000c000000217984 */ /* 0x002e620000000800 */
[----:B------:R-:W-:-:S03]  /*10a00*/  FMUL.FTZ R19, R35, R16 ;  /* 0x0000001023137220 */ /* 0x000fc60000410000 */
[----:B------:R-:W5:Y:S01]  /*10a10*/  LDS R34, [R0+0xd00] ;  /* 0x000d000000227984 */ /* 0x000f620000000800 */
[----:B------:R-:W-:-:S03]  /*10a20*/  FMUL.FTZ R21, R35, R18 ;  /* 0x0000001223157220 */ /* 0x000fc60000410000 */
[----:B------:R4:W-:Y:S04]  /*10a30*/  STS [R0+-0x200], R11 ;  /* 0xfffe000b00007388 */ /* 0x0009e80000000800 */
[----:B------:R2:W-:Y:S01]  /*10a40*/  STS [R0+-0x100], R13 ;  /* 0xffff000d00007388 */ /* 0x0005e20000000800 */
[----:B------:R-:W-:-:S03]  /*10a50*/  FMUL.FTZ R23, R35, R22 ;  /* 0x0000001623177220 */ /* 0x000fc60000410000 */
[----:B------:R3:W-:Y:S01]  /*10a60*/  STS [R0], R15 ;  /* 0x0000000f00007388 */ /* 0x0007e20000000800 */
[C---:B------:R-:W-:Y:S01]  /*10a70*/  FMUL.FTZ R25, R35.reuse, R24 ;  /* 0x0000001823197220 */ /* 0x040fe20000410000 */
[C---:B----4-:R-:W-:Y:S02]  /*10a80*/  FMUL.FTZ R11, R35.reuse, R20 ;  /* 0x00000014230b7220 */ /* 0x050fe40000410000 */
        /* <DEDUP_REMOVED lines=10> */
[----:B-1----:R-:W-:-:S03]  /*10b30*/  FMUL.FTZ R33, R35, R33 ;  /* 0x0000002123217220 */ /* 0x002fc60000410000 */
        /* <DEDUP_REMOVED lines=11> */
.L_x_2794:
[----:B------:R-:W-:Y:S05]  /*10bf0*/  BSYNC.RECONVERGENT B1 ;  /* 0x0000000000017941 */ /* 0x000fea0003800200 */
.L_x_2793:
[----:B------:R-:W-:Y:S01]  /*10c00*/  IADD3 R8, PT, PT, -R9, UR45, RZ ;  /* 0x0000002d09087c10 */ /* 0x000fe2000fffe1ff */
[----:B------:R-:W-:Y:S03]  /*10c10*/  BSSY.RECONVERGENT B1, `(.L_x_2796) ;  /* 0x000001e000017945 */ /* 0x000fe60003800200 */
[----:B------:R-:W-:-:S13]  /*10c20*/  ISETP.GT.AND P1, PT, R8, 0x100, PT ;  /* 0x000001000800780c */ /* 0x000fda0003f24270 */
[----:B------:R-:W-:Y:S05]  /*10c30*/  @!P1 BRA `(.L_x_2797) ;  /* 0x00000000006c9947 */ /* 0x000fea0003800000 */
[----:B------:R-:W2:Y:S01]  /*10c40*/  LDS R8, [R0+-0x200] ;  /* 0xfffe000000087984 */ /* 0x000ea20000000800 */
[----:B------:R-:W-:Y:S01]  /*10c50*/  PLOP3.LUT P0, PT, PT, PT, PT, 0x8, 0x80 ;  /* 0x000000000080781c */ /* 0x000fe20003f0e170 */
[----:B------:R-:W-:Y:S02]  /*10c60*/  VIADD R9, R9, 0x200 ;  /* 0x0000020009097836 */ /* 0x000fe40000000000 */
[----:B0-----:R-:W0:Y:S04]  /*10c70*/  LDS R10, [R0+-0x100] ;  /* 0xffff0000000a7984 */ /* 0x001e280000000800 */
[----:B------:R-:W3:Y:S04]  /*10c80*/  LDS R12, [R0] ;  /* 0x00000000000c7984 */ /* 0x000ee80000000800 */
[----:B------:R-:W5:Y:S04]  /*10c90*/  LDS R14, [R0+0x100] ;  /* 0x00010000000e7984 */ /* 0x000f680000000800 */
[----:B------:R-:W1:Y:S04]  /*10ca0*/  LDS R16, [R0+0x200] ;  /* 0x0002000000107984 */ /* 0x000e680000000800 */
[----:B------:R-:W4:Y:S04]  /*10cb0*/  LDS R18, [R0+0x300] ;  /* 0x0003000000127984 */ /* 0x000f280000000800 */
[----:B------:R-:W4:Y:S04]  /*10cc0*/  LDS R20, [R0+0x400] ;  /* 0x0004000000147984 */ /* 0x000f280000000800 */
[----:B------:R-:W4:Y:S01]  /*10cd0*/  LDS R22, [R0+0x500] ;  /* 0x0005000000167984 */ /* 0x000f220000000800 */
[C---:B--2---:R-:W-:Y:S01]  /*10ce0*/  FMUL.FTZ R11, R35.reuse, R8 ;  /* 0x00000008230b7220 */ /* 0x044fe20000410000 */
[----:B0-----:R-:W-:-:S04]  /*10cf0*/  FMUL.FTZ R13, R35, R10 ;  /* 0x0000000a230d7220 */ /* 0x001fc80000410000 */
[----:B------:R-:W-:Y:S01]  /*10d00*/  STS [R0+-0x200], R11 ;  /* 0xfffe000b00007388 */ /* 0x000fe20000000800 */
[----:B---3--:R-:W-:-:S03]  /*10d10*/  FMUL.FTZ R15, R35, R12 ;  /* 0x0000000c230f7220 */ /* 0x008fc60000410000 */
[----:B------:R-:W-:Y:S01]  /*10d20*/  STS [R0+-0x100], R13 ;  /* 0xffff000d00007388 */ /* 0x000fe20000000800 */
[----:B-----5:R-:W-:-:S03]  /*10d30*/  FMUL.FTZ R17, R35, R14 ;  /* 0x0000000e23117220 */ /* 0x020fc60000410000 */
[----:B------:R-:W-:Y:S01]  /*10d40*/  STS [R0], R15 ;  /* 0x0000000f00007388 */ /* 0x000fe20000000800 */
[----:B-1----:R-:W-:-:S03]  /*10d50*/  FMUL.FTZ R19, R35, R16 ;  /* 0x0000001023137220 */ /* 0x002fc60000410000 */
[----:B------:R-:W-:Y:S01]  /*10d60*/  STS [R0+0x100], R17 ;  /* 0x0001001100007388 */ /* 0x000fe20000000800 */
[----:B----4-:R-:W-:-:S03]  /*10d70*/  FMUL.FTZ R21, R35, R18 ;  /* 0x0000001223157220 */ /* 0x010fc60000410000 */
[----:B------:R-:W-:Y:S01]  /*10d80*/  STS [R0+0x200], R19 ;  /* 0x0002001300007388 */ /* 0x000fe20000000800 */
[----:B------:R-:W-:-:S03]  /*10d90*/  FMUL.FTZ R23, R35, R20 ;  /* 0x0000001423177220 */ /* 0x000fc60000410000 */
[----:B------:R-:W-:Y:S01]  /*10da0*/  STS [R0+0x300], R21 ;  /* 0x0003001500007388 */ /* 0x000fe20000000800 */
[----:B------:R-:W-:-:S03]  /*10db0*/  FMUL.FTZ R25, R35, R22 ;  /* 0x0000001623197220 */ /* 0x000fc60000410000 */
[----:B------:R-:W-:Y:S04]  /*10dc0*/  STS [R0+0x400], R23 ;  /* 0x0004001700007388 */ /* 0x000fe80000000800 */
[----:B------:R0:W-:Y:S02]  /*10dd0*/  STS [R0+0x500], R25 ;  /* 0x0005001900007388 */ /* 0x0001e40000000800 */
[----:B0-----:R-:W-:-:S07]  /*10de0*/  VIADD R0, R0, 0x800 ;  /* 0x0000080000007836 */ /* 0x001fce0000000000 */
.L_x_2797:
[----:B------:R-:W-:Y:S05]  /*10df0*/  BSYNC.RECONVERGENT B1 ;  /* 0x0000000000017941 */ /* 0x000fea0003800200 */
.L_x_2796:
[----:B------:R-:W-:-:S13]  /*10e00*/  ISETP.LT.OR P0, PT, R9, UR45, P0 ;  /* 0x0000002d09007c0c */ /* 0x000fda0008701670 */
[----:B------:R-:W-:Y:S05]  /*10e10*/  @!P0 BRA `(.L_x_2788) ;  /* 0x0000000c00448947 */ /* 0x000fea0003800000 */
[----:B------:R-:W2:Y:S04]  /*10e20*/  LDS R8, [R0+-0x200] ;  /* 0xfffe000000087984 */ /* 0x000ea80000000800 */
[----:B0-----:R-:W0:Y:S04]  /*10e30*/  LDS R10, [R0+-0x100] ;  /* 0xffff0000000a7984 */ /* 0x001e280000000800 */
[----:B------:R-:W3:Y:S04]  /*10e40*/  LDS R12, [R0] ;  /* 0x00000000000c7984 */ /* 0x000ee80000000800 */
[----:B------:R-:W5:Y:S01]  /*10e50*/  LDS R14, [R0+0x100] ;  /* 0x00010000000e7984 */ /* 0x000f620000000800 */
[-C--:B--2---:R-:W-:Y:S01]  /*10e60*/  FMUL.FTZ R9, R8, R35.reuse ;  /* 0x0000002308097220 */ /* 0x084fe20000410000 */
[----:B0-----:R-:W-:-:S04]  /*10e70*/  FMUL.FTZ R11, R10, R35 ;  /* 0x000000230a0b7220 */ /* 0x001fc80000410000 */
[----:B------:R0:W-:Y:S01]  /*10e80*/  STS [R0+-0x200], R9 ;  /* 0xfffe000900007388 */ /* 0x0001e20000000800 */
[----:B---3--:R-:W-:-:S03]  /*10e90*/  FMUL.FTZ R13, R12, R35 ;  /* 0x000000230c0d7220 */ /* 0x008fc60000410000 */
[----:B------:R0:W-:Y:S01]  /*10ea0*/  STS [R0+-0x100], R11 ;  /* 0xffff000b00007388 */ /* 0x0001e20000000800 */
[----:B-----5:R-:W-:-:S03]  /*10eb0*/  FMUL.FTZ R15, R14, R35 ;  /* 0x000000230e0f7220 */ /* 0x020fc60000410000 */
[----:B------:R0:W-:Y:S04]  /*10ec0*/  STS [R0], R13 ;  /* 0x0000000d00007388 */ /* 0x0001e80000000800 */
[----:B------:R0:W-:Y:S01]  /*10ed0*/  STS [R0+0x100], R15 ;  /* 0x0001000f00007388 */ /* 0x0001e20000000800 */
[----:B------:R-:W-:Y:S05]  /*10ee0*/  BRA `(.L_x_2788) ;  /* 0x0000000c00107947 */ /* 0x000fea0003800000 */
.L_x_2789:
[----:B------:R-:W-:Y:S01]  /*10ef0*/  HFMA2 R0, -RZ, RZ, 0, 3.814697265625e-06 ;  /* 0x00000040ff007431 */ /* 0x000fe200000001ff */
        /* <DEDUP_REMOVED lines=12> */
[----:B------:R-:W-:Y:S02]  /*10fc0*/  UMOV UR7, 0x400 ;  /* 0x0000040000077882 */ /* 0x000fe40000000000 */
[C---:B------:R-:W-:Y:S01]  /*10fd0*/  IMAD.SHL.U32 R8, R0.reuse, 0x40, RZ ;  /* 0x0000004000087824 */ /* 0x040fe200078e00ff */
[----:B------:R-:W-:Y:S01]  /*10fe0*/  UIADD3 UR7, UPT, UPT, UR7, 0x810, URZ ;  /* 0x0000081007077890 */ /* 0x000fe2000fffe0ff */
[----:B------:R-:W-:Y:S01]  /*10ff0*/  LOP3.LUT R0, R0, 0x3, RZ, 0xc0, !PT ;  /* 0x0000000300007812 */ /* 0x000fe200078ec0ff */
[----:B0-----:R-:W-:-:S02]  /*11000*/  IMAD.X R10, RZ, RZ, UR5, P0 ;  /* 0x00000005ff0a7e24 */ /* 0x001fc400080e06ff */
[----:B------:R-:W-:-:S05]  /*11010*/  LOP3.LUT R8, R8, 0xc0, RZ, 0xc0, !PT ;  /* 0x000000c008087812 */ /* 0x000fca00078ec0ff */
[----:B------:R-:W-:Y:S01]  /*11020*/  IMAD.IADD R9, R9, 0x1, R8 ;  /* 0x0000000109097824 */ /* 0x000fe200078e0208 */
[----:B-----5:R-:W-:Y:S01]  /*11030*/  LEA R12, P0, R15, UR10, 0x2 ;  /* 0x0000000a0f0c7c11 */ /* 0x020fe2000f8010ff */
[----:B------:R-:W-:-:S03]  /*11040*/  IMAD.MOV R8, RZ, RZ, -R0 ;  /* 0x000000ffff087224 */ /* 0x000fc600078e0a00 */
[----:B------:R-:W-:Y:S01]  /*11050*/  LEA.HI.X R15, R15, UR11, R10, 0x2, P0 ;  /* 0x0000000b0f0f7c11 */ /* 0x000fe200080f140a */
[----:B---3--:R-:W-:-:S06]  /*11060*/  ULEA UR7, UR8, UR7, 0x18 ;  /* 0x0000000708077291 */ /* 0x008fcc000f8ec0ff */
[----:B------:R-:W-:-:S07]  /*11070*/  IADD3 R0, PT, PT, R7, UR7, RZ ;  /* 0x0000000707007c10 */ /* 0x000fce000fffe0ff */
.L_x_2800:
        /* <DEDUP_REMOVED lines=12> */
.L_x_2799:
[----:B------:R-:W-:Y:S05]  /*11140*/  BSYNC.RECONVERGENT B1 ;  /* 0x0000000000017941 */ /* 0x000fea0003800200 */
.L_x_2798:
[----:B------:R-:W-:Y:S05]  /*11150*/  @!P1 BRA `(.L_x_2788) ;  /* 0x0000000800749947 */ /* 0x000fea0003800000 */
[----:B------:R-:W0:Y:S01]  /*11160*/  LDCU.64 UR10, c[0x0][0x480] ;  /* 0x00009000ff0a77ac */ /* 0x000e220008000a00 */
[----:B---3--:R-:W3:Y:S01]  /*11170*/  S2R R11, SR_CgaCtaId ;  /* 0x00000000000b7919 */ /* 0x008ee20000008800 */
[----:B------:R-:W-:Y:S01]  /*11180*/  IADD3 R8, P0, PT, R9, UR4, RZ ;  /* 0x0000000409087c10 */ /* 0x000fe2000ff1e0ff */
[----:B------:R-:W-:Y:S01]  /*11190*/  BSSY.RECONVERGENT B1, `(.L_x_2801) ;  /* 0x000005b000017945 */ /* 0x000fe20003800200 */
[----:B------:R-:W-:-:S03]  /*111a0*/  MOV R0, 0x400 ;  /* 0x0000040000007802 */ /* 0x000fc60000000f00 */
[----:B------:R-:W-:Y:S01]  /*111b0*/  IMAD.X R13, RZ, RZ, UR5, P0 ;  /* 0x00000005ff0d7e24 */ /* 0x000fe200080e06ff */
[----:B0-----:R-:W-:-:S04]  /*111c0*/  LEA R10, P0, R8, UR10, 0x2 ;  /* 0x0000000a080a7c11 */ /* 0x001fc8000f8010ff */
[----:B------:R-:W-:Y:S01]  /*111d0*/  LEA.HI.X R12, R8, UR11, R13, 0x2, P0 ;  /* 0x0000000b080c7c11 */ /* 0x000fe200080f140d */
[----:B------:R-:W-:Y:S01]  /*111e0*/  VIADD R8, R0, 0x810 ;  /* 0x0000081000087836 */ /* 0x000fe20000000000 */
[----:B------:R-:W-:Y:S01]  /*111f0*/  IADD3 R13, PT, PT, -R9, UR45, RZ ;  /* 0x0000002d090d7c10 */ /* 0x000fe2000fffe1ff */
[----:B------:R-:W-:Y:S01]  /*11200*/  IMAD.SHL.U32 R0, R5, 0x4, RZ ;  /* 0x0000000405007824 */ /* 0x000fe200078e00ff */
[----:B------:R-:W-:Y:S02]  /*11210*/  IADD3 R10, P0, PT, R10, 0x200, RZ ;  /* 0x000002000a0a7810 */ /* 0x000fe40007f1e0ff */
[----:B------:R-:W-:Y:S01]  /*11220*/  ISETP.GT.AND P1, PT, R13, 0x300, PT ;  /* 0x000003000d00780c */ /* 0x000fe20003f24270 */
[----:B------:R-:W-:Y:S01]  /*11230*/  IMAD R0, R9, 0x4, -R0 ;  /* 0x0000000409007824 */ /* 0x000fe200078e0a00 */
[----:B---3--:R-:W-:Y:S02]  /*11240*/  LEA R13, R11, R8, 0x18 ;  /* 0x000000080b0d7211 */ /* 0x008fe400078ec0ff */
[----:B------:R-:W-:-:S02]  /*11250*/  IADD3.X R11, PT, PT, RZ, R12, RZ, P0, !PT ;  /* 0x0000000cff0b7210 */ /* 0x000fc400007fe4ff */
[----:B------:R-:W-:Y:S02]  /*11260*/  IADD3 R0, PT, PT, R0, 0x200, R13 ;  /* 0x0000020000007810 */ /* 0x000fe40007ffe00d */
[----:B------:R-:W-:-:S05]  /*11270*/  PLOP3.LUT P0, PT, PT, PT, PT, 0x80, 0x8 ;  /* 0x000000000008781c */ /* 0x000fca0003f0f070 */
[----:B------:R-:W-:Y:S08]  /*11280*/  @!P1 BRA `(.L_x_2802) ;  /* 0x00000004002c9947 */ /* 0x000ff00003800000 */
[----:B------:R-:W-:Y:S01]  /*11290*/  IMAD.U32 R34, RZ, RZ, UR45 ;  /* 0x0000002dff227e24 */ /* 0x000fe2000f8e00ff */
[----:B------:R-:W-:-:S03]  /*112a0*/  PLOP3.LUT P0, PT, PT, PT, PT, 0x8, 0x80 ;  /* 0x000000000080781c */ /* 0x000fc60003f0e170 */
[----:B------:R-:W-:-:S10]  /*112b0*/  VIADD R34, R34, 0xfffffd00 ;  /* 0xfffffd0022227836 */ /* 0x000fd40000000000 */
.L_x_2803:
[----:B------:R-:W2:Y:S01]  /*112c0*/  LDS R8, [R0+-0x200] ;  /* 0xfffe000000087984 */ /* 0x000ea20000000800 */
[----:B------:R-:W-:-:S03]  /*112d0*/  VIADD R9, R9, 0x400 ;  /* 0x0000040009097836 */ /* 0x000fc60000000000 */
[----:B------:R-:W0:Y:S02]  /*112e0*/  LDS R12, [R0+-0x100] ;  /* 0xffff0000000c7984 */ /* 0x000e240000000800 */
[----:B------:R-:W-:Y:S02]  /*112f0*/  ISETP.GE.AND P2, PT, R9, R34, PT ;  /* 0x000000220900720c */ /* 0x000fe40003f46270 */
[----:B------:R-:W3:Y:S04]  /*11300*/  LDS R14, [R0] ;  /* 0x00000000000e7984 */ /* 0x000ee80000000800 */
[----:B------:R-:W-:Y:S04]  /*11310*/  LDS R26, [R0+0x600] ;  /* 0x00060000001a7984 */ /* 0x000fe80000000800 */
[----:B------:R-:W5:Y:S04]  /*11320*/  LDS R16, [R0+0x100] ;  /* 0x0001000000107984 */ /* 0x000f680000000800 */
[----:B------:R-:W-:Y:S04]  /*11330*/  LDS R24, [R0+0x500] ;  /* 0x0005000000187984 */ /* 0x000fe80000000800 */
[----:B----4-:R-:W-:Y:S04]  /*11340*/  LDS R28, [R0+0x800] ;  /* 0x00080000001c7984 */ /* 0x010fe80000000800 */
[----:B------:R-:W4:Y:S04]  /*11350*/  LDS R18, [R0+0x200] ;  /* 0x0002000000127984 */ /* 0x000f280000000800 */
[----:B------:R-:W1:Y:S04]  /*11360*/  LDS R20, [R0+0x300] ;  /* 0x0003000000147984 */ /* 0x000e680000000800 */
[----:B------:R-:W1:Y:S01]  /*11370*/  LDS R22, [R0+0x400] ;  /* 0x0004000000167984 */ /* 0x000e620000000800 */
[----:B--2---:R-:W-:-:S03]  /*11380*/  FMUL.FTZ R13, R35, R8 ;  /* 0x00000008230d7220 */ /* 0x004fc60000410000 */
[----:B------:R-:W2:Y:S01]  /*11390*/  LDS R27, [R0+0x700] ;  /* 0x00070000001b7984 */ /* 0x000ea20000000800 */
[----:B0-----:R-:W-:-:S03]  /*113a0*/  FMUL.FTZ R15, R35, R12 ;  /* 0x0000000c230f7220 */ /* 0x001fc60000410000 */
[----:B------:R-:W-:Y:S01]  /*113b0*/  LDS R8, [R0+0xd00] ;  /* 0x000d000000087984 */ /* 0x000fe20000000800 */
[----:B---3--:R-:W-:-:S03]  /*113c0*/  FMUL.FTZ R17, R35, R14 ;  /* 0x0000000e23117220 */ /* 0x008fc60000410000 */
[----:B------:R-:W0:Y:S04]  /*113d0*/  LDS R29, [R0+0x900] ;  /* 0x00090000001d7984 */ /* 0x000e280000000800 */
[----:B------:R-:W-:Y:S01]  /*113e0*/  LDS R30, [R0+0xa00] ;  /* 0x000a0000001e7984 */ /* 0x000fe20000000800 */
[----:B-----5:R-:W-:-:S03]  /*113f0*/  FMUL.FTZ R19, R35, R16 ;  /* 0x0000001023137220 */ /* 0x020fc60000410000 */
[----:B------:R-:W3:Y:S04]  /*11400*/  LDS R31, [R0+0xb00] ;  /* 0x000b0000001f7984 */ /* 0x000ee80000000800 */
[----:B------:R-:W5:Y:S04]  /*11410*/  LDS R32, [R0+0xc00] ;  /* 0x000c000000207984 */ /* 0x000f680000000800 */
[----:B------:R-:W-:Y:S01]  /*11420*/  STG.E desc[UR36][R10.64+-0x100], R15 ;  /* 0xffff000f0a007986 */ /* 0x000fe2000c101924 */
[----:B----4-:R-:W-:-:S03]  /*11430*/  FMUL.FTZ R21, R35, R18 ;  /* 0x0000001223157220 */ /* 0x010fc60000410000 */
[----:B------:R4:W-:Y:S01]  /*11440*/  STS [R0+-0x100], R15 ;  /* 0xffff000f00007388 */ /* 0x0009e20000000800 */
[----:B-1----:R-:W-:-:S03]  /*11450*/  FMUL.FTZ R23, R35, R20 ;  /* 0x0000001423177220 */ /* 0x002fc60000410000 */
[----:B------:R-:W-:Y:S01]  /*11460*/  STG.E desc[UR36][R10.64+-0x200], R13 ;  /* 0xfffe000d0a007986 */ /* 0x000fe2000c101924 */
[----:B------:R-:W-:-:S03]  /*11470*/  FMUL.FTZ R25, R35, R22 ;  /* 0x0000001623197220 */ /* 0x000fc60000410000 */
[----:B------:R1:W-:Y:S01]  /*11480*/  STS [R0+-0x200], R13 ;  /* 0xfffe000d00007388 */ /* 0x0003e20000000800 */
[----:B----4-:R-:W-:-:S03]  /*11490*/  FMUL.FTZ R15, R35, R26 ;  /* 0x0000001a230f7220 */ /* 0x010fc60000410000 */
[----:B------:R-:W-:Y:S01]  /*114a0*/  STG.E desc[UR36][R10.64], R17 ;  /* 0x000000110a007986 */ /* 0x000fe2000c101924 */
[----:B--2---:R-:W-:-:S03]  /*114b0*/  FMUL.FTZ R27, R35, R27 ;  /* 0x0000001b231b7220 */ /* 0x004fc60000410000 */
[----:B------:R2:W-:Y:S01]  /*114c0*/  STS [R0], R17 ;  /* 0x0000001100007388 */ /* 0x0005e20000000800 */
[----:B-1----:R-:W-:-:S03]  /*114d0*/  FMUL.FTZ R13, R35, R24 ;  /* 0x00000018230d7220 */ /* 0x002fc60000410000 */
[----:B------:R-:W-:Y:S01]  /*114e0*/  STG.E desc[UR36][R10.64+0x600], R15 ;  /* 0x0006000f0a007986 */ /* 0x000fe2000c101924 */
[----:B0-----:R-:W-:-:S03]  /*114f0*/  FMUL.FTZ R29, R35, R29 ;  /* 0x0000001d231d7220 */ /* 0x001fc60000410000 */
[----:B------:R0:W-:Y:S01]  /*11500*/  STS [R0+0x600], R15 ;  /* 0x0006000f00007388 */ /* 0x0001e20000000800 */
[----:B--2---:R-:W-:-:S03]  /*11510*/  FMUL.FTZ R17, R35, R28 ;  /* 0x0000001c23117220 */ /* 0x004fc60000410000 */
[----:B------:R-:W-:Y:S01]  /*11520*/  STG.E desc[UR36][R10.64+0x100], R19 ;  /* 0x000100130a007986 */ /* 0x000fe2000c101924 */
[----:B---3--:R-:W-:-:S03]  /*11530*/  FMUL.FTZ R31, R35, R31 ;  /* 0x0000001f231f7220 */ /* 0x008fc60000410000 */
        /* <DEDUP_REMOVED lines=8> */
[----:B-----5:R-:W-:-:S03]  /*115c0*/  FMUL.FTZ R13, R35, R32 ;  /* 0x00000020230d7220 */ /* 0x020fc60000410000 */
[----:B------:R-:W-:Y:S04]  /*115d0*/  STG.E desc[UR36][R10.64+0x200], R21 ;  /* 0x000200150a007986 */ /* 0x000fe8000c101924 */
[----:B------:R-:W-:Y:S01]  /*115e0*/  STS [R0+0x200], R21 ;  /* 0x0002001500007388 */ /* 0x000fe20000000800 */
[----:B0-----:R-:W-:-:S03]  /*115f0*/  IMAD.X R17, RZ, RZ, R11, P1 ;  /* 0x000000ffff117224 */ /* 0x001fc600008e060b */
        /* <DEDUP_REMOVED lines=20> */
.L_x_2802:
[----:B------:R-:W-:Y:S05]  /*11740*/  BSYNC.RECONVERGENT B1 ;  /* 0x0000000000017941 */ /* 0x000fea0003800200 */
.L_x_2801:
        /* <DEDUP_REMOVED lines=9> */
[----:B------:R-:W5:Y:S04]  /*117e0*/  LDS R16, [R0+0x100] ;  /* 0x0001000000107984 */ /* 0x000f680000000800 */
[----:B------:R-:W1:Y:S04]  /*117f0*/  LDS R18, [R0+0x200] ;  /* 0x0002000000127984 */ /* 0x000e680000000800 */
[----:B------:R-:W4:Y:S04]  /*11800*/  LDS R20, [R0+0x300] ;  /* 0x0003000000147984 */ /* 0x000f280000000800 */
[----:B------:R-:W4:Y:S04]  /*11810*/  LDS R22, [R0+0x400] ;  /* 0x0004000000167984 */ /* 0x000f280000000800 */
[----:B------:R-:W4:Y:S01]  /*11820*/  LDS R24, [R0+0x500] ;  /* 0x0005000000187984 */ /* 0x000f220000000800 */
[C---:B--2---:R-:W-:Y:S01]  /*11830*/  FMUL.FTZ R13, R35.reuse, R8 ;  /* 0x00000008230d7220 */ /* 0x044fe20000410000 */
[----:B------:R-:W-:Y:S01]  /*11840*/  IADD3 R8, P1, PT, R10, 0x800, RZ ;  /* 0x000008000a087810 */ /* 0x000fe20007f3e0ff */
[----:B0-----:R-:W-:-:S03]  /*11850*/  FMUL.FTZ R15, R35, R12 ;  /* 0x0000000c230f7220 */ /* 0x001fc60000410000 */
[----:B------:R-:W-:Y:S01]  /*11860*/  STG.E desc[UR36][R10.64+-0x200], R13 ;  /* 0xfffe000d0a007986 */ /* 0x000fe2000c101924 */
[----:B---3--:R-:W-:-:S03]  /*11870*/  FMUL.FTZ R17, R35, R14 ;  /* 0x0000000e23117220 */ /* 0x008fc60000410000 */
[----:B------:R-:W-:Y:S01]  /*11880*/  STS [R0+-0x200], R13 ;  /* 0xfffe000d00007388 */ /* 0x000fe20000000800 */
[----:B-----5:R-:W-:-:S03]  /*11890*/  FMUL.FTZ R19, R35, R16 ;  /* 0x0000001023137220 */ /* 0x020fc60000410000 */
[----:B------:R-:W-:Y:S01]  /*118a0*/  STG.E desc[UR36][R10.64+-0x100], R15 ;  /* 0xffff000f0a007986 */ /* 0x000fe2000c101924 */
[----:B-1----:R-:W-:-:S03]  /*118b0*/  FMUL.FTZ R21, R35, R18 ;  /* 0x0000001223157220 */ /* 0x002fc60000410000 */
[----:B------:R0:W-:Y:S01]  /*118c0*/  STS [R0+-0x100], R15 ;  /* 0xffff000f00007388 */ /* 0x0001e20000000800 */
[----:B----4-:R-:W-:-:S03]  /*118d0*/  FMUL.FTZ R23, R35, R20 ;  /* 0x0000001423177220 */ /* 0x010fc60000410000 */
[----:B------:R-:W-:Y:S01]  /*118e0*/  STG.E desc[UR36][R10.64], R17 ;  /* 0x000000110a007986 */ /* 0x000fe2000c101924 */
[----:B------:R-:W-:-:S03]  /*118f0*/  FMUL.FTZ R25, R35, R22 ;  /* 0x0000001623197220 */ /* 0x000fc60000410000 */
[----:B------:R-:W-:Y:S01]  /*11900*/  STS [R0], R17 ;  /* 0x0000001100007388 */ /* 0x000fe20000000800 */
[----:B0-----:R-:W-:Y:S02]  /*11910*/  IMAD.X R15, RZ, RZ, R11, P1 ;  /* 0x000000ffff0f7224 */ /* 0x001fe400008e060b */
        /* <DEDUP_REMOVED lines=13> */
[----:B------:R-:W-:-:S07]  /*119f0*/  IMAD.MOV.U32 R11, RZ, RZ, R15 ;  /* 0x000000ffff0b7224 */ /* 0x000fce00078e000f */
.L_x_2805:
[----:B------:R-:W-:Y:S05]  /*11a00*/  BSYNC.RECONVERGENT B1 ;  /* 0x0000000000017941 */ /* 0x000fea0003800200 */
.L_x_2804:
[----:B------:R-:W-:-:S13]  /*11a10*/  ISETP.LT.OR P0, PT, R9, UR45, P0 ;  /* 0x0000002d09007c0c */ /* 0x000fda0008701670 */
[----:B------:R-:W-:Y:S05]  /*11a20*/  @!P0 BRA `(.L_x_2788) ;  /* 0x0000000000408947 */ /* 0x000fea0003800000 */
[----:B------:R-:W2:Y:S04]  /*11a30*/  LDS R8, [R0+-0x200] ;  /* 0xfffe000000087984 */ /* 0x000ea80000000800 */
[----:B------:R-:W0:Y:S04]  /*11a40*/  LDS R12, [R0+-0x100] ;  /* 0xffff0000000c7984 */ /* 0x000e280000000800 */
[----:B------:R-:W3:Y:S04]  /*11a50*/  LDS R14, [R0] ;  /* 0x00000000000e7984 */ /* 0x000ee80000000800 */
[----:B------:R-:W5:Y:S01]  /*11a60*/  LDS R16, [R0+0x100] ;  /* 0x0001000000107984 */ /* 0x000f620000000800 */
[-C--:B--2---:R-:W-:Y:S01]  /*11a70*/  FMUL.FTZ R9, R8, R35.reuse ;  /* 0x0000002308097220 */ /* 0x084fe20000410000 */
[----:B0-----:R-:W-:-:S04]  /*11a80*/  FMUL.FTZ R13, R12, R35 ;  /* 0x000000230c0d7220 */ /* 0x001fc80000410000 */
[----:B------:R0:W-:Y:S01]  /*11a90*/  STG.E desc[UR36][R10.64+-0x200], R9 ;  /* 0xfffe00090a007986 */ /* 0x0001e2000c101924 */
[----:B---3--:R-:W-:-:S03]  /*11aa0*/  FMUL.FTZ R15, R14, R35 ;  /* 0x000000230e0f7220 */ /* 0x008fc60000410000 */
[----:B------:R0:W-:Y:S01]  /*11ab0*/  STS [R0+-0x200], R9 ;  /* 0xfffe000900007388 */ /* 0x0001e20000000800 */
[----:B-----5:R-:W-:-:S03]  /*11ac0*/  FMUL.FTZ R17, R16, R35 ;  /* 0x0000002310117220 */ /* 0x020fc60000410000 */
[----:B------:R0:W-:Y:S04]  /*11ad0*/  STG.E desc[UR36][R10.64+-0x100], R13 ;  /* 0xffff000d0a007986 */ /* 0x0001e8000c101924 */
[----:B------:R0:W-:Y:S04]  /*11ae0*/  STS [R0+-0x100], R13 ;  /* 0xffff000d00007388 */ /* 0x0001e80000000800 */
[----:B------:R0:W-:Y:S04]  /*11af0*/  STG.E desc[UR36][R10.64], R15 ;  /* 0x0000000f0a007986 */ /* 0x0001e8000c101924 */
[----:B------:R0:W-:Y:S04]  /*11b00*/  STS [R0], R15 ;  /* 0x0000000f00007388 */ /* 0x0001e80000000800 */
[----:B------:R0:W-:Y:S04]  /*11b10*/  STG.E desc[UR36][R10.64+0x100], R17 ;  /* 0x000100110a007986 */ /* 0x0001e8000c101924 */
[----:B------:R0:W-:Y:S02]  /*11b20*/  STS [R0+0x100], R17 ;  /* 0x0001001100007388 */ /* 0x0001e40000000800 */
.L_x_2788:
[----:B------:R-:W-:Y:S05]  /*11b30*/  BSYNC.RECONVERGENT B0 ;  /* 0x0000000000007941 */ /* 0x000fea0003800200 */
.L_x_2787:
[----:B------:R-:W5:Y:S01]  /*11b40*/  S2R R68, SR_CgaCtaId ;  /* 0x0000000000447919 */ /* 0x000f620000008800 */
[----:B------:R-:W1:Y:S01]  /*11b50*/  LDCU UR7, c[0x0][0x40c] ;  /* 0x00008180ff0777ac */ /* 0x000e620008000800 */
[C---:B------:R-:W-:Y:S01]  /*11b60*/  ISETP.GT.U32.AND P0, PT, R6.reuse, 0x3f, PT ;  /* 0x0000003f0600780c */ /* 0x040fe20003f04070 */
[----:B0-----:R-:W-:Y:S01]  /*11b70*/  IMAD.SHL.U32 R0, R6, 0x10, RZ ;  /* 0x0000001006007824 */ /* 0x001fe200078e00ff */
[----:B------:R-:W-:Y:S01]  /*11b80*/  MOV R67, 0x400 ;  /* 0x0000040000437802 */ /* 0x000fe20000000f00 */
[----:B------:R-:W-:Y:S01]  /*11b90*/  BSSY.RECONVERGENT B0, `(.L_x_2806) ;  /* 0x0000016000007945 */ /* 0x000fe20003800200 */
[----:B------:R-:W-:Y:S02]  /*11ba0*/  SHF.R.U32.HI R20, RZ, 0x6, R6 ;  /* 0x00000006ff147819 */ /* 0x000fe40000011606 */
[----:B---3--:R-:W-:Y:S02]  /*11bb0*/  CS2R R10, SRZ ;  /* 0x00000000000a7805 */ /* 0x008fe4000001ff00 */
[----:B------:R-:W-:Y:S01]  /*11bc0*/  LOP3.LUT R8, R0, 0x3f0, RZ, 0xc0, !PT ;  /* 0x000003f000087812 */ /* 0x000fe200078ec0ff */
[----:B------:R-:W-:Y:S01]  /*11bd0*/  VIADD R9, R67, 0x410 ;  /* 0x0000041043097836 */ /* 0x000fe20000000000 */
[----:B------:R-:W-:-:S02]  /*11be0*/  LOP3.LUT R0, R7, 0xfc, RZ, 0xc0, !PT ;  /* 0x000000fc07007812 */ /* 0x000fc400078ec0ff */
[----:B-1----:R-:W-:Y:S02]  /*11bf0*/  ISETP.NE.OR P0, PT, RZ, UR7, P0 ;  /* 0x00000007ff007c0c */ /* 0x002fe40008705670 */
[----:B-----5:R-:W-:-:S04]  /*11c00*/  LEA R9, R68, R9, 0x18 ;  /* 0x0000000944097211 */ /* 0x020fc800078ec0ff */
[----:B------:R-:W-:Y:S02]  /*11c10*/  IADD3 R7, PT, PT, R9, R8, RZ ;  /* 0x0000000809077210 */ /* 0x000fe40007ffe0ff */
[----:B------:R-:W-:-:S05]  /*11c20*/  CS2R R8, SRZ ;  /* 0x0000000000087805 */ /* 0x000fca000001ff00 */
[----:B------:R-:W-:Y:S05]  /*11c30*/  @P0 BRA `(.L_x_2807) ;  /* 0x00000000002c0947 */ /* 0x000fea0003800000 */
[----:B------:R-:W0:Y:S01]  /*11c40*/  LDCU.64 UR4, c[0x0][0x3b0] ;  /* 0x00007600ff0477ac */ /* 0x000e220008000a00 */
[----:B------:R-:W-:Y:S01]  /*11c50*/  IMAD.MOV.U32 R11, RZ, RZ, RZ ;  /* 0x000000ffff0b7224 */ /* 0x000fe200078e00ff */
[----:B0-----:R-:W-:-:S04]  /*11c60*/  UISETP.NE.U32.AND UP0, UPT, UR4, URZ, UPT ;  /* 0x000000ff0400728c */ /* 0x001fc8000bf05070 */
[----:B------:R-:W-:-:S09]  /*11c70*/  UISETP.NE.AND.EX UP0, UPT, UR5, URZ, UPT, UP0 ;  /* 0x000000ff0500728c */ /* 0x000fd2000bf05300 */
[----:B------:R-:W-:Y:S05]  /*11c80*/  BRA.U !UP0, `(.L_x_2808) ;  /* 0x0000000108147547 */ /* 0x000fea000b800000 */
[----:B------:R-:W0:Y:S01]  /*11c90*/  LDC.64 R8, c[0x0][0x3b0] ;  /* 0x0000ec00ff087b82 */ /* 0x000e220000000a00 */
[----:B------:R-:W-:-:S04]  /*11ca0*/  IMAD.U32 R11, RZ, RZ, UR47 ;  /* 0x0000002fff0b7e24 */ /* 0x000fc8000f8e00ff */
[----:B------:R-:W-:-:S04]  /*11cb0*/  IMAD R11, R11, 0x100, R0 ;  /* 0x000001000b0b7824 */ /* 0x000fc800078e0200 */
[----:B0-----:R-:W-:-:S06]  /*11cc0*/  IMAD.WIDE.U32 R8, R11, 0x4, R8 ;  /* 0x000000040b087825 */ /* 0x001fcc00078e0008 */
[----:B------:R-:W5:Y:S02]  /*11cd0*/  LDG.E.128 R8, desc[UR36][R8.64] ;  /* 0x0000002408087981 */ /* 0x000f64000c1e1d00 */
.L_x_2808:
[----:B-----5:R0:W-:Y:S02]  /*11ce0*/  STS.128 [R7], R8 ;  /* 0x0000000807007388 */ /* 0x0201e40000000c00 */
.L_x_2807:
[----:B------:R-:W-:Y:S05]  /*11cf0*/  BSYNC.RECONVERGENT B0 ;  /* 0x0000000000007941 */ /* 0x000fea0003800200 */
.L_x_2806:
[----:B------:R-:W1:Y:S01]  /*11d00*/  LDCU UR4, c[0x0][0x3f4] ;  /* 0x00007e80ff0477ac */ /* 0x000e620008000800 */
[----:B------:R-:W3:Y:S01]  /*11d10*/  LDC.64 R18, c[0x0][0x3c0] ;  /* 0x0000f000ff127b82 */ /* 0x000ee20000000a00 */
[----:B------:R-:W-:Y:S01]  /*11d20*/  IADD3 R21, PT, PT, R20, R5, RZ ;  /* 0x0000000514157210 */ /* 0x000fe20007ffe0ff */
[----:B------:R-:W-:Y:S01]  /*11d30*/  BSSY.RECONVERGENT B0, `(.L_x_2809) ;  /* 0x0000162000007945 */ /* 0x000fe20003800200 */
[----:B------:R-:W-:Y:S01]  /*11d40*/  UIADD3 UR8, UPT, UPT, UR45, -0x1, URZ ;  /* 0xffffffff2d087890 */ /* 0x000fe2000fffe0ff */
[----:B------:R-:W-:Y:S01]  /*11d50*/  CS2R R14, SRZ ;  /* 0x00000000000e7805 */ /* 0x000fe2000001ff00 */
[----:B-1----:R-:W-:-:S04]  /*11d60*/  IMAD.U32 R13, RZ, RZ, UR4 ;  /* 0x00000004ff0d7e24 */ /* 0x002fc8000f8e00ff */
[C-C-:B------:R-:W-:Y:S01]  /*11d70*/  IMAD R17, R13.reuse, UR48, R0.reuse ;  /* 0x000000300d117c24 */ /* 0x140fe2000f8e0200 */
[C---:B----4-:R-:W-:Y:S01]  /*11d80*/  VIMNMX R28, PT, PT, R13.reuse, UR8, PT ;  /* 0x000000080d1c7c48 */ /* 0x050fe2000bfe0100 */
[----:B------:R-:W-:Y:S02]  /*11d90*/  IMAD R13, R13, UR6, R0 ;  /* 0x000000060d0d7c24 */ /* 0x000fe4000f8e0200 */
[--C-:B---3--:R-:W-:Y:S01]  /*11da0*/  IMAD.WIDE R16, R17, 0x4, R18.reuse ;  /* 0x0000000411107825 */ /* 0x108fe200078e0212 */
[----:B------:R-:W-:Y:S01]  /*11db0*/  BAR.SYNC.DEFER_BLOCKING 0x0 ;  /* 0x0000000000007b1d */ /* 0x000fe20000010000 */
[----:B------:R-:W-:Y:S02]  /*11dc0*/  ISETP.GT.AND P0, PT, R28, R21, PT ;  /* 0x000000151c00720c */ /* 0x000fe40003f04270 */
[----:B------:R-:W-:Y:S01]  /*11dd0*/  IMAD.WIDE R18, R13, 0x4, R18 ;  /* 0x000000040d127825 */ /* 0x000fe200078e0212 */
[----:B------:R-:W-:-:S10]  /*11de0*/  CS2R R12, SRZ ;  /* 0x00000000000c7805 */ /* 0x000fd4000001ff00 */
[----:B------:R-:W-:Y:S05]  /*11df0*/  @!P0 BRA `(.L_x_2810) ;  /* 0x0000001400548947 */ /* 0x000fea0003800000 */
[----:B------:R-:W-:-:S09]  /*11e00*/  UISETP.NE.AND UP0, UPT, UR7, URZ, UPT ;  /* 0x000000ff0700728c */ /* 0x000fd2000bf05270 */
[----:B------:R-:W-:Y:S05]  /*11e10*/  BRA.U UP0, `(.L_x_2811) ;  /* 0x00000009009c7547 */ /* 0x000fea000b800000 */
[----:B------:R-:W1:Y:S01]  /*11e20*/  LDCU UR4, c[0x0][0x3f8] ;  /* 0x00007f00ff0477ac */ /* 0x000e620008000800 */
[----:B------:R-:W3:Y:S01]  /*11e30*/  LDC.64 R12, c[0x0][0x458] ;  /* 0x00011600ff0c7b82 */ /* 0x000ee20000000a00 */
[--C-:B------:R-:W-:Y:S01]  /*11e40*/  IMAD.IADD R14, R28, 0x1, -R21.reuse ;  /* 0x000000011c0e7824 */ /* 0x100fe200078e0a15 */
[----:B------:R-:W-:Y:S01]  /*11e50*/  IADD3 R15, PT, PT, R20, R5, -R28 ;  /* 0x00000005140f7210 */ /* 0x000fe20007ffe81c */
[----:B------:R-:W-:Y:S01]  /*11e60*/  BSSY.RECONVERGENT B1, `(.L_x_2812) ;  /* 0x0000032000017945 */ /* 0x000fe20003800200 */
[----:B------:R-:W-:Y:S02]  /*11e70*/  IMAD.MOV.U32 R29, RZ, RZ, R21 ;  /* 0x000000ffff1d7224 */ /* 0x000fe400078e0015 */
[----:B------:R-:W-:Y:S02]  /*11e80*/  LOP3.LUT P1, R22, R14, 0x3, RZ, 0xc0, !PT ;  /* 0x000000030e167812 */ /* 0x000fe4000782c0ff */
[----:B------:R-:W-:Y:S02]  /*11e90*/  ISETP.GT.U32.AND P0, PT, R15, -0x4, PT ;  /* 0xfffffffc0f00780c */ /* 0x000fe40003f04070 */
[----:B------:R-:W-:Y:S01]  /*11ea0*/  CS2R R14, SRZ ;  /* 0x00000000000e7805 */ /* 0x000fe2000001ff00 */
[----:B-1----:R-:W-:-:S06]  /*11eb0*/  UIMAD UR4, UR38, UR4, UR47 ;  /* 0x00000004260472a4 */ /* 0x002fcc000f8e022f */
[----:B------:R-:W-:-:S04]  /*11ec0*/  IMAD.U32 R27, RZ, RZ, UR4 ;  /* 0x00000004ff1b7e24 */ /* 0x000fc8000f8e00ff */
[----:B------:R-:W-:-:S04]  /*11ed0*/  IMAD R27, R27, 0x100, R0 ;  /* 0x000001001b1b7824 */ /* 0x000fc800078e0200 */
[----:B---3--:R-:W-:Y:S01]  /*11ee0*/  IMAD.WIDE R26, R27, 0x4, R12 ;  /* 0x000000041b1a7825 */ /* 0x008fe200078e020c */
[----:B------:R-:W-:Y:S01]  /*11ef0*/  CS2R R12, SRZ ;  /* 0x00000000000c7805 */ /* 0x000fe2000001ff00 */
[----:B------:R-:W-:Y:S06]  /*11f00*/  @!P1 BRA `(.L_x_2813) ;  /* 0x00000000009c9947 */ /* 0x000fec0003800000 */
[----:B--2---:R1:W2:Y:S01]  /*11f10*/  LDS.128 R32, [R7] ;  /* 0x0000000007207984 */ /* 0x0042a20000000c00 */
[----:B------:R-:W-:Y:S01]  /*11f20*/  IADD3 R67, PT, PT, R67, 0x810, RZ ;  /* 0x0000081043437810 */ /* 0x000fe20007ffe0ff */
[----:B------:R-:W-:Y:S02]  /*11f30*/  IMAD.MOV R30, RZ, RZ, -R22 ;  /* 0x000000ffff1e7224 */ /* 0x000fe400078e0a16 */
[----:B------:R-:W-:Y:S01]  /*11f40*/  IMAD.SHL.U32 R25, R21, 0x100, RZ ;  /* 0x0000010015197824 */ /* 0x000fe200078e00ff */
[----:B------:R-:W-:Y:S01]  /*11f50*/  LEA R67, R68, R67, 0x18 ;  /* 0x0000004344437211 */ /* 0x000fe200078ec0ff */
[----:B------:R-:W-:Y:S02]  /*11f60*/  IMAD.MOV.U32 R29, RZ, RZ, R21 ;  /* 0x000000ffff1d7224 */ /* 0x000fe400078e0015 */
[----:B------:R-:W-:Y:S01]  /*11f70*/  IMAD.MOV.U32 R12, RZ, RZ, RZ ;  /* 0x000000ffff0c7224 */ /* 0x000fe200078e00ff */
[----:B-1----:R-:W-:-:S07]  /*11f80*/  LEA R24, R20, R67, 0x2 ;  /* 0x0000004314187211 */ /* 0x002fce00078e10ff */
.L_x_2814:
[----:B------:R-:W-:Y:S01]  /*11f90*/  ISETP.NE.AND P1, PT, R2, RZ, PT ;  /* 0x000000ff0200720c */ /* 0x000fe20003f25270 */
[----:B-1----:R-:W-:Y:S01]  /*11fa0*/  IMAD.WIDE.U32 R22, R25, 0x4, R18 ;  /* 0x0000000419167825 */ /* 0x002fe200078e0012 */
[----:B------:R1:W3:Y:S04]  /*11fb0*/  LDS R31, [R24] ;  /* 0x00000000181f7984 */ /* 0x0002e80000000800 */
[----:B------:R4:W2:Y:S07]  /*11fc0*/  LDG.E.128 R36, desc[UR36][R22.64] ;  /* 0x0000002416247981 */ /* 0x0008ae000c1e1d00 */
[----:B------:R-:W-:Y:S01]  /*11fd0*/  VOTEU.ANY UP0, P1 ;  /* 0x0000000000ff7886 */ /* 0x000fe20000800100 */
[----:B------:R-:W-:-:S13]  /*11fe0*/  PLOP3.LUT P1, PT, PT, PT, UP0, 0x80, 0x8 ;  /* 0x000000000008781c */ /* 0x000fda0003f2f008 */
[----:B------:R-:W5:Y:S01]  /*11ff0*/  @P1 LDG.E.128 R40, desc[UR36][R26.64] ;  /* 0x000000241a281981 */ /* 0x000f62000c1e1d00 */
[----:B------:R-:W-:Y:S02]  /*12000*/  PLOP3.LUT P1, PT, PT, PT, UP0, 0x80, 0x8 ;  /* 0x000000000008781c */ /* 0x000fe40003f2f008 */
[----:B------:R-:W-:Y:S02]  /*12010*/  PLOP3.LUT P2, PT, PT, PT, UP0, 0x80, 0x8 ;  /* 0x000000000008781c */ /* 0x000fe40003f4f008 */
[----:B------:R-:W-:Y:S02]  /*12020*/  PLOP3.LUT P3, PT, PT, PT, UP0, 0x80, 0x8 ;  /* 0x000000000008781c */ /* 0x000fe40003f6f008 */
[----:B------:R-:W-:Y:S01]  /*12030*/  PLOP3.LUT P4, PT, PT, PT, UP0, 0x80, 0x8 ;  /* 0x000000000008781c */ /* 0x000fe20003f8f008 */
[----:B----4-:R-:W-:-:S04]  /*12040*/  IMAD.WIDE.U32 R22, R25, 0x4, R16 ;  /* 0x0000000419167825 */ /* 0x010fc800078e0010 */
[----:B------:R-:W-:Y:S02]  /*12050*/  VIADD R30, R30, 0x1 ;  /* 0x000000011e1e7836 */ /* 0x000fe40000000000 */
[----:B------:R-:W-:Y:S02]  /*12060*/  VIADD R29, R29, 0x1 ;  /* 0x000000011d1d7836 */ /* 0x000fe40000000000 */
[----:B------:R-:W-:Y:S02]  /*12070*/  VIADD R25, R25, 0x100 ;  /* 0x0000010019197836 */ /* 0x000fe40000000000 */
[----:B-1----:R-:W-:Y:S02]  /*12080*/  VIADD R24, R24, 0x4 ;  /* 0x0000000418187836 */ /* 0x002fe40000000000 */
[----:B--2---:R-:W-:Y:S01]  /*12090*/  FADD.FTZ R36, R32, R36 ;  /* 0x0000002420247221 */ /* 0x004fe20000010000 */
[----:B------:R-:W-:Y:S01]  /*120a0*/  FADD.FTZ R37, R33, R37 ;  /* 0x0000002521257221 */ /* 0x000fe20000010000 */
[----:B------:R-:W-:Y:S01]  /*120b0*/  FADD.FTZ R38, R34, R38 ;  /* 0x0000002622267221 */ /* 0x000fe20000010000 */
[----:B------:R-:W-:Y:S01]  /*120c0*/  FADD.FTZ R39, R35, R39 ;  /* 0x0000002723277221 */ /* 0x000fe20000010000 */
[----:B-----5:R-:W-:Y:S01]  /*120d0*/  @P1 FMUL.FTZ R36, R36, R40 ;  /* 0x0000002824241220 */ /* 0x020fe20000410000 */
[----:B------:R-:W-:Y:S01]  /*120e0*/  @P2 FMUL.FTZ R37, R37, R41 ;  /* 0x0000002925252220 */ /* 0x000fe20000410000 */
[----:B------:R-:W-:Y:S01]  /*120f0*/  @P3 FMUL.FTZ R38, R38, R42 ;  /* 0x0000002a26263220 */ /* 0x000fe20000410000 */
[----:B------:R-:W-:-:S05]  /*12100*/  @P4 FMUL.FTZ R39, R39, R43 ;  /* 0x0000002b27274220 */ /* 0x000fca0000410000 */
[----:B------:R1:W-:Y:S01]  /*12110*/  STG.E.128 desc[UR36][R22.64], R36 ;  /* 0x0000002416007986 */ /* 0x0003e2000c101d24 */
[----:B------:R-:W-:Y:S01]  /*12120*/  ISETP.NE.AND P1, PT, R30, RZ, PT ;  /* 0x000000ff1e00720c */ /* 0x000fe20003f25270 */
[C---:B---3--:R-:W-:Y:S01]  /*12130*/  FFMA.FTZ R12, R31.reuse, R36, R12 ;  /* 0x000000241f0c7223 */ /* 0x048fe2000001000c */
[C---:B------:R-:W-:Y:S01]  /*12140*/  FFMA.FTZ R13, R31.reuse, R37, R13 ;  /* 0x000000251f0d7223 */ /* 0x040fe2000001000d */
[C---:B------:R-:W-:Y:S01]  /*12150*/  FFMA.FTZ R14, R31.reuse, R38, R14 ;  /* 0x000000261f0e7223 */ /* 0x040fe2000001000e */
[----:B------:R-:W-:-:S09]  /*12160*/  FFMA.FTZ R15, R31, R39, R15 ;  /* 0x000000271f0f7223 */ /* 0x000fd2000001000f */
[----:B------:R-:W-:Y:S05]  /*12170*/  @P1 BRA `(.L_x_2814) ;  /* 0xfffffffc00841947 */ /* 0x000fea000383ffff */
.L_x_2813:
[----:B------:R-:W-:Y:S05]  /*12180*/  BSYNC.RECONVERGENT B1 ;  /* 0x0000000000017941 */ /* 0x000fea0003800200 */
.L_x_2812:
[----:B------:R-:W-:Y:S05]  /*12190*/  @P0 BRA `(.L_x_2810) ;  /* 0x00000010006c0947 */ /* 0x000fea0003800000 */
[----:B--2---:R2:W3:Y:S01]  /*121a0*/  LDS.128 R32, [R7] ;  /* 0x0000000007207984 */ /* 0x0044e20000000c00 */
[----:B------:R-:W-:Y:S01]  /*121b0*/  BSSY.RECONVERGENT B1, `(.L_x_2815) ;  /* 0x000006c000017945 */ /* 0x000fe20003800200 */
.L_x_2816:
[----:B------:R-:W-:Y:S02]  /*121c0*/  ISETP.NE.AND P0, PT, R2, RZ, PT ;  /* 0x000000ff0200720c */ /* 0x000fe40003f05270 */
[----:B------:R-:W-:-:S05]  /*121d0*/  SHF.L.U32 R31, R29, 0x8, RZ ;  /* 0x000000081d1f7819 */ /* 0x000fca00000006ff */
[----:B01----:R-:W-:-:S05]  /*121e0*/  IMAD.WIDE.U32 R22, R31, 0x4, R18 ;  /* 0x000000041f167825 */ /* 0x003fca00078e0012 */
[----:B------:R1:W3:Y:S01]  /*121f0*/  LDG.E.128 R36, desc[UR36][R22.64] ;  /* 0x0000002416247981 */ /* 0x0002e2000c1e1d00 */
[----:B------:R-:W-:Y:S01]  /*12200*/  VOTEU.ANY UP0, P0 ;  /* 0x0000000000ff7886 */ /* 0x000fe20000000100 */
[----:B------:R-:W-:-:S13]  /*12210*/  PLOP3.LUT P0, PT, PT, PT, UP0, 0x80, 0x8 ;  /* 0x000000000008781c */ /* 0x000fda0003f0f008 */
[----:B------:R-:W4:Y:S01]  /*12220*/  @P0 LDG.E.128 R40, desc[UR36][R26.64] ;  /* 0x000000241a280981 */ /* 0x000f22000c1e1d00 */
[----:B------:R-:W-:Y:S02]  /*12230*/  PLOP3.LUT P0, PT, PT, PT, UP0, 0x80, 0x8 ;  /* 0x000000000008781c */ /* 0x000fe40003f0f008 */
[----:B------:R-:W-:Y:S02]  /*12240*/  PLOP3.LUT P1, PT, PT, PT, UP0, 0x80, 0x8 ;  /* 0x000000000008781c */ /* 0x000fe40003f2f008 */
[----:B------:R-:W-:Y:S02]  /*12250*/  PLOP3.LUT P2, PT, PT, PT, UP0, 0x80, 0x8 ;  /* 0x000000000008781c */ /* 0x000fe40003f4f008 */
[----:B------:R-:W-:Y:S01]  /*12260*/  PLOP3.LUT P3, PT, PT, PT, UP0, 0x80, 0x8 ;  /* 0x000000000008781c */ /* 0x000fe20003f6f008 */
[C---:B------:R-:W-:Y:S02]  /*12270*/  VIADD R49, R31.reuse, 0x100 ;  /* 0x000001001f317836 */ /* 0x040fe40000000000 */
[----:B-1----:R-:W-:-:S04]  /*12280*/  IMAD.WIDE.U32 R22, R31, 0x4, R16 ;  /* 0x000000041f167825 */ /* 0x002fc800078e0010 */
[----:B------:R-:W-:-:S04]  /*12290*/  IMAD.WIDE.U32 R24, R49, 0x4, R18 ;  /* 0x0000000431187825 */ /* 0x000fc800078e0012 */
[----:B---3--:R-:W-:Y:S01]  /*122a0*/  FADD.FTZ R36, R32, R36 ;  /* 0x0000002420247221 */ /* 0x008fe20000010000 */
[----:B------:R-:W-:Y:S01]  /*122b0*/  FADD.FTZ R37, R33, R37 ;  /* 0x0000002521257221 */ /* 0x000fe20000010000 */
[----:B------:R-:W-:Y:S01]  /*122c0*/  FADD.FTZ R38, R34, R38 ;  /* 0x0000002622267221 */ /* 0x000fe20000010000 */
[----:B------:R-:W-:Y:S01]  /*122d0*/  FADD.FTZ R39, R35, R39 ;  /* 0x0000002723277221 */ /* 0x000fe20000010000 */
[----:B----4-:R-:W-:Y:S01]  /*122e0*/  @P0 FMUL.FTZ R36, R36, R40 ;  /* 0x0000002824240220 */ /* 0x010fe20000410000 */
[----:B------:R-:W-:Y:S01]  /*122f0*/  PLOP3.LUT P0, PT, PT, PT, UP0, 0x80, 0x8 ;  /* 0x000000000008781c */ /* 0x000fe20003f0f008 */
[----:B------:R-:W-:Y:S01]  /*12300*/  @P1 FMUL.FTZ R37, R37, R41 ;  /* 0x0000002925251220 */ /* 0x000fe20000410000 */
[----:B------:R-:W-:Y:S01]  /*12310*/  @P2 FMUL.FTZ R38, R38, R42 ;  /* 0x0000002a26262220 */ /* 0x000fe20000410000 */
[----:B------:R-:W-:-:S05]  /*12320*/  @P3 FMUL.FTZ R39, R39, R43 ;  /* 0x0000002b27273220 */ /* 0x000fca0000410000 */
[----:B------:R1:W-:Y:S04]  /*12330*/  STG.E.128 desc[UR36][R22.64], R36 ;  /* 0x0000002416007986 */ /* 0x0003e8000c101d24 */
[----:B------:R3:W4:Y:S04]  /*12340*/  LDG.E.128 R40, desc[UR36][R24.64] ;  /* 0x0000002418287981 */ /* 0x000728000c1e1d00 */
[----:B------:R-:W5:Y:S01]  /*12350*/  @P0 LDG.E.128 R44, desc[UR36][R26.64] ;  /* 0x000000241a2c0981 */ /* 0x000f62000c1e1d00 */
[----:B------:R-:W-:Y:S02]  /*12360*/  PLOP3.LUT P0, PT, PT, PT, UP0, 0x80, 0x8 ;  /* 0x000000000008781c */ /* 0x000fe40003f0f008 */
[----:B------:R-:W-:-:S02]  /*12370*/  PLOP3.LUT P1, PT, PT, PT, UP0, 0x80, 0x8 ;  /* 0x000000000008781c */ /* 0x000fc40003f2f008 */
[----:B------:R-:W-:Y:S02]  /*12380*/  PLOP3.LUT P2, PT, PT, PT, UP0, 0x80, 0x8 ;  /* 0x000000000008781c */ /* 0x000fe40003f4f008 */
[----:B------:R-:W-:Y:S01]  /*12390*/  PLOP3.LUT P3, PT, PT, PT, UP0, 0x80, 0x8 ;  /* 0x000000000008781c */ /* 0x000fe20003f6f008 */
[----:B------:R-:W-:Y:S02]  /*123a0*/  VIADD R53, R31, 0x200 ;  /* 0x000002001f357836 */ /* 0x000fe40000000000 */
[----:B-1----:R-:W-:-:S04]  /*123b0*/  IMAD.WIDE.U32 R22, R49, 0x4, R16 ;  /* 0x0000000431167825 */ /* 0x002fc800078e0010 */
[----:B---3--:R-:W-:-:S04]  /*123c0*/  IMAD.WIDE.U32 R24, R53, 0x4, R18 ;  /* 0x0000000435187825 */ /* 0x008fc800078e0012 */
[----:B----4-:R-:W-:Y:S01]  /*123d0*/  FADD.FTZ R40, R32, R40 ;  /* 0x0000002820287221 */ /* 0x010fe20000010000 */
[----:B------:R-:W-:Y:S01]  /*123e0*/  FADD.FTZ R41, R33, R41 ;  /* 0x0000002921297221 */ /* 0x000fe20000010000 */
[----:B------:R-:W-:Y:S01]  /*123f0*/  FADD.FTZ R42, R34, R42 ;  /* 0x0000002a222a7221 */ /* 0x000fe20000010000 */
[----:B------:R-:W-:Y:S01]  /*12400*/  FADD.FTZ R43, R35, R43 ;  /* 0x0000002b232b7221 */ /* 0x000fe20000010000 */
[----:B-----5:R-:W-:Y:S01]  /*12410*/  @P0 FMUL.FTZ R40, R40, R44 ;  /* 0x0000002c28280220 */ /* 0x020fe20000410000 */
        /* <DEDUP_REMOVED lines=13> */
[----:B---3--:R-:W-:Y:S01]  /*124f0*/  IMAD.WIDE.U32 R24, R61, 0x4, R18 ;  /* 0x000000043d187825 */ /* 0x008fe200078e0012 */
[----:B------:R-:W1:Y:S01]  /*12500*/  S2UR UR5, SR_CgaCtaId ;  /* 0x00000000000579c3 */ /* 0x000e620000008800 */
[----:B------:R-:W-:Y:S02]  /*12510*/  UMOV UR4, 0x400 ;  /* 0x0000040000047882 */ /* 0x000fe40000000000 */
[----:B------:R-:W-:Y:S01]  /*12520*/  UIADD3 UR4, UPT, UPT, UR4, 0x810, URZ ;  /* 0x0000081004047890 */ /* 0x000fe2000fffe0ff */
        /* <DEDUP_REMOVED lines=10> */
[----:B------:R4:W5:Y:S04]  /*125d0*/  LDG.E.128 R52, desc[UR36][R24.64] ;  /* 0x0000002418347981 */ /* 0x000968000c1e1d00 */
[----:B------:R-:W2:Y:S01]  /*125e0*/  @P0 LDG.E.128 R56, desc[UR36][R26.64] ;  /* 0x000000241a380981 */ /* 0x000ea2000c1e1d00 */
[----:B-1----:R-:W-:Y:S01]  /*125f0*/  ULEA UR4, UR5, UR4, 0x18 ;  /* 0x0000000405047291 */ /* 0x002fe2000f8ec0ff */
[----:B------:R-:W-:-:S05]  /*12600*/  IMAD.IADD R30, R29, 0x1, -R5 ;  /* 0x000000011d1e7824 */ /* 0x000fca00078e0a05 */
[----:B------:R-:W-:-:S05]  /*12610*/  LEA R49, R30, UR4, 0x2 ;  /* 0x000000041e317c11 */ /* 0x000fca000f8e10ff */
[----:B------:R-:W1:Y:S04]  /*12620*/  LDS R31, [R49] ;  /* 0x00000000311f7984 */ /* 0x000e680000000800 */
[----:B------:R-:W0:Y:S04]  /*12630*/  LDS R30, [R49+0x4] ;  /* 0x00000400311e7984 */ /* 0x000e280000000800 */
[----:B------:R-:W0:Y:S01]  /*12640*/  LDS R48, [R49+0x8] ;  /* 0x0000080031307984 */ /* 0x000e220000000800 */
[----:B------:R-:W-:-:S03]  /*12650*/  PLOP3.LUT P0, PT, PT, PT, UP0, 0x80, 0x8 ;  /* 0x000000000008781c */ /* 0x000fc60003f0f008 */
[----:B----4-:R-:W4:Y:S01]  /*12660*/  LDS R24, [R49+0xc] ;  /* 0x00000c0031187984 */ /* 0x010f220000000800 */
[----:B------:R-:W-:Y:S02]  /*12670*/  PLOP3.LUT P1, PT, PT, PT, UP0, 0x80, 0x8 ;  /* 0x000000000008781c */ /* 0x000fe40003f2f008 */
[----:B------:R-:W-:Y:S02]  /*12680*/  PLOP3.LUT P2, PT, PT, PT, UP0, 0x80, 0x8 ;  /* 0x000000000008781c */ /* 0x000fe40003f4f008 */
[----:B------:R-:W-:Y:S01]  /*12690*/  PLOP3.LUT P3, PT, PT, PT, UP0, 0x80, 0x8 ;  /* 0x000000000008781c */ /* 0x000fe20003f6f008 */
[----:B---3--:R-:W-:Y:S01]  /*126a0*/  IMAD.WIDE.U32 R22, R61, 0x4, R16 ;  /* 0x000000043d167825 */ /* 0x008fe200078e0010 */
[----:B------:R-:W-:-:S03]  /*126b0*/  IADD3 R29, PT, PT, R29, 0x4, RZ ;  /* 0x000000041d1d7810 */ /* 0x000fc60007ffe0ff */
[C---:B-1----:R-:W-:Y:S01]  /*126c0*/  FFMA.FTZ R25, R31.reuse, R36, R12 ;  /* 0x000000241f197223 */ /* 0x042fe2000001000c */
[C---:B------:R-:W-:Y:S01]  /*126d0*/  FFMA.FTZ R12, R31.reuse, R37, R13 ;  /* 0x000000251f0c7223 */ /* 0x040fe2000001000d */
[C---:B------:R-:W-:Y:S01]  /*126e0*/  FFMA.FTZ R13, R31.reuse, R38, R14 ;  /* 0x000000261f0d7223 */ /* 0x040fe2000001000e */
[----:B------:R-:W-:Y:S01]  /*126f0*/  FFMA.FTZ R14, R31, R39, R15 ;  /* 0x000000271f0e7223 */ /* 0x000fe2000001000f */
[C---:B0-----:R-:W-:Y:S01]  /*12700*/  FFMA.FTZ R25, R30.reuse, R40, R25 ;  /* 0x000000281e197223 */ /* 0x041fe20000010019 */
[C---:B------:R-:W-:Y:S01]  /*12710*/  FFMA.FTZ R12, R30.reuse, R41, R12 ;  /* 0x000000291e0c7223 */ /* 0x040fe2000001000c */
[C---:B------:R-:W-:Y:S01]  /*12720*/  FFMA.FTZ R13, R30.reuse, R42, R13 ;  /* 0x0000002a1e0d7223 */ /* 0x040fe2000001000d */
[----:B------:R-:W-:Y:S01]  /*12730*/  FFMA.FTZ R14, R30, R43, R14 ;  /* 0x0000002b1e0e7223 */ /* 0x000fe2000001000e */
[C---:B------:R-:W-:Y:S01]  /*12740*/  FFMA.FTZ R25, R48.reuse, R44, R25 ;  /* 0x0000002c30197223 */ /* 0x040fe20000010019 */
[C---:B------:R-:W-:Y:S01]  /*12750*/  FFMA.FTZ R30, R48.reuse, R45, R12 ;  /* 0x0000002d301e7223 */ /* 0x040fe2000001000c */
[C---:B------:R-:W-:Y:S01]  /*12760*/  FFMA.FTZ R15, R48.reuse, R46, R13 ;  /* 0x0000002e300f7223 */ /* 0x040fe2000001000d */
[----:B------:R-:W-:Y:S01]  /*12770*/  FFMA.FTZ R48, R48, R47, R14 ;  /* 0x0000002f30307223 */ /* 0x000fe2000001000e */
[----:B-----5:R-:W-:Y:S01]  /*12780*/  FADD.FTZ R52, R32, R52 ;  /* 0x0000003420347221 */ /* 0x020fe20000010000 */
[----:B------:R-:W-:Y:S01]  /*12790*/  FADD.FTZ R53, R33, R53 ;  /* 0x0000003521357221 */ /* 0x000fe20000010000 */
[----:B------:R-:W-:Y:S01]  /*127a0*/  FADD.FTZ R54, R34, R54 ;  /* 0x0000003622367221 */ /* 0x000fe20000010000 */
[----:B------:R-:W-:Y:S01]  /*127b0*/  FADD.FTZ R55, R35, R55 ;  /* 0x0000003723377221 */ /* 0x000fe20000010000 */
[----:B--2---:R-:W-:Y:S01]  /*127c0*/  @P0 FMUL.FTZ R52, R52, R56 ;  /* 0x0000003834340220 */ /* 0x004fe20000410000 */
[----:B------:R-:W-:Y:S01]  /*127d0*/  @P1 FMUL.FTZ R53, R53, R57 ;  /* 0x0000003935351220 */ /* 0x000fe20000410000 */
[----:B------:R-:W-:Y:S01]  /*127e0*/  @P2 FMUL.FTZ R54, R54, R58 ;  /* 0x0000003a36362220 */ /* 0x000fe20000410000 */
[----:B------:R-:W-:-:S05]  /*127f0*/  @P3 FMUL.FTZ R55, R55, R59 ;  /* 0x0000003b37373220 */ /* 0x000fca0000410000 */
[----:B------:R0:W-:Y:S01]  /*12800*/  STG.E.128 desc[UR36][R22.64], R52 ;  /* 0x0000003416007986 */ /* 0x0001e2000c101d24 */
[----:B------:R-:W-:Y:S01]  /*12810*/  ISETP.GE.AND P0, PT, R29, R28, PT ;  /* 0x0000001c1d00720c */ /* 0x000fe20003f06270 */
[C---:B----4-:R-:W-:Y:S01]  /*12820*/  FFMA.FTZ R14, R24.reuse, R54, R15 ;  /* 0x00000036180e7223 */ /* 0x050fe2000001000f */
[C---:B------:R-:W-:Y:S01]  /*12830*/  FFMA.FTZ R12, R24.reuse, R52, R25 ;  /* 0x00000034180c7223 */ /* 0x040fe20000010019 */
[C---:B------:R-:W-:Y:S01]  /*12840*/  FFMA.FTZ R13, R24.reuse, R53, R30 ;  /* 0x00000035180d7223 */ /* 0x040fe2000001001e */
[----:B------:R-:W-:-:S09]  /*12850*/  FFMA.FTZ R15, R24, R55, R48 ;  /* 0x00000037180f7223 */ /* 0x000fd20000010030 */
[----:B------:R-:W-:Y:S05]  /*12860*/  @!P0 BRA `(.L_x_2816) ;  /* 0xfffffff800548947 */ /* 0x000fea000383ffff */
[----:B------:R-:W-:Y:S05]  /*12870*/  BSYNC.RECONVERGENT B1 ;  /* 0x0000000000017941 */ /* 0x000fea0003800200 */
.L_x_2815:
[----:B------:R-:W-:Y:S05]  /*12880*/  BRA `(.L_x_2810) ;  /* 0x0000000800b07947 */ /* 0x000fea0003800000 */
.L_x_2811:
[--C-:B------:R-:W-:Y:S01]  /*12890*/  IMAD.IADD R69, R28, 0x1, -R21.reuse ;  /* 0x000000011c457824 */ /* 0x100fe200078e0a15 */
[----:B------:R-:W-:Y:S01]  /*128a0*/  IADD3 R28, PT, PT, R20, R5, -R28 ;  /* 0x00000005141c7210 */ /* 0x000fe20007ffe81c */
[----:B------:R-:W-:Y:S01]  /*128b0*/  BSSY.RECONVERGENT B1, `(.L_x_2817) ;  /* 0x0000054000017945 */ /* 0x000fe20003800200 */
[----:B------:R-:W-:Y:S01]  /*128c0*/  IMAD.MOV.U32 R42, RZ, RZ, R21 ;  /* 0x000000ffff2a7224 */ /* 0x000fe200078e0015 */
[----:B------:R-:W-:Y:S02]  /*128d0*/  CS2R R12, SRZ ;  /* 0x00000000000c7805 */ /* 0x000fe4000001ff00 */
[----:B------:R-:W-:Y:S02]  /*128e0*/  ISETP.GT.U32.AND P0, PT, R28, -0x8, PT ;  /* 0xfffffff81c00780c */ /* 0x000fe40003f04070 */
[----:B------:R-:W-:Y:S02]  /*128f0*/  CS2R R14, SRZ ;  /* 0x00000000000e7805 */ /* 0x000fe4000001ff00 */
[----:B------:R-:W-:-:S04]  /*12900*/  LOP3.LUT R70, R69, 0x7, RZ, 0xc0, !PT ;  /* 0x0000000745467812 */ /* 0x000fc800078ec0ff */
[----:B------:R-:W-:-:S05]  /*12910*/  ISETP.NE.AND P1, PT, R70, RZ, PT ;  /* 0x000000ff4600720c */ /* 0x000fca0003f25270 */
[----:B------:R-:W-:Y:S08]  /*12920*/  @P0 BRA `(.L_x_2818) ;  /* 0x0000000400300947 */ /* 0x000ff00003800000 */
[----:B------:R-:W-:Y:S01]  /*12930*/  VIADD R23, R67, 0x810 ;  /* 0x0000081043177836 */ /* 0x000fe20000000000 */
[----:B------:R-:W-:Y:S01]  /*12940*/  LOP3.LUT R43, R69, 0xfffffff8, RZ, 0xc0, !PT ;  /* 0xfffffff8452b7812 */ /* 0x000fe200078ec0ff */
[----:B------:R-:W-:Y:S01]  /*12950*/  IMAD.MOV.U32 R44, RZ, RZ, RZ ;  /* 0x000000ffff2c7224 */ /* 0x000fe200078e00ff */
[----:B------:R-:W-:Y:S01]  /*12960*/  MOV R42, R21 ;  /* 0x00000015002a7202 */ /* 0x000fe20000000f00 */
[----:B------:R-:W-:Y:S01]  /*12970*/  IMAD.MOV.U32 R12, RZ, RZ, RZ ;  /* 0x000000ffff0c7224 */ /* 0x000fe200078e00ff */
[----:B------:R-:W-:-:S07]  /*12980*/  LEA R71, R68, R23, 0x18 ;  /* 0x0000001744477211 */ /* 0x000fce00078ec0ff */
.L_x_2819:
[----:B------:R-:W-:-:S04]  /*12990*/  IMAD.SHL.U32 R29, R42, 0x100, RZ ;  /* 0x000001002a1d7824 */ /* 0x000fc800078e00ff */
[----:B------:R-:W-:-:S04]  /*129a0*/  IMAD.WIDE.U32 R22, R29, 0x4, R18 ;  /* 0x000000041d167825 */ /* 0x000fc800078e0012 */
[C---:B------:R-:W-:Y:S01]  /*129b0*/  VIADD R25, R29.reuse, 0x100 ;  /* 0x000001001d197836 */ /* 0x040fe20000000000 */
[----:B------:R-:W3:Y:S01]  /*129c0*/  LDG.E.128 R48, desc[UR36][R22.64] ;  /* 0x0000002416307981 */ /* 0x000ee2000c1e1d00 */
[----:B------:R-:W-:Y:S02]  /*129d0*/  VIADD R27, R29, 0x200 ;  /* 0x000002001d1b7836 */ /* 0x000fe40000000000 */
[----:B------:R-:W-:Y:S01]  /*129e0*/  IMAD.WIDE.U32 R24, R25, 0x4, R18 ;  /* 0x0000000419187825 */ /* 0x000fe200078e0012 */
[----:B------:R-:W-:-:S03]  /*129f0*/  IADD3 R41, PT, PT, R29, 0x300, RZ ;  /* 0x000003001d297810 */ /* 0x000fc60007ffe0ff */
[--C-:B------:R-:W-:Y:S01]  /*12a00*/  IMAD.WIDE.U32 R26, R27, 0x4, R18.reuse ;  /* 0x000000041b1a7825 */ /* 0x100fe200078e0012 */
[----:B------:R1:W4:Y:S03]  /*12a10*/  LDG.E.128 R52, desc[UR36][R24.64] ;  /* 0x0000002418347981 */ /* 0x000326000c1e1d00 */
[----:B------:R-:W-:Y:S01]  /*12a20*/  VIADD R37, R29, 0x400 ;  /* 0x000004001d257836 */ /* 0x000fe20000000000 */
[----:B------:R-:W5:Y:S01]  /*12a30*/  LDG.E.128 R56, desc[UR36][R26.64] ;  /* 0x000000241a387981 */ /* 0x000f62000c1e1d00 */
[----:B------:R-:W-:-:S04]  /*12a40*/  IMAD.WIDE.U32 R40, R41, 0x4, R18 ;  /* 0x0000000429287825 */ /* 0x000fc800078e0012 */
[----:B------:R-:W-:Y:S01]  /*12a50*/  VIADD R33, R29, 0x500 ;  /* 0x000005001d217836 */ /* 0x000fe20000000000 */
[----:B------:R0:W5:Y:S01]  /*12a60*/  LDG.E.128 R60, desc[UR36][R40.64] ;  /* 0x00000024283c7981 */ /* 0x000162000c1e1d00 */
[----:B------:R-:W-:-:S04]  /*12a70*/  IMAD.WIDE.U32 R36, R37, 0x4, R18 ;  /* 0x0000000425247825 */ /* 0x000fc800078e0012 */
[----:B------:R-:W-:Y:S02]  /*12a80*/  VIADD R31, R29, 0x600 ;  /* 0x000006001d1f7836 */ /* 0x000fe40000000000 */
[--C-:B------:R-:W-:Y:S01]  /*12a90*/  IMAD.WIDE.U32 R32, R33, 0x4, R18.reuse ;  /* 0x0000000421207825 */ /* 0x100fe200078e0012 */
[----:B------:R-:W5:Y:S03]  /*12aa0*/  LDG.E.128 R36, desc[UR36][R36.64] ;  /* 0x0000002424247981 */ /* 0x000f66000c1e1d00 */
[----:B------:R-:W-:Y:S02]  /*12ab0*/  VIADD R29, R29, 0x700 ;  /* 0x000007001d1d7836 */ /* 0x000fe40000000000 */
[--C-:B-1----:R-:W-:Y:S01]  /*12ac0*/  IMAD.WIDE.U32 R24, R31, 0x4, R18.reuse ;  /* 0x000000041f187825 */ /* 0x102fe200078e0012 */
[----:B--2---:R-:W2:Y:S03]  /*12ad0*/  LDG.E.128 R32, desc[UR36][R32.64] ;  /* 0x0000002420207981 */ /* 0x004ea6000c1e1d00 */
[----:B------:R-:W-:-:S02]  /*12ae0*/  IMAD.WIDE.U32 R28, R29, 0x4, R18 ;  /* 0x000000041d1c7825 */ /* 0x000fc400078e0012 */
[----:B------:R-:W2:Y:S04]  /*12af0*/  LDG.E.128 R24, desc[UR36][R24.64] ;  /* 0x0000002418187981 */ /* 0x000ea8000c1e1d00 */
[----:B------:R-:W2:Y:S01]  /*12b00*/  LDG.E.128 R28, desc[UR36][R28.64] ;  /* 0x000000241c1c7981 */ /* 0x000ea2000c1e1d00 */
[----:B------:R-:W-:-:S05]  /*12b10*/  IADD3 R22, PT, PT, R42, -R5, RZ ;  /* 0x800000052a167210 */ /* 0x000fca0007ffe0ff */
[----:B------:R-:W-:-:S05]  /*12b20*/  IMAD R22, R22, 0x4, R71 ;  /* 0x0000000416167824 */ /* 0x000fca00078e0247 */
[----:B------:R-:W3:Y:S04]  /*12b30*/  LDS R23, [R22] ;  /* 0x0000000016177984 */ /* 0x000ee80000000800 */
[----:B0-----:R-:W4:Y:S04]  /*12b40*/  LDS R40, [R22+0x4] ;  /* 0x0000040016287984 */ /* 0x001f280000000800 */
[----:B------:R-:W5:Y:S04]  /*12b50*/  LDS R45, [R22+0x8] ;  /* 0x00000800162d7984 */ /* 0x000f680000000800 */
[----:B------:R-:W0:Y:S04]  /*12b60*/  LDS R46, [R22+0xc] ;  /* 0x00000c00162e7984 */ /* 0x000e280000000800 */
[----:B------:R-:W1:Y:S04]  /*12b70*/  LDS R47, [R22+0x10] ;  /* 0x00001000162f7984 */ /* 0x000e680000000800 */
[----:B------:R-:W2:Y:S04]  /*12b80*/  LDS R64, [R22+0x14] ;  /* 0x0000140016407984 */ /* 0x000ea80000000800 */
[----:B------:R-:W2:Y:S04]  /*12b90*/  LDS R65, [R22+0x18] ;  /* 0x0000180016417984 */ /* 0x000ea80000000800 */
[----:B------:R2:W2:Y:S01]  /*12ba0*/  LDS R66, [R22+0x1c] ;  /* 0x00001c0016427984 */ /* 0x0004a20000000800 */
[----:B------:R-:W-:-:S05]  /*12bb0*/  VIADD R44, R44, 0x8 ;  /* 0x000000082c2c7836 */ /* 0x000fca0000000000 */
[----:B------:R-:W-:Y:S01]  /*12bc0*/  ISETP.NE.AND P0, PT, R44, R43, PT ;  /* 0x0000002b2c00720c */ /* 0x000fe20003f05270 */
[----:B------:R-:W-:Y:S02]  /*12bd0*/  VIADD R42, R42, 0x8 ;  /* 0x000000082a2a7836 */ /* 0x000fe40000000000 */
[-C--:B---3--:R-:W-:Y:S01]  /*12be0*/  FFMA.FTZ R41, R48, R23.reuse, R12 ;  /* 0x0000001730297223 */ /* 0x088fe2000001000c */
[-C--:B------:R-:W-:Y:S01]  /*12bf0*/  FFMA.FTZ R12, R49, R23.reuse, R13 ;  /* 0x00000017310c7223 */ /* 0x080fe2000001000d */
[-C--:B------:R-:W-:Y:S01]  /*12c00*/  FFMA.FTZ R13, R50, R23.reuse, R14 ;  /* 0x00000017320d7223 */ /* 0x080fe2000001000e */
[----:B------:R-:W-:Y:S01]  /*12c10*/  FFMA.FTZ R14, R51, R23, R15 ;  /* 0x00000017330e7223 */ /* 0x000fe2000001000f */
[-C--:B----4-:R-:W-:Y:S02]  /*12c20*/  FFMA.FTZ R41, R52, R40.reuse, R41 ;  /* 0x0000002834297223 */ /* 0x090fe40000010029 */
[-C--:B------:R-:W-:Y:S01]  /*12c30*/  FFMA.FTZ R13, R54, R40.reuse, R13 ;  /* 0x00000028360d7223 */ /* 0x080fe2000001000d */
[-C--:B------:R-:W-:Y:S01]  /*12c40*/  FFMA.FTZ R12, R53, R40.reuse, R12 ;  /* 0x00000028350c7223 */ /* 0x080fe2000001000c */
[----:B------:R-:W-:Y:S01]  /*12c50*/  FFMA.FTZ R14, R55, R40, R14 ;  /* 0x00000028370e7223 */ /* 0x000fe2000001000e */
[-C--:B-----5:R-:W-:Y:S01]  /*12c60*/  FFMA.FTZ R41, R56, R45.reuse, R41 ;  /* 0x0000002d38297223 */ /* 0x0a0fe20000010029 */
[-C--:B------:R-:W-:Y:S01]  /*12c70*/  FFMA.FTZ R13, R58, R45.reuse, R13 ;  /* 0x0000002d3a0d7223 */ /* 0x080fe2000001000d */
[-C--:B------:R-:W-:Y:S01]  /*12c80*/  FFMA.FTZ R12, R57, R45.reuse, R12 ;  /* 0x0000002d390c7223 */ /* 0x080fe2000001000c */
[----:B------:R-:W-:Y:S01]  /*12c90*/  FFMA.FTZ R14, R59, R45, R14 ;  /* 0x0000002d3b0e7223 */ /* 0x000fe2000001000e */
[-C--:B0-----:R-:W-:Y:S01]  /*12ca0*/  FFMA.FTZ R41, R60, R46.reuse, R41 ;  /* 0x0000002e3c297223 */ /* 0x081fe20000010029 */
[-C--:B------:R-:W-:Y:S01]  /*12cb0*/  FFMA.FTZ R13, R62, R46.reuse, R13 ;  /* 0x0000002e3e0d7223 */ /* 0x080fe2000001000d */
[-C--:B------:R-:W-:Y:S01]  /*12cc0*/  FFMA.FTZ R12, R61, R46.reuse, R12 ;  /* 0x0000002e3d0c7223 */ /* 0x080fe2000001000c */
[----:B------:R-:W-:Y:S01]  /*12cd0*/  FFMA.FTZ R14, R63, R46, R14 ;  /* 0x0000002e3f0e7223 */ /* 0x000fe2000001000e */
[-C--:B-1----:R-:W-:Y:S01]  /*12ce0*/  FFMA.FTZ R41, R36, R47.reuse, R41 ;  /* 0x0000002f24297223 */ /* 0x082fe20000010029 */
[-C--:B------:R-:W-:Y:S01]  /*12cf0*/  FFMA.FTZ R13, R38, R47.reuse, R13 ;  /* 0x0000002f260d7223 */ /* 0x080fe2000001000d */
[-C--:B------:R-:W-:Y:S01]  /*12d00*/  FFMA.FTZ R12, R37, R47.reuse, R12 ;  /* 0x0000002f250c7223 */ /* 0x080fe2000001000c */
[----:B------:R-:W-:Y:S01]  /*12d10*/  FFMA.FTZ R14, R39, R47, R14 ;  /* 0x0000002f270e7223 */ /* 0x000fe2000001000e */
[-C--:B--2---:R-:W-:Y:S01]  /*12d20*/  FFMA.FTZ R41, R32, R64.reuse, R41 ;  /* 0x0000004020297223 */ /* 0x084fe20000010029 */
[-C--:B------:R-:W-:Y:S01]  /*12d30*/  FFMA.FTZ R13, R34, R64.reuse, R13 ;  /* 0x00000040220d7223 */ /* 0x080fe2000001000d */
[-C--:B------:R-:W-:Y:S01]  /*12d40*/  FFMA.FTZ R12, R33, R64.reuse, R12 ;  /* 0x00000040210c7223 */ /* 0x080fe2000001000c */
[----:B------:R-:W-:Y:S01]  /*12d50*/  FFMA.FTZ R14, R35, R64, R14 ;  /* 0x00000040230e7223 */ /* 0x000fe2000001000e */
[-C--:B------:R-:W-:Y:S01]  /*12d60*/  FFMA.FTZ R41, R24, R65.reuse, R41 ;  /* 0x0000004118297223 */ /* 0x080fe20000010029 */
[-C--:B------:R-:W-:Y:S01]  /*12d70*/  FFMA.FTZ R15, R26, R65.reuse, R13 ;  /* 0x000000411a0f7223 */ /* 0x080fe2000001000d */
[-C--:B------:R-:W-:Y:S01]  /*12d80*/  FFMA.FTZ R22, R25, R65.reuse, R12 ;  /* 0x0000004119167223 */ /* 0x080fe2000001000c */
[----:B------:R-:W-:Y:S01]  /*12d90*/  FFMA.FTZ R24, R27, R65, R14 ;  /* 0x000000411b187223 */ /* 0x000fe2000001000e */
[-C--:B------:R-:W-:Y:S01]  /*12da0*/  FFMA.FTZ R12, R28, R66.reuse, R41 ;  /* 0x000000421c0c7223 */ /* 0x080fe20000010029 */
[-C--:B------:R-:W-:Y:S01]  /*12db0*/  FFMA.FTZ R14, R30, R66.reuse, R15 ;  /* 0x000000421e0e7223 */ /* 0x080fe2000001000f */
[-C--:B------:R-:W-:Y:S01]  /*12dc0*/  FFMA.FTZ R13, R29, R66.reuse, R22 ;  /* 0x000000421d0d7223 */ /* 0x080fe20000010016 */
[----:B------:R-:W-:Y:S01]  /*12dd0*/  FFMA.FTZ R15, R31, R66, R24 ;  /* 0x000000421f0f7223 */ /* 0x000fe20000010018 */
[----:B------:R-:W-:Y:S06]  /*12de0*/  @P0 BRA `(.L_x_2819) ;  /* 0xfffffff800e80947 */ /* 0x000fec000383ffff */
.L_x_2818:
[----:B------:R-:W-:Y:S05]  /*12df0*/  BSYNC.RECONVERGENT B1 ;  /* 0x0000000000017941 */ /* 0x000fea0003800200 */
.L_x_2817:
[----:B------:R-:W-:Y:S05]  /*12e00*/  @!P1 BRA `(.L_x_2810) ;  /* 0x0000000400509947 */ /* 0x000fea0003800000 */
[----:B------:R-:W-:Y:S01]  /*12e10*/  ISETP.GE.U32.AND P0, PT, R70, 0x4, PT ;  /* 0x000000044600780c */ /* 0x000fe20003f06070 */
[----:B------:R-:W-:Y:S01]  /*12e20*/  BSSY.RECONVERGENT B1, `(.L_x_2820) ;  /* 0x0000029000017945 */ /* 0x000fe20003800200 */
[----:B------:R-:W-:-:S04]  /*12e30*/  LOP3.LUT R41, R69, 0x3, RZ, 0xc0, !PT ;  /* 0x0000000345297812 */ /* 0x000fc800078ec0ff */
[----:B------:R-:W-:-:S07]  /*12e40*/  ISETP.NE.AND P1, PT, R41, RZ, PT ;  /* 0x000000ff2900720c */ /* 0x000fce0003f25270 */
[----:B------:R-:W-:Y:S06]  /*12e50*/  @!P0 BRA `(.L_x_2821) ;  /* 0x0000000000948947 */ /* 0x000fec0003800000 */
[----:B------:R-:W-:-:S04]  /*12e60*/  IMAD.SHL.U32 R27, R42, 0x100, RZ ;  /* 0x000001002a1b7824 */ /* 0x000fc800078e00ff */
[C---:B------:R-:W-:Y:S01]  /*12e70*/  IMAD.WIDE.U32 R22, R27.reuse, 0x4, R18 ;  /* 0x000000041b167825 */ /* 0x040fe200078e0012 */
[----:B------:R-:W-:-:S03]  /*12e80*/  IADD3 R25, PT, PT, R27, 0x100, RZ ;  /* 0x000001001b197810 */ /* 0x000fc60007ffe0ff */
[----:B------:R-:W-:Y:S01]  /*12e90*/  VIADD R29, R27, 0x200 ;  /* 0x000002001b1d7836 */ /* 0x000fe20000000000 */
[----:B--2---:R1:W2:Y:S01]  /*12ea0*/  LDG.E.128 R32, desc[UR36][R22.64] ;  /* 0x0000002416207981 */ /* 0x0042a2000c1e1d00 */
[----:B------:R-:W-:-:S04]  /*12eb0*/  IMAD.WIDE.U32 R24, R25, 0x4, R18 ;  /* 0x0000000419187825 */ /* 0x000fc800078e0012 */
[----:B------:R-:W-:Y:S01]  /*12ec0*/  VIADD R31, R27, 0x300 ;  /* 0x000003001b1f7836 */ /* 0x000fe20000000000 */
[----:B------:R3:W4:Y:S01]  /*12ed0*/  LDG.E.128 R36, desc[UR36][R24.64] ;  /* 0x0000002418247981 */ /* 0x000722000c1e1d00 */
[----:B------:R-:W-:-:S04]  /*12ee0*/  IMAD.WIDE.U32 R26, R29, 0x4, R18 ;  /* 0x000000041d1a7825 */ /* 0x000fc800078e0012 */
[----:B------:R-:W-:Y:S01]  /*12ef0*/  IMAD.WIDE.U32 R28, R31, 0x4, R18 ;  /* 0x000000041f1c7825 */ /* 0x000fe200078e0012 */
[----:B------:R-:W5:Y:S04]  /*12f00*/  LDG.E.128 R44, desc[UR36][R26.64] ;  /* 0x000000241a2c7981 */ /* 0x000f68000c1e1d00 */
[----:B------:R-:W5:Y:S01]  /*12f10*/  LDG.E.128 R48, desc[UR36][R28.64] ;  /* 0x000000241c307981 */ /* 0x000f62000c1e1d00 */
[----:B------:R-:W-:Y:S02]  /*12f20*/  VIADD R31, R67, 0x810 ;  /* 0x00000810431f7836 */ /* 0x000fe40000000000 */
[----:B------:R-:W-:-:S03]  /*12f30*/  IMAD.IADD R30, R42, 0x1, -R5 ;  /* 0x000000012a1e7824 */ /* 0x000fc600078e0a05 */
[----:B------:R-:W-:-:S04]  /*12f40*/  LEA R31, R68, R31, 0x18 ;  /* 0x0000001f441f7211 */ /* 0x000fc800078ec0ff */
[----:B------:R-:W-:-:S05]  /*12f50*/  LEA R30, R30, R31, 0x2 ;  /* 0x0000001f1e1e7211 */ /* 0x000fca00078e10ff */
[----:B-1----:R-:W2:Y:S04]  /*12f60*/  LDS R22, [R30] ;  /* 0x000000001e167984 */ /* 0x002ea80000000800 */
[----:B------:R-:W4:Y:S04]  /*12f70*/  LDS R31, [R30+0x4] ;  /* 0x000004001e1f7984 */ /* 0x000f280000000800 */
[----:B------:R-:W5:Y:S04]  /*12f80*/  LDS R40, [R30+0x8] ;  /* 0x000008001e287984 */ /* 0x000f680000000800 */
[----:B---3--:R-:W1:Y:S01]  /*12f90*/  LDS R24, [R30+0xc] ;  /* 0x00000c001e187984 */ /* 0x008e620000000800 */
[----:B------:R-:W-:-:S02]  /*12fa0*/  VIADD R42, R42, 0x4 ;  /* 0x000000042a2a7836 */ /* 0x000fc40000000000 */
[-C--:B--2---:R-:W-:Y:S01]  /*12fb0*/  FFMA.FTZ R23, R32, R22.reuse, R12 ;  /* 0x0000001620177223 */ /* 0x084fe2000001000c */
[-C--:B------:R-:W-:Y:S01]  /*12fc0*/  FFMA.FTZ R12, R33, R22.reuse, R13 ;  /* 0x00000016210c7223 */ /* 0x080fe2000001000d */
[-C--:B------:R-:W-:Y:S01]  /*12fd0*/  FFMA.FTZ R13, R34, R22.reuse, R14 ;  /* 0x00000016220d7223 */ /* 0x080fe2000001000e */
[----:B------:R-:W-:Y:S02]  /*12fe0*/  FFMA.FTZ R22, R35, R22, R15 ;  /* 0x0000001623167223 */ /* 0x000fe4000001000f */
[-C--:B----4-:R-:W-:Y:S01]  /*12ff0*/  FFMA.FTZ R12, R37, R31.reuse, R12 ;  /* 0x0000001f250c7223 */ /* 0x090fe2000001000c */
[-C--:B------:R-:W-:Y:S01]  /*13000*/  FFMA.FTZ R13, R38, R31.reuse, R13 ;  /* 0x0000001f260d7223 */ /* 0x080fe2000001000d */
[-C--:B------:R-:W-:Y:S01]  /*13010*/  FFMA.FTZ R23, R36, R31.reuse, R23 ;  /* 0x0000001f24177223 */ /* 0x080fe20000010017 */
[----:B------:R-:W-:Y:S01]  /*13020*/  FFMA.FTZ R22, R39, R31, R22 ;  /* 0x0000001f27167223 */ /* 0x000fe20000010016 */
[-C--:B-----5:R-:W-:Y:S01]  /*13030*/  FFMA.FTZ R14, R45, R40.reuse, R12 ;  /* 0x000000282d0e7223 */ /* 0x0a0fe2000001000c */
[-C--:B------:R-:W-:Y:S01]  /*13040*/  FFMA.FTZ R15, R46, R40.reuse, R13 ;  /* 0x000000282e0f7223 */ /* 0x080fe2000001000d */
[-C--:B------:R-:W-:Y:S01]  /*13050*/  FFMA.FTZ R23, R44, R40.reuse, R23 ;  /* 0x000000282c177223 */ /* 0x080fe20000010017 */
[----:B------:R-:W-:Y:S01]  /*13060*/  FFMA.FTZ R22, R47, R40, R22 ;  /* 0x000000282f167223 */ /* 0x000fe20000010016 */
[-C--:B-1----:R-:W-:Y:S01]  /*13070*/  FFMA.FTZ R13, R49, R24.reuse, R14 ;  /* 0x00000018310d7223 */ /* 0x082fe2000001000e */
[-C--:B------:R-:W-:Y:S01]  /*13080*/  FFMA.FTZ R14, R50, R24.reuse, R15 ;  /* 0x00000018320e7223 */ /* 0x080fe2000001000f */
[-C--:B------:R-:W-:Y:S01]  /*13090*/  FFMA.FTZ R12, R48, R24.reuse, R23 ;  /* 0x00000018300c7223 */ /* 0x080fe20000010017 */
[----:B------:R-:W-:-:S07]  /*130a0*/  FFMA.FTZ R15, R51, R24, R22 ;  /* 0x00000018330f7223 */ /* 0x000fce0000010016 */
.L_x_2821:
[----:B------:R-:W-:Y:S05]  /*130b0*/  BSYNC.RECONVERGENT B1 ;  /* 0x0000000000017941 */ /* 0x000fea0003800200 */
.L_x_2820:
[----:B------:R-:W-:Y:S05]  /*130c0*/  @!P1 BRA `(.L_x_2810) ;  /* 0x0000000000a09947 */ /* 0x000fea0003800000 */
[----:B------:R-:W-:Y:S01]  /*130d0*/  ISETP.NE.AND P0, PT, R41, 0x1, PT ;  /* 0x000000012900780c */ /* 0x000fe20003f05270 */
[----:B------:R-:W-:Y:S01]  /*130e0*/  BSSY.RECONVERGENT B1, `(.L_x_2822) ;  /* 0x0000019000017945 */ /* 0x000fe20003800200 */
[----:B------:R-:W-:-:S04]  /*130f0*/  LOP3.LUT R22, R69, 0x1, RZ, 0xc0, !PT ;  /* 0x0000000145167812 */ /* 0x000fc800078ec0ff */
[----:B------:R-:W-:-:S07]  /*13100*/  ISETP.NE.U32.AND P1, PT, R22, 0x1, PT ;  /* 0x000000011600780c */ /* 0x000fce0003f25070 */
[----:B------:R-:W-:Y:S06]  /*13110*/  @!P0 BRA `(.L_x_2823) ;  /* 0x0000000000548947 */ /* 0x000fec0003800000 */
[----:B------:R-:W-:-:S04]  /*13120*/  IMAD.SHL.U32 R23, R42, 0x100, RZ ;  /* 0x000001002a177824 */ /* 0x000fc800078e00ff */
[C---:B------:R-:W-:Y:S02]  /*13130*/  VIADD R25, R23.reuse, 0x100 ;  /* 0x0000010017197836 */ /* 0x040fe40000000000 */
[----:B------:R-:W-:-:S04]  /*13140*/  IMAD.WIDE.U32 R22, R23, 0x4, R18 ;  /* 0x0000000417167825 */ /* 0x000fc800078e0012 */
[----:B------:R-:W-:Y:S01]  /*13150*/  IMAD.WIDE.U32 R24, R25, 0x4, R18 ;  /* 0x0000000419187825 */ /* 0x000fe200078e0012 */
[----:B------:R-:W3:Y:S04]  /*13160*/  LDG.E.128 R28, desc[UR36][R22.64] ;  /* 0x00000024161c7981 */ /* 0x000ee8000c1e1d00 */
[----:B------:R-:W4:Y:S01]  /*13170*/  LDG.E.128 R36, desc[UR36][R24.64] ;  /* 0x0000002418247981 */ /* 0x000f22000c1e1d00 */
[----:B------:R-:W-:Y:S01]  /*13180*/  VIADD R27, R67, 0x810 ;  /* 0x00000810431b7836 */ /* 0x000fe20000000000 */
[C---:B------:R-:W-:Y:S01]  /*13190*/  IADD3 R26, PT, PT, R42.reuse, -R5, RZ ;  /* 0x800000052a1a7210 */ /* 0x040fe20007ffe0ff */
[----:B------:R-:W-:-:S03]  /*131a0*/  VIADD R42, R42, 0x2 ;  /* 0x000000022a2a7836 */ /* 0x000fc60000000000 */
[----:B------:R-:W-:-:S05]  /*131b0*/  LEA R27, R68, R27, 0x18 ;  /* 0x0000001b441b7211 */ /* 0x000fca00078ec0ff */
[----:B------:R-:W-:-:S05]  /*131c0*/  IMAD R26, R26, 0x4, R27 ;  /* 0x000000041a1a7824 */ /* 0x000fca00078e021b */
[----:B------:R-:W3:Y:S04]  /*131d0*/  LDS R27, [R26] ;  /* 0x000000001a1b7984 */ /* 0x000ee80000000800 */
[----:B------:R-:W4:Y:S01]  /*131e0*/  LDS R32, [R26+0x4] ;  /* 0x000004001a207984 */ /* 0x000f220000000800 */
[-C--:B---3--:R-:W-:Y:S01]  /*131f0*/  FFMA.FTZ R33, R28, R27.reuse, R12 ;  /* 0x0000001b1c217223 */ /* 0x088fe2000001000c */
[-C--:B------:R-:W-:Y:S01]  /*13200*/  FFMA.FTZ R28, R29, R27.reuse, R13 ;  /* 0x0000001b1d1c7223 */ /* 0x080fe2000001000d */
[-C--:B------:R-:W-:Y:S01]  /*13210*/  FFMA.FTZ R29, R30, R27.reuse, R14 ;  /* 0x0000001b1e1d7223 */ /* 0x080fe2000001000e */
[----:B------:R-:W-:Y:S01]  /*13220*/  FFMA.FTZ R22, R31, R27, R15 ;  /* 0x0000001b1f167223 */ /* 0x000fe2000001000f */
[-C--:B----4-:R-:W-:Y:S01]  /*13230*/  FFMA.FTZ R12, R36, R32.reuse, R33 ;  /* 0x00000020240c7223 */ /* 0x090fe20000010021 */
[-C--:B------:R-:W-:Y:S01]  /*13240*/  FFMA.FTZ R13, R37, R32.reuse, R28 ;  /* 0x00000020250d7223 */ /* 0x080fe2000001001c */
[-C--:B------:R-:W-:Y:S01]  /*13250*/  FFMA.FTZ R14, R38, R32.reuse, R29 ;  /* 0x00000020260e7223 */ /* 0x080fe2000001001d */
[----:B------:R-:W-:-:S07]  /*13260*/  FFMA.FTZ R15, R39, R32, R22 ;  /* 0x00000020270f7223 */ /* 0x000fce0000010016 */
.L_x_2823:
[----:B------:R-:W-:Y:S05]  /*13270*/  BSYNC.RECONVERGENT B1 ;  /* 0x0000000000017941 */ /* 0x000fea0003800200 */
.L_x_2822:
[----:B------:R-:W-:Y:S05]  /*13280*/  @P1 BRA `(.L_x_2810) ;  /* 0x0000000000301947 */ /* 0x000fea0003800000 */
[----:B------:R-:W-:-:S04]  /*13290*/  IMAD.SHL.U32 R23, R42, 0x100, RZ ;  /* 0x000001002a177824 */ /* 0x000fc800078e00ff */
[----:B------:R-:W-:-:S05]  /*132a0*/  IMAD.WIDE.U32 R22, R23, 0x4, R18 ;  /* 0x0000000417167825 */ /* 0x000fca00078e0012 */
[----:B------:R-:W3:Y:S01]  /*132b0*/  LDG.E.128 R24, desc[UR36][R22.64] ;  /* 0x0000002416187981 */ /* 0x000ee2000c1e1d00 */
[----:B------:R-:W-:Y:S01]  /*132c0*/  VIADD R67, R67, 0x810 ;  /* 0x0000081043437836 */ /* 0x000fe20000000000 */
[----:B------:R-:W-:-:S04]  /*132d0*/  IADD3 R28, PT, PT, R42, -R5, RZ ;  /* 0x800000052a1c7210 */ /* 0x000fc80007ffe0ff */
[----:B------:R-:W-:-:S05]  /*132e0*/  LEA R67, R68, R67, 0x18 ;  /* 0x0000004344437211 */ /* 0x000fca00078ec0ff */
[----:B------:R-:W-:-:S06]  /*132f0*/  IMAD R28, R28, 0x4, R67 ;  /* 0x000000041c1c7824 */ /* 0x000fcc00078e0243 */
[----:B------:R-:W3:Y:S02]  /*13300*/  LDS R28, [R28] ;  /* 0x000000001c1c7984 */ /* 0x000ee40000000800 */
[-C--:B---3--:R-:W-:Y:S01]  /*13310*/  FFMA.FTZ R12, R24, R28.reuse, R12 ;  /* 0x0000001c180c7223 */ /* 0x088fe2000001000c */
[-C--:B------:R-:W-:Y:S01]  /*13320*/  FFMA.FTZ R13, R25, R28.reuse, R13 ;  /* 0x0000001c190d7223 */ /* 0x080fe2000001000d */
[-C--:B------:R-:W-:Y:S01]  /*13330*/  FFMA.FTZ R14, R26, R28.reuse, R14 ;  /* 0x0000001c1a0e7223 */ /* 0x080fe2000001000e */
[----:B------:R-:W-:-:S07]  /*13340*/  FFMA.FTZ R15, R27, R28, R15 ;  /* 0x0000001c1b0f7223 */ /* 0x000fce000001000f */
.L_x_2810:
[----:B------:R-:W-:Y:S05]  /*13350*/  BSYNC.RECONVERGENT B0 ;  /* 0x0000000000007941 */ /* 0x000fea0003800200 */
.L_x_2809:
[----:B------:R-:W-:Y:S01]  /*13360*/  ISETP.GE.AND P0, PT, R21, UR8, PT ;  /* 0x0000000815007c0c */ /* 0x000fe2000bf06270 */
[----:B------:R-:W3:Y:S01]  /*13370*/  LDCU UR6, c[0x0][0x40c] ;  /* 0x00008180ff0677ac */ /* 0x000ee20008000800 */
[----:B------:R-:W-:Y:S11]  /*13380*/  BSSY.RECONVERGENT B0, `(.L_x_2824) ;  /* 0x00000d2000007945 */ /* 0x000ff60003800200 */
[----:B------:R-:W-:Y:S05]  /*13390*/  @P0 BRA `(.L_x_2825) ;  /* 0x0000000c00400947 */ /* 0x000fea0003800000 */
[----:B------:R-:W4:Y:S01]  /*133a0*/  LDCU UR4, c[0x0][0x3f8] ;  /* 0x00007f00ff0477ac */ /* 0x000f220008000800 */
[----:B01----:R-:W0:Y:S01]  /*133b0*/  LDC.64 R22, c[0x0][0x458] ;  /* 0x00011600ff167b82 */ /* 0x003e220000000a00 */
[----:B------:R-:W-:Y:S01]  /*133c0*/  IADD3 R24, PT, PT, R20, -UR45, R5 ;  /* 0x8000002d14187c10 */ /* 0x000fe2000fffe005 */
[----:B------:R-:W-:Y:S01]  /*133d0*/  BSSY.RECONVERGENT B1, `(.L_x_2826) ;  /* 0x0000049000017945 */ /* 0x000fe20003800200 */
[----:B------:R-:W-:Y:S02]  /*133e0*/  MOV R26, R21 ;  /* 0x00000015001a7202 */ /* 0x000fe40000000f00 */
[----:B------:R-:W-:-:S04]  /*133f0*/  LOP3.LUT R24, R24, 0x1, RZ, 0xc0, !PT ;  /* 0x0000000118187812 */ /* 0x000fc800078ec0ff */
[----:B------:R-:W-:Y:S01]  /*13400*/  ISETP.NE.U32.AND P0, PT, R24, 0x1, PT ;  /* 0x000000011800780c */ /* 0x000fe20003f05070 */
[----:B----4-:R-:W-:-:S06]  /*13410*/  UIMAD UR4, UR38, UR4, UR47 ;  /* 0x00000004260472a4 */ /* 0x010fcc000f8e022f */
[----:B------:R-:W-:-:S04]  /*13420*/  IMAD.U32 R25, RZ, RZ, UR4 ;  /* 0x00000004ff197e24 */ /* 0x000fc8000f8e00ff */
[----:B------:R-:W-:-:S04]  /*13430*/  IMAD R25, R25, 0x100, R0 ;  /* 0x0000010019197824 */ /* 0x000fc800078e0200 */
[----:B0-----:R-:W-:Y:S01]  /*13440*/  IMAD.WIDE R24, R25, 0x4, R22 ;  /* 0x0000000419187825 */ /* 0x001fe200078e0216 */
[----:B------:R-:W-:Y:S06]  /*13450*/  @!P0 BRA `(.L_x_2827) ;  /* 0x0000000400008947 */ /* 0x000fec0003800000 */
[----:B------:R-:W0:Y:S01]  /*13460*/  LDC R26, c[0x0][0x3f4] ;  /* 0x0000fd00ff1a7b82 */ /* 0x000e220000000800 */
[----:B------:R-:W-:Y:S01]  /*13470*/  BSSY.RECONVERGENT B2, `(.L_x_2828) ;  /* 0x000003d000027945 */ /* 0x000fe20003800200 */
        /* <DEDUP_REMOVED lines=36> */
[----:B------:R-:W-:Y:S01]  /*136c0*/  ISETP.NE.AND P3, PT, R2, RZ, PT ;  /* 0x000000ff0200720c */ /* 0x000fe20003f65270 */
[----:B--2---:R-:W0:-:S12]  /*136d0*/  LDS.128 R32, [R7] ;  /* 0x0000000007207984 */ /* 0x004e180000000c00 */
[----:B------:R-:W-:Y:S01]  /*136e0*/  VOTEU.ANY UP0, P3 ;  /* 0x0000000000ff7886 */ /* 0x000fe20001800100 */
[----:B------:R-:W-:-:S13]  /*136f0*/  PLOP3.LUT P0, PT, PT, PT, UP0, 0x80, 0x8 ;  /* 0x000000000008781c */ /* 0x000fda0003f0f008 */
[----:B------:R-:W2:Y:S01]  /*13700*/  @P0 LDG.E.128 R36, desc[UR36][R24.64] ;  /* 0x0000002418240981 */ /* 0x000ea2000c1e1d00 */
[----:B------:R-:W-:Y:S01]  /*13710*/  PLOP3.LUT P0, PT, PT, PT, UP0, 0x80, 0x8 ;  /* 0x000000000008781c */ /* 0x000fe20003f0f008 */
[----:B------:R-:W-:Y:S01]  /*13720*/  IMAD.SHL.U32 R23, R21, 0x100, RZ ;  /* 0x0000010015177824 */ /* 0x000fe200078e00ff */
[----:B------:R-:W-:Y:S02]  /*13730*/  PLOP3.LUT P1, PT, PT, PT, UP0, 0x80, 0x8 ;  /* 0x000000000008781c */ /* 0x000fe40003f2f008 */
[----:B------:R-:W-:Y:S01]  /*13740*/  PLOP3.LUT P2, PT, PT, PT, UP0, 0x80, 0x8 ;  /* 0x000000000008781c */ /* 0x000fe20003f4f008 */
[----:B------:R-:W-:Y:S01]  /*13750*/  IMAD.WIDE.U32 R22, R23, 0x4, R16 ;  /* 0x0000000417167825 */ /* 0x000fe200078e0010 */
[----:B------:R-:W-:-:S03]  /*13760*/  PLOP3.LUT P3, PT, PT, PT, UP0, 0x80, 0x8 ;  /* 0x000000000008781c */ /* 0x000fc60003f6f008 */
[----:B0----5:R-:W-:Y:S01]  /*13770*/  FADD.FTZ R28, R28, R32 ;  /* 0x000000201c1c7221 */ /* 0x021fe20000010000 */
[----:B------:R-:W-:Y:S01]  /*13780*/  FADD.FTZ R29, R29, R33 ;  /* 0x000000211d1d7221 */ /* 0x000fe20000010000 */
[----:B------:R-:W-:Y:S01]  /*13790*/  FADD.FTZ R30, R30, R34 ;  /* 0x000000221e1e7221 */ /* 0x000fe20000010000 */
[----:B------:R-:W-:Y:S01]  /*137a0*/  FADD.FTZ R31, R31, R35 ;  /* 0x000000231f1f7221 */ /* 0x000fe20000010000 */
[----:B--2---:R-:W-:Y:S02]  /*137b0*/  @P0 FMUL.FTZ R28, R28, R36 ;  /* 0x000000241c1c0220 */ /* 0x004fe40000410000 */
[----:B------:R-:W-:Y:S02]  /*137c0*/  @P1 FMUL.FTZ R29, R29, R37 ;  /* 0x000000251d1d1220 */ /* 0x000fe40000410000 */
[----:B------:R-:W-:Y:S02]  /*137d0*/  @P2 FMUL.FTZ R30, R30, R38 ;  /* 0x000000261e1e2220 */ /* 0x000fe40000410000 */
[----:B------:R-:W-:-:S05]  /*137e0*/  @P3 FMUL.FTZ R31, R31, R39 ;  /* 0x000000271f1f3220 */ /* 0x000fca0000410000 */
[----:B------:R0:W-:Y:S02]  /*137f0*/  STG.E.128 desc[UR36][R22.64], R28 ;  /* 0x0000001c16007986 */ /* 0x0001e4000c101d24 */
.L_x_2830:
[C---:B----45:R-:W-:Y:S01]  /*13800*/  FFMA.FTZ R12, R27.reuse, R28, R12 ;  /* 0x0000001c1b0c7223 */ /* 0x070fe2000001000c */
[C---:B------:R-:W-:Y:S01]  /*13810*/  FFMA.FTZ R13, R27.reuse, R29, R13 ;  /* 0x0000001d1b0d7223 */ /* 0x040fe2000001000d */
[C---:B------:R-:W-:Y:S01]  /*13820*/  FFMA.FTZ R14, R27.reuse, R30, R14 ;  /* 0x0000001e1b0e7223 */ /* 0x040fe2000001000e */
[----:B------:R-:W-:-:S07]  /*13830*/  FFMA.FTZ R15, R27, R31, R15 ;  /* 0x0000001f1b0f7223 */ /* 0x000fce000001000f */
.L_x_2829:
[----:B---3--:R-:W-:Y:S05]  /*13840*/  BSYNC.RECONVERGENT B2 ;  /* 0x0000000000027941 */ /* 0x008fea0003800200 */
.L_x_2828:
[----:B------:R-:W-:-:S07]  /*13850*/  VIADD R26, R21, 0x1 ;  /* 0x00000001151a7836 */ /* 0x000fce0000000000 */
.L_x_2827:
[----:B---3--:R-:W-:Y:S05]  /*13860*/  BSYNC.RECONVERGENT B1 ;  /* 0x0000000000017941 */ /* 0x008fea0003800200 */
.L_x_2826:
[----:B------:R-:W-:-:S06]  /*13870*/  UIADD3 UR4, UPT, UPT, UR45, -0x2, URZ ;  /* 0xfffffffe2d047890 */ /* 0x000fcc000fffe0ff */
[----:B------:R-:W-:-:S13]  /*13880*/  ISETP.NE.AND P0, PT, R21, UR4, PT ;  /* 0x0000000415007c0c */ /* 0x000fda000bf05270 */
[----:B------:R-:W-:Y:S05]  /*13890*/  @!P0 BRA `(.L_x_2825) ;  /* 0x0000000800008947 */ /* 0x000fea0003800000 */
[----:B0-----:R-:W0:Y:S01]  /*138a0*/  S2R R23, SR_CgaCtaId ;  /* 0x0000000000177919 */ /* 0x001e220000008800 */
[----:B------:R-:W-:Y:S02]  /*138b0*/  MOV R20, 0x400 ;  /* 0x0000040000147802 */ /* 0x000fe40000000f00 */
[----:B------:R-:W-:-:S03]  /*138c0*/  SHF.L.U32 R21, R5, 0x2, RZ ;  /* 0x0000000205157819 */ /* 0x000fc600000006ff */
[----:B------:R-:W-:Y:S02]  /*138d0*/  VIADD R22, R20, 0x810 ;  /* 0x0000081014167836 */ /* 0x000fe40000000000 */
[----:B------:R-:W-:-:S03]  /*138e0*/  IMAD R20, R26, 0x4, -R21 ;  /* 0x000000041a147824 */ /* 0x000fc600078e0a15 */
[----:B0-----:R-:W-:Y:S01]  /*138f0*/  LEA R21, R23, R22, 0x18 ;  /* 0x0000001617157211 */ /* 0x001fe200078ec0ff */
[C---:B------:R-:W-:Y:S01]  /*13900*/  VIADD R22, R26.reuse, 0x1 ;  /* 0x000000011a167836 */ /* 0x040fe20000000000 */
[----:B------:R-:W-:Y:S02]  /*13910*/  SHF.L.U32 R23, R26, 0x8, RZ ;  /* 0x000000081a177819 */ /* 0x000fe400000006ff */
[----:B------:R-:W-:-:S07]  /*13920*/  IADD3 R26, PT, PT, R20, 0x4, R21 ;  /* 0x00000004141a7810 */ /* 0x000fce0007ffe015 */
.L_x_2837:
[----:B------:R-:W0:Y:S01]  /*13930*/  LDC R40, c[0x0][0x3f4] ;  /* 0x0000fd00ff287b82 */ /* 0x000e220000000800 */
[----:B------:R-:W-:Y:S01]  /*13940*/  VIADD R27, R22, 0xffffffff ;  /* 0xffffffff161b7836 */ /* 0x000fe20000000000 */
[----:B------:R-:W-:Y:S04]  /*13950*/  BSSY.RECONVERGENT B1, `(.L_x_2831) ;  /* 0x0000036000017945 */ /* 0x000fe80003800200 */
[----:B0-----:R-:W-:-:S13]  /*13960*/  ISETP.GE.AND P0, PT, R27, R40, PT ;  /* 0x000000281b00720c */ /* 0x001fda0003f06270 */
[----:B------:R-:W-:Y:S05]  /*13970*/  @!P0 BRA `(.L_x_2832) ;  /* 0x0000000000cc8947 */ /* 0x000fea0003800000 */
[----:B------:R-:W-:Y:S02]  /*13980*/  IABS R29, R40 ;  /* 0x00000028001d7213 */ /* 0x000fe40000000000 */
[----:B------:R-:W-:Y:S02]  /*13990*/  IABS R32, R27 ;  /* 0x0000001b00207213 */ /* 0x000fe40000000000 */
[----:B------:R-:W0:Y:S01]  /*139a0*/  I2F.RP R28, R29 ;  /* 0x0000001d001c7306 */ /* 0x000e220000209400 */
[----:B------:R-:W-:Y:S02]  /*139b0*/  ISETP.GE.AND P1, PT, R27, RZ, PT ;  /* 0x000000ff1b00720c */ /* 0x000fe40003f26270 */
[----:B------:R-:W-:Y:S01]  /*139c0*/  ISETP.NE.AND P2, PT, R40, RZ, PT ;  /* 0x000000ff2800720c */ /* 0x000fe20003f45270 */
[----:B------:R1:W3:Y:S04]  /*139d0*/  LDS R27, [R26+-0x4] ;  /* 0xfffffc001a1b7984 */ /* 0x0002e80000000800 */
[----:B0-----:R-:W0:Y:S02]  /*139e0*/  MUFU.RCP R28, R28 ;  /* 0x0000001c001c7308 */ /* 0x001e240000001000 */
[----:B0-----:R-:W-:-:S06]  /*139f0*/  VIADD R30, R28, 0xffffffe ;  /* 0x0ffffffe1c1e7836 */ /* 0x001fcc0000000000 */
[----:B------:R-:W0:Y:S02]  /*13a00*/  F2I.FTZ.U32.TRUNC.NTZ R21, R30 ;  /* 0x0000001e00157305 */ /* 0x000e24000021f000 */
[----:B0-----:R-:W-:-:S04]  /*13a10*/  IMAD.MOV R20, RZ, RZ, -R21 ;  /* 0x000000ffff147224 */ /* 0x001fc800078e0a15 */
[----:B------:R-:W-:Y:S02]  /*13a20*/  IMAD R31, R20, R29, RZ ;  /* 0x0000001d141f7224 */ /* 0x000fe400078e02ff */
[----:B------:R-:W-:-:S05]  /*13a30*/  HFMA2 R20, -RZ, RZ, 0, 0 ;  /* 0x00000000ff147431 */ /* 0x000fca00000001ff */
[----:B------:R-:W-:-:S04]  /*13a40*/  IMAD.HI.U32 R20, R21, R31, R20 ;  /* 0x0000001f15147227 */ /* 0x000fc800078e0014 */
[----:B------:R-:W-:-:S04]  /*13a50*/  IMAD.MOV.U32 R21, RZ, RZ, R32 ;  /* 0x000000ffff157224 */ /* 0x000fc800078e0020 */
        /* <DEDUP_REMOVED lines=13> */
[----:B-1-3--:R-:W-:Y:S05]  /*13b30*/  BRA.U UP0, `(.L_x_2833) ;  /* 0x00000001004c7547 */ /* 0x00afea000b800000 */
[----:B------:R-:W-:Y:S01]  /*13b40*/  ISETP.NE.AND P3, PT, R2, RZ, PT ;  /* 0x000000ff0200720c */ /* 0x000fe20003f65270 */
[----:B--2---:R-:W0:-:S12]  /*13b50*/  LDS.128 R32, [R7] ;  /* 0x0000000007207984 */ /* 0x004e180000000c00 */
        /* <DEDUP_REMOVED lines=17> */
.L_x_2833:
[C---:B-----5:R-:W-:Y:S01]  /*13c70*/  FFMA.FTZ R12, R27.reuse, R28, R12 ;  /* 0x0000001c1b0c7223 */ /* 0x060fe2000001000c */
[C---:B------:R-:W-:Y:S01]  /*13c80*/  FFMA.FTZ R13, R27.reuse, R29, R13 ;  /* 0x0000001d1b0d7223 */ /* 0x040fe2000001000d */
[C---:B------:R-:W-:Y:S01]  /*13c90*/  FFMA.FTZ R14, R27.reuse, R30, R14 ;  /* 0x0000001e1b0e7223 */ /* 0x040fe2000001000e */
[----:B------:R-:W-:-:S07]  /*13ca0*/  FFMA.FTZ R15, R27, R31, R15 ;  /* 0x0000001f1b0f7223 */ /* 0x000fce000001000f */
.L_x_2832:
[----:B------:R-:W-:Y:S05]  /*13cb0*/  BSYNC.RECONVERGENT B1 ;  /* 0x0000000000017941 */ /* 0x000fea0003800200 */
.L_x_2831:
[----:B------:R-:W-:Y:S01]  /*13cc0*/  ISETP.GE.AND P0, PT, R22, R40, PT ;  /* 0x000000281600720c */ /* 0x000fe20003f06270 */
[----:B------:R-:W-:-:S12]  /*13cd0*/  BSSY.RECONVERGENT B1, `(.L_x_2834) ;  /* 0x0000036000017945 */ /* 0x000fd80003800200 */
[----:B------:R-:W-:Y:S05]  /*13ce0*/  @!P0 BRA `(.L_x_2835) ;  /* 0x0000000000d08947 */ /* 0x000fea0003800000 */
[----:B------:R-:W-:Y:S02]  /*13cf0*/  IABS R27, R40 ;  /* 0x00000028001b7213 */ /* 0x000fe40000000000 */
[----:B0-----:R-:W-:Y:S02]  /*13d00*/  IABS R30, R22 ;  /* 0x00000016001e7213 */ /* 0x001fe40000000000 */
        /* <DEDUP_REMOVED lines=9> */
[----:B------:R-:W-:-:S04]  /*13da0*/  IMAD.HI.U32 R20, R21, R31, R20 ;  /* 0x0000001f15147227 */ /* 0x000fc800078e0014 */
[----:B------:R-:W-:-:S04]  /*13db0*/  IMAD.MOV.U32 R21, RZ, RZ, R30 ;  /* 0x000000ffff157224 */ /* 0x000fc800078e001e */
[----:B------:R-:W-:-:S04]  /*13dc0*/  IMAD.HI.U32 R20, R20, R21, RZ ;  /* 0x0000001514147227 */ /* 0x000fc800078e00ff */
[----:B------:R-:W-:-:S04]  /*13dd0*/  IMAD.MOV R20, RZ, RZ, -R20 ;  /* 0x000000ffff147224 */ /* 0x000fc800078e0a14 */
[----:B------:R-:W-:-:S05]  /*13de0*/  IMAD R20, R27, R20, R21 ;  /* 0x000000141b147224 */ /* 0x000fca00078e0215 */
[----:B------:R-:W-:-:S13]  /*13df0*/  ISETP.GT.U32.AND P0, PT, R27, R20, PT ;  /* 0x000000141b00720c */ /* 0x000fda0003f04070 */
[----:B------:R-:W-:-:S04]  /*13e00*/  @!P0 IADD3 R20, PT, PT, R20, -R27, RZ ;  /* 0x8000001b14148210 */ /* 0x000fc80007ffe0ff */
[----:B------:R-:W-:-:S13]  /*13e10*/  ISETP.GT.U32.AND P0, PT, R27, R20, PT ;  /* 0x000000141b00720c */ /* 0x000fda0003f04070 */
[----:B------:R-:W-:Y:S02]  /*13e20*/  @!P0 IMAD.IADD R20, R20, 0x1, -R27 ;  /* 0x0000000114148824 */ /* 0x000fe400078e0a1b */
[----:B------:R0:W1:Y:S02]  /*13e30*/  LDS R27, [R26] ;  /* 0x000000001a1b7984 */ /* 0x0000640000000800 */
[----:B------:R-:W-:Y:S01]  /*13e40*/  @!P1 IMAD.MOV R20, RZ, RZ, -R20 ;  /* 0x000000ffff149224 */ /* 0x000fe200078e0a14 */
[----:B------:R-:W-:-:S05]  /*13e50*/  @!P2 LOP3.LUT R20, RZ, R40, RZ, 0x33, !PT ;  /* 0x00000028ff14a212 */ /* 0x000fca00078e33ff */
[----:B------:R-:W-:-:S04]  /*13e60*/  IMAD.SHL.U32 R21, R20, 0x100, RZ ;  /* 0x0000010014157824 */ /* 0x000fc800078e00ff */
[----:B------:R-:W-:-:S05]  /*13e70*/  IMAD.WIDE.U32 R20, R21, 0x4, R18 ;  /* 0x0000000415147825 */ /* 0x000fca00078e0012 */
[----:B------:R0:W5:Y:S01]  /*13e80*/  LDG.E.128 R28, desc[UR36][R20.64] ;  /* 0x00000024141c7981 */ /* 0x000162000c1e1d00 */
[----:B------:R-:W-:-:S09]  /*13e90*/  UISETP.NE.AND UP0, UPT, UR6, URZ, UPT ;  /* 0x000000ff0600728c */ /* 0x000fd2000bf05270 */
[----:B0-----:R-:W-:Y:S05]  /*13ea0*/  BRA.U UP0, `(.L_x_2836) ;  /* 0x0000000100507547 */ /* 0x001fea000b800000 */
[----:B------:R-:W-:Y:S01]  /*13eb0*/  ISETP.NE.AND P3, PT, R2, RZ, PT ;  /* 0x000000ff0200720c */ /* 0x000fe20003f65270 */
[----:B------:R-:W0:-:S12]  /*13ec0*/  LDS.128 R36, [R7] ;  /* 0x0000000007247984 */ /* 0x000e180000000c00 */
[----:B------:R-:W-:Y:S01]  /*13ed0*/  VOTEU.ANY UP0, P3 ;  /* 0x0000000000ff7886 */ /* 0x000fe20001800100 */
[----:B------:R-:W-:-:S13]  /*13ee0*/  PLOP3.LUT P0, PT, PT, PT, UP0, 0x80, 0x8 ;  /* 0x000000000008781c */ /* 0x000fda0003f0f008 */
[----:B--2---:R-:W2:Y:S01]  /*13ef0*/  @P0 LDG.E.128 R32, desc[UR36][R24.64] ;  /* 0x0000002418200981 */ /* 0x004ea2000c1e1d00 */
[----:B------:R-:W-:Y:S02]  /*13f00*/  PLOP3.LUT P0, PT, PT, PT, UP0, 0x80, 0x8 ;  /* 0x000000000008781c */ /* 0x000fe40003f0f008 */
[----:B------:R-:W-:Y:S02]  /*13f10*/  PLOP3.LUT P1, PT, PT, PT, UP0, 0x80, 0x8 ;  /* 0x000000000008781c */ /* 0x000fe40003f2f008 */
[----:B------:R-:W-:Y:S02]  /*13f20*/  PLOP3.LUT P2, PT, PT, PT, UP0, 0x80, 0x8 ;  /* 0x000000000008781c */ /* 0x000fe40003f4f008 */
[----:B------:R-:W-:Y:S02]  /*13f30*/  PLOP3.LUT P3, PT, PT, PT, UP0, 0x80, 0x8 ;  /* 0x000000000008781c */ /* 0x000fe40003f6f008 */
[----:B------:R-:W-:Y:S01]  /*13f40*/  IADD3 R21, PT, PT, R23, 0x100, RZ ;  /* 0x0000010017157810 */ /* 0x000fe20007ffe0ff */
        /* <DEDUP_REMOVED lines=10> */
.L_x_2836:
[C---:B-1---5:R-:W-:Y:S01]  /*13ff0*/  FFMA.FTZ R12, R27.reuse, R28, R12 ;  /* 0x0000001c1b0c7223 */ /* 0x062fe2000001000c */
[C---:B------:R-:W-:Y:S01]  /*14000*/  FFMA.FTZ R13, R27.reuse, R29, R13 ;  /* 0x0000001d1b0d7223 */ /* 0x040fe2000001000d */
[C---:B------:R-:W-:Y:S01]  /*14010*/  FFMA.FTZ R14, R27.reuse, R30, R14 ;  /* 0x0000001e1b0e7223 */ /* 0x040fe2000001000e */
[----:B------:R-:W-:-:S07]  /*14020*/  FFMA.FTZ R15, R27, R31, R15 ;  /* 0x0000001f1b0f7223 */ /* 0x000fce000001000f */
.L_x_2835:
[----:B------:R-:W-:Y:S05]  /*14030*/  BSYNC.RECONVERGENT B1 ;  /* 0x0000000000017941 */ /* 0x000fea0003800200 */
.L_x_2834:
[----:B0-----:R-:W-:Y:S01]  /*14040*/  VIADD R20, R22, 0x1 ;  /* 0x0000000116147836 */ /* 0x001fe20000000000 */
[----:B------:R-:W-:Y:S01]  /*14050*/  IADD3 R26, PT, PT, R26, 0x8, RZ ;  /* 0x000000081a1a7810 */ /* 0x000fe20007ffe0ff */
[----:B------:R-:W-:Y:S02]  /*14060*/  VIADD R22, R22, 0x2 ;  /* 0x0000000216167836 */ /* 0x000fe40000000000 */
[----:B------:R-:W-:Y:S01]  /*14070*/  VIADD R23, R23, 0x200 ;  /* 0x0000020017177836 */ /* 0x000fe20000000000 */
[----:B------:R-:W-:-:S13]  /*14080*/  ISETP.GE.AND P0, PT, R20, UR8, PT ;  /* 0x0000000814007c0c */ /* 0x000fda000bf06270 */
[----:B------:R-:W-:Y:S05]  /*14090*/  @!P0 BRA `(.L_x_2837) ;  /* 0xfffffff800248947 */ /* 0x000fea000383ffff */
.L_x_2825:
[----:B---3--:R-:W-:Y:S05]  /*140a0*/  BSYNC.RECONVERGENT B0 ;  /* 0x0000000000007941 */ /* 0x008fea0003800200 */
.L_x_2824:
[----:B------:R-:W-:Y:S01]  /*140b0*/  ISETP.GT.U32.AND P0, PT, R6, 0x3f, PT ;  /* 0x0000003f0600780c */ /* 0x000fe20003f04070 */
[----:B------:R-:W-:-:S12]  /*140c0*/  BSSY.RECONVERGENT B0, `(.L_x_2838) ;  /* 0x000002b000007945 */ /* 0x000fd80003800200 */
[----:B------:R-:W-:Y:S05]  /*140d0*/  @P0 BRA `(.L_x_2839) ;  /* 0x0000000000a40947 */ /* 0x000fea0003800000 */
[----:B0-----:R-:W-:Y:S02]  /*140e0*/  IMAD.U32 R7, RZ, RZ, UR8 ;  /* 0x00000008ff077e24 */ /* 0x001fe4000f8e00ff */
[----:B------:R-:W-:Y:S01]  /*140f0*/  VIADD R4, R4, 0x810 ;  /* 0x0000081004047836 */ /* 0x000fe20000000000 */
[----:B------:R-:W-:Y:S01]  /*14100*/  IADD3 R5, PT, PT, -R5, UR45, RZ ;  /* 0x0000002d05057c10 */ /* 0x000fe2000fffe1ff */
[----:B------:R-:W-:Y:S01]  /*14110*/  IMAD.SHL.U32 R7, R7, 0x100, RZ ;  /* 0x0000010007077824 */ /* 0x000fe200078e00ff */
[----:B------:R-:W0:Y:S03]  /*14120*/  LDCU UR4, c[0x0][0x40c] ;  /* 0x00008180ff0477ac */ /* 0x000e260008000800 */
[----:B------:R-:W-:-:S05]  /*14130*/  IMAD.WIDE R6, R7, 0x4, R16 ;  /* 0x0000000407067825 */ /* 0x000fca00078e0210 */
[----:B-1----:R1:W5:Y:S01]  /*14140*/  LDG.E.128 R20, desc[UR36][R6.64] ;  /* 0x0000002406147981 */ /* 0x002362000c1e1d00 */
[----:B------:R-:W-:-:S04]  /*14150*/  LEA R4, R3, R4, 0x18 ;  /* 0x0000000403047211 */ /* 0x000fc800078ec0ff */
[----:B------:R-:W-:-:S05]  /*14160*/  LEA R4, R5, R4, 0x2 ;  /* 0x0000000405047211 */ /* 0x000fca00078e10ff */
[----:B------:R1:W3:Y:S01]  /*14170*/  LDS R19, [R4+-0x4] ;  /* 0xfffffc0004137984 */ /* 0x0002e20000000800 */
[----:B0-----:R-:W-:-:S09]  /*14180*/  UISETP.NE.AND UP0, UPT, UR4, URZ, UPT ;  /* 0x000000ff0400728c */ /* 0x001fd2000bf05270 */
[----:B-1----:R-:W-:Y:S05]  /*14190*/  BRA.U UP0, `(.L_x_2840) ;  /* 0x0000000100647547 */ /* 0x002fea000b800000 */
[----:B------:R-:W0:Y:S02]  /*141a0*/  LDCU.64 UR4, c[0x0][0x460] ;  /* 0x00008c00ff0477ac */ /* 0x000e240008000a00 */
[----:B0-----:R-:W-:-:S04]  /*141b0*/  UISETP.NE.U32.AND UP0, UPT, UR4, URZ, UPT ;  /* 0x000000ff0400728c */ /* 0x001fc8000bf05070 */
[----:B------:R-:W-:-:S06]  /*141c0*/  UISETP.NE.AND.EX UP0, UPT, UR5, URZ, UPT, UP0 ;  /* 0x000000ff0500728c */ /* 0x000fcc000bf05300 */
[----:B------:R-:W-:-:S05]  /*141d0*/  PLOP3.LUT P1, PT, PT, PT, UP0, 0x80, 0x8 ;  /* 0x000000000008781c */ /* 0x000fca0003f2f008 */
[----:B------:R-:W0:Y:S01]  /*141e0*/  @UP0 LDCU UR4, c[0x0][0x3f8] ;  /* 0x00007f00ff0407ac */ /* 0x000e220008000800 */
[----:B------:R-:W1:Y:S01]  /*141f0*/  @UP0 LDCU.64 UR6, c[0x0][0x458] ;  /* 0x00008b00ff0607ac */ /* 0x000e620008000a00 */
[----:B0-----:R-:W-:Y:S01]  /*14200*/  @UP0 UIMAD UR4, UR38, UR4, UR47 ;  /* 0x00000004260402a4 */ /* 0x001fe2000f8e022f */
[----:B-1----:R-:W-:-:S05]  /*14210*/  IMAD.U32 R2, RZ, RZ, UR6 ;  /* 0x00000006ff027e24 */ /* 0x002fca000f8e00ff */
[----:B------:R-:W-:Y:S02]  /*14220*/  IMAD.U32 R5, RZ, RZ, UR4 ;  /* 0x00000004ff057e24 */ /* 0x000fe4000f8e00ff */
[----:B------:R-:W-:-:S03]  /*14230*/  IMAD.U32 R3, RZ, RZ, UR7 ;  /* 0x00000007ff037e24 */ /* 0x000fc6000f8e00ff */
[----:B------:R-:W-:-:S05]  /*14240*/  @P1 LEA R5, R5, R0, 0x8 ;  /* 0x0000000005051211 */ /* 0x000fca00078e40ff */
[----:B------:R-:W-:-:S05]  /*14250*/  @P1 IMAD.WIDE R2, R5, 0x4, R2 ;  /* 0x0000000405021825 */ /* 0x000fca00078e0202 */
        /* <DEDUP_REMOVED lines=13> */
.L_x_2840:
[C---:B---3-5:R-:W-:Y:S01]  /*14330*/  FFMA.FTZ R12, R19.reuse, R20, R12 ;  /* 0x00000014130c7223 */ /* 0x068fe2000001000c */
[C---:B------:R-:W-:Y:S01]  /*14340*/  FFMA.FTZ R13, R19.reuse, R21, R13 ;  /* 0x00000015130d7223 */ /* 0x040fe2000001000d */
[C---:B------:R-:W-:Y:S01]  /*14350*/  FFMA.FTZ R14, R19.reuse, R22, R14 ;  /* 0x00000016130e7223 */ /* 0x040fe2000001000e */
[----:B------:R-:W-:-:S07]  /*14360*/  FFMA.FTZ R15, R19, R23, R15 ;  /* 0x00000017130f7223 */ /* 0x000fce000001000f */
.L_x_2839:
[----:B------:R-:W-:Y:S05]  /*14370*/  BSYNC.RECONVERGENT B0 ;  /* 0x0000000000007941 */ /* 0x000fea0003800200 */
.L_x_2838:
[----:B------:R-:W-:Y:S06]  /*14380*/  BAR.SYNC.DEFER_BLOCKING 0x0 ;  /* 0x0000000000007b1d */ /* 0x000fec0000010000 */
[----:B------:R-:W-:Y:S05]  /*14390*/  @P0 EXIT ;  /* 0x000000000000094d */ /* 0x000fea0003800000 */
[----:B------:R-:W3:Y:S02]  /*143a0*/  LDCU UR4, c[0x0][0x478] ;  /* 0x00008f00ff0477ac */ /* 0x000ee40008000800 */
[----:B---3--:R-:W-:-:S09]  /*143b0*/  UISETP.NE.AND UP0, UPT, UR4, 0x2, UPT ;  /* 0x000000020400788c */ /* 0x008fd2000bf05270 */
[----:B------:R-:W-:Y:S05]  /*143c0*/  BRA.U UP0, `(.L_x_2841) ;  /* 0x00000001007c7547 */ /* 0x000fea000b800000 */
[----:B------:R-:W3:Y:S01]  /*143d0*/  LDC.64 R2, c[0x0][0x470] ;  /* 0x00011c00ff027b82 */ /* 0x000ee20000000a00 */
[----:B------:R-:W4:Y:S01]  /*143e0*/  LDCU.64 UR4, c[0x0][0x380] ;  /* 0x00007000ff0477ac */ /* 0x000f220008000a00 */
[----:B---3--:R-:W3:Y:S01]  /*143f0*/  LDG.E R2, desc[UR36][R2.64] ;  /* 0x0000002402027981 */ /* 0x008ee2000c1e1900 */
[----:B------:R-:W-:Y:S01]  /*14400*/  IADD3 R6, PT, PT, R0, UR48, RZ ;  /* 0x0000003000067c10 */ /* 0x000fe2000fffe0ff */
[C---:B---3--:R-:W-:Y:S01]  /*14410*/  FMUL.FTZ R14, R2.reuse, R14 ;  /* 0x0000000e020e7220 */ /* 0x048fe20000410000 */
[C---:B------:R-:W-:Y:S01]  /*14420*/  FMUL.FTZ R15, R2.reuse, R15 ;  /* 0x0000000f020f7220 */ /* 0x040fe20000410000 */
[C---:B------:R-:W-:Y:S01]  /*14430*/  FMUL.FTZ R13, R2.reuse, R13 ;  /* 0x0000000d020d7220 */ /* 0x040fe20000410000 */
[----:B------:R-:W-:-:S03]  /*14440*/  FMUL.FTZ R12, R2, R12 ;  /* 0x0000000c020c7220 */ /* 0x000fc60000410000 */
[----:B------:R-:W3:Y:S08]  /*14450*/  F2I.S8.NTZ R14, R14 ;  /* 0x0000000e000e7305 */ /* 0x000ef00000202100 */
[----:B------:R-:W5:Y:S01]  /*14460*/  F2I.S8.NTZ R15, R15 ;  /* 0x0000000f000f7305 */ /* 0x000f620000202100 */
[----:B---3--:R-:W-:-:S07]  /*14470*/  PRMT R4, R14, 0x8880, RZ ;  /* 0x000088800e047816 */ /* 0x008fce00000000ff */
[----:B------:R-:W3:Y:S01]  /*14480*/  F2I.S8.NTZ R13, R13 ;  /* 0x0000000d000d7305 */ /* 0x000ee20000202100 */
[----:B------:R-:W-:Y:S02]  /*14490*/  PRMT R2, R4, 0x7710, RZ ;  /* 0x0000771004027816 */ /* 0x000fe400000000ff */
[----:B-----5:R-:W-:-:S05]  /*144a0*/  PRMT R3, R15, 0x8880, RZ ;  /* 0x000088800f037816 */ /* 0x020fca00000000ff */
[----:B------:R-:W5:Y:S01]  /*144b0*/  F2I.S8.NTZ R12, R12 ;  /* 0x0000000c000c7305 */ /* 0x000f620000202100 */
[----:B------:R-:W-:Y:S01]  /*144c0*/  IMAD.U32 R2, R2, 0x10000, RZ ;  /* 0x0001000002027824 */ /* 0x000fe200078e00ff */
[----:B------:R-:W-:-:S04]  /*144d0*/  PRMT R3, R3, 0x7710, RZ ;  /* 0x0000771003037816 */ /* 0x000fc800000000ff */
[----:B------:R-:W-:Y:S02]  /*144e0*/  LOP3.LUT R4, R2, 0xff0000, RZ, 0xc0, !PT ;  /* 0x00ff000002047812 */ /* 0x000fe400078ec0ff */
[----:B---3--:R-:W-:-:S03]  /*144f0*/  PRMT R13, R13, 0x8880, RZ ;  /* 0x000088800d0d7816 */ /* 0x008fc600000000ff */
[----:B------:R-:W-:Y:S01]  /*14500*/  IMAD R3, R3, 0x1000000, R4 ;  /* 0x0100000003037824 */ /* 0x000fe200078e0204 */
[----:B------:R-:W-:Y:S02]  /*14510*/  PRMT R2, R13, 0x7710, RZ ;  /* 0x000077100d027816 */ /* 0x000fe400000000ff */
[----:B-----5:R-:W-:Y:S02]  /*14520*/  PRMT R5, R12, 0x8880, RZ ;  /* 0x000088800c057816 */ /* 0x020fe400000000ff */
[----:B------:R-:W-:Y:S02]  /*14530*/  LOP3.LUT R4, R2, 0xff, RZ, 0xc0, !PT ;  /* 0x000000ff02047812 */ /* 0x000fe400078ec0ff */
[----:B------:R-:W-:Y:S02]  /*14540*/  PRMT R0, R5, 0x7710, RZ ;  /* 0x0000771005007816 */ /* 0x000fe400000000ff */
[----:B----4-:R-:W-:Y:S01]  /*14550*/  IADD3 R2, P0, PT, R6, UR4, RZ ;  /* 0x0000000406027c10 */ /* 0x010fe2000ff1e0ff */
[----:B------:R-:W-:Y:S01]  /*14560*/  IMAD R4, R4, 0x100, R3 ;  /* 0x0000010004047824 */ /* 0x000fe200078e0203 */
[----:B------:R-:W-:-:S02]  /*14570*/  LOP3.LUT R5, R0, 0xff, RZ, 0xc0, !PT ;  /* 0x000000ff00057812 */ /* 0x000fc400078ec0ff */
[----:B------:R-:W-:-:S03]  /*14580*/  LEA.HI.X.SX32 R3, R6, UR5, 0x1, P0 ;  /* 0x0000000506037c11 */ /* 0x000fc600080f0eff */
[----:B------:R-:W-:-:S05]  /*14590*/  IMAD.IADD R5, R4, 0x1, R5 ;  /* 0x0000000104057824 */ /* 0x000fca00078e0205 */
[----:B------:R-:W-:Y:S01]  /*145a0*/  STG.E desc[UR36][R2.64], R5 ;  /* 0x0000000502007986 */ /* 0x000fe2000c101924 */
[----:B------:R-:W-:Y:S05]  /*145b0*/  EXIT ;  /* 0x000000000000794d */ /* 0x000fea0003800000 */
.L_x_2841:
[----:B------:R-:W3:Y:S01]  /*145c0*/  LDC.64 R2, c[0x0][0x380] ;  /* 0x0000e000ff027b82 */ /* 0x000ee20000000a00 */
[----:B------:R-:W-:-:S04]  /*145d0*/  VIADD R5, R0, UR48 ;  /* 0x0000003000057c36 */ /* 0x000fc80008000000 */
[----:B---3--:R-:W-:-:S05]  /*145e0*/  IMAD.WIDE R2, R5, 0x4, R2 ;  /* 0x0000000405027825 */ /* 0x008fca00078e0202 */
[----:B------:R-:W-:Y:S01]  /*145f0*/  STG.E.128 desc[UR36][R2.64], R12 ;  /* 0x0000000c02007986 */ /* 0x000fe2000c101d24 */
[----:B------:R-:W-:Y:S05]  /*14600*/  EXIT ;  /* 0x000000000000794d */ /* 0x000fea0003800000 */
.L_x_2766:
[----:B------:R-:W-:Y:S01]  /*14610*/  HFMA2 R12, -RZ, RZ, 0, 1.1920928955078125e-07 ;  /* 0x00000002ff0c7431 */ /* 0x000fe200000001ff */
[----:B------:R-:W-:Y:S01]  /*14620*/  BSSY B0, `(.L_x_2842) ;  /* 0x0000006000007945 */ /* 0x000fe20003800000 */
[----:B------:R-:W-:Y:S02]  /*14630*/  IMAD.MOV.U32 R11, RZ, RZ, 0x1f ;  /* 0x0000001fff0b7424 */ /* 0x000fe400078e00ff */
[----:B------:R-:W-:-:S07]  /*14640*/  IMAD.MOV.U32 R15, RZ, RZ, -0x1 ;  /* 0xffffffffff0f7424 */ /* 0x000fce00078e00ff */
[----:B------:R-:W-:Y:S05]  /*14650*/  WARPSYNC.COLLECTIVE R15, `(.L_x_2843) ;  /* 0x000000000f087348 */ /* 0x000fea0003c00000 */
[----:B------:R0:W1:Y:S02]  /*14660*/  SHFL.BFLY P6, R14, R13, R12, R11 ;  /* 0x0c00000c0d0e7389 */ /* 0x00006400000c000b */
[----:B01----:R-:W-:Y:S05]  /*14670*/  ENDCOLLECTIVE ;  /* 0x000000000000791b */ /* 0x003fea0003800000 */
.L_x_2843:
[----:B------:R-:W-:Y:S05]  /*14680*/  BSYNC B0 ;  /* 0x0000000000007941 */ /* 0x000fea0003800000 */
.L_x_2842:
[----:B------:R-:W-:Y:S01]  /*14690*/  FADD.FTZ R13, R13, R14 ;  /* 0x0000000e0d0d7221 */ /* 0x000fe20000010000 */
[----:B------:R-:W-:Y:S01]  /*146a0*/  IMAD.MOV.U32 R12, RZ, RZ, 0x1 ;  /* 0x00000001ff0c7424 */ /* 0x000fe200078e00ff */
[----:B------:R-:W-:Y:S01]  /*146b0*/  MOV R11, 0x1f ;  /* 0x0000001f000b7802 */ /* 0x000fe20000000f00 */
[----:B------:R-:W-:-:S07]  /*146c0*/  IMAD.MOV.U32 R15, RZ, RZ, -0x1 ;  /* 0xffffffffff0f7424 */ /* 0x000fce00078e00ff */
[----:B------:R-:W-:Y:S05]  /*146d0*/  WARPSYNC.COLLECTIVE R15, `(.L_x_2844) ;  /* 0x000000000f087348 */ /* 0x000fea0003c00000 */
[----:B------:R0:W1:Y:S02]  /*146e0*/  SHFL.BFLY P6, R14, R13, R12, R11 ;  /* 0x0c00000c0d0e7389 */ /* 0x00006400000c000b */
[----:B01----:R-:W-:Y:S05]  /*146f0*/  ENDCOLLECTIVE ;  /* 0x000000000000791b */ /* 0x003fea0003800000 */
.L_x_2844:
[----:B------:R-:W-:Y:S05]  /*14700*/  BRA `(.L_x_2845) ;  /* 0xffffffa000887947 */ /* 0x000fea000383ffff */
.L_x_2770:
[----:B------:R-:W-:Y:S01]  /*14710*/  HFMA2 R11, -RZ, RZ, 0, 1.847743988037109375e-06 ;  /* 0x0000001fff0b7431 */ /* 0x000fe200000001ff */
[----:B------:R-:W-:Y:S01]  /*14720*/  BSSY B0, `(.L_x_2846) ;  /* 0x0000007000007945 */ /* 0x000fe20003800000 */
[----:B------:R-:W-:Y:S02]  /*14730*/  IMAD.MOV.U32 R13, RZ, RZ, R220 ;  /* 0x000000ffff0d7224 */ /* 0x000fe400078e00dc */
[----:B------:R-:W-:Y:S02]  /*14740*/  IMAD.MOV.U32 R12, RZ, RZ, 0x10 ;  /* 0x00000010ff0c7424 */ /* 0x000fe400078e00ff */
[----:B------:R-:W-:-:S07]  /*14750*/  IMAD.MOV.U32 R15, RZ, RZ, -0x1 ;  /* 0xffffffffff0f7424 */ /* 0x000fce00078e00ff */
[----:B----4-:R-:W-:Y:S05]  /*14760*/  WARPSYNC.COLLECTIVE R15, `(.L_x_2847) ;  /* 0x000000000f087348 */ /* 0x010fea0003c00000 */
[----:B------:R0:W1:Y:S02]  /*14770*/  SHFL.BFLY P6, R14, R13, R12, R11 ;  /* 0x0c00000c0d0e7389 */ /* 0x00006400000c000b */
[----:B01--4-:R-:W-:Y:S05]  /*14780*/  ENDCOLLECTIVE ;  /* 0x000000000000791b */ /* 0x013fea0003800000 */
.L_x_2847:
[----:B------:R-:W-:Y:S05]  /*14790*/  BSYNC B0 ;  /* 0x0000000000007941 */ /* 0x000fea0003800000 */
.L_x_2846:
[----:B------:R-:W-:Y:S01]  /*147a0*/  FMNMX.FTZ R13, R14, R220, !PT ;  /* 0x000000dc0e0d7209 */ /* 0x000fe20007810000 */
[----:B------:R-:W-:Y:S01]  /*147b0*/  IMAD.MOV.U32 R12, RZ, RZ, 0x8 ;  /* 0x00000008ff0c7424 */ /* 0x000fe200078e00ff */
[----:B------:R-:W-:Y:S01]  /*147c0*/  MOV R15, 0xffffffff ;  /* 0xffffffff000f7802 */ /* 0x000fe20000000f00 */
[----:B------:R-:W-:-:S07]  /*147d0*/  IMAD.MOV.U32 R11, RZ, RZ, 0x1f ;  /* 0x0000001fff0b7424 */ /* 0x000fce00078e00ff */
[----:B------:R-:W-:Y:S05]  /*147e0*/  WARPSYNC.COLLECTIVE R15, `(.L_x_2848) ;  /* 0x000000000f087348 */ /* 0x000fea0003c00000 */
[----:B------:R0:W1:Y:S02]  /*147f0*/  SHFL.BFLY P6, R14, R13, R12, R11 ;  /* 0x0c00000c0d0e7389 */ /* 0x00006400000c000b */
[----:B01----:R-:W-:Y:S05]  /*14800*/  ENDCOLLECTIVE ;  /* 0x000000000000791b */ /* 0x003fea0003800000 */
.L_x_2848:
[----:B------:R-:W-:Y:S01]  /*14810*/  IMAD.MOV.U32 R12, RZ, RZ, 0x4 ;  /* 0x00000004ff0c7424 */ /* 0x000fe200078e00ff */
[----:B------:R-:W-:-:S05]  /*14820*/  FMNMX.FTZ R0, R13, R14, !PT ;  /* 0x0000000e0d007209 */ /* 0x000fca0007810000 */
[----:B------:R-:W-:-:S07]  /*14830*/  IMAD.MOV.U32 R13, RZ, RZ, R0 ;  /* 0x000000ffff0d7224 */ /* 0x000fce00078e0000 */
[----:B------:R-:W-:Y:S05]  /*14840*/  WARPSYNC.COLLECTIVE R15, `(.L_x_2849) ;  /* 0x000000000f087348 */ /* 0x000fea0003c00000 */
[----:B------:R0:W1:Y:S02]  /*14850*/  SHFL.BFLY P6, R14, R13, R12, R11 ;  /* 0x0c00000c0d0e7389 */ /* 0x00006400000c000b */
[----:B01----:R-:W-:Y:S05]  /*14860*/  ENDCOLLECTIVE ;  /* 0x000000000000791b */ /* 0x003fea0003800000 */
.L_x_2849:
[----:B------:R-:W-:Y:S05]  /*14870*/  BRA `(.L_x_2850) ;  /* 0xffffffa400387947 */ /* 0x000fea000383ffff */
.L_x_2851:
        /* <DEDUP_REMOVED lines=16> */
.L_x_4649:


//--------------------- .text._ZN4mmha33masked_multihead_attention_kernelItLi256ELi256ELi1ELi32ELi256ELb0ELb1EEEv26Multihead_attention_paramsIT_XT5_EE --------------------------
	.section	.text._ZN4mmha33masked_multihead_attention_kernelItLi256ELi256ELi1ELi32ELi256ELb0ELb1EEEv26Multihead_attention_paramsIT_XT5_EE,"ax",@progbits
	.align	128
        .global         _ZN4mmha33masked_multihead_attention_kernelItLi256ELi256ELi1ELi32ELi256ELb0ELb1EEEv26Multihead_attention_paramsIT_XT5_EE
        .type           _ZN4mmha33masked_multihead_attention_kernelItLi256ELi256ELi1ELi32ELi256ELb0ELb1EEEv26Multihead_attention_paramsIT_XT5_EE,@function
        .size           _ZN4mmha33masked_multihead_attention_kernelItLi256ELi256ELi1ELi32ELi256ELb0ELb1EEEv26Multihead_attention_paramsIT_XT5_EE,(.L_x_4650 - _ZN4mmha33masked_multihead_attention_kernelItLi256ELi256ELi1ELi32ELi256ELb0ELb1EEEv26Multihead_attention_paramsIT_XT5_EE)
        .other          _ZN4mmha33masked_multihead_attention_kernelItLi256ELi256ELi1ELi32ELi256ELb0ELb1EEEv26Multihead_attention_paramsIT_XT5_EE,@"STO_CUDA_ENTRY STV_DEFAULT"
_ZN4mmha33masked_multihead_attention_kernelItLi256ELi256ELi1ELi32ELi256ELb0ELb1EEEv26Multihead_attention_paramsIT_XT5_EE:
.text._ZN4mmha33masked_multihead_attention_kernelItLi256ELi256ELi1ELi32ELi256ELb0ELb1EEEv26Multihead_attention_paramsIT_XT5_EE:
[----:B------:R-:W0:Y:S01]  /*0000*/  LDC R1, c[0x0][0x37c] ;  /* 0x0000df00ff017b82 */ /* 0x000e220000000800 */
[----:B------:R-:W1:Y:S07]  /*0010*/  LDCU.64 UR4, c[0x0][0x490] ;  /* 0x00009200ff0477ac */ /* 0x000e6e0008000a00 */
[----:B------:R-:W2:Y:S01]  /*0020*/  S2UR UR6, SR_CTAID.Y ;  /* 0x00000000000679c3 */ /* 0x000ea20000002600 */
[----:B0-----:R-:W-:Y:S01]  /*0030*/  IADD3 R1, PT, PT, R1, -0x60, RZ ;  /* 0xffffffa001017810 */ /* 0x001fe20007ffe0ff */
[----:B------:R-:W0:Y:S01]  /*0040*/  LDCU.64 UR36, c[0x0][0x358] ;  /* 0x00006b00ff2477ac */ /* 0x000e220008000a00 */
[----:B-1----:R-:W-:-:S04]  /*0050*/  UISETP.NE.U32.AND UP0, UPT, UR4, URZ, UPT ;  /* 0x000000ff0400728c */ /* 0x002fc8000bf05070 */
[----:B------:R-:W-:-:S09]  /*0060*/  UISETP.NE.AND.EX UP0, UPT, UR5, URZ, UPT, UP0 ;  /* 0x000000ff0500728c */ /* 0x000fd2000bf05300 */
[----:B--2---:R-:W-:Y:S05]  /*0070*/  BRA.U !UP0, `(.L_x_2852) ;  /* 0x00000001081c7547 */ /* 0x004fea000b800000 */
[----:B------:R-:W-:-:S04]  /*0080*/  UIADD3 UR4, UP0, UPT, UR6, UR4, URZ ;  /* 0x0000000406047290 */ /* 0x000fc8000ff1e0ff */
[----:B------:R-:W-:Y:S02]  /*0090*/  UIADD3.X UR5, UPT, UPT, URZ, UR5, URZ, UP0, !UPT ;  /* 0x00000005ff057290 */ /* 0x000fe400087fe4ff */
[----:B------:R-:W-:-:S04]  /*00a0*/  IMAD.U32 R2, RZ, RZ, UR4 ;  /* 0x00000004ff027e24 */ /* 0x000fc8000f8e00ff */
[----:B------:R-:W-:-:S05]  /*00b0*/  MOV R3, UR5 ;  /* 0x0000000500037c02 */ /* 0x000fca0008000f00 */
[----:B0-----:R-:W2:Y:S02]  /*00c0*/  LDG.E.U8 R2, desc[UR36][R2.64] ;  /* 0x0000002402027981 */ /* 0x001ea4000c1e1100 */
[----:B--2---:R-:W-:-:S13]  /*00d0*/  ISETP.NE.AND P0, PT, R2, 0x1, PT ;  /* 0x000000010200780c */ /* 0x004fda0003f05270 */
[----:B------:R-:W-:Y:S05]  /*00e0*/  @!P0 EXIT ;  /* 0x000000000000894d */ /* 0x000fea0003800000 */
.L_x_2852:
[----:B------:R-:W1:Y:S01]  /*00f0*/  LDCU UR13, c[0x0][0x3f0] ;  /* 0x00007e00ff0d77ac */ /* 0x000e620008000800 */
[----:B------:R-:W2:Y:S01]  /*0100*/  S2R R5, SR_CTAID.Y ;  /* 0x0000000000057919 */ /* 0x000ea20000002600 */
[----:B------:R-:W3:Y:S01]  /*0110*/  LDCU.64 UR4, c[0x0][0x4a0] ;  /* 0x00009400ff0477ac */ /* 0x000ee20008000a00 */
[----:B------:R-:W4:Y:S01]  /*0120*/  LDCU.64 UR10, c[0x0][0x460] ;  /* 0x00008c00ff0a77ac */ /* 0x000f220008000a00 */
[----:B-1----:R-:W-:Y:S01]  /*0130*/  IMAD.U32 R0, RZ, RZ, UR13 ;  /* 0x0000000dff007e24 */ /* 0x002fe2000f8e00ff */
[----:B---3--:R-:W-:-:S04]  /*0140*/  UISETP.NE.U32.AND UP0, UPT, UR4, URZ, UPT ;  /* 0x000000ff0400728c */ /* 0x008fc8000bf05070 */
[----:B------:R-:W-:Y:S01]  /*0150*/  IABS R0, R0 ;  /* 0x0000000000007213 */ /* 0x000fe20000000000 */
[----:B------:R-:W-:-:S03]  /*0160*/  UISETP.NE.AND.EX UP0, UPT, UR5, URZ, UPT, UP0 ;  /* 0x000000ff0500728c */ /* 0x000fc6000bf05300 */
[----:B------:R-:W-:-:S03]  /*0170*/  R2UR UR12, R0 ;  /* 0x00000000000c72ca */ /* 0x000fc600000e0000 */
[----:B------:R-:W-:-:S05]  /*0180*/  PLOP3.LUT P0, PT, PT, PT, UP0, 0x80, 0x8 ;  /* 0x000000000008781c */ /* 0x000fca0003f0f008 */
[----:B------:R-:W1:Y:S05]  /*0190*/  @UP0 LDCU.64 UR8, c[0x0][0x4a0] ;  /* 0x00009400ff0807ac */ /* 0x000e6a0008000a00 */
[----:B------:R-:W3:Y:S08]  /*01a0*/  I2F.RP R0, UR12 ;  /* 0x0000000c00007d06 */ /* 0x000ef00008209400 */
[----:B---3--:R-:W3:Y:S01]  /*01b0*/  MUFU.RCP R0, R0 ;  /* 0x0000000000007308 */ /* 0x008ee20000001000 */
[----:B-1----:R-:W-:-:S06]  /*01c0*/  @UP0 UIMAD.WIDE.U32 UR8, UR6, 0x4, UR8 ;  /* 0x00000004060808a5 */ /* 0x002fcc000f8e0008 */
[----:B------:R-:W-:Y:S01]  /*01d0*/  IMAD.U32 R2, RZ, RZ, UR8 ;  /* 0x00000008ff027e24 */ /* 0x000fe2000f8e00ff */
[----:B------:R-:W-:Y:S01]  /*01e0*/  MOV R3, UR9 ;  /* 0x0000000900037c02 */ /* 0x000fe20008000f00 */
[----:B------:R-:W-:Y:S01]  /*01f0*/  UMOV UR4, URZ ;  /* 0x000000ff00047c82 */ /* 0x000fe20008000000 */
[----:B----4-:R-:W-:Y:S02]  /*0200*/  UISETP.NE.U32.AND UP1, UPT, UR10, URZ, UPT ;  /* 0x000000ff0a00728c */ /* 0x010fe4000bf25070 */
[----:B------:R-:W1:Y:S01]  /*0210*/  LDCU UR9, c[0x0][0x3f4] ;  /* 0x00007e80ff0977ac */ /* 0x000e620008000800 */
[----:B---3--:R-:W-:Y:S02]  /*0220*/  IADD3 R4, PT, PT, R0, 0xffffffe, RZ ;  /* 0x0ffffffe00047810 */ /* 0x008fe40007ffe0ff */
[----:B--2---:R-:W-:Y:S02]  /*0230*/  IABS R0, R5 ;  /* 0x0000000500007213 */ /* 0x004fe40000000000 */
[----:B0-----:R0:W2:Y:S02]  /*0240*/  @P0 LDG.E R5, desc[UR36][R2.64] ;  /* 0x0000002402050981 */ /* 0x0010a4000c1e1900 */
[----:B------:R-:W3:Y:S01]  /*0250*/  F2I.FTZ.U32.TRUNC.NTZ R4, R4 ;  /* 0x0000000400047305 */ /* 0x000ee2000021f000 */
[----:B------:R-:W-:-:S02]  /*0260*/  R2UR UR8, R0 ;  /* 0x00000000000872ca */ /* 0x000fc400000e0000 */
[----:B---3--:R-:W-:-:S13]  /*0270*/  R2UR UR5, R4 ;  /* 0x00000000040572ca */ /* 0x008fda00000e0000 */
[----:B------:R-:W-:-:S04]  /*0280*/  UIADD3 UR7, UPT, UPT, URZ, -UR5, URZ ;  /* 0x80000005ff077290 */ /* 0x000fc8000fffe0ff */
[----:B------:R-:W-:-:S04]  /*0290*/  UIMAD UR7, UR7, UR12, URZ ;  /* 0x0000000c070772a4 */ /* 0x000fc8000f8e02ff */
[----:B------:R-:W-:-:S04]  /*02a0*/  UIMAD.WIDE.U32 UR4, UR5, UR7, UR4 ;  /* 0x00000007050472a5 */ /* 0x000fc8000f8e0004 */
[----:B------:R-:W-:-:S07]  /*02b0*/  UIMAD.WIDE.U32 UR4, UR5, UR8, URZ ;  /* 0x00000008050472a5 */ /* 0x000fce000f8e00ff */
[----:B------:R-:W-:Y:S02]  /*02c0*/  UMOV UR7, UR5 ;  /* 0x0000000500077c82 */ /* 0x000fe40008000000 */
[----:B------:R-:W-:-:S04]  /*02d0*/  UIADD3 UR4, UPT, UPT, -UR7, URZ, URZ ;  /* 0x000000ff07047290 */ /* 0x000fc8000fffe1ff */
[----:B------:R-:W-:Y:S02]  /*02e0*/  UIMAD UR4, UR12, UR4, UR8 ;  /* 0x000000040c0472a4 */ /* 0x000fe4000f8e0208 */
[----:B------:R-:W-:Y:S02]  /*02f0*/  UISETP.NE.AND.EX UP1, UPT, UR11, URZ, UPT, UP1 ;  /* 0x000000ff0b00728c */ /* 0x000fe4000bf25310 */
[----:B------:R-:W-:Y:S01]  /*0300*/  UISETP.GT.U32.AND UP2, UPT, UR12, UR4, UPT ;  /* 0x000000040c00728c */ /* 0x000fe2000bf44070 */
[----:B-1----:R-:W-:Y:S01]  /*0310*/  IMAD.U32 R0, RZ, RZ, UR9 ;  /* 0x00000009ff007e24 */ /* 0x002fe2000f8e00ff */
[----:B------:R-:W1:Y:S01]  /*0320*/  @!UP0 LDCU UR42, c[0x0][0x40c] ;  /* 0x00008180ff2a87ac */ /* 0x000e620008000800 */
[----:B------:R-:W3:Y:S01]  /*0330*/  S2R R120, SR_TID.X ;  /* 0x0000000000787919 */ /* 0x000ee20000002100 */
[----:B------:R-:W4:Y:S07]  /*0340*/  LDCU UR8, c[0x0][0x3e8] ;  /* 0x00007d00ff0877ac */ /* 0x000f2e0008000800 */
[----:B------:R-:W-:-:S04]  /*0350*/  @!UP2 UIADD3 UR4, UPT, UPT, UR4, -UR12, URZ ;  /* 0x8000000c0404a290 */ /* 0x000fc8000fffe0ff */
[----:B------:R-:W-:Y:S02]  /*0360*/  UISETP.GE.U32.AND UP4, UPT, UR4, UR12, UPT ;  /* 0x0000000c0400728c */ /* 0x000fe4000bf86070 */
[----:B------:R-:W-:Y:S02]  /*0370*/  ULOP3.LUT UR4, UR6, UR13, URZ, 0x3c, !UPT ;  /* 0x0000000d06047292 */ /* 0x000fe4000f8e3cff */
[----:B------:R-:W-:Y:S02]  /*0380*/  @!UP2 UIADD3 UR7, UPT, UPT, UR7, 0x1, URZ ;  /* 0x000000010707a890 */ /* 0x000fe4000fffe0ff */
[----:B------:R-:W-:Y:S02]  /*0390*/  UISETP.GE.AND UP3, UPT, UR4, URZ, UPT ;  /* 0x000000ff0400728c */ /* 0x000fe4000bf66270 */
[----:B------:R-:W-:-:S05]  /*03a0*/  UISETP.NE.AND UP2, UPT, UR13, URZ, UPT ;  /* 0x000000ff0d00728c */ /* 0x000fca000bf45270 */
[----:B------:R-:W5:Y:S01]  /*03b0*/  @UP1 LDCU.64 UR4, c[0x0][0x460] ;  /* 0x00008c00ff0417ac */ /* 0x000f620008000a00 */
[----:B------:R-:W-:Y:S01]  /*03c0*/  @UP4 UIADD3 UR7, UPT, UPT, UR7, 0x1, URZ ;  /* 0x0000000107074890 */ /* 0x000fe2000fffe0ff */
[----:B------:R-:W-:-:S06]  /*03d0*/  PLOP3.LUT P1, PT, PT, PT, UP1, 0x80, 0x8 ;  /* 0x000000000008781c */ /* 0x000fcc0003f2f018 */
[----:B------:R-:W-:Y:S02]  /*03e0*/  UMOV UR41, UR7 ;  /* 0x0000000700297c82 */ /* 0x000fe40008000000 */
[----:B------:R-:W-:Y:S02]  /*03f0*/  @!UP3 UIADD3 UR41, UPT, UPT, -UR41, URZ, URZ ;  /* 0x000000ff2929b290 */ /* 0x000fe4000fffe1ff */
[----:B------:R-:W-:Y:S01]  /*0400*/  @!UP2 ULOP3.LUT UR41, URZ, UR13, URZ, 0x33, !UPT ;  /* 0x0000000dff29a292 */ /* 0x000fe2000f8e33ff */
[----:B------:R-:W-:Y:S01]  /*0410*/  IABS R0, R0 ;  /* 0x0000000000007213 */ /* 0x000fe20000000000 */
[----:B------:R-:W1:Y:S02]  /*0420*/  @UP0 LDCU UR7, c[0x0][0x430] ;  /* 0x00008600ff0707ac */ /* 0x000e640008000800 */
[----:B-----5:R-:W-:-:S06]  /*0430*/  @UP1 UIMAD.WIDE UR4, UR41, 0x4, UR4 ;  /* 0x00000004290418a5 */ /* 0x020fcc000f8e0204 */
[----:B0-----:R-:W-:Y:S01]  /*0440*/  IMAD.U32 R2, RZ, RZ, UR4 ;  /* 0x00000004ff027e24 */ /* 0x001fe2000f8e00ff */
[----:B------:R-:W-:-:S05]  /*0450*/  MOV R3, UR5 ;  /* 0x0000000500037c02 */ /* 0x000fca0008000f00 */
[----:B------:R0:W5:Y:S01]  /*0460*/  @P1 LDG.E R2, desc[UR36][R2.64] ;  /* 0x0000002402021981 */ /* 0x000162000c1e1900 */
[----:B------:R-:W-:-:S13]  /*0470*/  R2UR UR12, R0 ;  /* 0x00000000000c72ca */ /* 0x000fda00000e0000 */
[----:B------:R-:W4:Y:S08]  /*0480*/  I2F.RP R0, UR12 ;  /* 0x0000000c00007d06 */ /* 0x000f300008209400 */
[----:B----4-:R-:W4:Y:S02]  /*0490*/  MUFU.RCP R0, R0 ;  /* 0x0000000000007308 */ /* 0x010f240000001000 */
[----:B----4-:R-:W-:-:S06]  /*04a0*/  IADD3 R4, PT, PT, R0, 0xffffffe, RZ ;  /* 0x0ffffffe00047810 */ /* 0x010fcc0007ffe0ff */
[----:B------:R-:W4:Y:S02]  /*04b0*/  F2I.FTZ.U32.TRUNC.NTZ R4, R4 ;  /* 0x0000000400047305 */ /* 0x000f24000021f000 */
[----:B----4-:R-:W-:Y:S01]  /*04c0*/  R2UR UR5, R4 ;  /* 0x00000000040572ca */ /* 0x010fe200000e0000 */
[----:B------:R-:W4:Y:S01]  /*04d0*/  S2UR UR44, SR_CTAID.X ;  /* 0x00000000002c79c3 */ /* 0x000f220000002500 */
[----:B------:R-:W4:Y:S01]  /*04e0*/  S2R R9, SR_CTAID.X ;  /* 0x0000000000097919 */ /* 0x000f220000002500 */
[----:B------:R-:W-:Y:S02]  /*04f0*/  UISETP.NE.AND UP1, UPT, UR8, URZ, UPT ;  /* 0x000000ff0800728c */ /* 0x000fe4000bf25270 */
[----:B------:R-:W-:Y:S01]  /*0500*/  UIMAD UR45, UR6, UR9, URZ ;  /* 0x00000009062d72a4 */ /* 0x000fe2000f8e02ff */
[----:B---3--:R-:W-:Y:S01]  /*0510*/  IMAD.SHL.U32 R0, R120, 0x8, RZ ;  /* 0x0000000878007824 */ /* 0x008fe200078e00ff */
[----:B------:R-:W-:Y:S01]  /*0520*/  UMOV UR38, URZ ;  /* 0x000000ff00267c82 */ /* 0x000fe20008000000 */
[----:B------:R-:W-:Y:S01]  /*0530*/  BSSY.RECONVERGENT B0, `(.L_x_2853) ;  /* 0x0000060000007945 */ /* 0x000fe20003800200 */
[----:B------:R-:W-:Y:S01]  /*0540*/  USHF.R.S32.HI UR46, URZ, 0x1f, UR45 ;  /* 0x0000001fff2e7899 */ /* 0x000fe2000801142d */
[----:B------:R-:W-:-:S02]  /*0550*/  CS2R R26, SRZ ;  /* 0x00000000001a7805 */ /* 0x000fc4000001ff00 */
[----:B------:R-:W-:Y:S02]  /*0560*/  CS2R R24, SRZ ;  /* 0x0000000000187805 */ /* 0x000fe4000001ff00 */
[----:B--2---:R-:W-:-:S13]  /*0570*/  @P0 R2UR UR4, R5 ;  /* 0x00000000050402ca */ /* 0x004fda00000e0000 */
[----:B-1----:R-:W-:-:S06]  /*0580*/  @UP0 UIADD3 UR42, UPT, UPT, UR4, UR7, URZ ;  /* 0x00000007042a0290 */ /* 0x002fcc000fffe0ff */
[----:B0-----:R-:W-:Y:S01]  /*0590*/  IABS R3, UR42 ;  /* 0x0000002a00037c13 */ /* 0x001fe20008000000 */
[----:B------:R-:W-:-:S03]  /*05a0*/  UIADD3 UR7, UPT, UPT, URZ, -UR5, URZ ;  /* 0x80000005ff077290 */ /* 0x000fc6000fffe0ff */
[----:B------:R-:W-:Y:S01]  /*05b0*/  R2UR UR40, R3 ;  /* 0x00000000032872ca */ /* 0x000fe200000e0000 */
[----:B------:R-:W-:Y:S01]  /*05c0*/  UIMAD UR7, UR7, UR12, URZ ;  /* 0x0000000c070772a4 */ /* 0x000fe2000f8e02ff */
[----:B------:R-:W-:-:S03]  /*05d0*/  UMOV UR4, URZ ;  /* 0x000000ff00047c82 */ /* 0x000fc60008000000 */
[----:B------:R-:W-:-:S07]  /*05e0*/  UIMAD.WIDE.U32 UR4, UR5, UR7, UR4 ;  /* 0x00000007050472a5 */ /* 0x000fce000f8e0004 */
[----:B------:R-:W4:Y:S01]  /*05f0*/  LDCU UR7, c[0x0][0x3f8] ;  /* 0x00007f00ff0777ac */ /* 0x000f220008000800 */
[----:B------:R-:W-:-:S04]  /*0600*/  UIMAD.WIDE.U32 UR4, UR5, UR40, URZ ;  /* 0x00000028050472a5 */ /* 0x000fc8000f8e00ff */
[----:B------:R-:W-:-:S04]  /*0610*/  UIADD3 UR5, UPT, UPT, -UR5, URZ, URZ ;  /* 0x000000ff05057290 */ /* 0x000fc8000fffe1ff */
[----:B------:R-:W-:-:S04]  /*0620*/  UIMAD UR40, UR12, UR5, UR40 ;  /* 0x000000050c2872a4 */ /* 0x000fc8000f8e0228 */
[----:B------:R-:W-:Y:S01]  /*0630*/  UISETP.GT.U32.AND UP0, UPT, UR12, UR40, UPT ;  /* 0x000000280c00728c */ /* 0x000fe2000bf04070 */
[----:B------:R-:W-:Y:S01]  /*0640*/  ISETP.GT.U32.AND P0, PT, R120, 0x1f, PT ;  /* 0x0000001f7800780c */ /* 0x000fe20003f04070 */
[----:B----4-:R-:W-:-:S09]  /*0650*/  UIMAD UR47, UR6, UR7, UR44 ;  /* 0x00000007062f72a4 */ /* 0x010fd2000f8e022c */
[----:B------:R-:W-:-:S04]  /*0660*/  @!UP0 UIADD3 UR40, UPT, UPT, UR40, -UR12, URZ ;  /* 0x8000000c28288290 */ /* 0x000fc8000fffe0ff */
[----:B------:R-:W-:Y:S02]  /*0670*/  UISETP.GT.U32.AND UP2, UPT, UR12, UR40, UPT ;  /* 0x000000280c00728c */ /* 0x000fe4000bf44070 */
[----:B------:R-:W-:Y:S02]  /*0680*/  UISETP.GE.AND UP3, UPT, UR42, URZ, UPT ;  /* 0x000000ff2a00728c */ /* 0x000fe4000bf66270 */
[----:B------:R-:W-:Y:S02]  /*0690*/  UISETP.NE.AND UP0, UPT, UR9, URZ, UPT ;  /* 0x000000ff0900728c */ /* 0x000fe4000bf05270 */
[----:B------:R-:W-:Y:S02]  /*06a0*/  @UP1 USHF.L.U32 UR4, UR44, 0x8, URZ ;  /* 0x000000082c041899 */ /* 0x000fe400080006ff */
[----:B------:R-:W-:Y:S02]  /*06b0*/  @!UP1 USHF.L.U32 UR43, UR47, 0x8, URZ ;  /* 0x000000082f2b9899 */ /* 0x000fe400080006ff */
[----:B------:R-:W-:-:S02]  /*06c0*/  @UP1 UIMAD UR43, UR6, UR8, UR4 ;  /* 0x00000008062b12a4 */ /* 0x000fc4000f8e0204 */
[----:B------:R-:W-:Y:S02]  /*06d0*/  UIADD3 UR4, UPT, UPT, UR42, 0x1, -UR9 ;  /* 0x000000012a047890 */ /* 0x000fe4000fffe809 */
[----:B------:R-:W-:Y:S02]  /*06e0*/  @!UP2 UIADD3 UR40, UPT, UPT, UR40, -UR12, URZ ;  /* 0x8000000c2828a290 */ /* 0x000fe4000fffe0ff */
[----:B------:R-:W-:Y:S02]  /*06f0*/  UIMAD UR41, UR41, UR7, URZ ;  /* 0x00000007292972a4 */ /* 0x000fe4000f8e02ff */
[----:B------:R-:W-:Y:S01]  /*0700*/  @!UP3 UIADD3 UR40, UPT, UPT, -UR40, URZ, URZ ;  /* 0x000000ff2828b290 */ /* 0x000fe2000fffe1ff */
[----:B------:R-:W-:Y:S01]  /*0710*/  VIMNMX R121, PT, PT, RZ, UR4, !PT ;  /* 0x00000004ff797c48 */ /* 0x000fe2000ffe0100 */
[----:B------:R-:W-:Y:S01]  /*0720*/  @!UP0 ULOP3.LUT UR40, URZ, UR9, URZ, 0x33, !UPT ;  /* 0x00000009ff288292 */ /* 0x000fe2000f8e33ff */
[----:B------:R-:W-:Y:S01]  /*0730*/  LEA R9, R9, R0, 0x8 ;  /* 0x0000000009097211 */ /* 0x000fe200078e40ff */
[----:B------:R-:W-:Y:S01]  /*0740*/  VIADD R21, R0, UR43 ;  /* 0x0000002b00157c36 */ /* 0x000fe20008000000 */
[----:B-----5:R-:W-:Y:S01]  /*0750*/  @P1 R2UR UR38, R2 ;  /* 0x00000000022612ca */ /* 0x020fe200000e0000 */
[----:B------:R-:W-:-:S14]  /*0760*/  @P0 BRA `(.L_x_2854) ;  /* 0x0000000000f00947 */ /* 0x000fdc0003800000 */
[----:B------:R-:W0:Y:S02]  /*0770*/  LDCU UR4, c[0x0][0x478] ;  /* 0x00008f00ff0477ac */ /* 0x000e240008000800 */
[----:B0-----:R-:W-:-:S09]  /*0780*/  UISETP.NE.AND UP0, UPT, UR4, 0x2, UPT ;  /* 0x000000020400788c */ /* 0x001fd2000bf05270 */
[----:B------:R-:W-:Y:S05]  /*0790*/  BRA.U UP0, `(.L_x_2855) ;  /* 0x0000000100d87547 */ /* 0x000fea000b800000 */
[----:B------:R-:W0:Y:S02]  /*07a0*/  LDCU.64 UR4, c[0x0][0x388] ;  /* 0x00007100ff0477ac */ /* 0x000e240008000a00 */
[----:B0-----:R-:W-:-:S04]  /*07b0*/  IADD3 R4, P1, PT, R21, UR4, RZ ;  /* 0x0000000415047c10 */ /* 0x001fc8000ff3e0ff */
[----:B------:R-:W-:-:S05]  /*07c0*/  LEA.HI.X.SX32 R5, R21, UR5, 0x1, P1 ;  /* 0x0000000515057c11 */ /* 0x000fca00088f0eff */
[----:B------:R-:W2:Y:S01]  /*07d0*/  LDG.E.64 R14, desc[UR36][R4.64] ;  /* 0x00000024040e7981 */ /* 0x000ea2000c1e1b00 */
[----:B------:R-:W0:Y:S03]  /*07e0*/  LDC.64 R2, c[0x0][0x468] ;  /* 0x00011a00ff027b82 */ /* 0x000e260000000a00 */
[----:B0-----:R0:W3:Y:S01]  /*07f0*/  LDG.E R2, desc[UR36][R2.64] ;  /* 0x0000002402027981 */ /* 0x0010e2000c1e1900 */
[----:B--2---:R-:W-:Y:S01]  /*0800*/  LOP3.LUT R10, R15, 0xff, RZ, 0xc0, !PT ;  /* 0x000000ff0f0a7812 */ /* 0x004fe200078ec0ff */
[----:B------:R-:W3:Y:S01]  /*0810*/  I2F.S8 R7, R14 ;  /* 0x0000000e00077306 */ /* 0x000ee20000001400 */
[----:B------:R-:W-:Y:S02]  /*0820*/  SHF.R.S64 R12, R14, 0x10, R15 ;  /* 0x000000100e0c7819 */ /* 0x000fe4000000100f */
[----:B------:R-:W-:Y:S02]  /*0830*/  SHF.R.U64 R8, R10, 0x7, RZ ;  /* 0x000000070a087819 */ /* 0x000fe400000012ff */
[----:B------:R-:W-:-:S02]  /*0840*/  PRMT R6, R14, 0x9910, RZ ;  /* 0x000099100e067816 */ /* 0x000fc400000000ff */
[----:B------:R-:W-:Y:S02]  /*0850*/  PRMT R4, R15, 0x9910, RZ ;  /* 0x000099100f047816 */ /* 0x000fe400000000ff */
[----:B------:R-:W-:Y:S02]  /*0860*/  LOP3.LUT R12, R12, 0xff, RZ, 0xc0, !PT ;  /* 0x000000ff0c0c7812 */ /* 0x000fe400078ec0ff */
[--C-:B------:R-:W-:Y:S02]  /*0870*/  SHF.R.U64 R5, R14, 0x10, R15.reuse ;  /* 0x000000100e057819 */ /* 0x100fe4000000120f */
[----:B------:R-:W-:Y:S02]  /*0880*/  ISETP.NE.U32.AND P2, PT, R8, RZ, PT ;  /* 0x000000ff0800720c */ /* 0x000fe40003f45070 */
[----:B0-----:R-:W-:Y:S02]  /*0890*/  SHF.R.S32.HI R3, RZ, 0x8, R6 ;  /* 0x00000008ff037819 */ /* 0x001fe40000011406 */
[----:B------:R-:W-:-:S02]  /*08a0*/  SHF.R.S32.HI R8, RZ, 0x10, R15 ;  /* 0x00000010ff087819 */ /* 0x000fc4000001140f */
[----:B------:R-:W-:Y:S02]  /*08b0*/  MOV R6, R4 ;  /* 0x0000000400067202 */ /* 0x000fe40000000f00 */
[----:B------:R-:W-:Y:S01]  /*08c0*/  SHF.R.U64 R4, R12, 0x7, RZ ;  /* 0x000000070c047819 */ /* 0x000fe200000012ff */
[----:B------:R-:W0:Y:S01]  /*08d0*/  I2F.S16 R3, R3 ;  /* 0x0000000300037306 */ /* 0x000e220000101400 */
[----:B------:R-:W-:Y:S01]  /*08e0*/  PRMT R5, R5, 0x9910, RZ ;  /* 0x0000991005057816 */ /* 0x000fe200000000ff */
[----:B---3--:R-:W-:Y:S01]  /*08f0*/  FMUL.FTZ R7, R2, R7 ;  /* 0x0000000702077220 */ /* 0x008fe20000410000 */
[----:B------:R-:W-:Y:S02]  /*0900*/  LOP3.LUT R8, R8, 0xff, RZ, 0xc0, !PT ;  /* 0x000000ff08087812 */ /* 0x000fe400078ec0ff */
[----:B------:R-:W-:Y:S01]  /*0910*/  ISETP.NE.U32.AND P1, PT, R4, RZ, PT ;  /* 0x000000ff0400720c */ /* 0x000fe20003f25070 */
[----:B------:R-:W-:Y:S01]  /*0920*/  IMAD.MOV.U32 R4, RZ, RZ, R5 ;  /* 0x000000ffff047224 */ /* 0x000fe200078e0005 */
[----:B------:R-:W-:-:S02]  /*0930*/  SHF.R.U64 R5, R8, 0x7, RZ ;  /* 0x0000000708057819 */ /* 0x000fc400000012ff */
[----:B------:R-:W-:Y:S02]  /*0940*/  ISETP.NE.U32.AND.EX P2, PT, RZ, RZ, PT, P2 ;  /* 0x000000ffff00720c */ /* 0x000fe40003f45120 */
[----:B------:R-:W-:Y:S02]  /*0950*/  ISETP.NE.U32.AND P3, PT, R5, RZ, PT ;  /* 0x000000ff0500720c */ /* 0x000fe40003f65070 */
[----:B------:R-:W-:Y:S02]  /*0960*/  ISETP.NE.U32.AND.EX P1, PT, RZ, RZ, PT, P1 ;  /* 0x000000ffff00720c */ /* 0x000fe40003f25110 */
[----:B------:R-:W-:Y:S01]  /*0970*/  ISETP.NE.U32.AND.EX P3, PT, RZ, RZ, PT, P3 ;  /* 0x000000ffff00720c */ /* 0x000fe20003f65130 */
[----:B0-----:R-:W-:Y:S01]  /*0980*/  FMUL.FTZ R24, R2, R3 ;  /* 0x0000000302187220 */ /* 0x001fe20000410000 */
[----:B------:R-:W-:Y:S02]  /*0990*/  SHF.R.S32.HI R19, RZ, 0x18, R15 ;  /* 0x00000018ff137819 */ /* 0x000fe4000001140f */
[----:B------:R-:W-:-:S02]  /*09a0*/  SHF.R.S32.HI R6, RZ, 0x8, R6 ;  /* 0x00000008ff067819 */ /* 0x000fc40000011406 */
[----:B------:R-:W-:Y:S02]  /*09b0*/  SHF.R.S32.HI R4, RZ, 0x8, R4 ;  /* 0x00000008ff047819 */ /* 0x000fe40000011404 */
[----:B------:R-:W-:Y:S01]  /*09c0*/  @P2 LOP3.LUT R10, R10, 0xffffff00, RZ, 0xfc, !PT ;  /* 0xffffff000a0a2812 */ /* 0x000fe200078efcff */
[----:B------:R-:W0:Y:S01]  /*09d0*/  I2F.S16 R19, R19 ;  /* 0x0000001300137306 */ /* 0x000e220000101400 */
[----:B------:R-:W-:Y:S02]  /*09e0*/  F2FP.F16.F32.PACK_AB R24, R24, R7 ;  /* 0x000000071818723e */ /* 0x000fe400000000ff */
[----:B------:R-:W-:Y:S02]  /*09f0*/  @P1 LOP3.LUT R12, R12, 0xffffff00, RZ, 0xfc, !PT ;  /* 0xffffff000c0c1812 */ /* 0x000fe400078efcff */
[----:B------:R-:W-:-:S03]  /*0a00*/  @P3 LOP3.LUT R8, R8, 0xffffff00, RZ, 0xfc, !PT ;  /* 0xffffff0008083812 */ /* 0x000fc600078efcff */
[----:B------:R0:W1:Y:S08]  /*0a10*/  I2F.S16 R15, R6 ;  /* 0x00000006000f7306 */ /* 0x0000700000101400 */
[----:B------:R-:W2:Y:S01]  /*0a20*/  I2F.S16 R11, R4 ;  /* 0x00000004000b7306 */ /* 0x000ea20000101400 */
[C---:B0-----:R-:W-:Y:S01]  /*0a30*/  FMUL.FTZ R6, R2.reuse, R19 ;  /* 0x0000001302067220 */ /* 0x041fe20000410000 */
[----:B-1----:R-:W-:-:S06]  /*0a40*/  FMUL.FTZ R26, R2, R15 ;  /* 0x0000000f021a7220 */ /* 0x002fcc0000410000 */
[----:B------:R-:W0:Y:S01]  /*0a50*/  I2F.S8 R13, R10 ;  /* 0x0000000a000d7306 */ /* 0x000e220000001400 */
[----:B--2---:R-:W-:-:S07]  /*0a60*/  FMUL.FTZ R4, R2, R11 ;  /* 0x0000000b02047220 */ /* 0x004fce0000410000 */
[----:B------:R-:W1:Y:S01]  /*0a70*/  I2F.S8 R5, R12 ;  /* 0x0000000c00057306 */ /* 0x000e620000001400 */
[----:B0-----:R-:W-:-:S07]  /*0a80*/  FMUL.FTZ R13, R2, R13 ;  /* 0x0000000d020d7220 */ /* 0x001fce0000410000 */
[----:B------:R-:W0:Y:S01]  /*0a90*/  I2F.S8 R17, R8 ;  /* 0x0000000800117306 */ /* 0x000e220000001400 */
[----:B------:R-:W-:Y:S01]  /*0aa0*/  F2FP.F16.F32.PACK_AB R26, R26, R13 ;  /* 0x0000000d1a1a723e */ /* 0x000fe200000000ff */
[----:B-1----:R-:W-:-:S05]  /*0ab0*/  FMUL.FTZ R5, R2, R5 ;  /* 0x0000000502057220 */ /* 0x002fca0000410000 */
[----:B------:R-:W-:Y:S01]  /*0ac0*/  F2FP.F16.F32.PACK_AB R25, R4, R5 ;  /* 0x000000050419723e */ /* 0x000fe200000000ff */
[----:B0-----:R-:W-:-:S05]  /*0ad0*/  FMUL.FTZ R17, R2, R17 ;  /* 0x0000001102117220 */ /* 0x001fca0000410000 */
[----:B------:R-:W-:Y:S01]  /*0ae0*/  F2FP.F16.F32.PACK_AB R27, R6, R17 ;  /* 0x00000011061b723e */ /* 0x000fe200000000ff */
[----:B------:R-:W-:Y:S06]  /*0af0*/  BRA `(.L_x_2854) ;  /* 0x00000000000c7947 */ /* 0x000fec0003800000 */
.L_x_2855:
[----:B------:R-:W0:Y:S02]  /*0b00*/  LDC.64 R24, c[0x0][0x388] ;  /* 0x0000e200ff187b82 */ /* 0x000e240000000a00 */
[----:B0-----:R-:W-:-:S06]  /*0b10*/  IMAD.WIDE R24, R21, 0x2, R24 ;  /* 0x0000000215187825 */ /* 0x001fcc00078e0218 */
[----:B------:R-:W5:Y:S02]  /*0b20*/  LDG.E.128 R24, desc[UR36][R24.64] ;  /* 0x0000002418187981 */ /* 0x000f64000c1e1d00 */
.L_x_2854:
[----:B------:R-:W-:Y:S05]  /*0b30*/  BSYNC.RECONVERGENT B0 ;  /* 0x0000000000007941 */ /* 0x000fea0003800200 */
.L_x_2853:
        /* <DEDUP_REMOVED lines=13> */
[----:B------:R-:W-:-:S02]  /*0c10*/  LOP3.LUT R14, R14, 0xff, RZ, 0xc0, !PT ;  /* 0x000000ff0e0e7812 */ /* 0x000fc400078ec0ff */
[----:B------:R-:W-:Y:S02]  /*0c20*/  ISETP.NE.U32.AND P2, PT, R8, RZ, PT ;  /* 0x000000ff0800720c */ /* 0x000fe40003f45070 */
[--C-:B------:R-:W-:Y:S02]  /*0c30*/  SHF.R.U64 R8, R10, 0x10, R11.reuse ;  /* 0x000000100a087819 */ /* 0x100fe4000000120b */
[----:B------:R-:W-:Y:S02]  /*0c40*/  SHF.R.S32.HI R16, RZ, 0x10, R11 ;  /* 0x00000010ff107819 */ /* 0x000fe4000001140b */
[----:B0-----:R-:W-:Y:S02]  /*0c50*/  SHF.R.U64 R5, R14, 0x7, RZ ;  /* 0x000000070e057819 */ /* 0x001fe400000012ff */
[----:B------:R-:W-:Y:S02]  /*0c60*/  PRMT R8, R8, 0x9910, RZ ;  /* 0x0000991008087816 */ /* 0x000fe400000000ff */
[----:B------:R-:W-:-:S02]  /*0c70*/  LOP3.LUT R16, R16, 0xff, RZ, 0xc0, !PT ;  /* 0x000000ff10107812 */ /* 0x000fc400078ec0ff */
[----:B------:R-:W-:Y:S01]  /*0c80*/  ISETP.NE.U32.AND P1, PT, R5, RZ, PT ;  /* 0x000000ff0500720c */ /* 0x000fe20003f25070 */
[----:B------:R-:W-:Y:S01]  /*0c90*/  IMAD.MOV.U32 R5, RZ, RZ, R8 ;  /* 0x000000ffff057224 */ /* 0x000fe200078e0008 */
[----:B------:R-:W-:Y:S02]  /*0ca0*/  SHF.R.U64 R8, R16, 0x7, RZ ;  /* 0x0000000710087819 */ /* 0x000fe400000012ff */
[----:B------:R-:W-:Y:S01]  /*0cb0*/  ISETP.NE.U32.AND.EX P2, PT, RZ, RZ, PT, P2 ;  /* 0x000000ffff00720c */ /* 0x000fe20003f45120 */
[----:B---3--:R-:W-:Y:S01]  /*0cc0*/  FMUL.FTZ R7, R4, R7 ;  /* 0x0000000704077220 */ /* 0x008fe20000410000 */
[----:B------:R-:W-:Y:S02]  /*0cd0*/  ISETP.NE.U32.AND P3, PT, R8, RZ, PT ;  /* 0x000000ff0800720c */ /* 0x000fe40003f65070 */
[----:B------:R-:W-:Y:S02]  /*0ce0*/  ISETP.NE.U32.AND.EX P1, PT, RZ, RZ, PT, P1 ;  /* 0x000000ffff00720c */ /* 0x000fe40003f25110 */
[----:B------:R-:W-:-:S02]  /*0cf0*/  ISETP.NE.U32.AND.EX P3, PT, RZ, RZ, PT, P3 ;  /* 0x000000ffff00720c */ /* 0x000fc40003f65130 */
[----:B------:R-:W-:Y:S02]  /*0d00*/  PRMT R6, R10, 0x9910, RZ ;  /* 0x000099100a067816 */ /* 0x000fe400000000ff */
[----:B------:R-:W-:Y:S02]  /*0d10*/  PRMT R3, R11, 0x9910, RZ ;  /* 0x000099100b037816 */ /* 0x000fe400000000ff */
[----:B------:R-:W-:Y:S02]  /*0d20*/  SHF.R.S32.HI R2, RZ, 0x8, R6 ;  /* 0x00000008ff027819 */ /* 0x000fe40000011406 */
[----:B------:R-:W-:Y:S02]  /*0d30*/  MOV R6, R3 ;  /* 0x0000000300067202 */ /* 0x000fe40000000f00 */
[----:B------:R-:W-:Y:S01]  /*0d40*/  SHF.R.S32.HI R19, RZ, 0x18, R11 ;  /* 0x00000018ff137819 */ /* 0x000fe2000001140b */
[----:B------:R-:W0:Y:S01]  /*0d50*/  I2F.S16 R3, R2 ;  /* 0x0000000200037306 */ /* 0x000e220000101400 */
[----:B------:R-:W-:-:S02]  /*0d60*/  SHF.R.S32.HI R5, RZ, 0x8, R5 ;  /* 0x00000008ff057819 */ /* 0x000fc40000011405 */
[----:B------:R-:W-:Y:S02]  /*0d70*/  SHF.R.S32.HI R6, RZ, 0x8, R6 ;  /* 0x00000008ff067819 */ /* 0x000fe40000011406 */
[----:B------:R-:W-:Y:S02]  /*0d80*/  @P2 LOP3.LUT R12, R12, 0xffffff00, RZ, 0xfc, !PT ;  /* 0xffffff000c0c2812 */ /* 0x000fe400078efcff */
[----:B------:R-:W-:Y:S01]  /*0d90*/  @P1 LOP3.LUT R14, R14, 0xffffff00, RZ, 0xfc, !PT ;  /* 0xffffff000e0e1812 */ /* 0x000fe200078efcff */
[----:B------:R-:W1:Y:S01]  /*0da0*/  I2F.S16 R15, R6 ;  /* 0x00000006000f7306 */ /* 0x000e620000101400 */
[----:B------:R-:W-:Y:S01]  /*0db0*/  @P3 LOP3.LUT R16, R16, 0xffffff00, RZ, 0xfc, !PT ;  /* 0xffffff0010103812 */ /* 0x000fe200078efcff */
[----:B0-----:R-:W-:-:S06]  /*0dc0*/  FMUL.FTZ R2, R4, R3 ;  /* 0x0000000304027220 */ /* 0x001fcc0000410000 */
[----:B------:R0:W2:Y:S01]  /*0dd0*/  I2F.S8 R13, R12 ;  /* 0x0000000c000d7306 */ /* 0x0000a20000001400 */
[----:B-1----:R-:W-:-:S07]  /*0de0*/  FMUL.FTZ R8, R4, R15 ;  /* 0x0000000f04087220 */ /* 0x002fce0000410000 */
[----:B------:R-:W1:Y:S01]  /*0df0*/  I2F.S16 R19, R19 ;  /* 0x0000001300137306 */ /* 0x000e620000101400 */
[----:B0-----:R-:W-:Y:S01]  /*0e00*/  F2FP.F16.F32.PACK_AB R12, R2, R7 ;  /* 0x00000007020c723e */ /* 0x001fe200000000ff */
[----:B--2---:R-:W-:-:S06]  /*0e10*/  FMUL.FTZ R13, R4, R13 ;  /* 0x0000000d040d7220 */ /* 0x004fcc0000410000 */
[----:B------:R-:W0:Y:S01]  /*0e20*/  I2F.S16 R5, R5 ;  /* 0x0000000500057306 */ /* 0x000e220000101400 */
[----:B-1----:R-:W-:-:S07]  /*0e30*/  FMUL.FTZ R10, R4, R19 ;  /* 0x00000013040a7220 */ /* 0x002fce0000410000 */
[----:B------:R1:W2:Y:S01]  /*0e40*/  I2F.S8 R11, R14 ;  /* 0x0000000e000b7306 */ /* 0x0002a20000001400 */
[----:B0-----:R-:W-:-:S07]  /*0e50*/  FMUL.FTZ R6, R4, R5 ;  /* 0x0000000504067220 */ /* 0x001fce0000410000 */
[----:B------:R-:W0:Y:S01]  /*0e60*/  I2F.S8 R17, R16 ;  /* 0x0000001000117306 */ /* 0x000e220000001400 */
[----:B-1----:R-:W-:Y:S01]  /*0e70*/  F2FP.F16.F32.PACK_AB R14, R8, R13 ;  /* 0x0000000d080e723e */ /* 0x002fe200000000ff */
[----:B--2---:R-:W-:-:S05]  /*0e80*/  FMUL.FTZ R11, R4, R11 ;  /* 0x0000000b040b7220 */ /* 0x004fca0000410000 */
[----:B------:R-:W-:Y:S01]  /*0e90*/  F2FP.F16.F32.PACK_AB R13, R6, R11 ;  /* 0x0000000b060d723e */ /* 0x000fe200000000ff */
[----:B0-----:R-:W-:-:S05]  /*0ea0*/  FMUL.FTZ R17, R4, R17 ;  /* 0x0000001104117220 */ /* 0x001fca0000410000 */
[----:B------:R-:W-:Y:S01]  /*0eb0*/  F2FP.F16.F32.PACK_AB R15, R10, R17 ;  /* 0x000000110a0f723e */ /* 0x000fe200000000ff */
[----:B------:R-:W-:Y:S06]  /*0ec0*/  BRA `(.L_x_2857) ;  /* 0x0000000000207947 */ /* 0x000fec0003800000 */
.L_x_2856:
[----:B------:R-:W-:Y:S01]  /*0ed0*/  BSSY.RECONVERGENT B0, `(.L_x_2857) ;  /* 0x0000007000007945 */ /* 0x000fe20003800200 */
[----:B------:R-:W-:Y:S02]  /*0ee0*/  CS2R R14, SRZ ;  /* 0x00000000000e7805 */ /* 0x000fe4000001ff00 */
[----:B------:R-:W-:Y:S01]  /*0ef0*/  CS2R R12, SRZ ;  /* 0x00000000000c7805 */ /* 0x000fe2000001ff00 */
[----:B------:R-:W-:Y:S06]  /*0f00*/  @P0 BRA `(.L_x_2858) ;  /* 0x00000000000c0947 */ /* 0x000fec0003800000 */
[----:B------:R-:W0:Y:S02]  /*0f10*/  LDC.64 R2, c[0x0][0x398] ;  /* 0x0000e600ff027b82 */ /* 0x000e240000000a00 */
[----:B0-----:R-:W-:-:S05]  /*0f20*/  IMAD.WIDE R2, R21, 0x2, R2 ;  /* 0x0000000215027825 */ /* 0x001fca00078e0202 */
[----:B------:R0:W5:Y:S02]  /*0f30*/  LDG.E.128 R12, desc[UR36][R2.64] ;  /* 0x00000024020c7981 */ /* 0x000164000c1e1d00 */
.L_x_2858:
[----:B------:R-:W-:Y:S05]  /*0f40*/  BSYNC.RECONVERGENT B0 ;  /* 0x0000000000007941 */ /* 0x000fea0003800200 */
.L_x_2857:
[----:B------:R-:W1:Y:S01]  /*0f50*/  LDCU.64 UR4, c[0x0][0x390] ;  /* 0x00007200ff0477ac */ /* 0x000e620008000a00 */
[----:B------:R-:W-:Y:S02]  /*0f60*/  ISETP.EQ.U32.AND P3, PT, RZ, UR10, PT ;  /* 0x0000000aff007c0c */ /* 0x000fe4000bf62070 */
[----:B------:R-:W-:Y:S02]  /*0f70*/  CS2R R18, SRZ ;  /* 0x0000000000127805 */ /* 0x000fe4000001ff00 */
[----:B------:R-:W-:Y:S01]  /*0f80*/  CS2R R16, SRZ ;  /* 0x0000000000107805 */ /* 0x000fe2000001ff00 */
[----:B------:R-:W2:Y:S01]  /*0f90*/  LDCU.64 UR8, c[0x0][0x3a0] ;  /* 0x00007400ff0877ac */ /* 0x000ea20008000a00 */
[----:B------:R-:W-:Y:S01]  /*0fa0*/  ISETP.EQ.OR.EX P0, PT, RZ, UR11, P0, P3 ;  /* 0x0000000bff007c0c */ /* 0x000fe20008702730 */
[----:B------:R-:W3:Y:S01]  /*0fb0*/  LDCU.64 UR12, c[0x0][0x418] ;  /* 0x00008300ff0c77ac */ /* 0x000ee20008000a00 */
[----:B-1----:R-:W-:-:S11]  /*0fc0*/  ISETP.NE.U32.AND P1, PT, RZ, UR4, PT ;  /* 0x00000004ff007c0c */ /* 0x002fd6000bf25070 */
[----:B------:R-:W1:Y:S01]  /*0fd0*/  @!P0 LDC.64 R6, c[0x0][0x450] ;  /* 0x00011400ff068b82 */ /* 0x000e620000000a00 */
[----:B------:R-:W-:Y:S01]  /*0fe0*/  VOTEU.ALL UP1, P0 ;  /* 0x0000000000ff7886 */ /* 0x000fe20000020000 */
[----:B--2---:R-:W-:Y:S02]  /*0ff0*/  ISETP.NE.U32.AND P2, PT, RZ, UR8, PT ;  /* 0x00000008ff007c0c */ /* 0x004fe4000bf45070 */
[----:B------:R-:W-:Y:S02]  /*1000*/  ISETP.NE.AND.EX P1, PT, RZ, UR5, PT, P1 ;  /* 0x00000005ff007c0c */ /* 0x000fe4000bf25310 */
[----:B------:R-:W-:Y:S01]  /*1010*/  @!UP1 UIMAD UR7, UR38, UR7, URZ ;  /* 0x00000007260792a4 */ /* 0x000fe2000f8e02ff */
[----:B------:R-:W-:Y:S01]  /*1020*/  ISETP.NE.AND.EX P2, PT, RZ, UR9, PT, P2 ;  /* 0x00000009ff007c0c */ /* 0x000fe2000bf45320 */
[----:B---3--:R-:W-:Y:S01]  /*1030*/  UISETP.NE.U32.AND UP0, UPT, UR12, URZ, UPT ;  /* 0x000000ff0c00728c */ /* 0x008fe2000bf05070 */
[C---:B------:R-:W-:Y:S02]  /*1040*/  ISETP.GT.U32.OR P1, PT, R120.reuse, 0x1f, !P1 ;  /* 0x0000001f7800780c */ /* 0x040fe40004f24470 */
[----:B------:R-:W-:Y:S01]  /*1050*/  ISETP.GT.U32.OR P2, PT, R120, 0x1f, !P2 ;  /* 0x0000001f7800780c */ /* 0x000fe20005744470 */
[----:B------:R-:W-:Y:S01]  /*1060*/  UISETP.NE.AND.EX UP0, UPT, UR13, URZ, UPT, UP0 ;  /* 0x000000ff0d00728c */ /* 0x000fe2000bf05300 */
[----:B------:R-:W-:-:S02]  /*1070*/  MOV R8, UR7 ;  /* 0x0000000700087c02 */ /* 0x000fc40008000f00 */
[----:B------:R-:W-:Y:S02]  /*1080*/  CS2R R22, SRZ ;  /* 0x0000000000167805 */ /* 0x000fe4000001ff00 */
[----:B------:R-:W-:Y:S02]  /*1090*/  CS2R R20, SRZ ;  /* 0x0000000000147805 */ /* 0x000fe4000001ff00 */
[----:B------:R-:W-:Y:S01]  /*10a0*/  PLOP3.LUT P3, PT, PT, PT, UP0, 0x80, 0x8 ;  /* 0x000000000008781c */ /* 0x000fe20003f6f008 */
[----:B------:R-:W-:Y:S02]  /*10b0*/  @!P0 IMAD R11, R8, 0x100, R9 ;  /* 0x00000100080b8824 */ /* 0x000fe400078e0209 */
[----:B0-----:R-:W0:Y:S01]  /*10c0*/  @!P1 LDC.64 R2, c[0x0][0x390] ;  /* 0x0000e400ff029b82 */ /* 0x001e220000000a00 */
[----:B------:R-:W2:Y:S07]  /*10d0*/  @UP0 LDCU.64 UR4, c[0x0][0x418] ;  /* 0x00008300ff0407ac */ /* 0x000eae0008000a00 */
[----:B------:R-:W3:Y:S01]  /*10e0*/  @!P2 LDC.64 R4, c[0x0][0x3a0] ;  /* 0x0000e800ff04ab82 */ /* 0x000ee20000000a00 */
[----:B-1----:R-:W-:-:S05]  /*10f0*/  @!P0 IMAD.WIDE R6, R11, 0x2, R6 ;  /* 0x000000020b068825 */ /* 0x002fca00078e0206 */
[----:B------:R-:W4:Y:S02]  /*1100*/  @!P0 LDG.E.128 R28, desc[UR36][R6.64] ;  /* 0x00000024061c8981 */ /* 0x000f24000c1e1d00 */
[----:B------:R-:W1:Y:S01]  /*1110*/  LDC R11, c[0x0][0x400] ;  /* 0x00010000ff0b7b82 */ /* 0x000e620000000800 */
[----:B--2---:R-:W-:Y:S01]  /*1120*/  @UP0 UIMAD.WIDE.U32 UR6, UR6, 0x4, UR4 ;  /* 0x00000004060608a5 */ /* 0x004fe2000f8e0004 */
[----:B------:R-:W2:Y:S01]  /*1130*/  LDCU.U8 UR4, c[0x0][0x404] ;  /* 0x00008080ff0477ac */ /* 0x000ea20008000000 */
[----:B0-----:R-:W-:-:S04]  /*1140*/  @!P1 IMAD.WIDE.U32 R2, R9, 0x2, R2 ;  /* 0x0000000209029825 */ /* 0x001fc800078e0002 */
[----:B------:R-:W-:Y:S01]  /*1150*/  MOV R8, UR6 ;  /* 0x0000000600087c02 */ /* 0x000fe20008000f00 */
[----:B------:R-:W4:Y:S01]  /*1160*/  @!P1 LDG.E.128 R16, desc[UR36][R2.64] ;  /* 0x0000002402109981 */ /* 0x000f22000c1e1d00 */
[----:B---3--:R-:W-:-:S05]  /*1170*/  @!P2 IMAD.WIDE.U32 R4, R9, 0x2, R4 ;  /* 0x000000020904a825 */ /* 0x008fca00078e0004 */
[----:B------:R-:W3:Y:S01]  /*1180*/  @!P2 LDG.E.128 R20, desc[UR36][R4.64] ;  /* 0x000000240414a981 */ /* 0x000ee2000c1e1d00 */
[----:B------:R-:W-:-:S05]  /*1190*/  IMAD.U32 R9, RZ, RZ, UR7 ;  /* 0x00000007ff097e24 */ /* 0x000fca000f8e00ff */
[----:B------:R-:W3:Y:S01]  /*11a0*/  @P3 LDG.E R8, desc[UR36][R8.64] ;  /* 0x0000002408083981 */ /* 0x000ee2000c1e1900 */
[----:B--2---:R-:W-:-:S04]  /*11b0*/  ISETP.NE.AND P1, PT, RZ, UR4, PT ;  /* 0x00000004ff007c0c */ /* 0x004fc8000bf25270 */
[----:B-1----:R-:W-:Y:S01]  /*11c0*/  ISETP.LT.OR P1, PT, R11, 0x1, P1 ;  /* 0x000000010b00780c */ /* 0x002fe20000f21670 */
[----:B------:R-:W-:Y:S01]  /*11d0*/  UMOV UR39, URZ ;  /* 0x000000ff00277c82 */ /* 0x000fe20008000000 */
[----:B------:R-:W-:Y:S01]  /*11e0*/  BSSY.RECONVERGENT B6, `(.L_x_2859) ;  /* 0x0000164000067945 */ /* 0x000fe20003800200 */
[----:B----45:R-:W-:Y:S02]  /*11f0*/  HFMA2 R24, R24, 1, 1, R16 ;  /* 0x3c003c0018187831 */ /* 0x030fe40000000010 */
[----:B------:R-:W-:Y:S02]  /*1200*/  HFMA2 R26, R26, 1, 1, R18 ;  /* 0x3c003c001a1a7831 */ /* 0x000fe40000000012 */
[----:B------:R-:W-:Y:S02]  /*1210*/  HADD2 R25, R25, R17 ;  /* 0x0000001119197230 */ /* 0x000fe40000000000 */
[----:B------:R-:W-:Y:S02]  /*1220*/  HADD2 R27, R27, R19 ;  /* 0x000000131b1b7230 */ /* 0x000fe40000000000 */
[----:B---3--:R-:W-:-:S02]  /*1230*/  HFMA2 R16, R12, 1, 1, R20 ;  /* 0x3c003c000c107831 */ /* 0x008fc40000000014 */
[----:B------:R-:W-:Y:S02]  /*1240*/  HFMA2 R18, R14, 1, 1, R22 ;  /* 0x3c003c000e127831 */ /* 0x000fe40000000016 */
[----:B------:R-:W-:Y:S02]  /*1250*/  HADD2 R17, R13, R21 ;  /* 0x000000150d117230 */ /* 0x000fe40000000000 */
[----:B------:R-:W-:Y:S01]  /*1260*/  HADD2 R19, R15, R23 ;  /* 0x000000170f137230 */ /* 0x000fe20000000000 */
[----:B------:R-:W-:Y:S01]  /*1270*/  @P3 R2UR UR39, R8 ;  /* 0x00000000082732ca */ /* 0x000fe200000e0000 */
[----:B------:R-:W-:Y:S02]  /*1280*/  @!P0 HFMA2 R17, R17, R29, -RZ ;  /* 0x0000001d11118231 */ /* 0x000fe400001000ff */
[----:B------:R-:W-:Y:S02]  /*1290*/  @!P0 HFMA2 R19, R19, R31, -RZ ;  /* 0x0000001f13138231 */ /* 0x000fe400001000ff */
[----:B------:R-:W-:-:S02]  /*12a0*/  @!P0 HMUL2 R16, R16, R28 ;  /* 0x0000001c10108232 */ /* 0x000fc40000000000 */
[----:B------:R-:W-:Y:S01]  /*12b0*/  @!P0 HMUL2 R18, R18, R30 ;  /* 0x0000001e12128232 */ /* 0x000fe20000000000 */
[----:B------:R-:W-:Y:S07]  /*12c0*/  @P1 BRA `(.L_x_2860) ;  /* 0x00000004008c1947 */ /* 0x000fee0003800000 */
[----:B------:R-:W-:-:S13]  /*12d0*/  ISETP.GE.AND P0, PT, R0, R11, PT ;  /* 0x0000000b0000720c */ /* 0x000fda0003f06270 */
[----:B------:R-:W-:Y:S05]  /*12e0*/  @P0 BRA `(.L_x_2861) ;  /* 0x00000014004c0947 */ /* 0x000fea0003800000 */
[----:B------:R-:W-:Y:S01]  /*12f0*/  I2FP.F32.U32 R3, R11 ;  /* 0x0000000b00037245 */ /* 0x000fe20000201000 */
[C---:B------:R-:W-:Y:S01]  /*1300*/  VIADD R5, R0.reuse, 0x4 ;  /* 0x0000000400057836 */ /* 0x040fe20000000000 */
[----:B------:R-:W-:Y:S01]  /*1310*/  I2FP.F32.U32 R2, R0 ;  /* 0x0000000000027245 */ /* 0x000fe20000201000 */
[----:B------:R-:W0:Y:S01]  /*1320*/  LDCU UR4, c[0x0][0x40c] ;  /* 0x00008180ff0477ac */ /* 0x000e220008000800 */
[C---:B------:R-:W-:Y:S01]  /*1330*/  IADD3 R4, PT, PT, R0.reuse, 0x2, RZ ;  /* 0x0000000200047810 */ /* 0x040fe20007ffe0ff */
[--C-:B------:R-:W-:Y:S01]  /*1340*/  HADD2.F32 R23, -RZ, R18.reuse.H1_H1 ;  /* 0x30000012ff177230 */ /* 0x100fe20000004100 */
[----:B------:R-:W1:Y:S01]  /*1350*/  MUFU.RCP R3, R3 ;  /* 0x0000000300037308 */ /* 0x000e620000001000 */
[----:B------:R-:W-:Y:S01]  /*1360*/  I2FP.F32.U32 R5, R5 ;  /* 0x0000000500057245 */ /* 0x000fe20000201000 */
[----:B------:R-:W-:Y:S01]  /*1370*/  HADD2.F32 R21, -RZ, R18.H0_H0 ;  /* 0x20000012ff157230 */ /* 0x000fe20000004100 */
[----:B------:R-:W-:Y:S01]  /*1380*/  I2FP.F32.U32 R4, R4 ;  /* 0x0000000400047245 */ /* 0x000fe20000201000 */
[----:B------:R-:W-:Y:S01]  /*1390*/  HADD2.F32 R15, -RZ, R26.H1_H1 ;  /* 0x3000001aff0f7230 */ /* 0x000fe20000004100 */
[----:B------:R-:W-:Y:S01]  /*13a0*/  IADD3 R0, PT, PT, R0, 0x6, RZ ;  /* 0x0000000600007810 */ /* 0x000fe20007ffe0ff */
[----:B------:R-:W-:-:S02]  /*13b0*/  HADD2.F32 R29, -RZ, R27.H1_H1 ;  /* 0x3000001bff1d7230 */ /* 0x000fc40000004100 */
[--C-:B------:R-:W-:Y:S01]  /*13c0*/  HADD2.F32 R31, -RZ, R19.reuse.H1_H1 ;  /* 0x30000013ff1f7230 */ /* 0x100fe20000004100 */
[----:B------:R-:W-:Y:S01]  /*13d0*/  I2FP.F32.U32 R0, R0 ;  /* 0x0000000000007245 */ /* 0x000fe20000201000 */
[----:B------:R-:W-:Y:S02]  /*13e0*/  HADD2.F32 R19, -RZ, R19.H0_H0 ;  /* 0x20000013ff137230 */ /* 0x000fe40000004100 */
[----:B------:R-:W-:Y:S02]  /*13f0*/  HADD2.F32 R13, -RZ, R26.H0_H0 ;  /* 0x2000001aff0d7230 */ /* 0x000fe40000004100 */
[----:B------:R-:W-:Y:S01]  /*1400*/  HADD2.F32 R27, -RZ, R27.H0_H0 ;  /* 0x2000001bff1b7230 */ /* 0x000fe20000004100 */
[----:B0-----:R-:W-:Y:S01]  /*1410*/  UIADD3 UR4, UPT, UPT, -UR39, UR4, URZ ;  /* 0x0000000427047290 */ /* 0x001fe2000fffe1ff */
        /* <DEDUP_REMOVED lines=8> */
[----:B------:R-:W0:Y:S01]  /*14a0*/  MUFU.EX2 R9, -R2 ;  /* 0x8000000200097308 */ /* 0x000e220000000800 */
[----:B------:R-:W-:-:S07]  /*14b0*/  I2FP.F32.S32 R0, UR4 ;  /* 0x0000000400007c45 */ /* 0x000fce0008201400 */
[----:B------:R-:W1:Y:S08]  /*14c0*/  MUFU.EX2 R11, -R4 ;  /* 0x80000004000b7308 */ /* 0x000e700000000800 */
[----:B------:R-:W2:Y:S01]  /*14d0*/  MUFU.EX2 R5, -R5 ;  /* 0x8000000500057308 */ /* 0x000ea20000000800 */
[----:B0-----:R-:W-:Y:S01]  /*14e0*/  FMUL.FTZ R2, R0, R9 ;  /* 0x0000000900027220 */ /* 0x001fe20000410000 */
[----:B------:R-:W-:-:S02]  /*14f0*/  HADD2.F32 R9, -RZ, R25.H1_H1 ;  /* 0x30000019ff097230 */ /* 0x000fc40000004100 */
[----:B------:R-:W-:Y:S02]  /*1500*/  HADD2.F32 R25, -RZ, R25.H0_H0 ;  /* 0x20000019ff197230 */ /* 0x000fe40000004100 */
[----:B------:R-:W-:Y:S02]  /*1510*/  FMUL.RZ R12, R2, 0.15915493667125701904 ;  /* 0x3e22f983020c7820 */ /* 0x000fe4000040c000 */
        /* <DEDUP_REMOVED lines=8> */
[----:B------:R-:W2:Y:S01]  /*15a0*/  MUFU.COS R2, R12 ;  /* 0x0000000c00027308 */ /* 0x000ea20000000000 */
[----:B0-----:R-:W-:Y:S01]  /*15b0*/  FMUL.FTZ R5, R0, R7 ;  /* 0x0000000700057220 */ /* 0x001fe20000410000 */
[--C-:B------:R-:W-:Y:S02]  /*15c0*/  HADD2.F32 R0, -RZ, R16.reuse.H1_H1 ;  /* 0x30000010ff007230 */ /* 0x100fe40000004100 */
[----:B------:R-:W-:Y:S02]  /*15d0*/  HADD2.F32 R16, -RZ, R16.H0_H0 ;  /* 0x20000010ff107230 */ /* 0x000fe40000004100 */
[----:B------:R-:W-:Y:S02]  /*15e0*/  FMUL.RZ R22, R5, 0.15915493667125701904 ;  /* 0x3e22f98305167820 */ /* 0x000fe4000040c000 */
[----:B------:R-:W0:Y:S01]  /*15f0*/  MUFU.SIN R8, R11 ;  /* 0x0000000b00087308 */ /* 0x000e220000000400 */
[C---:B-1----:R-:W-:Y:S01]  /*1600*/  FMUL.FTZ R5, R3.reuse, R4 ;  /* 0x0000000403057220 */ /* 0x042fe20000410000 */
[----:B------:R-:W-:-:S06]  /*1610*/  FMUL.FTZ R7, R3, R0 ;  /* 0x0000000003077220 */ /* 0x000fcc0000410000 */
[----:B------:R1:W3:Y:S01]  /*1620*/  MUFU.COS R6, R11 ;  /* 0x0000000b00067308 */ /* 0x0002e20000000000 */
[C---:B--2---:R-:W-:Y:S01]  /*1630*/  FMUL.FTZ R4, R2.reuse, R4 ;  /* 0x0000000402047220 */ /* 0x044fe20000410000 */
[C---:B------:R-:W-:Y:S01]  /*1640*/  FMUL.FTZ R0, R2.reuse, R0 ;  /* 0x0000000002007220 */ /* 0x040fe20000410000 */
[C---:B------:R-:W-:Y:S01]  /*1650*/  FFMA.FTZ R5, R2.reuse, R24, -R5 ;  /* 0x0000001802057223 */ /* 0x040fe20000010805 */
[----:B------:R-:W-:Y:S01]  /*1660*/  FFMA.FTZ R7, R2, R16, -R7 ;  /* 0x0000001002077223 */ /* 0x000fe20000010807 */
[C---:B------:R-:W-:Y:S01]  /*1670*/  FFMA.FTZ R24, R3.reuse, R24, R4 ;  /* 0x0000001803187223 */ /* 0x040fe20000010004 */
[----:B------:R-:W-:Y:S02]  /*1680*/  FFMA.FTZ R16, R3, R16, R0 ;  /* 0x0000001003107223 */ /* 0x000fe40000010000 */
[----:B------:R-:W2:Y:S01]  /*1690*/  MUFU.SIN R12, R20 ;  /* 0x00000014000c7308 */ /* 0x000ea20000000400 */
[--C-:B-1----:R-:W-:Y:S02]  /*16a0*/  HADD2.F32 R11, -RZ, R17.reuse.H1_H1 ;  /* 0x30000011ff0b7230 */ /* 0x102fe40000004100 */
[----:B0-----:R-:W-:Y:S01]  /*16b0*/  FMUL.FTZ R3, R8, R9 ;  /* 0x0000000908037220 */ /* 0x001fe20000410000 */
[----:B------:R-:W-:Y:S01]  /*16c0*/  HADD2.F32 R17, -RZ, R17.H0_H0 ;  /* 0x20000011ff117230 */ /* 0x000fe20000004100 */
[----:B------:R-:W-:Y:S01]  /*16d0*/  F2FP.F16.F32.PACK_AB R24, R24, R5 ;  /* 0x000000051818723e */ /* 0x000fe200000000ff */
[----:B------:R-:W-:Y:S01]  /*16e0*/  FMUL.FTZ R2, R8, R11 ;  /* 0x0000000b08027220 */ /* 0x000fe20000410000 */
[----:B------:R-:W-:Y:S01]  /*16f0*/  F2FP.F16.F32.PACK_AB R16, R16, R7 ;  /* 0x000000071010723e */ /* 0x000fe200000000ff */
[----:B------:R-:W0:Y:S01]  /*1700*/  MUFU.SIN R18, R22 ;  /* 0x0000001600127308 */ /* 0x000e220000000400 */
[C---:B---3--:R-:W-:Y:S01]  /*1710*/  FMUL.FTZ R9, R6.reuse, R9 ;  /* 0x0000000906097220 */ /* 0x048fe20000410000 */
[C---:B------:R-:W-:Y:S01]  /*1720*/  FMUL.FTZ R11, R6.reuse, R11 ;  /* 0x0000000b060b7220 */ /* 0x040fe20000410000 */
[C---:B------:R-:W-:Y:S01]  /*1730*/  FFMA.FTZ R2, R6.reuse, R17, -R2 ;  /* 0x0000001106027223 */ /* 0x040fe20000010802 */
[-C--:B------:R-:W-:Y:S01]  /*1740*/  FFMA.FTZ R3, R6, R25.reuse, -R3 ;  /* 0x0000001906037223 */ /* 0x080fe20000010803 */
[C---:B------:R-:W-:Y:S01]  /*1750*/  FFMA.FTZ R0, R8.reuse, R25, R9 ;  /* 0x0000001908007223 */ /* 0x040fe20000010009 */
[----:B------:R-:W-:-:S02]  /*1760*/  FFMA.FTZ R17, R8, R17, R11 ;  /* 0x0000001108117223 */ /* 0x000fc4000001000b */
[----:B------:R-:W1:Y:S01]  /*1770*/  MUFU.COS R10, R20 ;  /* 0x00000014000a7308 */ /* 0x000e620000000000 */
[C---:B--2---:R-:W-:Y:S01]  /*1780*/  FMUL.FTZ R9, R12.reuse, R15 ;  /* 0x0000000f0c097220 */ /* 0x044fe20000410000 */
[----:B------:R-:W-:Y:S01]  /*1790*/  FMUL.FTZ R4, R12, R23 ;  /* 0x000000170c047220 */ /* 0x000fe20000410000 */
[----:B------:R-:W-:Y:S02]  /*17a0*/  F2FP.F16.F32.PACK_AB R25, R0, R3 ;  /* 0x000000030019723e */ /* 0x000fe400000000ff */
[----:B------:R-:W-:-:S03]  /*17b0*/  F2FP.F16.F32.PACK_AB R17, R17, R2 ;  /* 0x000000021111723e */ /* 0x000fc600000000ff */
[----:B------:R-:W2:Y:S01]  /*17c0*/  MUFU.COS R14, R22 ;  /* 0x00000016000e7308 */ /* 0x000ea20000000000 */
[C---:B0-----:R-:W-:Y:S01]  /*17d0*/  FMUL.FTZ R11, R18.reuse, R29 ;  /* 0x0000001d120b7220 */ /* 0x041fe20000410000 */
[----:B------:R-:W-:Y:S01]  /*17e0*/  FMUL.FTZ R8, R18, R31 ;  /* 0x0000001f12087220 */ /* 0x000fe20000410000 */
[C---:B-1----:R-:W-:Y:S01]  /*17f0*/  FMUL.FTZ R15, R10.reuse, R15 ;  /* 0x0000000f0a0f7220 */ /* 0x042fe20000410000 */
[C---:B------:R-:W-:Y:S01]  /*1800*/  FMUL.FTZ R23, R10.reuse, R23 ;  /* 0x000000170a177220 */ /* 0x040fe20000410000 */
[C---:B------:R-:W-:Y:S01]  /*1810*/  FFMA.FTZ R9, R10.reuse, R13, -R9 ;  /* 0x0000000d0a097223 */ /* 0x040fe20000010809 */
[----:B------:R-:W-:Y:S01]  /*1820*/  FFMA.FTZ R4, R10, R21, -R4 ;  /* 0x000000150a047223 */ /* 0x000fe20000010804 */
[C---:B------:R-:W-:Y:S01]  /*1830*/  FFMA.FTZ R26, R12.reuse, R13, R15 ;  /* 0x0000000d0c1a7223 */ /* 0x040fe2000001000f */
[----:B------:R-:W-:Y:S01]  /*1840*/  FFMA.FTZ R23, R12, R21, R23 ;  /* 0x000000150c177223 */ /* 0x000fe20000010017 */
[C---:B--2---:R-:W-:Y:S01]  /*1850*/  FMUL.FTZ R29, R14.reuse, R29 ;  /* 0x0000001d0e1d7220 */ /* 0x044fe20000410000 */
        /* <DEDUP_REMOVED lines=8> */
[----:B------:R-:W-:Y:S01]  /*18e0*/  F2FP.F16.F32.PACK_AB R19, R19, R8 ;  /* 0x000000081313723e */ /* 0x000fe200000000ff */
[----:B------:R-:W-:Y:S06]  /*18f0*/  BRA `(.L_x_2861) ;  /* 0x0000000c00c87947 */ /* 0x000fec0003800000 */
.L_x_2860:
        /* <DEDUP_REMOVED lines=28> */
[----:B------:R-:W-:-:S03]  /*1ac0*/  ISETP.GE.AND P0, PT, R0, R11, PT ;  /* 0x0000000b0000720c */ /* 0x000fc60003f06270 */
[----:B------:R-:W-:-:S05]  /*1ad0*/  IMAD.MOV.U32 R28, RZ, RZ, R3 ;  /* 0x000000ffff1c7224 */ /* 0x000fca00078e0003 */
        /* <DEDUP_REMOVED lines=24> */
.L_x_2862:
[----:B------:R-:W0:Y:S01]  /*1c60*/  S2R R3, SR_CgaCtaId ;  /* 0x0000000000037919 */ /* 0x000e220000008800 */
[----:B------:R-:W1:Y:S01]  /*1c70*/  LDC R5, c[0x0][0x400] ;  /* 0x00010000ff057b82 */ /* 0x000e620000000800 */
[----:B------:R-:W-:Y:S01]  /*1c80*/  ISETP.NE.AND P6, PT, R22, RZ, PT ;  /* 0x000000ff1600720c */ /* 0x000fe20003fc5270 */
[----:B------:R-:W-:Y:S05]  /*1c90*/  WARPSYNC.ALL ;  /* 0x0000000000007948 */ /* 0x000fea0003800000 */
[----:B------:R-:W-:-:S05]  /*1ca0*/  MOV R0, 0x400 ;  /* 0x0000040000007802 */ /* 0x000fca0000000f00 */
[----:B------:R-:W-:-:S05]  /*1cb0*/  VIADD R0, R0, 0x240 ;  /* 0x0000024000007836 */ /* 0x000fca0000000000 */
[----:B0-----:R-:W-:Y:S01]  /*1cc0*/  LEA R0, R3, R0, 0x18 ;  /* 0x0000000003007211 */ /* 0x001fe200078ec0ff */
[----:B------:R-:W-:-:S03]  /*1cd0*/  @!P6 IMAD R3, R23, R28, R29 ;  /* 0x0000001c1703e224 */ /* 0x000fc600078e021d */
[-C--:B-1----:R-:W-:Y:S02]  /*1ce0*/  LEA R10, R5, R0.reuse, 0x1 ;  /* 0x00000000050a7211 */ /* 0x082fe400078e08ff */
[----:B------:R-:W-:-:S03]  /*1cf0*/  @!P6 LEA R2, R3, R0, 0x1 ;  /* 0x000000000302e211 */ /* 0x000fc600078e08ff */
[----:B------:R-:W-:Y:S02]  /*1d00*/  @!P6 IMAD R3, R3, 0x2, R10 ;  /* 0x000000020303e824 */ /* 0x000fe400078e020a */
[----:B------:R0:W-:Y:S04]  /*1d10*/  @!P6 STS.128 [R2], R24 ;  /* 0x000000180200e388 */ /* 0x0001e80000000c00 */
[----:B------:R1:W-:Y:S01]  /*1d20*/  @!P6 STS.128 [R3], R16 ;  /* 0x000000100300e388 */ /* 0x0003e20000000c00 */
[----:B0-----:R-:W-:Y:S01]  /*1d30*/  SHF.R.S32.HI R2, RZ, 0x1f, R5 ;  /* 0x0000001fff027819 */ /* 0x001fe20000011405 */
[----:B------:R-:W-:Y:S03]  /*1d40*/  BAR.SYNC.DEFER_BLOCKING 0x0 ;  /* 0x0000000000007b1d */ /* 0x000fe60000010000 */
[----:B------:R-:W-:-:S03]  /*1d50*/  LEA.HI R2, R2, R5, RZ, 0x2 ;  /* 0x0000000502027211 */ /* 0x000fc600078f10ff */
[----:B------:R-:W-:Y:S04]  /*1d60*/  BSSY.RECONVERGENT B0, `(.L_x_2863) ;  /* 0x00000a4000007945 */ /* 0x000fe80003800200 */
[----:B-1----:R-:W-:Y:S05]  /*1d70*/  @P6 BRA `(.L_x_2864) ;  /* 0x0000000800886947 */ /* 0x002fea0003800000 */
[----:B------:R-:W-:Y:S01]  /*1d80*/  SHF.R.S32.HI R2, RZ, 0x2, R2 ;  /* 0x00000002ff027819 */ /* 0x000fe20000011402 */
[----:B------:R-:W-:Y:S04]  /*1d90*/  BSSY.RECONVERGENT B1, `(.L_x_2865) ;  /* 0x0000081000017945 */ /* 0x000fe80003800200 */
[----:B------:R-:W-:-:S05]  /*1da0*/  IMAD R2, R28, R2, RZ ;  /* 0x000000021c027224 */ /* 0x000fca00078e02ff */
[----:B------:R-:W-:-:S04]  /*1db0*/  LEA.HI R3, R29, R2, RZ, 0x1f ;  /* 0x000000021d037211 */ /* 0x000fc800078ff8ff */
[C---:B------:R-:W-:Y:S01]  /*1dc0*/  LEA R30, R3.reuse, R0, 0x1 ;  /* 0x00000000031e7211 */ /* 0x040fe200078e08ff */
[----:B------:R-:W-:Y:S01]  /*1dd0*/  IMAD R32, R3, 0x2, R10 ;  /* 0x0000000203207824 */ /* 0x000fe200078e020a */
[----:B------:R-:W-:Y:S02]  /*1de0*/  SHF.R.S32.HI R2, RZ, 0x1f, R3 ;  /* 0x0000001fff027819 */ /* 0x000fe40000011403 */
[C---:B------:R-:W-:Y:S01]  /*1df0*/  LEA R31, R23.reuse, R30, 0x1 ;  /* 0x0000001e171f7211 */ /* 0x040fe200078e08ff */
[----:B------:R-:W0:Y:S01]  /*1e00*/  LDS.64 R8, [R30] ;  /* 0x000000001e087984 */ /* 0x000e220000000a00 */
[----:B------:R-:W-:Y:S02]  /*1e10*/  LEA R33, R23, R32, 0x1 ;  /* 0x0000002017217211 */ /* 0x000fe400078e08ff */
[----:B------:R-:W-:Y:S01]  /*1e20*/  LEA.HI R2, R2, R3, RZ, 0x2 ;  /* 0x0000000302027211 */ /* 0x000fe200078f10ff */
[----:B------:R-:W1:Y:S03]  /*1e30*/  LDS.64 R26, [R31] ;  /* 0x000000001f1a7984 */ /* 0x000e660000000a00 */
[----:B------:R-:W-:Y:S01]  /*1e40*/  SHF.L.U32 R2, R2, 0x1, RZ ;  /* 0x0000000102027819 */ /* 0x000fe200000006ff */
[----:B------:R-:W2:Y:S03]  /*1e50*/  LDS.64 R12, [R32] ;  /* 0x00000000200c7984 */ /* 0x000ea60000000a00 */
[----:B------:R-:W-:Y:S01]  /*1e60*/  LOP3.LUT R7, R2, 0xfffffff8, RZ, 0xc0, !PT ;  /* 0xfffffff802077812 */ /* 0x000fe200078ec0ff */
[----:B------:R-:W3:Y:S03]  /*1e70*/  LDS.64 R14, [R33] ;  /* 0x00000000210e7984 */ /* 0x000ee60000000a00 */
[----:B------:R-:W-:-:S02]  /*1e80*/  ISETP.GE.AND P0, PT, R7, R5, PT ;  /* 0x000000050700720c */ /* 0x000fc40003f06270 */
[--C-:B0-----:R-:W-:Y:S02]  /*1e90*/  SHF.R.U64 R4, R8, 0x10, R9.reuse ;  /* 0x0000001008047819 */ /* 0x101fe40000001209 */
[----:B------:R-:W-:Y:S02]  /*1ea0*/  SHF.R.U32.HI R6, RZ, 0x10, R9 ;  /* 0x00000010ff067819 */ /* 0x000fe40000011609 */
[--C-:B-1----:R-:W-:Y:S02]  /*1eb0*/  SHF.R.U64 R25, R26, 0x10, R27.reuse ;  /* 0x000000101a197819 */ /* 0x102fe4000000121b */
[----:B------:R-:W-:Y:S02]  /*1ec0*/  PRMT R24, R8, 0x5410, R26 ;  /* 0x0000541008187816 */ /* 0x000fe4000000001a */
[----:B------:R-:W-:Y:S02]  /*1ed0*/  PRMT R26, R9, 0x5410, R27 ;  /* 0x00005410091a7816 */ /* 0x000fe4000000001b */
[----:B------:R-:W-:-:S02]  /*1ee0*/  PRMT R25, R4, 0x5410, R25 ;  /* 0x0000541004197816 */ /* 0x000fc40000000019 */
[----:B------:R-:W-:Y:S02]  /*1ef0*/  SHF.R.U32.HI R27, RZ, 0x10, R27 ;  /* 0x00000010ff1b7819 */ /* 0x000fe4000001161b */
[--C-:B--2---:R-:W-:Y:S02]  /*1f00*/  SHF.R.U64 R4, R12, 0x10, R13.reuse ;  /* 0x000000100c047819 */ /* 0x104fe4000000120d */
[----:B------:R-:W-:Y:S02]  /*1f10*/  SHF.R.U32.HI R2, RZ, 0x10, R13 ;  /* 0x00000010ff027819 */ /* 0x000fe4000001160d */
[--C-:B---3--:R-:W-:Y:S02]  /*1f20*/  SHF.R.U64 R17, R14, 0x10, R15.reuse ;  /* 0x000000100e117819 */ /* 0x108fe4000000120f */
[----:B------:R-:W-:Y:S02]  /*1f30*/  SHF.R.U32.HI R19, RZ, 0x10, R15 ;  /* 0x00000010ff137819 */ /* 0x000fe4000001160f */
[----:B------:R-:W-:-:S02]  /*1f40*/  PRMT R27, R6, 0x5410, R27 ;  /* 0x00005410061b7816 */ /* 0x000fc4000000001b */
[----:B------:R-:W-:Y:S02]  /*1f50*/  PRMT R16, R12, 0x5410, R14 ;  /* 0x000054100c107816 */ /* 0x000fe4000000000e */
[----:B------:R-:W-:Y:S02]  /*1f60*/  PRMT R18, R13, 0x5410, R15 ;  /* 0x000054100d127816 */ /* 0x000fe4000000000f */
[----:B------:R-:W-:Y:S02]  /*1f70*/  PRMT R17, R4, 0x5410, R17 ;  /* 0x0000541004117816 */ /* 0x000fe40000000011 */
[----:B------:R-:W-:Y:S01]  /*1f80*/  PRMT R19, R2, 0x5410, R19 ;  /* 0x0000541002137816 */ /* 0x000fe20000000013 */
[----:B------:R-:W-:Y:S06]  /*1f90*/  @P0 BRA `(.L_x_2866) ;  /* 0x0000000400800947 */ /* 0x000fec0003800000 */
[----:B------:R-:W-:Y:S01]  /*1fa0*/  I2FP.F32.S32 R3, R5 ;  /* 0x0000000500037245 */ /* 0x000fe20000201400 */
[C---:B------:R-:W-:Y:S01]  /*1fb0*/  VIADD R4, R7.reuse, 0x2 ;  /* 0x0000000207047836 */ /* 0x040fe20000000000 */
[----:B------:R-:W-:Y:S01]  /*1fc0*/  I2FP.F32.S32 R2, R7 ;  /* 0x0000000700027245 */ /* 0x000fe20000201400 */
[----:B------:R-:W0:Y:S01]  /*1fd0*/  LDCU UR4, c[0x0][0x40c] ;  /* 0x00008180ff0477ac */ /* 0x000e220008000800 */
[----:B------:R1:W2:Y:S01]  /*1fe0*/  MUFU.RCP R6, R3 ;  /* 0x0000000300067308 */ /* 0x0002a20000001000 */
[----:B------:R-:W-:Y:S01]  /*1ff0*/  IADD3 R5, PT, PT, R7, 0x4, RZ ;  /* 0x0000000407057810 */ /* 0x000fe20007ffe0ff */
[----:B------:R-:W-:Y:S01]  /*2000*/  HADD2.F32 R20, -RZ, R24.H1_H1 ;  /* 0x30000018ff147230 */ /* 0x000fe20000004100 */
[----:B------:R-:W-:Y:S01]  /*2010*/  I2FP.F32.S32 R4, R4 ;  /* 0x0000000400047245 */ /* 0x000fe20000201400 */
[--C-:B------:R-:W-:Y:S01]  /*2020*/  HADD2.F32 R21, -RZ, R25.reuse.H1_H1 ;  /* 0x30000019ff157230 */ /* 0x100fe20000004100 */
[----:B------:R-:W-:Y:S01]  /*2030*/  I2FP.F32.S32 R5, R5 ;  /* 0x0000000500057245 */ /* 0x000fe20000201400 */
[----:B------:R-:W-:-:S02]  /*2040*/  HADD2.F32 R22, -RZ, R25.H0_H0 ;  /* 0x20000019ff167230 */ /* 0x000fc40000004100 */
[--C-:B------:R-:W-:Y:S01]  /*2050*/  HADD2.F32 R34, -RZ, R26.reuse.H1_H1 ;  /* 0x3000001aff227230 */ /* 0x100fe20000004100 */
[----:B-1----:R-:W-:Y:S01]  /*2060*/  IADD3 R3, PT, PT, R7, 0x6, RZ ;  /* 0x0000000607037810 */ /* 0x002fe20007ffe0ff */
[----:B------:R-:W-:Y:S02]  /*2070*/  HADD2.F32 R35, -RZ, R26.H0_H0 ;  /* 0x2000001aff237230 */ /* 0x000fe40000004100 */
[--C-:B------:R-:W-:Y:S01]  /*2080*/  HADD2.F32 R25, -RZ, R17.reuse.H1_H1 ;  /* 0x30000011ff197230 */ /* 0x100fe20000004100 */
[----:B------:R-:W-:Y:S01]  /*2090*/  I2FP.F32.S32 R3, R3 ;  /* 0x0000000300037245 */ /* 0x000fe20000201400 */
[----:B------:R-:W-:Y:S02]  /*20a0*/  HADD2.F32 R26, -RZ, R17.H0_H0 ;  /* 0x20000011ff1a7230 */ /* 0x000fe40000004100 */
[--C-:B------:R-:W-:Y:S02]  /*20b0*/  HADD2.F32 R40, -RZ, R19.reuse.H1_H1 ;  /* 0x30000013ff287230 */ /* 0x100fe40000004100 */
[-C--:B--2---:R-:W-:Y:S01]  /*20c0*/  FMUL.FTZ R2, R2, R6.reuse ;  /* 0x0000000602027220 */ /* 0x084fe20000410000 */
[-C--:B------:R-:W-:Y:S01]  /*20d0*/  FMUL.FTZ R4, R4, R6.reuse ;  /* 0x0000000604047220 */ /* 0x080fe20000410000 */
[-C--:B------:R-:W-:Y:S01]  /*20e0*/  FMUL.FTZ R5, R5, R6.reuse ;  /* 0x0000000605057220 */ /* 0x080fe20000410000 */
[----:B------:R-:W-:Y:S01]  /*20f0*/  FMUL.FTZ R3, R3, R6 ;  /* 0x0000000603037220 */ /* 0x000fe20000410000 */
[----:B------:R-:W-:Y:S01]  /*2100*/  FMUL.FTZ R2, R2, 13.28771209716796875 ;  /* 0x41549a7802027820 */ /* 0x000fe20000410000 */
[----:B------:R-:W-:Y:S01]  /*2110*/  FMUL.FTZ R4, R4, 13.28771209716796875 ;  /* 0x41549a7804047820 */ /* 0x000fe20000410000 */
[----:B------:R-:W-:Y:S01]  /*2120*/  FMUL.FTZ R5, R5, 13.28771209716796875 ;  /* 0x41549a7805057820 */ /* 0x000fe20000410000 */
[----:B0-----:R-:W-:Y:S01]  /*2130*/  UIADD3 UR4, UPT, UPT, -UR39, UR4, URZ ;  /* 0x0000000427047290 */ /* 0x001fe2000fffe1ff */
[----:B------:R-:W-:Y:S01]  /*2140*/  FMUL.FTZ R6, R3, 13.28771209716796875 ;  /* 0x41549a7803067820 */ /* 0x000fe20000410000 */
[----:B------:R-:W-:Y:S01]  /*2150*/  HADD2.F32 R39, -RZ, R19.H0_H0 ;  /* 0x20000013ff277230 */ /* 0x000fe20000004100 */
[----:B------:R-:W0:Y:S01]  /*2160*/  MUFU.EX2 R2, -R2 ;  /* 0x8000000200027308 */ /* 0x000e220000000800 */
[----:B------:R-:W-:-:S02]  /*2170*/  HADD2.F32 R24, -RZ, R24.H0_H0 ;  /* 0x20000018ff187230 */ /* 0x000fc40000004100 */
[----:B------:R-:W-:Y:S01]  /*2180*/  I2FP.F32.S32 R15, UR4 ;  /* 0x00000004000f7c45 */ /* 0x000fe20008201400 */
[--C-:B------:R-:W-:Y:S02]  /*2190*/  HADD2.F32 R36, -RZ, R18.reuse.H1_H1 ;  /* 0x30000012ff247230 */ /* 0x100fe40000004100 */
[--C-:B------:R-:W-:Y:S02]  /*21a0*/  HADD2.F32 R38, -RZ, R27.reuse.H1_H1 ;  /* 0x3000001bff267230 */ /* 0x100fe40000004100 */
[----:B------:R-:W1:Y:S01]  /*21b0*/  MUFU.EX2 R4, -R4 ;  /* 0x8000000400047308 */ /* 0x000e620000000800 */
[----:B------:R-:W-:Y:S02]  /*21c0*/  HADD2.F32 R37, -RZ, R27.H0_H0 ;  /* 0x2000001bff257230 */ /* 0x000fe40000004100 */
[----:B------:R-:W-:-:S05]  /*21d0*/  HADD2.F32 R27, -RZ, R18.H0_H0 ;  /* 0x20000012ff1b7230 */ /* 0x000fca0000004100 */
        /* <DEDUP_REMOVED lines=10> */
[----:B0-----:R-:W-:Y:S01]  /*2280*/  FMUL.FTZ R4, R15, R6 ;  /* 0x000000060f047220 */ /* 0x001fe20000410000 */
[--C-:B------:R-:W-:Y:S02]  /*2290*/  HADD2.F32 R6, -RZ, R16.reuse.H1_H1 ;  /* 0x30000010ff067230 */ /* 0x100fe40000004100 */
[----:B------:R-:W-:Y:S02]  /*22a0*/  HADD2.F32 R16, -RZ, R16.H0_H0 ;  /* 0x20000010ff107230 */ /* 0x000fe40000004100 */
[----:B------:R-:W-:Y:S02]  /*22b0*/  FMUL.RZ R15, R4, 0.15915493667125701904 ;  /* 0x3e22f983040f7820 */ /* 0x000fe4000040c000 */
[----:B------:R-:W0:Y:S01]  /*22c0*/  MUFU.COS R8, R11 ;  /* 0x0000000b00087308 */ /* 0x000e220000000000 */
[-C--:B-1----:R-:W-:Y:S01]  /*22d0*/  FMUL.FTZ R5, R20, R3.reuse ;  /* 0x0000000314057220 */ /* 0x082fe20000410000 */
[----:B--2---:R-:W-:-:S06]  /*22e0*/  FMUL.FTZ R7, R6, R3 ;  /* 0x0000000306077220 */ /* 0x004fcc0000410000 */
[----:B------:R-:W1:Y:S01]  /*22f0*/  MUFU.SIN R9, R11 ;  /* 0x0000000b00097308 */ /* 0x000e620000000400 */
[-C--:B---3--:R-:W-:Y:S01]  /*2300*/  FMUL.FTZ R4, R20, R2.reuse ;  /* 0x0000000214047220 */ /* 0x088fe20000410000 */
[-C--:B------:R-:W-:Y:S01]  /*2310*/  FMUL.FTZ R6, R6, R2.reuse ;  /* 0x0000000206067220 */ /* 0x080fe20000410000 */
[-C--:B------:R-:W-:Y:S01]  /*2320*/  FFMA.FTZ R5, R24, R2.reuse, -R5 ;  /* 0x0000000218057223 */ /* 0x080fe20000010805 */
[----:B------:R-:W-:Y:S01]  /*2330*/  FFMA.FTZ R7, R16, R2, -R7 ;  /* 0x0000000210077223 */ /* 0x000fe20000010807 */
[-C--:B------:R-:W-:Y:S01]  /*2340*/  FFMA.FTZ R4, R24, R3.reuse, R4 ;  /* 0x0000000318047223 */ /* 0x080fe20000010004 */
[----:B------:R-:W-:Y:S02]  /*2350*/  FFMA.FTZ R6, R16, R3, R6 ;  /* 0x0000000310067223 */ /* 0x000fe40000010006 */
[----:B------:R-:W2:Y:S01]  /*2360*/  MUFU.SIN R14, R12 ;  /* 0x0000000c000e7308 */ /* 0x000ea20000000400 */
[----:B0-----:R-:W-:Y:S01]  /*2370*/  FMUL.FTZ R2, R21, R8 ;  /* 0x0000000815027220 */ /* 0x001fe20000410000 */
[----:B------:R-:W-:-:S06]  /*2380*/  F2FP.F16.F32.PACK_AB R24, R4, R5 ;  /* 0x000000050418723e */ /* 0x000fcc00000000ff */
[----:B------:R0:W3:Y:S01]  /*2390*/  MUFU.COS R13, R12 ;  /* 0x0000000c000d7308 */ /* 0x0000e20000000000 */
[-C--:B-1----:R-:W-:Y:S01]  /*23a0*/  FMUL.FTZ R3, R21, R9.reuse ;  /* 0x0000000915037220 */ /* 0x082fe20000410000 */
[CC--:B------:R-:W-:Y:S01]  /*23b0*/  FMUL.FTZ R11, R25.reuse, R9.reuse ;  /* 0x00000009190b7220 */ /* 0x0c0fe20000410000 */
[C---:B------:R-:W-:Y:S02]  /*23c0*/  FFMA.FTZ R2, R22.reuse, R9, R2 ;  /* 0x0000000916027223 */ /* 0x040fe40000010002 */
[-C--:B------:R-:W-:Y:S01]  /*23d0*/  FFMA.FTZ R3, R22, R8.reuse, -R3 ;  /* 0x0000000816037223 */ /* 0x080fe20000010803 */
[-C--:B------:R-:W-:Y:S02]  /*23e0*/  FFMA.FTZ R11, R26, R8.reuse, -R11 ;  /* 0x000000081a0b7223 */ /* 0x080fe4000001080b */
[----:B------:R-:W1:Y:S01]  /*23f0*/  MUFU.COS R17, R15 ;  /* 0x0000000f00117308 */ /* 0x000e620000000000 */
[----:B0-----:R-:W-:Y:S01]  /*2400*/  FMUL.FTZ R12, R25, R8 ;  /* 0x00000008190c7220 */ /* 0x001fe20000410000 */
[-C--:B--2---:R-:W-:Y:S01]  /*2410*/  FMUL.FTZ R16, R36, R14.reuse ;  /* 0x0000000e24107220 */ /* 0x084fe20000410000 */
[----:B------:R-:W-:Y:S01]  /*2420*/  FMUL.FTZ R8, R34, R14 ;  /* 0x0000000e22087220 */ /* 0x000fe20000410000 */
[----:B------:R-:W-:Y:S01]  /*2430*/  F2FP.F16.F32.PACK_AB R25, R2, R3 ;  /* 0x000000030219723e */ /* 0x000fe200000000ff */
[----:B------:R-:W-:-:S03]  /*2440*/  FFMA.FTZ R12, R26, R9, R12 ;  /* 0x000000091a0c7223 */ /* 0x000fc6000001000c */
[----:B------:R0:W2:Y:S01]  /*2450*/  MUFU.SIN R19, R15 ;  /* 0x0000000f00137308 */ /* 0x0000a20000000400 */
[-C--:B---3--:R-:W-:Y:S01]  /*2460*/  FMUL.FTZ R9, R34, R13.reuse ;  /* 0x0000000d22097220 */ /* 0x088fe20000410000 */
[-C--:B------:R-:W-:Y:S01]  /*2470*/  FFMA.FTZ R18, R27, R13.reuse, -R16 ;  /* 0x0000000d1b127223 */ /* 0x080fe20000010810 */
[CC--:B------:R-:W-:Y:S02]  /*2480*/  FFMA.FTZ R8, R35.reuse, R13.reuse, -R8 ;  /* 0x0000000d23087223 */ /* 0x0c0fe40000010808 */
[----:B------:R-:W-:Y:S01]  /*2490*/  FFMA.FTZ R9, R35, R14, R9 ;  /* 0x0000000e23097223 */ /* 0x000fe20000010009 */
[----:B0-----:R-:W-:Y:S01]  /*24a0*/  FMUL.FTZ R15, R36, R13 ;  /* 0x0000000d240f7220 */ /* 0x001fe20000410000 */
[-C--:B-1----:R-:W-:Y:S01]  /*24b0*/  FMUL.FTZ R16, R38, R17.reuse ;  /* 0x0000001126107220 */ /* 0x082fe20000410000 */
[----:B------:R-:W-:Y:S02]  /*24c0*/  FMUL.FTZ R22, R40, R17 ;  /* 0x0000001128167220 */ /* 0x000fe40000410000 */
[----:B------:R-:W-:Y:S01]  /*24d0*/  F2FP.F16.F32.PACK_AB R26, R9, R8 ;  /* 0x00000008091a723e */ /* 0x000fe200000000ff */
[----:B------:R-:W-:Y:S01]  /*24e0*/  FFMA.FTZ R15, R27, R14, R15 ;  /* 0x0000000e1b0f7223 */ /* 0x000fe2000001000f */
[-C--:B--2---:R-:W-:Y:S01]  /*24f0*/  FMUL.FTZ R14, R38, R19.reuse ;  /* 0x00000013260e7220 */ /* 0x084fe20000410000 */
        /* <DEDUP_REMOVED lines=10> */
.L_x_2866:
[----:B------:R-:W-:Y:S05]  /*25a0*/  BSYNC.RECONVERGENT B1 ;  /* 0x0000000000017941 */ /* 0x000fea0003800200 */
.L_x_2865:
[----:B------:R-:W-:Y:S02]  /*25b0*/  LOP3.LUT R2, R17, 0xffff, RZ, 0xc0, !PT ;  /* 0x0000ffff11027812 */ /* 0x000fe400078ec0ff */
[----:B------:R-:W-:Y:S02]  /*25c0*/  LOP3.LUT R4, R25, 0xffff, RZ, 0xc0, !PT ;  /* 0x0000ffff19047812 */ /* 0x000fe400078ec0ff */
[----:B------:R-:W-:Y:S01]  /*25d0*/  PRMT R8, R19, 0x7732, RZ ;  /* 0x0000773213087816 */ /* 0x000fe200000000ff */
[----:B------:R-:W-:Y:S01]  /*25e0*/  IMAD.WIDE.U32 R2, R2, 0x10000, RZ ;  /* 0x0001000002027825 */ /* 0x000fe200078e00ff */
[----:B------:R-:W-:Y:S02]  /*25f0*/  PRMT R9, R18, 0x7732, RZ ;  /* 0x0000773212097816 */ /* 0x000fe400000000ff */
[----:B------:R-:W-:Y:S01]  /*2600*/  PRMT R11, R26, 0x5410, R27 ;  /* 0x000054101a0b7816 */ /* 0x000fe2000000001b */
[----:B------:R-:W-:Y:S01]  /*2610*/  IMAD.WIDE.U32 R4, R4, 0x10000, RZ ;  /* 0x0001000004047825 */ /* 0x000fe200078e00ff */
[----:B------:R-:W-:-:S02]  /*2620*/  LOP3.LUT R6, R2, 0xffff, R16, 0xf8, !PT ;  /* 0x0000ffff02067812 */ /* 0x000fc400078ef810 */
[----:B------:R-:W-:Y:S02]  /*2630*/  PRMT R7, R18, 0x5410, R19 ;  /* 0x0000541012077816 */ /* 0x000fe40000000013 */
[----:B------:R-:W-:Y:S02]  /*2640*/  PRMT R21, R9, 0x5410, R8 ;  /* 0x0000541009157816 */ /* 0x000fe40000000008 */
[----:B------:R-:W-:Y:S02]  /*2650*/  PRMT R2, R17, 0x7732, RZ ;  /* 0x0000773211027816 */ /* 0x000fe400000000ff */
[----:B------:R-:W-:Y:S02]  /*2660*/  LOP3.LUT R9, R11, R5, RZ, 0xfc, !PT ;  /* 0x000000050b097212 */ /* 0x000fe400078efcff */
[----:B------:R-:W-:Y:S02]  /*2670*/  LOP3.LUT R8, R4, 0xffff, R24, 0xf8, !PT ;  /* 0x0000ffff04087812 */ /* 0x000fe400078ef818 */
[----:B------:R-:W-:-:S02]  /*2680*/  PRMT R11, R27, 0x7732, RZ ;  /* 0x000077321b0b7816 */ /* 0x000fc400000000ff */
[----:B------:R-:W-:Y:S02]  /*2690*/  PRMT R4, R25, 0x7732, RZ ;  /* 0x0000773219047816 */ /* 0x000fe400000000ff */
[----:B------:R-:W-:Y:S02]  /*26a0*/  PRMT R12, R26, 0x7732, RZ ;  /* 0x000077321a0c7816 */ /* 0x000fe400000000ff */
[----:B------:R-:W-:Y:S01]  /*26b0*/  PRMT R14, R24, 0x7732, RZ ;  /* 0x00007732180e7816 */ /* 0x000fe200000000ff */
[----:B------:R-:W-:Y:S01]  /*26c0*/  IMAD.WIDE.U32 R4, R4, 0x10000, RZ ;  /* 0x0001000004047825 */ /* 0x000fe200078e00ff */
[----:B------:R-:W-:Y:S02]  /*26d0*/  LOP3.LUT R7, R7, R3, RZ, 0xfc, !PT ;  /* 0x0000000307077212 */ /* 0x000fe400078efcff */
[----:B------:R-:W-:Y:S01]  /*26e0*/  PRMT R13, R16, 0x7732, RZ ;  /* 0x00007732100d7816 */ /* 0x000fe200000000ff */
[----:B------:R-:W-:Y:S01]  /*26f0*/  IMAD.WIDE.U32 R2, R2, 0x10000, RZ ;  /* 0x0001000002027825 */ /* 0x000fe200078e00ff */
[----:B------:R-:W-:Y:S01]  /*2700*/  PRMT R15, R12, 0x5410, R11 ;  /* 0x000054100c0f7816 */ /* 0x000fe2000000000b */
[----:B------:R0:W-:Y:S02]  /*2710*/  STS.64 [R32], R6 ;  /* 0x0000000620007388 */ /* 0x0001e40000000a00 */
[----:B------:R-:W-:Y:S01]  /*2720*/  IMAD.MOV.U32 R11, RZ, RZ, R14 ;  /* 0x000000ffff0b7224 */ /* 0x000fe200078e000e */
[----:B------:R-:W-:-:S02]  /*2730*/  LOP3.LUT R3, R21, R3, RZ, 0xfc, !PT ;  /* 0x0000000315037212 */ /* 0x000fc400078efcff */
[----:B------:R-:W-:Y:S02]  /*2740*/  LOP3.LUT R2, R2, R13, RZ, 0xfc, !PT ;  /* 0x0000000d02027212 */ /* 0x000fe400078efcff */
[----:B------:R-:W-:Y:S02]  /*2750*/  LOP3.LUT R5, R15, R5, RZ, 0xfc, !PT ;  /* 0x000000050f057212 */ /* 0x000fe400078efcff */
[----:B------:R-:W-:Y:S01]  /*2760*/  LOP3.LUT R4, R4, R11, RZ, 0xfc, !PT ;  /* 0x0000000b04047212 */ /* 0x000fe200078efcff */
[----:B------:R0:W-:Y:S04]  /*2770*/  STS.64 [R33], R2 ;  /* 0x0000000221007388 */ /* 0x0001e80000000a00 */
[----:B------:R0:W-:Y:S04]  /*2780*/  STS.64 [R30], R8 ;  /* 0x000000081e007388 */ /* 0x0001e80000000a00 */
[----:B------:R0:W-:Y:S02]  /*2790*/  STS.64 [R31], R4 ;  /* 0x000000041f007388 */ /* 0x0001e40000000a00 */
.L_x_2864:
[----:B------:R-:W-:Y:S05]  /*27a0*/  BSYNC.RECONVERGENT B0 ;  /* 0x0000000000007941 */ /* 0x000fea0003800200 */
.L_x_2863:
[----:B------:R-:W-:Y:S01]  /*27b0*/  BAR.SYNC.DEFER_BLOCKING 0x0 ;  /* 0x0000000000007b1d */ /* 0x000fe20000010000 */
[----:B------:R-:W-:-:S05]  /*27c0*/  @!P6 IMAD R23, R23, R28, R29 ;  /* 0x0000001c1717e224 */ /* 0x000fca00078e021d */
[C---:B------:R-:W-:Y:S02]  /*27d0*/  @!P6 LEA R0, R23.reuse, R0, 0x1 ;  /* 0x000000001700e211 */ /* 0x040fe400078e08ff */
[----:B------:R-:W-:-:S03]  /*27e0*/  @!P6 LEA R10, R23, R10, 0x1 ;  /* 0x0000000a170ae211 */ /* 0x000fc600078e08ff */
[----:B------:R1:W2:Y:S04]  /*27f0*/  @!P6 LDS.128 R24, [R0] ;  /* 0x000000000018e984 */ /* 0x0002a80000000c00 */
[----:B------:R1:W3:Y:S01]  /*2800*/  @!P6 LDS.128 R16, [R10] ;  /* 0x000000000a10e984 */ /* 0x0002e20000000c00 */
[----:B------:R-:W-:Y:S06]  /*2810*/  BAR.SYNC.DEFER_BLOCKING 0x0 ;  /* 0x0000000000007b1d */ /* 0x000fec0000010000 */
.L_x_2861:
[----:B------:R-:W-:Y:S05]  /*2820*/  BSYNC.RECONVERGENT B6 ;  /* 0x0000000000067941 */ /* 0x000fea0003800200 */
.L_x_2859:
[----:B-1----:R-:W-:Y:S01]  /*2830*/  IMAD.MOV.U32 R0, RZ, RZ, -0x800001 ;  /* 0xff7fffffff007424 */ /* 0x002fe200078e00ff */
[----:B------:R-:W-:-:S04]  /*2840*/  ISETP.GT.U32.AND P0, PT, R120, 0x1f, PT ;  /* 0x0000001f7800780c */ /* 0x000fc80003f04070 */
[----:B------:R1:W-:Y:S09]  /*2850*/  STL [R1+0x8], R0 ;  /* 0x0000080001007387 */ /* 0x0003f20000100800 */
[----:B------:R-:W-:Y:S05]  /*2860*/  @P0 BRA `(.L_x_2867) ;  /* 0x0000000000f00947 */ /* 0x000fea0003800000 */
[----:B------:R-:W4:Y:S01]  /*2870*/  LDCU UR5, c[0x0][0x3f4] ;  /* 0x00007e80ff0577ac */ /* 0x000f220008000800 */
[----:B------:R-:W5:Y:S01]  /*2880*/  S2R R21, SR_CgaCtaId ;  /* 0x0000000000157919 */ /* 0x000f620000008800 */
[----:B0-----:R-:W0:Y:S01]  /*2890*/  LDC.64 R2, c[0x0][0x3b8] ;  /* 0x0000ee00ff027b82 */ /* 0x001e220000000a00 */
[----:B------:R-:W-:Y:S01]  /*28a0*/  MOV R6, 0x400 ;  /* 0x0000040000067802 */ /* 0x000fe20000000f00 */
[----:B--23--:R-:W-:-:S04]  /*28b0*/  HMUL2 R8, R25, R17 ;  /* 0x0000001119087232 */ /* 0x00cfc80000000000 */
[----:B-1----:R-:W-:Y:S02]  /*28c0*/  VIADD R0, R6, 0x40 ;  /* 0x0000004006007836 */ /* 0x002fe40000000000 */
[----:B------:R-:W-:Y:S01]  /*28d0*/  HFMA2 R9, R24, R16, R8 ;  /* 0x0000001018097231 */ /* 0x000fe20000000008 */
[----:B----4-:R-:W-:Y:S02]  /*28e0*/  UIMAD UR4, UR47, UR5, URZ ;  /* 0x000000052f0472a4 */ /* 0x010fe4000f8e02ff */
[----:B------:R-:W-:Y:S01]  /*28f0*/  MOV R5, UR5 ;  /* 0x0000000500057c02 */ /* 0x000fe20008000f00 */
[----:B------:R-:W-:-:S04]  /*2900*/  HFMA2 R9, R26, R18, R9 ;  /* 0x000000121a097231 */ /* 0x000fc80000000009 */
[----:B------:R-:W-:Y:S01]  /*2910*/  IMAD R4, R120, R5, UR40 ;  /* 0x0000002878047e24 */ /* 0x000fe2000f8e0205 */
[----:B------:R-:W-:Y:S01]  /*2920*/  MOV R5, UR4 ;  /* 0x0000000400057c02 */ /* 0x000fe20008000f00 */
[----:B------:R-:W-:Y:S01]  /*2930*/  HFMA2 R9, R27, R19, R9 ;  /* 0x000000131b097231 */ /* 0x000fe20000000009 */
[----:B------:R-:W-:Y:S02]  /*2940*/  UMOV UR4, 0xffffffff ;  /* 0xffffffff00047882 */ /* 0x000fe40000000000 */
[----:B------:R-:W-:Y:S02]  /*2950*/  LEA R4, R5, R4, 0x5 ;  /* 0x0000000405047211 */ /* 0x000fe400078e28ff */
[----:B-----5:R-:W-:Y:S02]  /*2960*/  LEA R5, R21, R0, 0x18 ;  /* 0x0000000015057211 */ /* 0x020fe400078ec0ff */
[----:B------:R-:W-:Y:S01]  /*2970*/  SHF.L.U32 R7, R4, 0x3, RZ ;  /* 0x0000000304077819 */ /* 0x000fe200000006ff */
[----:B------:R-:W-:-:S02]  /*2980*/  HADD2.F32 R13, -RZ, R9.H0_H0 ;  /* 0x20000009ff0d7230 */ /* 0x000fc40000004100 */
[----:B------:R-:W-:Y:S02]  /*2990*/  IMAD R5, R120, 0x10, R5 ;  /* 0x0000001078057824 */ /* 0x000fe400078e0205 */
[----:B0-----:R-:W-:-:S03]  /*29a0*/  IMAD.WIDE R2, R7, 0x2, R2 ;  /* 0x0000000207027825 */ /* 0x001fc600078e0202 */
[----:B------:R0:W-:Y:S01]  /*29b0*/  STS.128 [R5], R24 ;  /* 0x0000001805007388 */ /* 0x0001e20000000c00 */
[----:B------:R-:W-:-:S03]  /*29c0*/  HADD2.F32 R0, -RZ, R9.H1_H1 ;  /* 0x30000009ff007230 */ /* 0x000fc60000004100 */
[----:B------:R0:W-:Y:S02]  /*29d0*/  STG.E.128 desc[UR36][R2.64], R16 ;  /* 0x0000001002007986 */ /* 0x0001e4000c101d24 */
[----:B------:R-:W-:Y:S01]  /*29e0*/  FADD.FTZ R13, R13, R0 ;  /* 0x000000000d0d7221 */ /* 0x000fe20000010000 */
[----:B------:R-:W-:Y:S06]  /*29f0*/  BRA.DIV UR4, `(.L_x_2868) ;  /* 0x0000009a04047947 */ /* 0x000fec000b800000 */
        /* <DEDUP_REMOVED lines=9> */
.L_x_2997:
        /* <DEDUP_REMOVED lines=9> */
[----:B------:R-:W-:-:S04]  /*2b20*/  @UP0 UIADD3 UR6, UPT, UPT, -UR39, UR42, URZ ;  /* 0x0000002a27060290 */ /* 0x000fc8000fffe1ff */
[----:B-1----:R-:W-:-:S04]  /*2b30*/  @UP0 UIMAD UR7, UR44, UR8, UR6 ;  /* 0x000000082c0702a4 */ /* 0x002fc8000f8e0206 */
[----:B------:R-:W-:-:S04]  /*2b40*/  @UP0 UIMAD UR7, UR7, UR8, UR6 ;  /* 0x00000008070702a4 */ /* 0x000fc8000f8e0206 */
[----:B--2---:R-:W-:-:S06]  /*2b50*/  @UP0 UIMAD.WIDE UR4, UR7, 0x2, UR4 ;  /* 0x00000002070408a5 */ /* 0x004fcc000f8e0204 */
[----:B------:R-:W-:Y:S02]  /*2b60*/  MOV R2, UR4 ;  /* 0x0000000400027c02 */ /* 0x000fe40008000f00 */
[----:B------:R-:W-:-:S03]  /*2b70*/  MOV R3, UR5 ;  /* 0x0000000500037c02 */ /* 0x000fc60008000f00 */
[----:B------:R-:W1:Y:S02]  /*2b80*/  LDCU UR4, c[0x0][0x410] ;  /* 0x00008200ff0477ac */ /* 0x000e640008000800 */
[----:B------:R-:W2:Y:S01]  /*2b90*/  @P0 LDG.E.U16 R2, desc[UR36][R2.64] ;  /* 0x0000002402020981 */ /* 0x000ea2000c1e1500 */
[----:B------:R-:W-:Y:S01]  /*2ba0*/  VIADD R6, R6, 0x240 ;  /* 0x0000024006067836 */ /* 0x000fe20000000000 */
[----:B0-----:R-:W-:-:S04]  /*2bb0*/  IADD3 R4, PT, PT, -R121, UR42, RZ ;  /* 0x0000002a79047c10 */ /* 0x001fc8000fffe1ff */
[----:B------:R-:W-:-:S04]  /*2bc0*/  LEA R21, R21, R6, 0x18 ;  /* 0x0000000615157211 */ /* 0x000fc800078ec0ff */
[----:B------:R-:W-:Y:S01]  /*2bd0*/  LEA R4, R4, R21, 0x2 ;  /* 0x0000001504047211 */ /* 0x000fe200078e10ff */
[----:B-1----:R-:W-:Y:S01]  /*2be0*/  FMUL.FTZ R5, R14, UR4 ;  /* 0x000000040e057c20 */ /* 0x002fe20008410000 */
[----:B--2---:R-:W-:-:S05]  /*2bf0*/  @P0 HADD2.F32 R0, -RZ, R2.H0_H0 ;  /* 0x20000002ff000230 */ /* 0x004fca0000004100 */
[----:B------:R-:W-:-:S05]  /*2c00*/  @P0 FADD.FTZ R5, R5, R0 ;  /* 0x0000000005050221 */ /* 0x000fca0000010000 */
[----:B------:R4:W-:Y:S04]  /*2c10*/  STL [R1+0x8], R5 ;  /* 0x0000080501007387 */ /* 0x0009e80000100800 */
[----:B------:R4:W-:Y:S02]  /*2c20*/  STS [R4], R5 ;  /* 0x0000000504007388 */ /* 0x0009e40000000800 */
.L_x_2867:
[----:B------:R-:W-:Y:S05]  /*2c30*/  WARPSYNC.ALL ;  /* 0x0000000000007948 */ /* 0x000fea0003800000 */
[----:B-1----:R-:W-:Y:S01]  /*2c40*/  IADD3 R0, PT, PT, -R121, UR42, RZ ;  /* 0x0000002a79007c10 */ /* 0x002fe2000fffe1ff */
[----:B------:R-:W1:Y:S01]  /*2c50*/  LDCU UR4, c[0x0][0x3f0] ;  /* 0x00007e00ff0477ac */ /* 0x000e620008000800 */
[----:B------:R-:W-:Y:S02]  /*2c60*/  BSSY.RECONVERGENT B0, `(.L_x_2869) ;  /* 0x00003e3000007945 */ /* 0x000fe40003800200 */
[----:B------:R-:W-:Y:S01]  /*2c70*/  IADD3 R0, PT, PT, R0, 0x1f, RZ ;  /* 0x0000001f00007810 */ /* 0x000fe20007ffe0ff */
[----:B------:R-:W2:Y:S03]  /*2c80*/  LDCU UR19, c[0x0][0x3f8] ;  /* 0x00007f00ff1377ac */ /* 0x000ea60008000800 */
[----:B0-----:R-:W-:Y:S01]  /*2c90*/  SHF.R.S32.HI R3, RZ, 0x1f, R0 ;  /* 0x0000001fff037819 */ /* 0x001fe20000011400 */
[----:B------:R-:W0:Y:S03]  /*2ca0*/  LDCU UR20, c[0x0][0x410] ;  /* 0x00008200ff1477ac */ /* 0x000e260008000800 */
[----:B------:R-:W-:Y:S01]  /*2cb0*/  LEA.HI R3, R3, R0, RZ, 0x5 ;  /* 0x0000000003037211 */ /* 0x000fe200078f28ff */
[----:B------:R-:W0:Y:S03]  /*2cc0*/  LDCU.64 UR8, c[0x0][0x3c8] ;  /* 0x00007900ff0877ac */ /* 0x000e260008000a00 */
[----:B------:R-:W-:Y:S01]  /*2cd0*/  LOP3.LUT R3, R3, 0xffffffe0, RZ, 0xc0, !PT ;  /* 0xffffffe003037812 */ /* 0x000fe200078ec0ff */
[----:B------:R-:W0:Y:S01]  /*2ce0*/  LDCU.64 UR10, c[0x0][0x3b8] ;  /* 0x00007700ff0a77ac */ /* 0x000e220008000a00 */
[----:B------:R-:W-:Y:S02]  /*2cf0*/  BAR.SYNC.DEFER_BLOCKING 0x0 ;  /* 0x0000000000007b1d */ /* 0x000fe40000010000 */
[----:B------:R-:W-:Y:S01]  /*2d00*/  ISETP.GE.AND P0, PT, R120, R3, PT ;  /* 0x000000037800720c */ /* 0x000fe20003f06270 */
[----:B-1----:R-:W-:-:S03]  /*2d10*/  UIMAD UR4, UR41, UR4, UR44 ;  /* 0x00000004290472a4 */ /* 0x002fc6000f8e022c */
[----:B------:R-:W1:Y:S01]  /*2d20*/  LDCU.64 UR12, c[0x0][0x438] ;  /* 0x00008700ff0c77ac */ /* 0x000e620008000a00 */
[----:B------:R-:W0:Y:S01]  /*2d30*/  LDCU.64 UR14, c[0x0][0x448] ;  /* 0x00008900ff0e77ac */ /* 0x000e220008000a00 */
[----:B------:R-:W-:-:S07]  /*2d40*/  USHF.L.U32 UR4, UR4, 0x8, URZ ;  /* 0x0000000804047899 */ /* 0x000fce00080006ff */
[----:B--2---:R-:W-:Y:S05]  /*2d50*/  @P0 BRA `(.L_x_2870) ;  /* 0x0000003c004c0947 */ /* 0x004fea0003800000 */
[----:B------:R-:W2:Y:S01]  /*2d60*/  LDC R0, c[0x0][0x3f4] ;  /* 0x0000fd00ff007b82 */ /* 0x000ea20000000800 */
[----:B------:R-:W-:Y:S01]  /*2d70*/  UMOV UR5, 0x400 ;  /* 0x0000040000057882 */ /* 0x000fe20000000000 */
[----:B------:R-:W5:Y:S01]  /*2d80*/  LDCU UR18, c[0x0][0x440] ;  /* 0x00008800ff1277ac */ /* 0x000f620008000800 */
[----:B------:R-:W-:Y:S01]  /*2d90*/  IMAD.MOV.U32 R122, RZ, RZ, RZ ;  /* 0x000000ffff7a7224 */ /* 0x000fe200078e00ff */
[----:B------:R-:W3:Y:S04]  /*2da0*/  LDCU.64 UR16, c[0x0][0x420] ;  /* 0x00008400ff1077ac */ /* 0x000ee80008000a00 */
[----:B------:R-:W4:Y:S01]  /*2db0*/  S2UR UR6, SR_CgaCtaId ;  /* 0x00000000000679c3 */ /* 0x000f220000008800 */
[----:B--2---:R-:W-:Y:S01]  /*2dc0*/  IABS R0, R0 ;  /* 0x0000000000007213 */ /* 0x004fe20000000000 */
[----:B---3--:R-:W-:Y:S01]  /*2dd0*/  IMAD.U32 R252, RZ, RZ, UR16 ;  /* 0x00000010fffc7e24 */ /* 0x008fe2000f8e00ff */
[----:B------:R-:W-:-:S02]  /*2de0*/  ISETP.NE.U32.AND P0, PT, RZ, UR16, PT ;  /* 0x00000010ff007c0c */ /* 0x000fc4000bf05070 */
[----:B------:R-:W-:Y:S01]  /*2df0*/  MOV R249, UR17 ;  /* 0x0000001100f97c02 */ /* 0x000fe20008000f00 */
[----:B------:R-:W-:Y:S01]  /*2e00*/  IMAD.MOV.U32 R124, RZ, RZ, R0 ;  /* 0x000000ffff7c7224 */ /* 0x000fe200078e0000 */
[----:B------:R-:W-:Y:S01]  /*2e10*/  ISETP.NE.AND.EX P0, PT, RZ, UR17, PT, P0 ;  /* 0x00000011ff007c0c */ /* 0x000fe2000bf05300 */
[----:B----4-:R-:W-:Y:S02]  /*2e20*/  ULEA UR7, UR6, UR5, 0x18 ;  /* 0x0000000506077291 */ /* 0x010fe4000f8ec0ff */
[----:B------:R-:W2:Y:S01]  /*2e30*/  I2F.RP R0, R124 ;  /* 0x0000007c00007306 */ /* 0x000ea20000209400 */
[----:B------:R-:W-:-:S04]  /*2e40*/  UIADD3 UR5, UPT, UPT, UR5, 0x240, URZ ;  /* 0x0000024005057890 */ /* 0x000fc8000fffe0ff */
[----:B------:R-:W-:Y:S02]  /*2e50*/  ULEA UR5, UR6, UR5, 0x18 ;  /* 0x0000000506057291 */ /* 0x000fe4000f8ec0ff */
[----:B------:R-:W3:Y:S04]  /*2e60*/  LDS.128 R12, [UR7+0x40] ;  /* 0x00004007ff0c7984 */ /* 0x000ee80008000c00 */
[----:B------:R-:W4:Y:S01]  /*2e70*/  LDS.128 R8, [UR7+0x50] ;  /* 0x00005007ff087984 */ /* 0x000f220008000c00 */
[----:B--2---:R-:W2:Y:S03]  /*2e80*/  MUFU.RCP R0, R0 ;  /* 0x0000000000007308 */ /* 0x004ea60000001000 */
[----:B------:R-:W1:Y:S04]  /*2e90*/  LDS.128 R4, [UR7+0x60] ;  /* 0x00006007ff047984 */ /* 0x000e680008000c00 */
[----:B------:R-:W0:Y:S04]  /*2ea0*/  LDS.128 R116, [UR7+0x70] ;  /* 0x00007007ff747984 */ /* 0x000e280008000c00 */
[----:B------:R-:W0:Y:S04]  /*2eb0*/  LDS.128 R112, [UR7+0x80] ;  /* 0x00008007ff707984 */ /* 0x000e280008000c00 */
[----:B------:R-:W0:Y:S01]  /*2ec0*/  LDS.128 R108, [UR7+0x90] ;  /* 0x00009007ff6c7984 */ /* 0x000e220008000c00 */
[----:B--2---:R-:W-:-:S03]  /*2ed0*/  IADD3 R0, PT, PT, R0, 0xffffffe, RZ ;  /* 0x0ffffffe00007810 */ /* 0x004fc60007ffe0ff */
[----:B------:R-:W2:Y:S01]  /*2ee0*/  LDS.128 R104, [UR7+0xa0] ;  /* 0x0000a007ff687984 */ /* 0x000ea20008000c00 */
[----:B------:R5:W4:Y:S03]  /*2ef0*/  F2I.FTZ.U32.TRUNC.NTZ R123, R0 ;  /* 0x00000000007b7305 */ /* 0x000b26000021f000 */
[----:B------:R-:W0:Y:S04]  /*2f00*/  LDS.128 R100, [UR7+0xb0] ;  /* 0x0000b007ff647984 */ /* 0x000e280008000c00 */
[----:B------:R-:W0:Y:S01]  /*2f10*/  LDS.128 R96, [UR7+0xc0] ;  /* 0x0000c007ff607984 */ /* 0x000e220008000c00 */
[----:B-----5:R-:W-:-:S03]  /*2f20*/  IADD3 R0, PT, PT, R121, R3, RZ ;  /* 0x0000000379007210 */ /* 0x020fc60007ffe0ff */
[----:B------:R-:W0:Y:S01]  /*2f30*/  LDS.128 R92, [UR7+0xd0] ;  /* 0x0000d007ff5c7984 */ /* 0x000e220008000c00 */
[----:B------:R-:W-:-:S03]  /*2f40*/  IADD3 R3, PT, PT, R121, R120, RZ ;  /* 0x0000007879037210 */ /* 0x000fc60007ffe0ff */
[----:B---3--:R-:W-:Y:S01]  /*2f50*/  STL.64 [R1+0x30], R12 ;  /* 0x0000300c01007387 */ /* 0x008fe20000100a00 */
[----:B----4-:R-:W-:Y:S01]  /*2f60*/  IMAD.MOV R2, RZ, RZ, -R123 ;  /* 0x000000ffff027224 */ /* 0x010fe200078e0a7b */
[----:B------:R-:W-:Y:S02]  /*2f70*/  IADD3 R252, P1, P2, R252, UR45, R3 ;  /* 0x0000002dfcfc7c10 */ /* 0x000fe4000fa3e003 */
[----:B------:R-:W-:Y:S02]  /*2f80*/  STL.64 [R1+0x38], R14 ;  /* 0x0000380e01007387 */ /* 0x000fe40000100a00 */
[----:B------:R-:W-:Y:S02]  /*2f90*/  MOV R121, R2 ;  /* 0x0000000200797202 */ /* 0x000fe40000000f00 */
[----:B------:R-:W-:Y:S01]  /*2fa0*/  STL.64 [R1+0x20], R8 ;  /* 0x0000200801007387 */ /* 0x000fe20000100a00 */
[----:B------:R-:W-:Y:S02]  /*2fb0*/  MOV R2, UR18 ;  /* 0x0000001200027c02 */ /* 0x000fe40008000f00 */
[----:B------:R-:W-:Y:S01]  /*2fc0*/  IMAD R121, R121, R124, RZ ;  /* 0x0000007c79797224 */ /* 0x000fe200078e02ff */
[----:B------:R-:W-:Y:S01]  /*2fd0*/  STL.64 [R1+0x28], R10 ;  /* 0x0000280a01007387 */ /* 0x000fe20000100a00 */
[----:B------:R-:W-:-:S03]  /*2fe0*/  IADD3.X R249, PT, PT, R249, UR46, RZ, P1, P2 ;  /* 0x0000002ef9f97c10 */ /* 0x000fc60008fe44ff */
[----:B-1----:R-:W-:Y:S04]  /*2ff0*/  STL.64 [R1+0x10], R4 ;  /* 0x0000100401007387 */ /* 0x002fe80000100a00 */
[----:B------:R-:W-:Y:S04]  /*3000*/  STL.64 [R1+0x18], R6 ;  /* 0x0000180601007387 */ /* 0x000fe80000100a00 */
[----:B------:R-:W1:Y:S04]  /*3010*/  LDS.128 R88, [UR7+0xe0] ;  /* 0x0000e007ff587984 */ /* 0x000e680008000c00 */
[----:B------:R-:W3:Y:S04]  /*3020*/  LDS.128 R84, [UR7+0xf0] ;  /* 0x0000f007ff547984 */ /* 0x000ee80008000c00 */
[----:B------:R-:W4:Y:S04]  /*3030*/  LDS.128 R80, [UR7+0x100] ;  /* 0x00010007ff507984 */ /* 0x000f280008000c00 */
        /* <DEDUP_REMOVED lines=18> */
[----:B------:R-:W0:Y:S01]  /*3160*/  LDS.128 R4, [UR7+0x230] ;  /* 0x00023007ff047984 */ /* 0x000e220008000c00 */
[----:B------:R-:W-:-:S03]  /*3170*/  UIMAD UR7, UR44, UR18, UR42 ;  /* 0x000000122c0772a4 */ /* 0x000fc6000f8e022a */
[----:B------:R5:W-:Y:S03]  /*3180*/  STL [R1+0x40], R0 ;  /* 0x0000400001007387 */ /* 0x000be60000100800 */
[----:B------:R-:W-:-:S05]  /*3190*/  IMAD R2, R2, UR7, R3 ;  /* 0x0000000702027c24 */ /* 0x000fca000f8e0203 */
[----:B------:R-:W-:Y:S01]  /*31a0*/  STL [R1], R2 ;  /* 0x0000000201007387 */ /* 0x000fe20000100800 */
[----:B-----5:R-:W-:-:S05]  /*31b0*/  IMAD.HI.U32 R0, R123, R121, R122 ;  /* 0x000000797b007227 */ /* 0x020fca00078e007a */
[----:B------:R5:W-:Y:S02]  /*31c0*/  STL [R1+0xc], R0 ;  /* 0x00000c0001007387 */ /* 0x000be40000100800 */
[----:B-----5:R-:W-:-:S05]  /*31d0*/  LEA R0, R120, UR5, 0x2 ;  /* 0x0000000578007c11 */ /* 0x020fca000f8e10ff */
[----:B-1234-:R0:W-:Y:S02]  /*31e0*/  STL [R1+0x4], R0 ;  /* 0x0000040001007387 */ /* 0x01e1e40000100800 */
.L_x_2929:
[----:B--2---:R-:W2:Y:S01]  /*31f0*/  LDL R248, [R1+0xc] ;  /* 0x00000c0001f87983 */ /* 0x004ea20000100800 */
[----:B------:R-:W1:Y:S01]  /*3200*/  LDC R2, c[0x0][0x3f4] ;  /* 0x0000fd00ff027b82 */ /* 0x000e620000000800 */
[----:B0-----:R-:W-:-:S07]  /*3210*/  IABS R0, R3 ;  /* 0x0000000300007213 */ /* 0x001fce0000000000 */
[----:B------:R-:W0:Y:S01]  /*3220*/  LDC R251, c[0x0][0x3f4] ;  /* 0x0000fd00fffb7b82 */ /* 0x000e220000000800 */
[----:B-1----:R-:W-:Y:S02]  /*3230*/  IABS R250, R2 ;  /* 0x0000000200fa7213 */ /* 0x002fe40000000000 */
[----:B0-----:R-:W-:Y:S01]  /*3240*/  IABS R251, R251 ;  /* 0x000000fb00fb7213 */ /* 0x001fe20000000000 */
[----:B--2---:R-:W-:-:S05]  /*3250*/  IMAD.HI.U32 R248, R248, R0, RZ ;  /* 0x00000000f8f87227 */ /* 0x004fca00078e00ff */
[----:B------:R-:W-:-:S05]  /*3260*/  IADD3 R248, PT, PT, -R248, RZ, RZ ;  /* 0x000000fff8f87210 */ /* 0x000fca0007ffe1ff */
[----:B------:R-:W-:Y:S01]  /*3270*/  IMAD R0, R250, R248, R0 ;  /* 0x000000f8fa007224 */ /* 0x000fe200078e0200 */
[----:B------:R-:W-:-:S04]  /*3280*/  @P0 MOV R248, R252 ;  /* 0x000000fc00f80202 */ /* 0x000fc80000000f00 */
[----:B------:R-:W-:Y:S02]  /*3290*/  ISETP.GT.U32.AND P1, PT, R251, R0, PT ;  /* 0x00000000fb00720c */ /* 0x000fe40003f24070 */
[----:B------:R-:W2:Y:S11]  /*32a0*/  @P0 LDG.E.U8 R248, desc[UR36][R248.64] ;  /* 0x00000024f8f80981 */ /* 0x000eb6000c1e1100 */
[----:B------:R-:W-:-:S04]  /*32b0*/  @!P1 IADD3 R0, PT, PT, R0, -R250, RZ ;  /* 0x800000fa00009210 */ /* 0x000fc80007ffe0ff */
[----:B------:R-:W-:Y:S02]  /*32c0*/  ISETP.GT.U32.AND P1, PT, R251, R0, PT ;  /* 0x00000000fb00720c */ /* 0x000fe40003f24070 */
[----:B------:R-:W-:Y:S02]  /*32d0*/  ISETP.GE.AND P2, PT, R3, RZ, PT ;  /* 0x000000ff0300720c */ /* 0x000fe40003f46270 */
[----:B------:R-:W-:-:S09]  /*32e0*/  ISETP.NE.AND P4, PT, R2, RZ, PT ;  /* 0x000000ff0200720c */ /* 0x000fd20003f85270 */
[----:B------:R-:W-:Y:S01]  /*32f0*/  @!P1 IMAD.IADD R0, R0, 0x1, -R250 ;  /* 0x0000000100009824 */ /* 0x000fe200078e0afa */
[----:B------:R-:W-:Y:S01]  /*3300*/  ISETP.GE.AND P1, PT, R3, UR42, PT ;  /* 0x0000002a03007c0c */ /* 0x000fe2000bf26270 */
[----:B------:R-:W-:Y:S03]  /*3310*/  BSSY.RECONVERGENT B1, `(.L_x_2871) ;  /* 0x0000017000017945 */ /* 0x000fe60003800200 */
[----:B------:R-:W-:Y:S02]  /*3320*/  @!P2 IADD3 R0, PT, PT, -R0, RZ, RZ ;  /* 0x000000ff0000a210 */ /* 0x000fe40007ffe1ff */
[----:B------:R-:W-:Y:S02]  /*3330*/  @!P4 LOP3.LUT R0, RZ, R2, RZ, 0x33, !PT ;  /* 0x00000002ff00c212 */ /* 0x000fe400078e33ff */
[----:B--2---:R-:W-:-:S05]  /*3340*/  ISETP.NE.AND P3, PT, R248, RZ, P0 ;  /* 0x000000fff800720c */ /* 0x004fca0000765270 */
[----:B------:R-:W-:Y:S08]  /*3350*/  @P1 BRA `(.L_x_2872) ;  /* 0x0000000000481947 */ /* 0x000ff00003800000 */
        /* <DEDUP_REMOVED lines=16> */
[----:B------:R-:W-:-:S06]  /*3460*/  LEA.HI.X R121, R121, UR11, R122, 0x1, P2 ;  /* 0x0000000b79797c11 */ /* 0x000fcc00090f0c7a */
[----:B------:R-:W5:Y:S03]  /*3470*/  LDG.E.128 R120, desc[UR36][R120.64] ;  /* 0x0000002478787981 */ /* 0x000f66000c1e1d00 */
.L_x_2872:
[----:B------:R-:W-:Y:S05]  /*3480*/  BSYNC.RECONVERGENT B1 ;  /* 0x0000000000017941 */ /* 0x000fea0003800200 */
.L_x_2871:
        /* <DEDUP_REMOVED lines=9> */
[C---:B------:R-:W-:Y:S02]  /*3520*/  IMAD R126, R2.reuse, UR4, RZ ;  /* 0x00000004027e7c24 */ /* 0x040fe4000f8e02ff */
[----:B0-----:R-:W-:-:S04]  /*3530*/  IMAD R125, R2, UR19, RZ ;  /* 0x00000013027d7c24 */ /* 0x001fc8000f8e02ff */
[----:B--2---:R-:W-:Y:S02]  /*3540*/  IMAD R124, R124, R125, RZ ;  /* 0x0000007d7c7c7224 */ /* 0x004fe400078e02ff */
[----:B------:R-:W-:-:S03]  /*3550*/  IMAD.IADD R125, R0, 0x1, R2 ;  /* 0x00000001007d7824 */ /* 0x000fc600078e0202 */
[----:B------:R-:W-:Y:S02]  /*3560*/  SHF.L.U32 R127, R124, 0x8, RZ ;  /* 0x000000087c7f7819 */ /* 0x000fe400000006ff */
[----:B------:R-:W-:Y:S02]  /*3570*/  LEA R124, R2, R0, 0x1 ;  /* 0x00000000027c7211 */ /* 0x000fe400078e08ff */
[----:B------:R-:W-:-:S03]  /*3580*/  LEA R128, R125, R127, 0x3 ;  /* 0x0000007f7d807211 */ /* 0x000fc600078e18ff */
[----:B------:R-:W-:Y:S01]  /*3590*/  IMAD.U32 R127, R124, 0x8, R127 ;  /* 0x000000087c7f7824 */ /* 0x000fe200078e007f */
[----:B------:R-:W-:Y:S02]  /*35a0*/  SHF.R.S32.HI R124, RZ, 0x1f, R126 ;  /* 0x0000001fff7c7819 */ /* 0x000fe4000001147e */
[C---:B------:R-:W-:Y:S02]  /*35b0*/  IADD3 R125, P2, PT, R126.reuse, R128, RZ ;  /* 0x000000807e7d7210 */ /* 0x040fe40007f5e0ff */
[----:B------:R-:W-:Y:S02]  /*35c0*/  IADD3 R126, P4, PT, R126, R127, RZ ;  /* 0x0000007f7e7e7210 */ /* 0x000fe40007f9e0ff */
[-C--:B------:R-:W-:Y:S02]  /*35d0*/  LEA.HI.X.SX32 R128, R128, R124.reuse, 0x1, P2 ;  /* 0x0000007c80807211 */ /* 0x080fe400010f0eff */
[----:B------:R-:W-:Y:S02]  /*35e0*/  LEA.HI.X.SX32 R127, R127, R124, 0x1, P4 ;  /* 0x0000007c7f7f7211 */ /* 0x000fe400020f0eff */
[----:B------:R-:W-:-:S04]  /*35f0*/  LEA R124, P2, R125, UR10, 0x1 ;  /* 0x0000000a7d7c7c11 */ /* 0x000fc8000f8408ff */
[----:B------:R-:W-:Y:S02]  /*3600*/  LEA.HI.X R125, R125, UR11, R128, 0x1, P2 ;  /* 0x0000000b7d7d7c11 */ /* 0x000fe400090f0c80 */
[----:B------:R-:W-:-:S04]  /*3610*/  LEA R128, P2, R126, UR10, 0x1 ;  /* 0x0000000a7e807c11 */ /* 0x000fc8000f8408ff */
[----:B------:R-:W-:Y:S02]  /*3620*/  LEA.HI.X R129, R126, UR11, R127, 0x1, P2 ;  /* 0x0000000b7e817c11 */ /* 0x000fe400090f0c7f */
[----:B------:R-:W5:Y:S04]  /*3630*/  LDG.E.128 R124, desc[UR36][R124.64] ;  /* 0x000000247c7c7981 */ /* 0x000f68000c1e1d00 */
[----:B------:R-:W5:Y:S03]  /*3640*/  LDG.E.128 R128, desc[UR36][R128.64] ;  /* 0x0000002480807981 */ /* 0x000f66000c1e1d00 */
.L_x_2874:
[----:B------:R-:W-:Y:S05]  /*3650*/  BSYNC.RECONVERGENT B1 ;  /* 0x0000000000017941 */ /* 0x000fea0003800200 */
.L_x_2873:
        /* <DEDUP_REMOVED lines=10> */
[C---:B------:R-:W-:Y:S02]  /*3700*/  IMAD R134, R2.reuse, UR4, RZ ;  /* 0x0000000402867c24 */ /* 0x040fe4000f8e02ff */
[----:B0-----:R-:W-:Y:S02]  /*3710*/  IMAD R133, R2, 0x4, R0 ;  /* 0x0000000402857824 */ /* 0x001fe400078e0200 */
[----:B--2---:R-:W-:Y:S01]  /*3720*/  IMAD R135, R132, R135, RZ ;  /* 0x0000008784877224 */ /* 0x004fe200078e02ff */
[----:B------:R-:W-:-:S04]  /*3730*/  IADD3 R132, PT, PT, R0, R2, RZ ;  /* 0x0000000200847210 */ /* 0x000fc80007ffe0ff */
[----:B------:R-:W-:-:S04]  /*3740*/  LEA R132, R2, R132, 0x1 ;  /* 0x0000008402847211 */ /* 0x000fc800078e08ff */
[C---:B------:R-:W-:Y:S02]  /*3750*/  LEA R132, R135.reuse, R132, 0x5 ;  /* 0x0000008487847211 */ /* 0x040fe400078e28ff */
[----:B------:R-:W-:-:S03]  /*3760*/  LEA R135, R135, R133, 0x5 ;  /* 0x0000008587877211 */ /* 0x000fc600078e28ff */
[----:B------:R-:W-:Y:S01]  /*3770*/  IMAD.SHL.U32 R136, R132, 0x8, RZ ;  /* 0x0000000884887824 */ /* 0x000fe200078e00ff */
[----:B------:R-:W-:Y:S02]  /*3780*/  SHF.L.U32 R135, R135, 0x3, RZ ;  /* 0x0000000387877819 */ /* 0x000fe400000006ff */
[----:B------:R-:W-:Y:S02]  /*3790*/  SHF.R.S32.HI R132, RZ, 0x1f, R134 ;  /* 0x0000001fff847819 */ /* 0x000fe40000011486 */
[C---:B------:R-:W-:Y:S02]  /*37a0*/  IADD3 R133, P2, PT, R134.reuse, R136, RZ ;  /* 0x0000008886857210 */ /* 0x040fe40007f5e0ff */
[----:B------:R-:W-:Y:S02]  /*37b0*/  IADD3 R134, P4, PT, R134, R135, RZ ;  /* 0x0000008786867210 */ /* 0x000fe40007f9e0ff */
[-C--:B------:R-:W-:Y:S02]  /*37c0*/  LEA.HI.X.SX32 R136, R136, R132.reuse, 0x1, P2 ;  /* 0x0000008488887211 */ /* 0x080fe400010f0eff */
[----:B------:R-:W-:-:S02]  /*37d0*/  LEA.HI.X.SX32 R135, R135, R132, 0x1, P4 ;  /* 0x0000008487877211 */ /* 0x000fc400020f0eff */
[----:B------:R-:W-:-:S04]  /*37e0*/  LEA R132, P2, R133, UR10, 0x1 ;  /* 0x0000000a85847c11 */ /* 0x000fc8000f8408ff */
[----:B------:R-:W-:Y:S02]  /*37f0*/  LEA.HI.X R133, R133, UR11, R136, 0x1, P2 ;  /* 0x0000000b85857c11 */ /* 0x000fe400090f0c88 */
[----:B------:R-:W-:-:S04]  /*3800*/  LEA R136, P2, R134, UR10, 0x1 ;  /* 0x0000000a86887c11 */ /* 0x000fc8000f8408ff */
[----:B------:R-:W-:Y:S02]  /*3810*/  LEA.HI.X R137, R134, UR11, R135, 0x1, P2 ;  /* 0x0000000b86897c11 */ /* 0x000fe400090f0c87 */
[----:B------:R-:W5:Y:S04]  /*3820*/  LDG.E.128 R132, desc[UR36][R132.64] ;  /* 0x0000002484847981 */ /* 0x000f68000c1e1d00 */
[----:B------:R-:W5:Y:S03]  /*3830*/  LDG.E.128 R136, desc[UR36][R136.64] ;  /* 0x0000002488887981 */ /* 0x000f66000c1e1d00 */
.L_x_2876:
[----:B------:R-:W-:Y:S05]  /*3840*/  BSYNC.RECONVERGENT B1 ;  /* 0x0000000000017941 */ /* 0x000fea0003800200 */
.L_x_2875:
        /* <DEDUP_REMOVED lines=11> */
[----:B--2---:R-:W-:Y:S01]  /*3900*/  IMAD R140, R140, R141, RZ ;  /* 0x0000008d8c8c7224 */ /* 0x004fe200078e02ff */
[----:B------:R-:W-:-:S05]  /*3910*/  IADD3 R141, PT, PT, R0, R2, RZ ;  /* 0x00000002008d7210 */ /* 0x000fca0007ffe0ff */
        /* <DEDUP_REMOVED lines=8> */
[----:B------:R-:W5:Y:S03]  /*39a0*/  LDG.E.128 R140, desc[UR36][R140.64] ;  /* 0x000000248c8c7981 */ /* 0x000f66000c1e1d00 */
.L_x_2878:
[----:B------:R-:W-:Y:S05]  /*39b0*/  BSYNC.RECONVERGENT B1 ;  /* 0x0000000000017941 */ /* 0x000fea0003800200 */
.L_x_2877:
        /* <DEDUP_REMOVED lines=9> */
[----:B------:R-:W-:Y:S02]  /*3a50*/  IMAD R146, R2, UR19, RZ ;  /* 0x0000001302927c24 */ /* 0x000fe4000f8e02ff */
[----:B0-----:R-:W-:-:S05]  /*3a60*/  IMAD.IADD R145, R0, 0x1, R2 ;  /* 0x0000000100917824 */ /* 0x001fca00078e0202 */
[----:B------:R-:W-:-:S04]  /*3a70*/  LEA R145, R2, R145, 0x2 ;  /* 0x0000009102917211 */ /* 0x000fc800078e10ff */
        /* <DEDUP_REMOVED lines=10> */
[----:B------:R-:W5:Y:S03]  /*3b20*/  LDG.E.128 R144, desc[UR36][R144.64] ;  /* 0x0000002490907981 */ /* 0x000f66000c1e1d00 */
.L_x_2880:
[----:B------:R-:W-:Y:S05]  /*3b30*/  BSYNC.RECONVERGENT B1 ;  /* 0x0000000000017941 */ /* 0x000fea0003800200 */
.L_x_2879:
        /* <DEDUP_REMOVED lines=9> */
[C---:B------:R-:W-:Y:S02]  /*3bd0*/  IMAD R151, R2.reuse, UR19, RZ ;  /* 0x0000001302977c24 */ /* 0x040fe4000f8e02ff */
[----:B------:R-:W-:Y:S02]  /*3be0*/  IMAD R150, R2, UR4, RZ ;  /* 0x0000000402967c24 */ /* 0x000fe4000f8e02ff */
[----:B--2---:R-:W-:Y:S01]  /*3bf0*/  IMAD R151, R148, R151, RZ ;  /* 0x0000009794977224 */ /* 0x004fe200078e02ff */
[----:B------:R-:W-:-:S04]  /*3c00*/  IADD3 R148, PT, PT, R0, R2, RZ ;  /* 0x0000000200947210 */ /* 0x000fc80007ffe0ff */
[----:B------:R-:W-:Y:S01]  /*3c10*/  SHF.L.U32 R151, R151, 0x8, RZ ;  /* 0x0000000897977819 */ /* 0x000fe200000006ff */
[----:B------:R-:W-:-:S05]  /*3c20*/  IMAD R148, R2, 0x4, R148 ;  /* 0x0000000402947824 */ /* 0x000fca00078e0294 */
[C---:B------:R-:W-:Y:S01]  /*3c30*/  LEA R149, R2.reuse, R148, 0x1 ;  /* 0x0000009402957211 */ /* 0x040fe200078e08ff */
[----:B------:R-:W-:-:S03]  /*3c40*/  IMAD R148, R2, 0x8, R0 ;  /* 0x0000000802947824 */ /* 0x000fc600078e0200 */
[-C--:B------:R-:W-:Y:S02]  /*3c50*/  LEA R152, R149, R151.reuse, 0x3 ;  /* 0x0000009795987211 */ /* 0x080fe400078e18ff */
[----:B------:R-:W-:Y:S02]  /*3c60*/  LEA R151, R148, R151, 0x3 ;  /* 0x0000009794977211 */ /* 0x000fe400078e18ff */
[----:B------:R-:W-:Y:S02]  /*3c70*/  SHF.R.S32.HI R148, RZ, 0x1f, R150 ;  /* 0x0000001fff947819 */ /* 0x000fe40000011496 */
[C---:B------:R-:W-:Y:S02]  /*3c80*/  IADD3 R149, P2, PT, R150.reuse, R152, RZ ;  /* 0x0000009896957210 */ /* 0x040fe40007f5e0ff */
[----:B------:R-:W-:Y:S02]  /*3c90*/  IADD3 R150, P4, PT, R150, R151, RZ ;  /* 0x0000009796967210 */ /* 0x000fe40007f9e0ff */
[----:B------:R-:W-:-:S02]  /*3ca0*/  LEA.HI.X.SX32 R152, R152, R148, 0x1, P2 ;  /* 0x0000009498987211 */ /* 0x000fc400010f0eff */
[----:B------:R-:W-:Y:S02]  /*3cb0*/  LEA.HI.X.SX32 R151, R151, R148, 0x1, P4 ;  /* 0x0000009497977211 */ /* 0x000fe400020f0eff */
[----:B------:R-:W-:-:S04]  /*3cc0*/  LEA R148, P2, R149, UR10, 0x1 ;  /* 0x0000000a95947c11 */ /* 0x000fc8000f8408ff */
[----:B------:R-:W-:Y:S02]  /*3cd0*/  LEA.HI.X R149, R149, UR11, R152, 0x1, P2 ;  /* 0x0000000b95957c11 */ /* 0x000fe400090f0c98 */
[----:B------:R-:W-:-:S04]  /*3ce0*/  LEA R152, P2, R150, UR10, 0x1 ;  /* 0x0000000a96987c11 */ /* 0x000fc8000f8408ff */
[----:B------:R-:W-:Y:S02]  /*3cf0*/  LEA.HI.X R153, R150, UR11, R151, 0x1, P2 ;  /* 0x0000000b96997c11 */ /* 0x000fe400090f0c97 */
[----:B------:R-:W5:Y:S04]  /*3d00*/  LDG.E.128 R148, desc[UR36][R148.64] ;  /* 0x0000002494947981 */ /* 0x000f68000c1e1d00 */
[----:B------:R-:W5:Y:S03]  /*3d10*/  LDG.E.128 R152, desc[UR36][R152.64] ;  /* 0x0000002498987981 */ /* 0x000f66000c1e1d00 */
.L_x_2882:
[----:B------:R-:W-:Y:S05]  /*3d20*/  BSYNC.RECONVERGENT B1 ;  /* 0x0000000000017941 */ /* 0x000fea0003800200 */
.L_x_2881:
        /* <DEDUP_REMOVED lines=12> */
[----:B------:R-:W-:-:S05]  /*3df0*/  LEA R157, R2, R157, 0x1 ;  /* 0x0000009d029d7211 */ /* 0x000fca00078e08ff */
[----:B------:R-:W-:Y:S02]  /*3e00*/  IMAD R157, R2, 0x2, R157 ;  /* 0x00000002029d7824 */ /* 0x000fe400078e029d */
[----:B--2---:R-:W-:Y:S02]  /*3e10*/  IMAD R156, R156, R158, RZ ;  /* 0x0000009e9c9c7224 */ /* 0x004fe400078e02ff */
[----:B------:R-:W-:-:S03]  /*3e20*/  IMAD R158, R2, UR4, RZ ;  /* 0x00000004029e7c24 */ /* 0x000fc6000f8e02ff */
        /* <DEDUP_REMOVED lines=8> */
.L_x_2884:
[----:B------:R-:W-:Y:S05]  /*3eb0*/  BSYNC.RECONVERGENT B1 ;  /* 0x0000000000017941 */ /* 0x000fea0003800200 */
.L_x_2883:
        /* <DEDUP_REMOVED lines=13> */
[----:B------:R-:W-:-:S05]  /*3f90*/  IMAD R161, R2, 0x2, R161 ;  /* 0x0000000202a17824 */ /* 0x000fca00078e02a1 */
[----:B------:R-:W-:Y:S01]  /*3fa0*/  IADD3 R161, PT, PT, R161, R2, RZ ;  /* 0x00000002a1a17210 */ /* 0x000fe20007ffe0ff */
[----:B--2---:R-:W-:Y:S02]  /*3fb0*/  IMAD R160, R160, R162, RZ ;  /* 0x000000a2a0a07224 */ /* 0x004fe400078e02ff */
        /* <DEDUP_REMOVED lines=8> */
[----:B------:R-:W5:Y:S03]  /*4040*/  LDG.E.128 R160, desc[UR36][R160.64] ;  /* 0x00000024a0a07981 */ /* 0x000f66000c1e1d00 */
.L_x_2886:
[----:B------:R-:W-:Y:S05]  /*4050*/  BSYNC.RECONVERGENT B1 ;  /* 0x0000000000017941 */ /* 0x000fea0003800200 */
.L_x_2885:
        /* <DEDUP_REMOVED lines=10> */
[----:B0-----:R-:W-:-:S04]  /*4100*/  IADD3 R165, PT, PT, R0, R2, RZ ;  /* 0x0000000200a57210 */ /* 0x001fc80007ffe0ff */
[----:B------:R-:W-:-:S05]  /*4110*/  LEA R165, R2, R165, 0x2 ;  /* 0x000000a502a57211 */ /* 0x000fca00078e10ff */
[----:B------:R-:W-:-:S05]  /*4120*/  IMAD R165, R2, 0x2, R165 ;  /* 0x0000000202a57824 */ /* 0x000fca00078e02a5 */
[----:B------:R-:W-:-:S04]  /*4130*/  LEA R165, R2, R165, 0x1 ;  /* 0x000000a502a57211 */ /* 0x000fc800078e08ff */
[----:B------:R-:W-:Y:S01]  /*4140*/  LEA R165, R2, R165, 0x1 ;  /* 0x000000a502a57211 */ /* 0x000fe200078e08ff */
        /* <DEDUP_REMOVED lines=10> */
.L_x_2888:
[----:B------:R-:W-:Y:S05]  /*41f0*/  BSYNC.RECONVERGENT B1 ;  /* 0x0000000000017941 */ /* 0x000fea0003800200 */
.L_x_2887:
        /* <DEDUP_REMOVED lines=10> */
[----:B0-----:R-:W-:-:S05]  /*42a0*/  IADD3 R169, PT, PT, R0, R2, RZ ;  /* 0x0000000200a97210 */ /* 0x001fca0007ffe0ff */
[----:B------:R-:W-:-:S05]  /*42b0*/  IMAD R169, R2, 0x4, R169 ;  /* 0x0000000402a97824 */ /* 0x000fca00078e02a9 */
        /* <DEDUP_REMOVED lines=14> */
.L_x_2890:
[----:B------:R-:W-:Y:S05]  /*43a0*/  BSYNC.RECONVERGENT B1 ;  /* 0x0000000000017941 */ /* 0x000fea0003800200 */
.L_x_2889:
        /* <DEDUP_REMOVED lines=26> */
.L_x_2892:
[----:B------:R-:W-:Y:S05]  /*4550*/  BSYNC.RECONVERGENT B1 ;  /* 0x0000000000017941 */ /* 0x000fea0003800200 */
.L_x_2891:
        /* <DEDUP_REMOVED lines=14> */
[----:B------:R-:W-:-:S04]  /*4640*/  LEA R177, R2, R177, 0x1 ;  /* 0x000000b102b17211 */ /* 0x000fc800078e08ff */
[----:B------:R-:W-:-:S05]  /*4650*/  LEA R177, R2, R177, 0x1 ;  /* 0x000000b102b17211 */ /* 0x000fca00078e08ff */
[----:B------:R-:W-:Y:S02]  /*4660*/  IMAD.IADD R177, R177, 0x1, R2 ;  /* 0x00000001b1b17824 */ /* 0x000fe400078e0202 */
        /* <DEDUP_REMOVED lines=10> */
.L_x_2894:
[----:B------:R-:W-:Y:S05]  /*4710*/  BSYNC.RECONVERGENT B1 ;  /* 0x0000000000017941 */ /* 0x000fea0003800200 */
.L_x_2893:
[----:B------:R-:W-:Y:S01]  /*4720*/  IMAD.IADD R248, R0, 0x1, R2 ;  /* 0x0000000100f87824 */ /* 0x000fe200078e0202 */
        /* <DEDUP_REMOVED lines=15> */
[C---:B------:R-:W-:Y:S01]  /*4820*/  LEA R183, R2.reuse, R0, 0x4 ;  /* 0x0000000002b77211 */ /* 0x040fe200078e20ff */
[C---:B------:R-:W-:Y:S02]  /*4830*/  IMAD R182, R2.reuse, UR4, RZ ;  /* 0x0000000402b67c24 */ /* 0x040fe4000f8e02ff */
[----:B0-----:R-:W-:-:S04]  /*4840*/  IMAD R181, R2, UR19, RZ ;  /* 0x0000001302b57c24 */ /* 0x001fc8000f8e02ff */
[----:B--2---:R-:W-:-:S05]  /*4850*/  IMAD R180, R180, R181, RZ ;  /* 0x000000b5b4b47224 */ /* 0x004fca00078e02ff */
[----:B------:R-:W-:-:S04]  /*4860*/  SHF.L.U32 R180, R180, 0x8, RZ ;  /* 0x00000008b4b47819 */ /* 0x000fc800000006ff */
[----:B------:R-:W-:Y:S01]  /*4870*/  LEA R184, R248, R180, 0x3 ;  /* 0x000000b4f8b87211 */ /* 0x000fe200078e18ff */
[----:B------:R-:W-:Y:S01]  /*4880*/  IMAD.U32 R183, R183, 0x8, R180 ;  /* 0x00000008b7b77824 */ /* 0x000fe200078e00b4 */
        /* <DEDUP_REMOVED lines=11> */
.L_x_2896:
[----:B------:R-:W-:Y:S05]  /*4940*/  BSYNC.RECONVERGENT B1 ;  /* 0x0000000000017941 */ /* 0x000fea0003800200 */
.L_x_2895:
[----:B------:R-:W-:Y:S01]  /*4950*/  BSSY.RECONVERGENT B1, `(.L_x_2897) ;  /* 0x0000015000017945 */ /* 0x000fe20003800200 */
[----:B------:R-:W-:-:S03]  /*4960*/  LEA R248, R2, R248, 0x1 ;  /* 0x000000f802f87211 */ /* 0x000fc600078e08ff */
        /* <DEDUP_REMOVED lines=10> */
[----:B--2---:R-:W-:-:S04]  /*4a10*/  IMAD R188, R188, R189, RZ ;  /* 0x000000bdbcbc7224 */ /* 0x004fc800078e02ff */
        /* <DEDUP_REMOVED lines=8> */
.L_x_2898:
[----:B------:R-:W-:Y:S05]  /*4aa0*/  BSYNC.RECONVERGENT B1 ;  /* 0x0000000000017941 */ /* 0x000fea0003800200 */
.L_x_2897:
        /* <DEDUP_REMOVED lines=21> */
.L_x_2900:
[----:B------:R-:W-:Y:S05]  /*4c00*/  BSYNC.RECONVERGENT B1 ;  /* 0x0000000000017941 */ /* 0x000fea0003800200 */
.L_x_2899:
        /* <DEDUP_REMOVED lines=21> */
.L_x_2902:
[----:B------:R-:W-:Y:S05]  /*4d60*/  BSYNC.RECONVERGENT B1 ;  /* 0x0000000000017941 */ /* 0x000fea0003800200 */
.L_x_2901:
        /* <DEDUP_REMOVED lines=21> */
.L_x_2904:
[----:B------:R-:W-:Y:S05]  /*4ec0*/  BSYNC.RECONVERGENT B1 ;  /* 0x0000000000017941 */ /* 0x000fea0003800200 */
.L_x_2903:
        /* <DEDUP_REMOVED lines=21> */
.L_x_2906:
[----:B------:R-:W-:Y:S05]  /*5020*/  BSYNC.RECONVERGENT B1 ;  /* 0x0000000000017941 */ /* 0x000fea0003800200 */
.L_x_2905:
        /* <DEDUP_REMOVED lines=21> */
.L_x_2908:
[----:B------:R-:W-:Y:S05]  /*5180*/  BSYNC.RECONVERGENT B1 ;  /* 0x0000000000017941 */ /* 0x000fea0003800200 */
.L_x_2907:
        /* <DEDUP_REMOVED lines=21> */
.L_x_2910:
[----:B------:R-:W-:Y:S05]  /*52e0*/  BSYNC.RECONVERGENT B1 ;  /* 0x0000000000017941 */ /* 0x000fea0003800200 */
.L_x_2909:
        /* <DEDUP_REMOVED lines=21> */
.L_x_2912:
[----:B------:R-:W-:Y:S05]  /*5440*/  BSYNC.RECONVERGENT B1 ;  /* 0x0000000000017941 */ /* 0x000fea0003800200 */
.L_x_2911:
        /* <DEDUP_REMOVED lines=21> */
.L_x_2914:
[----:B------:R-:W-:Y:S05]  /*55a0*/  BSYNC.RECONVERGENT B1 ;  /* 0x0000000000017941 */ /* 0x000fea0003800200 */
.L_x_2913:
        /* <DEDUP_REMOVED lines=21> */
.L_x_2916:
[----:B------:R-:W-:Y:S05]  /*5700*/  BSYNC.RECONVERGENT B1 ;  /* 0x0000000000017941 */ /* 0x000fea0003800200 */
.L_x_2915:
        /* <DEDUP_REMOVED lines=21> */
.L_x_2918:
[----:B------:R-:W-:Y:S05]  /*5860*/  BSYNC.RECONVERGENT B1 ;  /* 0x0000000000017941 */ /* 0x000fea0003800200 */
.L_x_2917:
        /* <DEDUP_REMOVED lines=21> */
.L_x_2920:
[----:B------:R-:W-:Y:S05]  /*59c0*/  BSYNC.RECONVERGENT B1 ;  /* 0x0000000000017941 */ /* 0x000fea0003800200 */
.L_x_2919:
        /* <DEDUP_REMOVED lines=21> */
.L_x_2922:
[----:B------:R-:W-:Y:S05]  /*5b20*/  BSYNC.RECONVERGENT B1 ;  /* 0x0000000000017941 */ /* 0x000fea0003800200 */
.L_x_2921:
        /* <DEDUP_REMOVED lines=21> */
.L_x_2924:
[----:B------:R-:W-:Y:S05]  /*5c80*/  BSYNC.RECONVERGENT B1 ;  /* 0x0000000000017941 */ /* 0x000fea0003800200 */
.L_x_2923:
        /* <DEDUP_REMOVED lines=11> */
[----:B------:R-:W-:Y:S01]  /*5d40*/  IADD3 R244, PT, PT, R248, R2, RZ ;  /* 0x00000002f8f47210 */ /* 0x000fe20007ffe0ff */
[----:B------:R-:W-:-:S04]  /*5d50*/  IMAD R2, R2, UR4, RZ ;  /* 0x0000000402027c24 */ /* 0x000fc8000f8e02ff */
        /* <DEDUP_REMOVED lines=8> */
.L_x_2926:
[----:B------:R-:W-:Y:S05]  /*5de0*/  BSYNC.RECONVERGENT B1 ;  /* 0x0000000000017941 */ /* 0x000fea0003800200 */
.L_x_2925:
[----:B------:R-:W-:Y:S04]  /*5df0*/  BSSY.RECONVERGENT B1, `(.L_x_2927) ;  /* 0x00000bd000017945 */ /* 0x000fe80003800200 */
[----:B------:R-:W-:Y:S05]  /*5e00*/  @P1 BRA `(.L_x_2928) ;  /* 0x0000000800ec1947 */ /* 0x000fea0003800000 */
[----:B-----5:R0:W-:Y:S04]  /*5e10*/  STL [R1+0x58], R243 ;  /* 0x000058f301007387 */ /* 0x0201e80000100800 */
[----:B0-----:R-:W2:Y:S04]  /*5e20*/  LDL R243, [R1+0x30] ;  /* 0x0000300001f37983 */ /* 0x001ea80000100800 */
[----:B------:R0:W-:Y:S04]  /*5e30*/  STL [R1+0x54], R7 ;  /* 0x0000540701007387 */ /* 0x0001e80000100800 */
[----:B0-----:R-:W3:Y:S04]  /*5e40*/  LDL R7, [R1+0x34] ;  /* 0x0000340001077983 */ /* 0x001ee80000100800 */
[----:B------:R0:W-:Y:S04]  /*5e50*/  STL [R1+0x50], R247 ;  /* 0x000050f701007387 */ /* 0x0001e80000100800 */
[----:B0-----:R-:W4:Y:S04]  /*5e60*/  LDL R247, [R1+0x14] ;  /* 0x0000140001f77983 */ /* 0x001f280000100800 */
[----:B------:R0:W-:Y:S04]  /*5e70*/  STL [R1+0x4c], R3 ;  /* 0x00004c0301007387 */ /* 0x0001e80000100800 */
[----:B0-----:R-:W4:Y:S04]  /*5e80*/  LDL R3, [R1+0x10] ;  /* 0x0000100001037983 */ /* 0x001f280000100800 */
[----:B------:R0:W-:Y:S04]  /*5e90*/  STL [R1+0x48], R252 ;  /* 0x000048fc01007387 */ /* 0x0001e80000100800 */
[----:B0-----:R-:W4:Y:S04]  /*5ea0*/  LDL R252, [R1+0x24] ;  /* 0x0000240001fc7983 */ /* 0x001f280000100800 */
[----:B------:R0:W-:Y:S04]  /*5eb0*/  STL [R1+0x44], R249 ;  /* 0x000044f901007387 */ /* 0x0001e80000100800 */
[----:B------:R-:W4:Y:S04]  /*5ec0*/  LDL R251, [R1+0x2c] ;  /* 0x00002c0001fb7983 */ /* 0x000f280000100800 */
[----:B------:R-:W4:Y:S04]  /*5ed0*/  LDL R250, [R1+0x1c] ;  /* 0x00001c0001fa7983 */ /* 0x000f280000100800 */
[----:B0-----:R-:W4:Y:S01]  /*5ee0*/  LDL R249, [R1+0x20] ;  /* 0x0000200001f97983 */ /* 0x001f220000100800 */
[----:B--2---:R-:W-:-:S03]  /*5ef0*/  HMUL2 R2, R243, R120 ;  /* 0x00000078f3027232 */ /* 0x004fc60000000000 */
[----:B------:R-:W2:Y:S01]  /*5f00*/  LDL.LU R243, [R1+0x58] ;  /* 0x0000580001f37983 */ /* 0x000ea20000300800 */
[----:B---3--:R-:W-:-:S03]  /*5f10*/  HFMA2 R0, R7, R121, -RZ ;  /* 0x0000007907007231 */ /* 0x008fc600001000ff */
[----:B------:R-:W3:Y:S01]  /*5f20*/  LDL.LU R7, [R1+0x54] ;  /* 0x0000540001077983 */ /* 0x000ee20000300800 */
[----:B----4-:R-:W-:-:S03]  /*5f30*/  HFMA2 R0, R252, R125, R0 ;  /* 0x0000007dfc007231 */ /* 0x010fc60000000000 */
[----:B------:R-:W4:Y:S01]  /*5f40*/  LDL R252, [R1+0x3c] ;  /* 0x00003c0001fc7983 */ /* 0x000f220000100800 */
[----:B------:R-:W-:-:S03]  /*5f50*/  HFMA2 R0, R247, R129, R0 ;  /* 0x00000081f7007231 */ /* 0x000fc60000000000 */
[----:B------:R-:W2:Y:S01]  /*5f60*/  LDL R247, [R1+0x38] ;  /* 0x0000380001f77983 */ /* 0x000ea20000100800 */
[----:B------:R-:W-:-:S03]  /*5f70*/  HFMA2 R2, R249, R124, R2 ;  /* 0x0000007cf9027231 */ /* 0x000fc60000000002 */
[----:B------:R-:W3:Y:S01]  /*5f80*/  LDL R249, [R1+0x18] ;  /* 0x0000180001f97983 */ /* 0x000ee20000100800 */
[----:B------:R-:W-:-:S03]  /*5f90*/  HFMA2 R2, R3, R128, R2 ;  /* 0x0000008003027231 */ /* 0x000fc60000000002 */
[----:B------:R-:W3:Y:S01]  /*5fa0*/  LDL R3, [R1+0x28] ;  /* 0x0000280001037983 */ /* 0x000ee20000100800 */
        /* <DEDUP_REMOVED lines=14> */
[----:B------:R-:W-:Y:S02]  /*6090*/  HFMA2 R0, R117, R133, R0 ;  /* 0x0000008575007231 */ /* 0x000fe40000000000 */
        /* <DEDUP_REMOVED lines=43> */
[----:B------:R-:W-:Y:S02]  /*6350*/  HADD2 R0, R2, R0 ;  /* 0x0000000002007230 */ /* 0x000fe40000000000 */
[----:B--2---:R-:W-:Y:S02]  /*6360*/  HMUL2 R2, R247, R122 ;  /* 0x0000007af7027232 */ /* 0x004fe40000000000 */
[----:B------:R-:W2:Y:S01]  /*6370*/  LDL.LU R247, [R1+0x50] ;  /* 0x0000500001f77983 */ /* 0x000ea20000300800 */
[----:B----4-:R-:W-:-:S04]  /*6380*/  HMUL2 R248, R252, R123 ;  /* 0x0000007bfcf87232 */ /* 0x010fc80000000000 */
        /* <DEDUP_REMOVED lines=14> */
[----:B---3--:R-:W-:Y:S02]  /*6470*/  HFMA2 R2, R3, R126, R2 ;  /* 0x0000007e03027231 */ /* 0x008fe40000000002 */
[----:B------:R-:W3:Y:S01]  /*6480*/  LDL.LU R3, [R1+0x4c] ;  /* 0x00004c0001037983 */ /* 0x000ee20000300800 */
[----:B------:R-:W-:-:S03]  /*6490*/  HFMA2 R248, R71, R183, R248 ;  /* 0x000000b747f87231 */ /* 0x000fc600000000f8 */
[----:B------:R-:W5:Y:S01]  /*64a0*/  LDL.LU R252, [R1+0x48] ;  /* 0x0000480001fc7983 */ /* 0x000f620000300800 */
[----:B------:R-:W-:-:S03]  /*64b0*/  HFMA2 R2, R249, R130, R2 ;  /* 0x00000082f9027231 */ /* 0x000fc60000000002 */
[----:B------:R-:W5:Y:S01]  /*64c0*/  LDL.LU R249, [R1+0x44] ;  /* 0x0000440001f97983 */ /* 0x000f620000300800 */
        /* <DEDUP_REMOVED lines=45> */
[----:B--2---:R-:W-:Y:S02]  /*67a0*/  HFMA2 R2, R7, R247, R248 ;  /* 0x000000f707027231 */ /* 0x004fe400000000f8 */
[----:B------:R-:W2:Y:S01]  /*67b0*/  LDL R248, [R1] ;  /* 0x0000000001f87983 */ /* 0x000ea20000100800 */
[----:B------:R-:W-:-:S04]  /*67c0*/  ISETP.NE.U32.AND P1, PT, RZ, UR12, PT ;  /* 0x0000000cff007c0c */ /* 0x000fc8000bf25070 */
[----:B------:R-:W-:Y:S01]  /*67d0*/  ISETP.NE.AND.EX P2, PT, RZ, UR13, PT, P1 ;  /* 0x0000000dff007c0c */ /* 0x000fe2000bf45310 */
[----:B------:R-:W-:-:S12]  /*67e0*/  HFMA2 R0, R0, 1, 1, R2 ;  /* 0x3c003c0000007831 */ /* 0x000fd80000000002 */
[----:B------:R-:W2:Y:S01]  /*67f0*/  @P2 LDC.64 R250, c[0x0][0x438] ;  /* 0x00010e00fffa2b82 */ /* 0x000ea20000000a00 */
[--C-:B------:R-:W-:Y:S02]  /*6800*/  HADD2.F32 R2, -RZ, R0.reuse.H0_H0 ;  /* 0x20000000ff027230 */ /* 0x100fe40000004100 */
[----:B------:R-:W-:-:S05]  /*6810*/  HADD2.F32 R0, -RZ, R0.H1_H1 ;  /* 0x30000000ff007230 */ /* 0x000fca0000004100 */
[----:B------:R-:W-:Y:S01]  /*6820*/  FADD.FTZ R0, R2, R0 ;  /* 0x0000000002007221 */ /* 0x000fe20000010000 */
[----:B--2---:R-:W-:-:S05]  /*6830*/  @P2 IMAD.WIDE R250, R248, 0x2, R250 ;  /* 0x00000002f8fa2825 */ /* 0x004fca00078e02fa */
[----:B------:R0:W2:Y:S01]  /*6840*/  @P2 LDG.E.U16 R2, desc[UR36][R250.64] ;  /* 0x00000024fa022981 */ /* 0x0000a2000c1e1500 */
[----:B------:R-:W-:-:S04]  /*6850*/  ISETP.NE.U32.AND P1, PT, RZ, UR14, PT ;  /* 0x0000000eff007c0c */ /* 0x000fc8000bf25070 */
[----:B------:R-:W-:Y:S01]  /*6860*/  ISETP.NE.AND.EX P1, PT, RZ, UR15, PT, P1 ;  /* 0x0000000fff007c0c */ /* 0x000fe2000bf25310 */
[----:B------:R-:W-:-:S12]  /*6870*/  FMUL.FTZ R0, R0, UR20 ;  /* 0x0000001400007c20 */ /* 0x000fd80008410000 */
[----:B------:R-:W1:Y:S08]  /*6880*/  @P1 LDC R248, c[0x0][0x430] ;  /* 0x00010c00fff81b82 */ /* 0x000e700000000800 */
[----:B0-----:R-:W0:Y:S01]  /*6890*/  @P1 LDC.64 R250, c[0x0][0x448] ;  /* 0x00011200fffa1b82 */ /* 0x001e220000000a00 */
[----:B--2---:R-:W-:-:S05]  /*68a0*/  @P2 HADD2.F32 R2, -RZ, R2.H0_H0 ;  /* 0x20000002ff022230 */ /* 0x004fca0000004100 */
[----:B------:R-:W-:Y:S02]  /*68b0*/  @P2 FADD.FTZ R0, R0, R2 ;  /* 0x0000000200002221 */ /* 0x000fe40000010000 */
[----:B------:R-:W1:Y:S02]  /*68c0*/  @P1 LDC R2, c[0x0][0x408] ;  /* 0x00010200ff021b82 */ /* 0x000e640000000800 */
[----:B-1----:R-:W-:Y:S02]  /*68d0*/  @P1 IADD3 R248, PT, PT, R248, R2, RZ ;  /* 0x00000002f8f81210 */ /* 0x002fe40007ffe0ff */
[----:B------:R-:W0:Y:S02]  /*68e0*/  @P1 S2R R2, SR_CTAID.X ;  /* 0x0000000000021919 */ /* 0x000e240000002500 */
[----:B---3--:R-:W-:Y:S02]  /*68f0*/  @P1 ISETP.GE.AND P2, PT, R3, R248, PT ;  /* 0x000000f80300120c */ /* 0x008fe40003f46270 */
[----:B------:R-:W2:Y:S01]  /*6900*/  LDL R248, [R1+0x8] ;  /* 0x0000080001f87983 */ /* 0x000ea20000100800 */
[----:B0-----:R-:W-:-:S06]  /*6910*/  @P1 IMAD.WIDE.U32 R250, R2, 0x2, R250 ;  /* 0x0000000202fa1825 */ /* 0x001fcc00078e00fa */
[----:B------:R-:W3:Y:S04]  /*6920*/  @P1 LDG.E.U16 R250, desc[UR36][R250.64] ;  /* 0x00000024fafa1981 */ /* 0x000ee8000c1e1500 */
[----:B------:R-:W4:Y:S01]  /*6930*/  LDL R251, [R1+0x4] ;  /* 0x0000040001fb7983 */ /* 0x000f220000100800 */
[----:B------:R-:W-:-:S04]  /*6940*/  @P1 SEL R2, RZ, UR39, P2 ;  /* 0x00000027ff021c07 */ /* 0x000fc80009000000 */
[----:B------:R-:W-:-:S04]  /*6950*/  @P1 IADD3 R2, PT, PT, R3, -UR42, R2 ;  /* 0x8000002a03021c10 */ /* 0x000fc8000fffe002 */
[----:B------:R-:W-:Y:S01]  /*6960*/  @P1 I2FP.F32.S32 R2, R2 ;  /* 0x0000000200021245 */ /* 0x000fe20000201400 */
[----:B---3--:R-:W-:-:S05]  /*6970*/  @P1 HADD2.F32 R250, -RZ, R250.H0_H0 ;  /* 0x200000fafffa1230 */ /* 0x008fca0000004100 */
[----:B------:R-:W-:-:S05]  /*6980*/  @P1 FFMA.FTZ R0, R2, R250, R0 ;  /* 0x000000fa02001223 */ /* 0x000fca0000010000 */
[----:B--2---:R-:W-:Y:S01]  /*6990*/  @!P3 FMNMX.FTZ R248, R248, R0, !PT ;  /* 0x00000000f8f8b209 */ /* 0x004fe20007810000 */
[----:B----4-:R0:W-:Y:S04]  /*69a0*/  STS [R251], R0 ;  /* 0x00000000fb007388 */ /* 0x0101e80000000800 */
[----:B------:R0:W-:Y:S02]  /*69b0*/  @!P3 STL [R1+0x8], R248 ;  /* 0x000008f80100b387 */ /* 0x0001e40000100800 */
.L_x_2928:
[----:B------:R-:W-:Y:S05]  /*69c0*/  BSYNC.RECONVERGENT B1 ;  /* 0x0000000000017941 */ /* 0x000fea0003800200 */
.L_x_2927:
[----:B0-----:R-:W2:Y:S04]  /*69d0*/  LDL.LU R248, [R1+0x4] ;  /* 0x0000040001f87983 */ /* 0x001ea80000300800 */
[----:B------:R-:W3:Y:S04]  /*69e0*/  LDL.LU R2, [R1] ;  /* 0x0000000001027983 */ /* 0x000ee80000300800 */
[----:B------:R-:W4:Y:S01]  /*69f0*/  LDL R0, [R1+0x40] ;  /* 0x0000400001007983 */ /* 0x000f220000100800 */
[----:B-----5:R-:W-:Y:S01]  /*6a00*/  IADD3 R252, P1, PT, R252, 0x100, RZ ;  /* 0x00000100fcfc7810 */ /* 0x020fe20007f3e0ff */
[----:B------:R-:W-:-:S04]  /*6a10*/  VIADD R3, R3, 0x100 ;  /* 0x0000010003037836 */ /* 0x000fc80000000000 */
[----:B------:R-:W-:Y:S01]  /*6a20*/  IMAD.X R249, RZ, RZ, R249, P1 ;  /* 0x000000fffff97224 */ /* 0x000fe200008e06f9 */
[----:B--2---:R-:W-:Y:S02]  /*6a30*/  IADD3 R248, PT, PT, R248, 0x400, RZ ;  /* 0x00000400f8f87810 */ /* 0x004fe40007ffe0ff */
[----:B---3--:R-:W-:Y:S02]  /*6a40*/  IADD3 R2, PT, PT, R2, 0x100, RZ ;  /* 0x0000010002027810 */ /* 0x008fe40007ffe0ff */
[----:B----4-:R-:W-:-:S03]  /*6a50*/  ISETP.GE.AND P1, PT, R3, R0, PT ;  /* 0x000000000300720c */ /* 0x010fc60003f26270 */
[----:B------:R2:W-:Y:S04]  /*6a60*/  STL [R1], R2 ;  /* 0x0000000201007387 */ /* 0x0005e80000100800 */
[----:B------:R2:W-:Y:S06]  /*6a70*/  STL [R1+0x4], R248 ;  /* 0x000004f801007387 */ /* 0x0005ec0000100800 */
[----:B------:R-:W-:Y:S05]  /*6a80*/  @!P1 BRA `(.L_x_2929) ;  /* 0xffffffc400d89947 */ /* 0x000fea000383ffff */
.L_x_2870:
[----:B01----:R-:W-:Y:S05]  /*6a90*/  BSYNC.RECONVERGENT B0 ;  /* 0x0000000000007941 */ /* 0x003fea0003800200 */
.L_x_2869:
[----:B--2---:R-:W2:Y:S01]  /*6aa0*/  LDL.LU R2, [R1+0x8] ;  /* 0x0000080001027983 */ /* 0x004ea20000300800 */
[----:B------:R-:W0:Y:S01]  /*6ab0*/  S2UR UR9, SR_CgaCtaId ;  /* 0x00000000000979c3 */ /* 0x000e220000008800 */
[----:B------:R-:W-:Y:S01]  /*6ac0*/  UMOV UR8, 0x400 ;  /* 0x0000040000087882 */ /* 0x000fe20000000000 */
[----:B------:R-:W1:Y:S01]  /*6ad0*/  LDCU UR6, c[0x0][0x3f4] ;  /* 0x00007e80ff0677ac */ /* 0x000e620008000800 */
[----:B------:R-:W-:Y:S01]  /*6ae0*/  BSSY.RECONVERGENT B0, `(.L_x_2930) ;  /* 0x000018b000007945 */ /* 0x000fe20003800200 */
[----:B------:R-:W-:Y:S01]  /*6af0*/  IMAD.MOV.U32 R9, RZ, RZ, RZ ;  /* 0x000000ffff097224 */ /* 0x000fe200078e00ff */
[----:B------:R-:W5:Y:S03]  /*6b00*/  LDCU UR5, c[0x0][0x3f4] ;  /* 0x00007e80ff0577ac */ /* 0x000f660008000800 */
[----:B------:R-:W5:Y:S01]  /*6b10*/  S2UR UR11, SR_CTAID.Y ;  /* 0x00000000000b79c3 */ /* 0x000f620000002600 */
[----:B------:R-:W-:-:S02]  /*6b20*/  UIADD3 UR12, UPT, UPT, UR42, 0x1, URZ ;  /* 0x000000012a0c7890 */ /* 0x000fc4000fffe0ff */
[----:B-1----:R-:W-:Y:S02]  /*6b30*/  UIADD3 UR6, UPT, UPT, UR42, 0x1, -UR6 ;  /* 0x000000012a067890 */ /* 0x002fe4000fffe806 */
[----:B0-----:R-:W-:Y:S02]  /*6b40*/  ULEA UR10, UR9, UR8, 0x18 ;  /* 0x00000008090a7291 */ /* 0x001fe4000f8ec0ff */
[----:B-----5:R-:W-:-:S04]  /*6b50*/  UIMAD UR7, UR11, UR5, URZ ;  /* 0x000000050b0772a4 */ /* 0x020fc8000f8e02ff */
[----:B------:R-:W-:Y:S01]  /*6b60*/  USHF.R.S32.HI UR13, URZ, 0x1f, UR7 ;  /* 0x0000001fff0d7899 */ /* 0x000fe20008011407 */
[----:B--2---:R-:W0:Y:S02]  /*6b70*/  SHFL.BFLY PT, R0, R2, 0x10, 0x1f ;  /* 0x0e001f0002007f89 */ /* 0x004e2400000e0000 */
[----:B0-----:R-:W-:-:S05]  /*6b80*/  FMNMX.FTZ R3, R0, R2, !PT ;  /* 0x0000000200037209 */ /* 0x001fca0007810000 */
[----:B------:R-:W4:Y:S02]  /*6b90*/  SHFL.BFLY PT, R0, R3, 0x8, 0x1f ;  /* 0x0d001f0003007f89 */ /* 0x000f2400000e0000 */
[----:B----4-:R-:W-:Y:S02]  /*6ba0*/  FMNMX.FTZ R4, R3, R0, !PT ;  /* 0x0000000003047209 */ /* 0x010fe40007810000 */
[----:B------:R-:W0:Y:S03]  /*6bb0*/  S2R R0, SR_TID.X ;  /* 0x0000000000007919 */ /* 0x000e260000002100 */
[----:B------:R-:W1:Y:S02]  /*6bc0*/  SHFL.BFLY PT, R5, R4, 0x4, 0x1f ;  /* 0x0c801f0004057f89 */ /* 0x000e6400000e0000 */
[----:B-1----:R-:W-:-:S05]  /*6bd0*/  FMNMX.FTZ R5, R4, R5, !PT ;  /* 0x0000000504057209 */ /* 0x002fca0007810000 */
[----:B------:R-:W1:Y:S02]  /*6be0*/  SHFL.BFLY PT, R2, R5, 0x2, 0x1f ;  /* 0x0c401f0005027f89 */ /* 0x000e6400000e0000 */
[----:B-1----:R-:W-:Y:S02]  /*6bf0*/  FMNMX.FTZ R6, R5, R2, !PT ;  /* 0x0000000205067209 */ /* 0x002fe40007810000 */
[----:B0-----:R-:W-:Y:S02]  /*6c00*/  LOP3.LUT P0, R2, R0, 0x1f, RZ, 0xc0, !PT ;  /* 0x0000001f00027812 */ /* 0x001fe4000780c0ff */
[----:B------:R-:W-:Y:S01]  /*6c10*/  MOV R5, 0xff7fffff ;  /* 0xff7fffff00057802 */ /* 0x000fe20000000f00 */
[----:B------:R-:W0:Y:S01]  /*6c20*/  SHFL.BFLY PT, R7, R6, 0x1, 0x1f ;  /* 0x0c201f0006077f89 */ /* 0x000e2200000e0000 */
[C---:B------:R-:W-:Y:S02]  /*6c30*/  ISETP.GT.U32.AND P1, PT, R2.reuse, 0x7, PT ;  /* 0x000000070200780c */ /* 0x040fe40003f24070 */
[----:B------:R-:W-:-:S07]  /*6c40*/  LEA R4, R2, UR10, 0x2 ;  /* 0x0000000a02047c11 */ /* 0x000fce000f8e10ff */
[----:B------:R-:W-:Y:S02]  /*6c50*/  @!P0 LEA.HI R3, R0, UR10, RZ, 0x1d ;  /* 0x0000000a00038c11 */ /* 0x000fe4000f8fe8ff */
[----:B0-----:R-:W-:-:S05]  /*6c60*/  FMNMX.FTZ R10, R6, R7, !PT ;  /* 0x00000007060a7209 */ /* 0x001fca0007810000 */
[----:B------:R0:W-:Y:S01]  /*6c70*/  @!P0 STS [R3], R10 ;  /* 0x0000000a03008388 */ /* 0x0001e20000000800 */
[----:B------:R-:W-:Y:S01]  /*6c80*/  BAR.SYNC.DEFER_BLOCKING 0x0 ;  /* 0x0000000000007b1d */ /* 0x000fe20000010000 */
[----:B0-----:R-:W-:-:S05]  /*6c90*/  VIMNMX R3, PT, PT, RZ, UR6, !PT ;  /* 0x00000006ff037c48 */ /* 0x001fca000ffe0100 */
[----:B------:R-:W0:Y:S04]  /*6ca0*/  @!P1 LDS R5, [R4] ;  /* 0x0000000004059984 */ /* 0x000e280000000800 */
[----:B0-----:R-:W0:Y:S02]  /*6cb0*/  SHFL.BFLY PT, R6, R5, 0x4, 0x1f ;  /* 0x0c801f0005067f89 */ /* 0x001e2400000e0000 */
[----:B0-----:R-:W-:Y:S02]  /*6cc0*/  FMNMX.FTZ R6, R6, R5, !PT ;  /* 0x0000000506067209 */ /* 0x001fe40007810000 */
[----:B------:R-:W-:-:S03]  /*6cd0*/  IADD3 R5, PT, PT, R3, R0, RZ ;  /* 0x0000000003057210 */ /* 0x000fc60007ffe0ff */
[----:B------:R-:W0:Y:S01]  /*6ce0*/  SHFL.BFLY PT, R7, R6, 0x2, 0x1f ;  /* 0x0c401f0006077f89 */ /* 0x000e2200000e0000 */
[----:B------:R-:W-:Y:S02]  /*6cf0*/  ISETP.GT.AND P0, PT, R5, UR42, PT ;  /* 0x0000002a05007c0c */ /* 0x000fe4000bf04270 */
[----:B0-----:R-:W-:-:S05]  /*6d00*/  FMNMX.FTZ R7, R6, R7, !PT ;  /* 0x0000000706077209 */ /* 0x001fca0007810000 */
[----:B------:R-:W0:Y:S02]  /*6d10*/  SHFL.BFLY PT, R8, R7, 0x1, 0x1f ;  /* 0x0c201f0007087f89 */ /* 0x000e2400000e0000 */
[----:B0-----:R-:W-:-:S05]  /*6d20*/  FMNMX.FTZ R8, R7, R8, !PT ;  /* 0x0000000807087209 */ /* 0x001fca0007810000 */
[----:B------:R0:W1:Y:S01]  /*6d30*/  SHFL.IDX PT, R25, R8, RZ, 0x1f ;  /* 0x00001fff08197589 */ /* 0x00006200000e0000 */
[----:B------:R-:W-:Y:S05]  /*6d40*/  @P0 BRA `(.L_x_2931) ;  /* 0x0000001400900947 */ /* 0x000fea0003800000 */
[----:B------:R-:W2:Y:S02]  /*6d50*/  LDC.64 R14, c[0x0][0x420] ;  /* 0x00010800ff0e7b82 */ /* 0x000ea40000000a00 */
[----:B--2---:R-:W-:-:S04]  /*6d60*/  ISETP.NE.U32.AND P0, PT, R14, RZ, PT ;  /* 0x000000ff0e00720c */ /* 0x004fc80003f05070 */
[----:B------:R-:W-:-:S13]  /*6d70*/  ISETP.NE.AND.EX P0, PT, R15, RZ, PT, P0 ;  /* 0x000000ff0f00720c */ /* 0x000fda0003f05300 */
[----:B------:R-:W-:Y:S05]  /*6d80*/  @P0 BRA `(.L_x_2932) ;  /* 0x0000001000040947 */ /* 0x000fea0003800000 */
[----:B------:R-:W-:Y:S01]  /*6d90*/  MOV R6, UR12 ;  /* 0x0000000c00067c02 */ /* 0x000fe20008000f00 */
[----:B------:R-:W-:Y:S01]  /*6da0*/  BSSY.RECONVERGENT B1, `(.L_x_2933) ;  /* 0x000001d000017945 */ /* 0x000fe20003800200 */
[----:B------:R-:W-:Y:S01]  /*6db0*/  LOP3.LUT R7, RZ, R0, RZ, 0x33, !PT ;  /* 0x00000000ff077212 */ /* 0x000fe200078e33ff */
[----:B------:R-:W-:Y:S01]  /*6dc0*/  HFMA2 R9, -RZ, RZ, 0, 0 ;  /* 0x00000000ff097431 */ /* 0x000fe200000001ff */
[----:B------:R-:W-:-:S04]  /*6dd0*/  VIADDMNMX R6, R5, 0x100, R6, !PT ;  /* 0x0000010005067846 */ /* 0x000fc80007800106 */
[----:B------:R-:W-:-:S04]  /*6de0*/  IADD3 R7, PT, PT, -R3, R6, R7 ;  /* 0x0000000603077210 */ /* 0x000fc80007ffe107 */
        /* <DEDUP_REMOVED lines=9> */
[----:B------:R-:W-:Y:S02]  /*6e80*/  LOP3.LUT R7, R6, 0x3, RZ, 0xc0, !PT ;  /* 0x0000000306077812 */ /* 0x000fe400078ec0ff */
[----:B------:R-:W-:-:S03]  /*6e90*/  MOV R6, R5 ;  /* 0x0000000500067202 */ /* 0x000fc60000000f00 */
[----:B0-----:R-:W-:Y:S01]  /*6ea0*/  IMAD.MOV R8, RZ, RZ, -R7 ;  /* 0x000000ffff087224 */ /* 0x001fe200078e0a07 */
[----:B------:R-:W-:-:S07]  /*6eb0*/  LEA R7, R0, UR5, 0x2 ;  /* 0x0000000500077c11 */ /* 0x000fce000f8e10ff */
.L_x_2935:
[----:B------:R-:W1:Y:S01]  /*6ec0*/  LDS R10, [R7] ;  /* 0x00000000070a7984 */ /* 0x000e620000000800 */
[----:B------:R-:W-:Y:S02]  /*6ed0*/  IADD3 R8, PT, PT, R8, 0x1, RZ ;  /* 0x0000000108087810 */ /* 0x000fe40007ffe0ff */
[----:B------:R-:W-:Y:S02]  /*6ee0*/  IADD3 R6, PT, PT, R6, 0x100, RZ ;  /* 0x0000010006067810 */ /* 0x000fe40007ffe0ff */
        /* <DEDUP_REMOVED lines=8> */
.L_x_2934:
[----:B------:R-:W-:Y:S05]  /*6f70*/  BSYNC.RECONVERGENT B1 ;  /* 0x0000000000017941 */ /* 0x000fea0003800200 */
.L_x_2933:
[----:B------:R-:W-:Y:S05]  /*6f80*/  @!P1 BRA `(.L_x_2931) ;  /* 0x0000001400009947 */ /* 0x000fea0003800000 */
[----:B------:R-:W-:Y:S01]  /*6f90*/  UIADD3 UR5, UPT, UPT, UR8, 0x240, URZ ;  /* 0x0000024008057890 */ /* 0x000fe2000fffe0ff */
[----:B------:R-:W-:Y:S01]  /*6fa0*/  SHF.L.U32 R7, R3, 0x2, RZ ;  /* 0x0000000203077819 */ /* 0x000fe200000006ff */
[C---:B------:R-:W-:Y:S02]  /*6fb0*/  VIADD R15, R6.reuse, 0x400 ;  /* 0x00000400060f7836 */ /* 0x040fe40000000000 */
[----:B------:R-:W-:Y:S01]  /*6fc0*/  ULEA UR5, UR9, UR5, 0x18 ;  /* 0x0000000509057291 */ /* 0x000fe2000f8ec0ff */
[----:B------:R-:W-:Y:S02]  /*6fd0*/  LEA R7, R6, -R7, 0x2 ;  /* 0x8000000706077211 */ /* 0x000fe400078e10ff */
[----:B------:R-:W-:-:S03]  /*6fe0*/  ISETP.GT.AND P0, PT, R15, UR42, PT ;  /* 0x0000002a0f007c0c */ /* 0x000fc6000bf04270 */
[----:B------:R-:W-:-:S03]  /*6ff0*/  IADD3 R6, PT, PT, R7, UR5, RZ ;  /* 0x0000000507067c10 */ /* 0x000fc6000fffe0ff */
[----:B0-----:R-:W1:Y:S04]  /*7000*/  LDS R8, [R7+UR5] ;  /* 0x0000000507087984 */ /* 0x001e680008000800 */
[----:B------:R-:W0:Y:S04]  /*7010*/  LDS R10, [R7+UR5+0x400] ;  /* 0x00040005070a7984 */ /* 0x000e280008000800 */
[----:B------:R-:W2:Y:S04]  /*7020*/  LDS R11, [R7+UR5+0x800] ;  /* 0x00080005070b7984 */ /* 0x000ea80008000800 */
[----:B------:R-:W4:Y:S01]  /*7030*/  LDS R12, [R7+UR5+0xc00] ;  /* 0x000c0005070c7984 */ /* 0x000f220008000800 */
[----:B-1----:R-:W-:-:S04]  /*7040*/  FADD.FTZ R8, -R25, R8 ;  /* 0x0000000819087221 */ /* 0x002fc80000010100 */
[----:B------:R-:W-:Y:S01]  /*7050*/  FMUL.FTZ R8, R8, 1.4426950216293334961 ;  /* 0x3fb8aa3b08087820 */ /* 0x000fe20000410000 */
[C---:B0-----:R-:W-:Y:S01]  /*7060*/  FADD.FTZ R10, -R25.reuse, R10 ;  /* 0x0000000a190a7221 */ /* 0x041fe20000010100 */
[----:B--2---:R-:W-:-:S03]  /*7070*/  FADD.FTZ R11, -R25, R11 ;  /* 0x0000000b190b7221 */ /* 0x004fc60000010100 */
[----:B------:R-:W-:Y:S01]  /*7080*/  FMUL.FTZ R10, R10, 1.4426950216293334961 ;  /* 0x3fb8aa3b0a0a7820 */ /* 0x000fe20000410000 */
[----:B------:R-:W0:Y:S01]  /*7090*/  MUFU.EX2 R8, R8 ;  /* 0x0000000800087308 */ /* 0x000e220000000800 */
[----:B----4-:R-:W-:Y:S01]  /*70a0*/  FADD.FTZ R13, -R25, R12 ;  /* 0x0000000c190d7221 */ /* 0x010fe20000010100 */
[----:B------:R-:W-:-:S03]  /*70b0*/  FMUL.FTZ R11, R11, 1.4426950216293334961 ;  /* 0x3fb8aa3b0b0b7820 */ /* 0x000fc60000410000 */
[----:B------:R-:W-:-:S03]  /*70c0*/  FMUL.FTZ R13, R13, 1.4426950216293334961 ;  /* 0x3fb8aa3b0d0d7820 */ /* 0x000fc60000410000 */
[----:B------:R-:W1:Y:S08]  /*70d0*/  MUFU.EX2 R10, R10 ;  /* 0x0000000a000a7308 */ /* 0x000e700000000800 */
[----:B------:R-:W2:Y:S01]  /*70e0*/  MUFU.EX2 R12, R11 ;  /* 0x0000000b000c7308 */ /* 0x000ea20000000800 */
[----:B0-----:R-:W-:Y:S01]  /*70f0*/  FADD.FTZ R9, R9, R8 ;  /* 0x0000000809097221 */ /* 0x001fe20000010000 */
[----:B------:R4:W-:Y:S06]  /*7100*/  STS [R7+UR5], R8 ;  /* 0x0000000807007988 */ /* 0x0009ec0008000805 */
[----:B------:R-:W0:Y:S01]  /*7110*/  MUFU.EX2 R14, R13 ;  /* 0x0000000d000e7308 */ /* 0x000e220000000800 */
[----:B-1----:R-:W-:Y:S01]  /*7120*/  FADD.FTZ R9, R9, R10 ;  /* 0x0000000a09097221 */ /* 0x002fe20000010000 */
[----:B------:R4:W-:Y:S03]  /*7130*/  STS [R7+UR5+0x400], R10 ;  /* 0x0004000a07007988 */ /* 0x0009e60008000805 */
[----:B--2---:R-:W-:Y:S01]  /*7140*/  FADD.FTZ R9, R9, R12 ;  /* 0x0000000c09097221 */ /* 0x004fe20000010000 */
[----:B------:R4:W-:Y:S04]  /*7150*/  STS [R7+UR5+0x800], R12 ;  /* 0x0008000c07007988 */ /* 0x0009e80008000805 */
[----:B0-----:R4:W-:Y:S01]  /*7160*/  STS [R7+UR5+0xc00], R14 ;  /* 0x000c000e07007988 */ /* 0x0019e20008000805 */
[----:B------:R-:W-:Y:S01]  /*7170*/  FADD.FTZ R9, R9, R14 ;  /* 0x0000000e09097221 */ /* 0x000fe20000010000 */
[----:B------:R-:W-:Y:S06]  /*7180*/  @P0 BRA `(.L_x_2931) ;  /* 0x0000001000800947 */ /* 0x000fec0003800000 */
[----:B----4-:R-:W-:Y:S01]  /*7190*/  IADD3 R7, PT, PT, -R15, UR42, RZ ;  /* 0x0000002a0f077c10 */ /* 0x010fe2000fffe1ff */
[----:B------:R-:W-:Y:S01]  /*71a0*/  BSSY.RECONVERGENT B1, `(.L_x_2936) ;  /* 0x000006c000017945 */ /* 0x000fe20003800200 */
[----:B------:R-:W-:Y:S02]  /*71b0*/  IADD3 R6, PT, PT, R6, 0x1800, RZ ;  /* 0x0000180006067810 */ /* 0x000fe40007ffe0ff */
[----:B------:R-:W-:Y:S02]  /*71c0*/  ISETP.GT.AND P1, PT, R7, 0xbff, PT ;  /* 0x00000bff0700780c */ /* 0x000fe40003f24270 */
[----:B------:R-:W-:-:S11]  /*71d0*/  PLOP3.LUT P0, PT, PT, PT, PT, 0x80, 0x8 ;  /* 0x000000000008781c */ /* 0x000fd60003f0f070 */
[----:B------:R-:W-:Y:S05]  /*71e0*/  @!P1 BRA `(.L_x_2937) ;  /* 0x00000004009c9947 */ /* 0x000fea0003800000 */
[----:B------:R-:W-:Y:S01]  /*71f0*/  IMAD.U32 R26, RZ, RZ, UR42 ;  /* 0x0000002aff1a7e24 */ /* 0x000fe2000f8e00ff */
[----:B------:R-:W-:-:S04]  /*7200*/  PLOP3.LUT P0, PT, PT, PT, PT, 0x8, 0x80 ;  /* 0x000000000080781c */ /* 0x000fc80003f0e170 */
[----:B------:R-:W-:-:S09]  /*7210*/  IADD3 R26, PT, PT, R26, -0xbff, RZ ;  /* 0xfffff4011a1a7810 */ /* 0x000fd20007ffe0ff */
.L_x_2938:
[----:B------:R-:W0:Y:S01]  /*7220*/  LDS R7, [R6+-0x800] ;  /* 0xfff8000006077984 */ /* 0x000e220000000800 */
[----:B------:R-:W-:-:S03]  /*7230*/  IADD3 R15, PT, PT, R15, 0x1000, RZ ;  /* 0x000010000f0f7810 */ /* 0x000fc60007ffe0ff */
[----:B------:R-:W1:Y:S01]  /*7240*/  LDS R8, [R6+-0x400] ;  /* 0xfffc000006087984 */ /* 0x000e620000000800 */
[----:B------:R-:W-:-:S03]  /*7250*/  ISETP.GE.AND P1, PT, R15, R26, PT ;  /* 0x0000001a0f00720c */ /* 0x000fc60003f26270 */
[----:B------:R-:W2:Y:S04]  /*7260*/  LDS R10, [R6] ;  /* 0x00000000060a7984 */ /* 0x000ea80000000800 */
[----:B------:R-:W4:Y:S04]  /*7270*/  LDS R11, [R6+0x400] ;  /* 0x00040000060b7984 */ /* 0x000f280000000800 */
[----:B------:R-:W5:Y:S04]  /*7280*/  LDS R12, [R6+0x800] ;  /* 0x00080000060c7984 */ /* 0x000f680000000800 */
[----:B------:R-:W5:Y:S04]  /*7290*/  LDS R13, [R6+0xc00] ;  /* 0x000c0000060d7984 */ /* 0x000f680000000800 */
[----:B------:R-:W5:Y:S04]  /*72a0*/  LDS R14, [R6+0x1000] ;  /* 0x00100000060e7984 */ /* 0x000f680000000800 */
[----:B---3--:R-:W3:Y:S04]  /*72b0*/  LDS R16, [R6+0x1400] ;  /* 0x0014000006107984 */ /* 0x008ee80000000800 */
[----:B------:R-:W3:Y:S04]  /*72c0*/  LDS R17, [R6+0x1800] ;  /* 0x0018000006117984 */ /* 0x000ee80000000800 */
[----:B------:R-:W3:Y:S01]  /*72d0*/  LDS R18, [R6+0x1c00] ;  /* 0x001c000006127984 */ /* 0x000ee20000000800 */
        /* <DEDUP_REMOVED lines=8> */
[----:B------:R-:W3:Y:S01]  /*7360*/  MUFU.EX2 R7, R7 ;  /* 0x0000000700077308 */ /* 0x000ee20000000800 */
[----:B------:R-:W-:Y:S01]  /*7370*/  FMUL.FTZ R10, R10, 1.4426950216293334961 ;  /* 0x3fb8aa3b0a0a7820 */ /* 0x000fe20000410000 */
[C---:B----4-:R-:W-:Y:S01]  /*7380*/  FADD.FTZ R11, -R25.reuse, R11 ;  /* 0x0000000b190b7221 */ /* 0x050fe20000010100 */
[----:B------:R-:W4:Y:S01]  /*7390*/  LDS R22, [R6+0x2c00] ;  /* 0x002c000006167984 */ /* 0x000f220000000800 */
[----:B-----5:R-:W-:-:S02]  /*73a0*/  FADD.FTZ R12, -R25, R12 ;  /* 0x0000000c190c7221 */ /* 0x020fc40000010100 */
[----:B------:R-:W-:Y:S01]  /*73b0*/  FMUL.FTZ R11, R11, 1.4426950216293334961 ;  /* 0x3fb8aa3b0b0b7820 */ /* 0x000fe20000410000 */
[----:B------:R-:W5:Y:S01]  /*73c0*/  LDS R23, [R6+0x3000] ;  /* 0x0030000006177984 */ /* 0x000f620000000800 */
[----:B------:R-:W0:Y:S01]  /*73d0*/  MUFU.EX2 R8, R8 ;  /* 0x0000000800087308 */ /* 0x000e220000000800 */
[----:B------:R-:W-:Y:S01]  /*73e0*/  FMUL.FTZ R12, R12, 1.4426950216293334961 ;  /* 0x3fb8aa3b0c0c7820 */ /* 0x000fe20000410000 */
[C---:B------:R-:W-:Y:S01]  /*73f0*/  FADD.FTZ R13, -R25.reuse, R13 ;  /* 0x0000000d190d7221 */ /* 0x040fe20000010100 */
[----:B------:R-:W5:Y:S01]  /*7400*/  LDS R24, [R6+0x3400] ;  /* 0x0034000006187984 */ /* 0x000f620000000800 */
[----:B------:R-:W-:Y:S02]  /*7410*/  FADD.FTZ R14, -R25, R14 ;  /* 0x0000000e190e7221 */ /* 0x000fe40000010100 */
[----:B------:R-:W-:Y:S02]  /*7420*/  FMUL.FTZ R13, R13, 1.4426950216293334961 ;  /* 0x3fb8aa3b0d0d7820 */ /* 0x000fe40000410000 */
[----:B------:R-:W1:Y:S01]  /*7430*/  MUFU.EX2 R10, R10 ;  /* 0x0000000a000a7308 */ /* 0x000e620000000800 */
[----:B---3--:R-:W-:Y:S01]  /*7440*/  FADD.FTZ R9, R7, R9 ;  /* 0x0000000907097221 */ /* 0x008fe20000010000 */
[----:B------:R-:W-:Y:S01]  /*7450*/  FMUL.FTZ R14, R14, 1.4426950216293334961 ;  /* 0x3fb8aa3b0e0e7820 */ /* 0x000fe20000410000 */
[C---:B------:R-:W-:Y:S01]  /*7460*/  FADD.FTZ R16, -R25.reuse, R16 ;  /* 0x0000001019107221 */ /* 0x040fe20000010100 */
[----:B------:R-:W-:Y:S01]  /*7470*/  STS [R6+-0x800], R7 ;  /* 0xfff8000706007388 */ /* 0x000fe20000000800 */
[----:B------:R-:W-:-:S02]  /*7480*/  FADD.FTZ R17, -R25, R17 ;  /* 0x0000001119117221 */ /* 0x000fc40000010100 */
[----:B------:R-:W-:Y:S01]  /*7490*/  FMUL.FTZ R16, R16, 1.4426950216293334961 ;  /* 0x3fb8aa3b10107820 */ /* 0x000fe20000410000 */
[----:B------:R-:W3:Y:S01]  /*74a0*/  MUFU.EX2 R11, R11 ;  /* 0x0000000b000b7308 */ /* 0x000ee20000000800 */
        /* <DEDUP_REMOVED lines=13> */
[----:B---3--:R-:W-:Y:S01]  /*7580*/  FADD.FTZ R9, R9, R11 ;  /* 0x0000000b09097221 */ /* 0x008fe20000010000 */
[C---:B--2---:R-:W-:Y:S01]  /*7590*/  FADD.FTZ R21, -R25.reuse, R21 ;  /* 0x0000001519157221 */ /* 0x044fe20000010100 */
[----:B----4-:R-:W-:Y:S01]  /*75a0*/  FADD.FTZ R22, -R25, R22 ;  /* 0x0000001619167221 */ /* 0x010fe20000010100 */
[----:B------:R-:W-:Y:S02]  /*75b0*/  STS [R6+0x400], R11 ;  /* 0x0004000b06007388 */ /* 0x000fe40000000800 */
[----:B------:R-:W-:Y:S01]  /*75c0*/  FMUL.FTZ R21, R21, 1.4426950216293334961 ;  /* 0x3fb8aa3b15157820 */ /* 0x000fe20000410000 */
[----:B------:R-:W-:Y:S01]  /*75d0*/  FMUL.FTZ R22, R22, 1.4426950216293334961 ;  /* 0x3fb8aa3b16167820 */ /* 0x000fe20000410000 */
[----:B------:R-:W2:Y:S01]  /*75e0*/  MUFU.EX2 R14, R14 ;  /* 0x0000000e000e7308 */ /* 0x000ea20000000800 */
[----:B0-----:R-:W-:Y:S01]  /*75f0*/  FADD.FTZ R9, R9, R12 ;  /* 0x0000000c09097221 */ /* 0x001fe20000010000 */
[C---:B-----5:R-:W-:Y:S01]  /*7600*/  FADD.FTZ R23, -R25.reuse, R23 ;  /* 0x0000001719177221 */ /* 0x060fe20000010100 */
[----:B------:R-:W-:Y:S01]  /*7610*/  FADD.FTZ R24, -R25, R24 ;  /* 0x0000001819187221 */ /* 0x000fe20000010100 */
        /* <DEDUP_REMOVED lines=36> */
.L_x_2937:
[----:B------:R-:W-:Y:S05]  /*7860*/  BSYNC.RECONVERGENT B1 ;  /* 0x0000000000017941 */ /* 0x000fea0003800200 */
.L_x_2936:
[----:B------:R-:W-:Y:S01]  /*7870*/  IADD3 R7, PT, PT, -R15, UR42, RZ ;  /* 0x0000002a0f077c10 */ /* 0x000fe2000fffe1ff */
        /* <DEDUP_REMOVED lines=8> */
[----:B------:R-:W4:Y:S04]  /*7900*/  LDS R11, [R6+0x400] ;  /* 0x00040000060b7984 */ /* 0x000f280000000800 */
[----:B------:R-:W5:Y:S04]  /*7910*/  LDS R12, [R6+0x800] ;  /* 0x00080000060c7984 */ /* 0x000f680000000800 */
[----:B------:R-:W5:Y:S04]  /*7920*/  LDS R13, [R6+0xc00] ;  /* 0x000c0000060d7984 */ /* 0x000f680000000800 */
[----:B------:R-:W5:Y:S04]  /*7930*/  LDS R14, [R6+0x1000] ;  /* 0x00100000060e7984 */ /* 0x000f680000000800 */
[----:B---3--:R-:W3:Y:S01]  /*7940*/  LDS R16, [R6+0x1400] ;  /* 0x0014000006107984 */ /* 0x008ee20000000800 */
[----:B0-----:R-:W-:-:S04]  /*7950*/  FADD.FTZ R7, -R25, R7 ;  /* 0x0000000719077221 */ /* 0x001fc80000010100 */
[----:B------:R-:W-:Y:S01]  /*7960*/  FMUL.FTZ R7, R7, 1.4426950216293334961 ;  /* 0x3fb8aa3b07077820 */ /* 0x000fe20000410000 */
[C---:B-1----:R-:W-:Y:S01]  /*7970*/  FADD.FTZ R8, -R25.reuse, R8 ;  /* 0x0000000819087221 */ /* 0x042fe20000010100 */
[----:B--2---:R-:W-:-:S03]  /*7980*/  FADD.FTZ R10, -R25, R10 ;  /* 0x0000000a190a7221 */ /* 0x004fc60000010100 */
[----:B------:R-:W-:Y:S01]  /*7990*/  FMUL.FTZ R8, R8, 1.4426950216293334961 ;  /* 0x3fb8aa3b08087820 */ /* 0x000fe20000410000 */
[----:B------:R-:W0:Y:S01]  /*79a0*/  MUFU.EX2 R7, R7 ;  /* 0x0000000700077308 */ /* 0x000e220000000800 */
[----:B------:R-:W-:Y:S01]  /*79b0*/  FMUL.FTZ R10, R10, 1.4426950216293334961 ;  /* 0x3fb8aa3b0a0a7820 */ /* 0x000fe20000410000 */
[C---:B----4-:R-:W-:Y:S01]  /*79c0*/  FADD.FTZ R11, -R25.reuse, R11 ;  /* 0x0000000b190b7221 */ /* 0x050fe20000010100 */
[----:B-----5:R-:W-:-:S03]  /*79d0*/  FADD.FTZ R12, -R25, R12 ;  /* 0x0000000c190c7221 */ /* 0x020fc60000010100 */
[----:B------:R-:W-:Y:S02]  /*79e0*/  FMUL.FTZ R11, R11, 1.4426950216293334961 ;  /* 0x3fb8aa3b0b0b7820 */ /* 0x000fe40000410000 */
[----:B------:R-:W1:Y:S01]  /*79f0*/  MUFU.EX2 R8, R8 ;  /* 0x0000000800087308 */ /* 0x000e620000000800 */
[----:B------:R-:W-:Y:S01]  /*7a00*/  FMUL.FTZ R12, R12, 1.4426950216293334961 ;  /* 0x3fb8aa3b0c0c7820 */ /* 0x000fe20000410000 */
[C---:B------:R-:W-:Y:S01]  /*7a10*/  FADD.FTZ R13, -R25.reuse, R13 ;  /* 0x0000000d190d7221 */ /* 0x040fe20000010100 */
[----:B------:R-:W-:-:S03]  /*7a20*/  FADD.FTZ R14, -R25, R14 ;  /* 0x0000000e190e7221 */ /* 0x000fc60000010100 */
[----:B------:R-:W-:Y:S02]  /*7a30*/  FMUL.FTZ R13, R13, 1.4426950216293334961 ;  /* 0x3fb8aa3b0d0d7820 */ /* 0x000fe40000410000 */
[----:B------:R-:W2:Y:S01]  /*7a40*/  MUFU.EX2 R10, R10 ;  /* 0x0000000a000a7308 */ /* 0x000ea20000000800 */
[----:B0-----:R-:W-:Y:S01]  /*7a50*/  FADD.FTZ R9, R9, R7 ;  /* 0x0000000709097221 */ /* 0x001fe20000010000 */
[----:B---3--:R-:W-:Y:S01]  /*7a60*/  FADD.FTZ R16, -R25, R16 ;  /* 0x0000001019107221 */ /* 0x008fe20000010100 */
        /* <DEDUP_REMOVED lines=23> */
.L_x_2940:
[----:B------:R-:W-:Y:S05]  /*7be0*/  BSYNC.RECONVERGENT B1 ;  /* 0x0000000000017941 */ /* 0x000fea0003800200 */
.L_x_2939:
[----:B------:R-:W-:-:S13]  /*7bf0*/  ISETP.GT.AND P1, PT, R15, UR42, PT ;  /* 0x0000002a0f007c0c */ /* 0x000fda000bf24270 */
[----:B------:R-:W-:Y:S05]  /*7c00*/  @!P0 BRA P1, `(.L_x_2931) ;  /* 0x0000000400e08947 */ /* 0x000fea0000800000 */
[----:B------:R-:W0:Y:S04]  /*7c10*/  LDS R7, [R6+-0x800] ;  /* 0xfff8000006077984 */ /* 0x000e280000000800 */
[----:B------:R-:W1:Y:S04]  /*7c20*/  LDS R8, [R6+-0x400] ;  /* 0xfffc000006087984 */ /* 0x000e680000000800 */
[----:B------:R-:W2:Y:S04]  /*7c30*/  LDS R10, [R6] ;  /* 0x00000000060a7984 */ /* 0x000ea80000000800 */
[----:B------:R-:W4:Y:S01]  /*7c40*/  LDS R11, [R6+0x400] ;  /* 0x00040000060b7984 */ /* 0x000f220000000800 */
[C---:B0-----:R-:W-:Y:S01]  /*7c50*/  FADD.FTZ R7, -R25.reuse, R7 ;  /* 0x0000000719077221 */ /* 0x041fe20000010100 */
[----:B-1----:R-:W-:-:S03]  /*7c60*/  FADD.FTZ R8, -R25, R8 ;  /* 0x0000000819087221 */ /* 0x002fc60000010100 */
[----:B------:R-:W-:Y:S01]  /*7c70*/  FMUL.FTZ R7, R7, 1.4426950216293334961 ;  /* 0x3fb8aa3b07077820 */ /* 0x000fe20000410000 */
[----:B--2---:R-:W-:Y:S01]  /*7c80*/  FADD.FTZ R10, -R25, R10 ;  /* 0x0000000a190a7221 */ /* 0x004fe20000010100 */
[----:B------:R-:W-:-:S04]  /*7c90*/  FMUL.FTZ R8, R8, 1.4426950216293334961 ;  /* 0x3fb8aa3b08087820 */ /* 0x000fc80000410000 */
[----:B------:R-:W0:Y:S01]  /*7ca0*/  MUFU.EX2 R7, R7 ;  /* 0x0000000700077308 */ /* 0x000e220000000800 */
[----:B----4-:R-:W-:Y:S01]  /*7cb0*/  FADD.FTZ R11, -R25, R11 ;  /* 0x0000000b190b7221 */ /* 0x010fe20000010100 */
[----:B------:R-:W-:-:S03]  /*7cc0*/  FMUL.FTZ R10, R10, 1.4426950216293334961 ;  /* 0x3fb8aa3b0a0a7820 */ /* 0x000fc60000410000 */
[----:B------:R-:W-:-:S03]  /*7cd0*/  FMUL.FTZ R11, R11, 1.4426950216293334961 ;  /* 0x3fb8aa3b0b0b7820 */ /* 0x000fc60000410000 */
[----:B------:R-:W1:Y:S08]  /*7ce0*/  MUFU.EX2 R8, R8 ;  /* 0x0000000800087308 */ /* 0x000e700000000800 */
[----:B------:R-:W2:Y:S01]  /*7cf0*/  MUFU.EX2 R10, R10 ;  /* 0x0000000a000a7308 */ /* 0x000ea20000000800 */
[----:B0-----:R0:W-:Y:S01]  /*7d00*/  STS [R6+-0x800], R7 ;  /* 0xfff8000706007388 */ /* 0x0011e20000000800 */
[----:B------:R-:W-:-:S06]  /*7d10*/  FADD.FTZ R9, R9, R7 ;  /* 0x0000000709097221 */ /* 0x000fcc0000010000 */
[----:B------:R-:W4:Y:S01]  /*7d20*/  MUFU.EX2 R11, R11 ;  /* 0x0000000b000b7308 */ /* 0x000f220000000800 */
[----:B-1----:R0:W-:Y:S01]  /*7d30*/  STS [R6+-0x400], R8 ;  /* 0xfffc000806007388 */ /* 0x0021e20000000800 */
[----:B------:R-:W-:-:S03]  /*7d40*/  FADD.FTZ R9, R9, R8 ;  /* 0x0000000809097221 */ /* 0x000fc60000010000 */
[----:B--2---:R0:W-:Y:S01]  /*7d50*/  STS [R6], R10 ;  /* 0x0000000a06007388 */ /* 0x0041e20000000800 */
[----:B------:R-:W-:-:S03]  /*7d60*/  FADD.FTZ R9, R9, R10 ;  /* 0x0000000a09097221 */ /* 0x000fc60000010000 */
[----:B----4-:R0:W-:Y:S01]  /*7d70*/  STS [R6+0x400], R11 ;  /* 0x0004000b06007388 */ /* 0x0101e20000000800 */
[----:B------:R-:W-:Y:S01]  /*7d80*/  FADD.FTZ R9, R9, R11 ;  /* 0x0000000b09097221 */ /* 0x000fe20000010000 */
[----:B------:R-:W-:Y:S06]  /*7d90*/  BRA `(.L_x_2931) ;  /* 0x00000004007c7947 */ /* 0x000fec0003800000 */
.L_x_2932:
[----:B------:R-:W-:Y:S01]  /*7da0*/  IMAD.U32 R6, RZ, RZ, UR12 ;  /* 0x0000000cff067e24 */ /* 0x000fe2000f8e00ff */
[----:B------:R-:W-:Y:S01]  /*7db0*/  LOP3.LUT R7, RZ, R0, RZ, 0x33, !PT ;  /* 0x00000000ff077212 */ /* 0x000fe200078e33ff */
[----:B------:R-:W-:Y:S01]  /*7dc0*/  BSSY.RECONVERGENT B1, `(.L_x_2941) ;  /* 0x0000024000017945 */ /* 0x000fe20003800200 */
[----:B------:R-:W-:Y:S01]  /*7dd0*/  HFMA2 R9, -RZ, RZ, 0, 0 ;  /* 0x00000000ff097431 */ /* 0x000fe200000001ff */
[----:B------:R-:W-:Y:S02]  /*7de0*/  MOV R11, R5 ;  /* 0x00000005000b7202 */ /* 0x000fe40000000f00 */
[----:B------:R-:W-:-:S04]  /*7df0*/  VIADDMNMX R6, R5, 0x100, R6, !PT ;  /* 0x0000010005067846 */ /* 0x000fc80007800106 */
[----:B------:R-:W-:-:S04]  /*7e00*/  IADD3 R6, PT, PT, -R3, R6, R7 ;  /* 0x0000000603067210 */ /* 0x000fc80007ffe107 */
[C---:B------:R-:W-:Y:S02]  /*7e10*/  LOP3.LUT R7, R6.reuse, 0x300, RZ, 0xc0, !PT ;  /* 0x0000030006077812 */ /* 0x040fe400078ec0ff */
[----:B------:R-:W-:Y:S02]  /*7e20*/  ISETP.GE.U32.AND P0, PT, R6, 0x300, PT ;  /* 0x000003000600780c */ /* 0x000fe40003f06070 */
[----:B------:R-:W-:-:S13]  /*7e30*/  ISETP.NE.AND P1, PT, R7, 0x300, PT ;  /* 0x000003000700780c */ /* 0x000fda0003f25270 */
[----:B------:R-:W-:Y:S05]  /*7e40*/  @!P1 BRA `(.L_x_2942) ;  /* 0x00000000006c9947 */ /* 0x000fea0003800000 */
[----:B------:R-:W-:Y:S01]  /*7e50*/  UIADD3 UR5, UPT, UPT, UR8, 0x240, URZ ;  /* 0x0000024008057890 */ /* 0x000fe2000fffe0ff */
[----:B------:R-:W-:Y:S01]  /*7e60*/  LEA.HI R6, R6, 0x1, RZ, 0x18 ;  /* 0x0000000106067811 */ /* 0x000fe200078fc0ff */
[----:B------:R-:W-:Y:S01]  /*7e70*/  IMAD.MOV.U32 R9, RZ, RZ, RZ ;  /* 0x000000ffff097224 */ /* 0x000fe200078e00ff */
[----:B------:R-:W-:Y:S01]  /*7e80*/  IADD3 R14, P1, P2, R14, UR7, R5 ;  /* 0x000000070e0e7c10 */ /* 0x000fe2000fa3e005 */
[----:B------:R-:W-:Y:S01]  /*7e90*/  ULEA UR5, UR9, UR5, 0x18 ;  /* 0x0000000509057291 */ /* 0x000fe2000f8ec0ff */
[----:B------:R-:W-:Y:S02]  /*7ea0*/  LOP3.LUT R6, R6, 0x3, RZ, 0xc0, !PT ;  /* 0x0000000306067812 */ /* 0x000fe400078ec0ff */
[----:B------:R-:W-:Y:S02]  /*7eb0*/  IADD3.X R7, PT, PT, R15, UR13, RZ, P1, P2 ;  /* 0x0000000d0f077c10 */ /* 0x000fe40008fe44ff */
[----:B------:R-:W-:Y:S02]  /*7ec0*/  MOV R11, R5 ;  /* 0x00000005000b7202 */ /* 0x000fe40000000f00 */
[----:B------:R-:W-:-:S02]  /*7ed0*/  IADD3 R10, PT, PT, -R6, RZ, RZ ;  /* 0x000000ff060a7210 */ /* 0x000fc40007ffe1ff */
[----:B0-----:R-:W-:-:S07]  /*7ee0*/  LEA R8, R0, UR5, 0x2 ;  /* 0x0000000500087c11 */ /* 0x001fce000f8e10ff */
.L_x_2943:
[----:B------:R-:W-:-:S06]  /*7ef0*/  IMAD.MOV.U32 R6, RZ, RZ, R14 ;  /* 0x000000ffff067224 */ /* 0x000fcc00078e000e */
        /* <DEDUP_REMOVED lines=14> */
[----:B0-----:R-:W-:-:S10]  /*7fe0*/  IADD3 R8, PT, PT, R8, 0x400, RZ ;  /* 0x0000040008087810 */ /* 0x001fd40007ffe0ff */
[----:B------:R-:W-:Y:S05]  /*7ff0*/  @P1 BRA `(.L_x_2943) ;  /* 0xfffffffc00bc1947 */ /* 0x000fea000383ffff */
.L_x_2942:
[----:B------:R-:W-:Y:S05]  /*8000*/  BSYNC.RECONVERGENT B1 ;  /* 0x0000000000017941 */ /* 0x000fea0003800200 */
.L_x_2941:
[----:B------:R-:W-:Y:S05]  /*8010*/  @!P0 BRA `(.L_x_2931) ;  /* 0x0000000000dc8947 */ /* 0x000fea0003800000 */
[----:B0-----:R-:W0:Y:S01]  /*8020*/  S2R R8, SR_CgaCtaId ;  /* 0x0000000000087919 */ /* 0x001e220000008800 */
[----:B------:R-:W2:Y:S01]  /*8030*/  LDC.64 R14, c[0x0][0x420] ;  /* 0x00010800ff0e7b82 */ /* 0x000ea20000000a00 */
[----:B------:R-:W-:Y:S01]  /*8040*/  MOV R7, 0x400 ;  /* 0x0000040000077802 */ /* 0x000fe20000000f00 */
[----:B------:R-:W-:-:S03]  /*8050*/  IMAD.SHL.U32 R6, R3, 0x4, RZ ;  /* 0x0000000403067824 */ /* 0x000fc600078e00ff */
[----:B------:R-:W-:Y:S02]  /*8060*/  IADD3 R7, PT, PT, R7, 0x240, RZ ;  /* 0x0000024007077810 */ /* 0x000fe40007ffe0ff */
[----:B------:R-:W-:Y:S02]  /*8070*/  LEA R6, R11, -R6, 0x2 ;  /* 0x800000060b067211 */ /* 0x000fe400078e10ff */
[----:B--2---:R-:W-:-:S04]  /*8080*/  IADD3 R12, P0, P1, R14, UR7, R11 ;  /* 0x000000070e0c7c10 */ /* 0x004fc8000f91e00b */
[----:B------:R-:W-:Y:S02]  /*8090*/  IADD3 R12, P2, PT, R12, 0x200, RZ ;  /* 0x000002000c0c7810 */ /* 0x000fe40007f5e0ff */
[----:B0-----:R-:W-:Y:S02]  /*80a0*/  LEA R13, R8, R7, 0x18 ;  /* 0x00000007080d7211 */ /* 0x001fe400078ec0ff */
[----:B------:R-:W-:Y:S02]  /*80b0*/  IADD3.X R7, PT, PT, R15, UR13, RZ, P0, P1 ;  /* 0x0000000d0f077c10 */ /* 0x000fe400087e24ff */
[----:B------:R-:W-:-:S03]  /*80c0*/  IADD3 R8, PT, PT, R6, 0x800, R13 ;  /* 0x0000080006087810 */ /* 0x000fc60007ffe00d */
[----:B------:R-:W-:-:S07]  /*80d0*/  IMAD.X R7, RZ, RZ, R7, P2 ;  /* 0x000000ffff077224 */ /* 0x000fce00010e0607 */
.L_x_2944:
[----:B------:R-:W-:-:S05]  /*80e0*/  MOV R6, R12 ;  /* 0x0000000c00067202 */ /* 0x000fca0000000f00 */
[----:B------:R-:W2:Y:S04]  /*80f0*/  LDG.E.U8 R13, desc[UR36][R6.64+-0x200] ;  /* 0xfffe0024060d7981 */ /* 0x000ea8000c1e1100 */
[----:B------:R-:W4:Y:S04]  /*8100*/  LDG.E.U8 R10, desc[UR36][R6.64+-0x100] ;  /* 0xffff0024060a7981 */ /* 0x000f28000c1e1100 */
[----:B------:R-:W5:Y:S04]  /*8110*/  LDG.E.U8 R12, desc[UR36][R6.64] ;  /* 0x00000024060c7981 */ /* 0x000f68000c1e1100 */
[----:B------:R-:W3:Y:S01]  /*8120*/  LDG.E.U8 R14, desc[UR36][R6.64+0x100] ;  /* 0x00010024060e7981 */ /* 0x000ee2000c1e1100 */
[----:B------:R-:W-:Y:S01]  /*8130*/  VIADD R11, R11, 0x400 ;  /* 0x000004000b0b7836 */ /* 0x000fe20000000000 */
[----:B--2---:R-:W-:-:S02]  /*8140*/  ISETP.NE.AND P0, PT, R13, RZ, PT ;  /* 0x000000ff0d00720c */ /* 0x004fc40003f05270 */
[----:B----4-:R-:W-:Y:S02]  /*8150*/  ISETP.NE.AND P1, PT, R10, RZ, PT ;  /* 0x000000ff0a00720c */ /* 0x010fe40003f25270 */
[----:B-----5:R-:W-:Y:S02]  /*8160*/  ISETP.NE.AND P2, PT, R12, RZ, PT ;  /* 0x000000ff0c00720c */ /* 0x020fe40003f45270 */
[----:B---3--:R-:W-:-:S07]  /*8170*/  ISETP.NE.AND P3, PT, R14, RZ, PT ;  /* 0x000000ff0e00720c */ /* 0x008fce0003f65270 */
        /* <DEDUP_REMOVED lines=14> */
[----:B------:R-:W-:Y:S02]  /*8260*/  HFMA2 R17, -RZ, RZ, 0, 0 ;  /* 0x00000000ff117431 */ /* 0x000fe400000001ff */
[----:B------:R-:W-:Y:S01]  /*8270*/  @!P2 FMUL.FTZ R16, R16, 1.4426950216293334961 ;  /* 0x3fb8aa3b1010a820 */ /* 0x000fe20000410000 */
[----:B------:R-:W-:Y:S01]  /*8280*/  ISETP.GT.AND P0, PT, R11, UR42, PT ;  /* 0x0000002a0b007c0c */ /* 0x000fe2000bf04270 */
[----:B------:R-:W-:-:S02]  /*8290*/  @!P3 FMUL.FTZ R18, R18, 1.4426950216293334961 ;  /* 0x3fb8aa3b1212b820 */ /* 0x000fc40000410000 */
[----:B------:R-:W1:Y:S08]  /*82a0*/  @!P1 MUFU.EX2 R13, R14 ;  /* 0x0000000e000d9308 */ /* 0x000e700000000800 */
[----:B------:R-:W2:Y:S01]  /*82b0*/  @!P2 MUFU.EX2 R15, R16 ;  /* 0x00000010000fa308 */ /* 0x000ea20000000800 */
[----:B0-----:R-:W-:Y:S01]  /*82c0*/  FADD.FTZ R12, R10, R9 ;  /* 0x000000090a0c7221 */ /* 0x001fe20000010000 */
[----:B------:R-:W-:Y:S06]  /*82d0*/  STS [R8+-0x800], R10 ;  /* 0xfff8000a08007388 */ /* 0x000fec0000000800 */
[----:B------:R-:W0:Y:S01]  /*82e0*/  @!P3 MUFU.EX2 R17, R18 ;  /* 0x000000120011b308 */ /* 0x000e220000000800 */
[----:B-1----:R-:W-:Y:S01]  /*82f0*/  FADD.FTZ R14, R12, R13 ;  /* 0x0000000d0c0e7221 */ /* 0x002fe20000010000 */
[----:B------:R-:W-:Y:S01]  /*8300*/  IADD3 R12, P1, PT, R6, 0x400, RZ ;  /* 0x00000400060c7810 */ /* 0x000fe20007f3e0ff */
[----:B------:R-:W-:Y:S03]  /*8310*/  STS [R8+-0x400], R13 ;  /* 0xfffc000d08007388 */ /* 0x000fe60000000800 */
[----:B------:R-:W-:Y:S01]  /*8320*/  IADD3.X R7, PT, PT, RZ, R7, RZ, P1, !PT ;  /* 0x00000007ff077210 */ /* 0x000fe20000ffe4ff */
[----:B--2---:R-:W-:Y:S01]  /*8330*/  FADD.FTZ R14, R14, R15 ;  /* 0x0000000f0e0e7221 */ /* 0x004fe20000010000 */
[----:B------:R-:W-:Y:S04]  /*8340*/  STS [R8], R15 ;  /* 0x0000000f08007388 */ /* 0x000fe80000000800 */
[----:B0-----:R0:W-:Y:S01]  /*8350*/  STS [R8+0x400], R17 ;  /* 0x0004001108007388 */ /* 0x0011e20000000800 */
[----:B------:R-:W-:Y:S01]  /*8360*/  FADD.FTZ R9, R14, R17 ;  /* 0x000000110e097221 */ /* 0x000fe20000010000 */
[----:B0-----:R-:W-:Y:S01]  /*8370*/  IADD3 R8, PT, PT, R8, 0x1000, RZ ;  /* 0x0000100008087810 */ /* 0x001fe20007ffe0ff */
[----:B------:R-:W-:Y:S06]  /*8380*/  @!P0 BRA `(.L_x_2944) ;  /* 0xfffffffc00548947 */ /* 0x000fec000383ffff */
.L_x_2931:
[----:B------:R-:W-:Y:S05]  /*8390*/  BSYNC.RECONVERGENT B0 ;  /* 0x0000000000007941 */ /* 0x000fea0003800200 */
.L_x_2930:
[----:B0-----:R-:W0:Y:S01]  /*83a0*/  SHFL.BFLY PT, R6, R9, 0x10, 0x1f ;  /* 0x0e001f0009067f89 */ /* 0x001e2200000e0000 */
[C---:B------:R-:W-:Y:S01]  /*83b0*/  ISETP.NE.AND P0, PT, R2.reuse, RZ, PT ;  /* 0x000000ff0200720c */ /* 0x040fe20003f05270 */
[----:B------:R-:W2:Y:S01]  /*83c0*/  LDCU UR5, c[0x0][0x40c] ;  /* 0x00008180ff0577ac */ /* 0x000ea20008000800 */
[----:B------:R-:W-:Y:S01]  /*83d0*/  ISETP.GT.U32.AND P1, PT, R2, 0x7, PT ;  /* 0x000000070200780c */ /* 0x000fe20003f24070 */
[----:B---3--:R-:W3:Y:S01]  /*83e0*/  S2R R18, SR_CTAID.X ;  /* 0x0000000000127919 */ /* 0x008ee20000002500 */
[----:B------:R-:W-:Y:S01]  /*83f0*/  SHF.R.U32.HI R2, RZ, 0x5, R0 ;  /* 0x00000005ff027819 */ /* 0x000fe20000011600 */
[----:B------:R-:W2:Y:S01]  /*8400*/  LDCU UR6, c[0x0][0x3f4] ;  /* 0x00007e80ff0677ac */ /* 0x000ea20008000800 */
[----:B------:R-:W5:Y:S01]  /*8410*/  LDCU.U8 UR9, c[0x0][0x48c] ;  /* 0x00009180ff0977ac */ /* 0x000f620008000000 */
[----:B0-----:R-:W-:-:S06]  /*8420*/  FADD.FTZ R6, R6, R9 ;  /* 0x0000000906067221 */ /* 0x001fcc0000010000 */
[----:B------:R-:W-:Y:S01]  /*8430*/  @!P0 LEA R9, R2, UR10, 0x2 ;  /* 0x0000000a02098c11 */ /* 0x000fe2000f8e10ff */
[----:B--2---:R-:W-:Y:S01]  /*8440*/  UISETP.LT.AND UP0, UPT, UR6, UR5, UPT ;  /* 0x000000050600728c */ /* 0x004fe2000bf01270 */
[----:B----4-:R-:W0:Y:S03]  /*8450*/  SHFL.BFLY PT, R7, R6, 0x8, 0x1f ;  /* 0x0d001f0006077f89 */ /* 0x010e2600000e0000 */
[----:B------:R-:W-:-:S04]  /*8460*/  USEL UR5, UR6, UR5, UP0 ;  /* 0x0000000506057287 */ /* 0x000fc80008000000 */
[----:B------:R-:W-:-:S04]  /*8470*/  UIADD3 UR5, UPT, UPT, UR5, 0x4, URZ ;  /* 0x0000000405057890 */ /* 0x000fc8000fffe0ff */
[----:B------:R-:W-:-:S04]  /*8480*/  USHF.R.S32.HI UR6, URZ, 0x1f, UR5 ;  /* 0x0000001fff067899 */ /* 0x000fc80008011405 */
[----:B------:R-:W-:-:S04]  /*8490*/  ULEA.HI UR6, UR6, UR5, URZ, 0x2 ;  /* 0x0000000506067291 */ /* 0x000fc8000f8f10ff */
[----:B------:R-:W-:-:S04]  /*84a0*/  USHF.L.U32 UR6, UR6, 0x2, URZ ;  /* 0x0000000206067899 */ /* 0x000fc800080006ff */
[----:B------:R-:W-:Y:S01]  /*84b0*/  ULOP3.LUT UR6, UR6, 0xfffffff0, URZ, 0xc0, !UPT ;  /* 0xfffffff006067892 */ /* 0x000fe2000f8ec0ff */
        /* <DEDUP_REMOVED lines=9> */
[----:B-----5:R-:W-:-:S07]  /*8550*/  ISETP.NE.AND P0, PT, RZ, UR9, PT ;  /* 0x00000009ff007c0c */ /* 0x020fce000bf05270 */
[----:B0-----:R-:W3:Y:S01]  /*8560*/  LDC R9, c[0x0][0x3f8] ;  /* 0x0000fe00ff097b82 */ /* 0x001ee20000000800 */
[----:B------:R-:W0:Y:S01]  /*8570*/  @!P1 LDS R10, [R4+0x20] ;  /* 0x00002000040a9984 */ /* 0x000e220000000800 */
[----:B------:R-:W-:Y:S01]  /*8580*/  ISETP.GT.AND P1, PT, R5, UR42, PT ;  /* 0x0000002a05007c0c */ /* 0x000fe2000bf24270 */
[----:B---3--:R-:W-:Y:S02]  /*8590*/  IMAD R23, R9, UR11, R18 ;  /* 0x0000000b09177c24 */ /* 0x008fe4000f8e0212 */
[----:B0-----:R-:W0:Y:S02]  /*85a0*/  SHFL.BFLY PT, R7, R10, 0x4, 0x1f ;  /* 0x0c801f000a077f89 */ /* 0x001e2400000e0000 */
[----:B0-----:R-:W-:-:S05]  /*85b0*/  FADD.FTZ R7, R7, R10 ;  /* 0x0000000a07077221 */ /* 0x001fca0000010000 */
[----:B------:R-:W0:Y:S02]  /*85c0*/  SHFL.BFLY PT, R6, R7, 0x2, 0x1f ;  /* 0x0c401f0007067f89 */ /* 0x000e2400000e0000 */
[----:B0-----:R-:W-:-:S05]  /*85d0*/  FADD.FTZ R6, R7, R6 ;  /* 0x0000000607067221 */ /* 0x001fca0000010000 */
[----:B------:R-:W0:Y:S02]  /*85e0*/  SHFL.BFLY PT, R11, R6, 0x1, 0x1f ;  /* 0x0c201f00060b7f89 */ /* 0x000e2400000e0000 */
[----:B0-----:R-:W-:Y:S01]  /*85f0*/  FADD.FTZ R11, R6, R11 ;  /* 0x0000000b060b7221 */ /* 0x001fe20000010000 */
[----:B------:R-:W-:-:S05]  /*8600*/  CS2R R6, SRZ ;  /* 0x0000000000067805 */ /* 0x000fca000001ff00 */
[----:B------:R-:W0:Y:S02]  /*8610*/  SHFL.IDX PT, R11, R11, RZ, 0x1f ;  /* 0x00001fff0b0b7589 */ /* 0x000e2400000e0000 */
[----:B0-----:R-:W-:-:S04]  /*8620*/  FADD.FTZ R4, R11, 9.9999999747524270788e-07 ;  /* 0x358637bd0b047421 */ /* 0x001fc80000010000 */
[----:B------:R0:W2:Y:S01]  /*8630*/  MUFU.RCP R15, R4 ;  /* 0x00000004000f7308 */ /* 0x0000a20000001000 */
[----:B------:R-:W-:Y:S05]  /*8640*/  @!P0 BRA `(.L_x_2945) ;  /* 0x0000000000188947 */ /* 0x000fea0003800000 */
[----:B0-----:R-:W0:Y:S08]  /*8650*/  LDC R4, c[0x0][0x488] ;  /* 0x00012200ff047b82 */ /* 0x001e300000000800 */
[----:B------:R-:W0:Y:S08]  /*8660*/  LDC R6, c[0x0][0x40c] ;  /* 0x00010300ff067b82 */ /* 0x000e300000000800 */
[----:B------:R-:W3:Y:S01]  /*8670*/  LDC R7, c[0x0][0x3f4] ;  /* 0x0000fd00ff077b82 */ /* 0x000ee20000000800 */
[----:B0-----:R-:W-:-:S04]  /*8680*/  IMAD R4, R23, R4, R6 ;  /* 0x0000000417047224 */ /* 0x001fc800078e0206 */
[----:B---3--:R-:W-:-:S05]  /*8690*/  IMAD R6, R4, R7, RZ ;  /* 0x0000000704067224 */ /* 0x008fca00078e02ff */
[----:B------:R-:W-:-:S07]  /*86a0*/  SHF.R.S32.HI R7, RZ, 0x1f, R6 ;  /* 0x0000001fff077819 */ /* 0x000fce0000011406 */
.L_x_2945:
[----:B------:R-:W-:Y:S04]  /*86b0*/  BSSY.RECONVERGENT B0, `(.L_x_2946) ;  /* 0x0000062000007945 */ /* 0x000fe80003800200 */
[----:B------:R-:W-:Y:S05]  /*86c0*/  @P1 BRA `(.L_x_2947) ;  /* 0x0000000400801947 */ /* 0x000fea0003800000 */
[----:B0-----:R-:W-:Y:S01]  /*86d0*/  IMAD.U32 R4, RZ, RZ, UR12 ;  /* 0x0000000cff047e24 */ /* 0x001fe2000f8e00ff */
[----:B------:R-:W-:Y:S01]  /*86e0*/  LOP3.LUT R8, RZ, R0, RZ, 0x33, !PT ;  /* 0x00000000ff087212 */ /* 0x000fe200078e33ff */
[----:B------:R-:W-:Y:S03]  /*86f0*/  BSSY.RECONVERGENT B1, `(.L_x_2948) ;  /* 0x0000028000017945 */ /* 0x000fe60003800200 */
[----:B------:R-:W-:-:S04]  /*8700*/  VIADDMNMX R4, R5, 0x100, R4, !PT ;  /* 0x0000010005047846 */ /* 0x000fc80007800104 */
[----:B------:R-:W-:-:S04]  /*8710*/  IADD3 R4, PT, PT, -R3, R4, R8 ;  /* 0x0000000403047210 */ /* 0x000fc80007ffe108 */
[C---:B------:R-:W-:Y:S02]  /*8720*/  LOP3.LUT R8, R4.reuse, 0x300, RZ, 0xc0, !PT ;  /* 0x0000030004087812 */ /* 0x040fe400078ec0ff */
[----:B------:R-:W-:Y:S02]  /*8730*/  ISETP.GE.U32.AND P1, PT, R4, 0x300, PT ;  /* 0x000003000400780c */ /* 0x000fe40003f26070 */
[----:B------:R-:W-:-:S13]  /*8740*/  ISETP.NE.AND P2, PT, R8, 0x300, PT ;  /* 0x000003000800780c */ /* 0x000fda0003f45270 */
[----:B------:R-:W-:Y:S05]  /*8750*/  @!P2 BRA `(.L_x_2949) ;  /* 0x000000000084a947 */ /* 0x000fea0003800000 */
[----:B------:R-:W0:Y:S01]  /*8760*/  S2UR UR8, SR_CgaCtaId ;  /* 0x00000000000879c3 */ /* 0x000e220000008800 */
[----:B------:R-:W3:Y:S01]  /*8770*/  LDCU.64 UR10, c[0x0][0x480] ;  /* 0x00009000ff0a77ac */ /* 0x000ee20008000a00 */
[----:B------:R-:W-:Y:S02]  /*8780*/  LEA.HI R4, R4, 0x1, RZ, 0x18 ;  /* 0x0000000104047811 */ /* 0x000fe400078fc0ff */
[----:B------:R-:W-:Y:S01]  /*8790*/  IADD3 R13, P2, PT, R5, R6, RZ ;  /* 0x00000006050d7210 */ /* 0x000fe20007f5e0ff */
[----:B------:R-:W-:Y:S01]  /*87a0*/  UMOV UR5, 0x400 ;  /* 0x0000040000057882 */ /* 0x000fe20000000000 */
[----:B------:R-:W-:Y:S01]  /*87b0*/  SHF.L.U32 R8, R4, 0x8, RZ ;  /* 0x0000000804087819 */ /* 0x000fe200000006ff */
[----:B------:R-:W-:Y:S01]  /*87c0*/  UIADD3 UR5, UPT, UPT, UR5, 0x240, URZ ;  /* 0x0000024005057890 */ /* 0x000fe2000fffe0ff */
[----:B------:R-:W-:Y:S02]  /*87d0*/  IADD3.X R14, PT, PT, RZ, R7, RZ, P2, !PT ;  /* 0x00000007ff0e7210 */ /* 0x000fe400017fe4ff */
[----:B------:R-:W-:-:S02]  /*87e0*/  LOP3.LUT R10, R8, 0x300, RZ, 0xc0, !PT ;  /* 0x00000300080a7812 */ /* 0x000fc400078ec0ff */
[----:B------:R-:W-:Y:S02]  /*87f0*/  LOP3.LUT R4, R4, 0x3, RZ, 0xc0, !PT ;  /* 0x0000000304047812 */ /* 0x000fe400078ec0ff */
[----:B------:R-:W-:Y:S01]  /*8800*/  LEA R8, R0, UR6, 0x1 ;  /* 0x0000000600087c11 */ /* 0x000fe2000f8e08ff */
[----:B------:R-:W-:Y:S01]  /*8810*/  IMAD.IADD R5, R5, 0x1, R10 ;  /* 0x0000000105057824 */ /* 0x000fe200078e020a */
[----:B------:R-:W-:Y:S02]  /*8820*/  IADD3 R11, PT, PT, -R4, RZ, RZ ;  /* 0x000000ff040b7210 */ /* 0x000fe40007ffe1ff */
[----:B---3--:R-:W-:-:S04]  /*8830*/  LEA R12, P2, R13, UR10, 0x2 ;  /* 0x0000000a0d0c7c11 */ /* 0x008fc8000f8410ff */
[----:B------:R-:W-:Y:S01]  /*8840*/  LEA.HI.X R13, R13, UR11, R14, 0x2, P2 ;  /* 0x0000000b0d0d7c11 */ /* 0x000fe200090f140e */
[----:B0-----:R-:W-:-:S06]  /*8850*/  ULEA UR5, UR8, UR5, 0x18 ;  /* 0x0000000508057291 */ /* 0x001fcc000f8ec0ff */
[----:B------:R-:W-:Y:S02]  /*8860*/  IADD3 R4, PT, PT, R8, UR5, RZ ;  /* 0x0000000508047c10 */ /* 0x000fe4000fffe0ff */
[----:B------:R-:W-:-:S07]  /*8870*/  LEA R10, R0, UR5, 0x2 ;  /* 0x00000005000a7c11 */ /* 0x000fce000f8e10ff */
.L_x_2950:
        /* <DEDUP_REMOVED lines=15> */
.L_x_2949:
[----:B------:R-:W-:Y:S05]  /*8970*/  BSYNC.RECONVERGENT B1 ;  /* 0x0000000000017941 */ /* 0x000fea0003800200 */
.L_x_2948:
[----:B------:R-:W-:Y:S05]  /*8980*/  @!P1 BRA `(.L_x_2947) ;  /* 0x0000000000d09947 */ /* 0x000fea0003800000 */
[----:B---3--:R-:W0:Y:S01]  /*8990*/  S2R R9, SR_CgaCtaId ;  /* 0x0000000000097919 */ /* 0x008e220000008800 */
[----:B------:R-:W3:Y:S01]  /*89a0*/  LDCU.64 UR10, c[0x0][0x480] ;  /* 0x00009000ff0a77ac */ /* 0x000ee20008000a00 */
[----:B------:R-:W-:Y:S02]  /*89b0*/  MOV R4, 0x400 ;  /* 0x0000040000047802 */ /* 0x000fe40000000f00 */
[C---:B------:R-:W-:Y:S01]  /*89c0*/  IADD3 R8, P0, PT, R5.reuse, R6, RZ ;  /* 0x0000000605087210 */ /* 0x040fe20007f1e0ff */
[----:B------:R-:W-:Y:S01]  /*89d0*/  UISETP.NE.AND UP0, UPT, UR9, URZ, UPT ;  /* 0x000000ff0900728c */ /* 0x000fe2000bf05270 */
[----:B------:R-:W-:Y:S01]  /*89e0*/  LEA R6, R5, UR6, 0x1 ;  /* 0x0000000605067c11 */ /* 0x000fe2000f8e08ff */
[----:B------:R-:W-:Y:S01]  /*89f0*/  VIADD R4, R4, 0x240 ;  /* 0x0000024004047836 */ /* 0x000fe20000000000 */
[----:B------:R-:W-:Y:S02]  /*8a00*/  IADD3.X R7, PT, PT, RZ, R7, RZ, P0, !PT ;  /* 0x00000007ff077210 */ /* 0x000fe400007fe4ff */
[----:B------:R-:W-:Y:S01]  /*8a10*/  ISETP.NE.AND P1, PT, RZ, UR9, PT ;  /* 0x00000009ff007c0c */ /* 0x000fe2000bf25270 */
[----:B------:R-:W-:Y:S01]  /*8a20*/  IMAD R6, R3, -0x2, R6 ;  /* 0xfffffffe03067824 */ /* 0x000fe200078e0206 */
[----:B------:R-:W-:-:S02]  /*8a30*/  PLOP3.LUT P0, PT, PT, PT, UP0, 0x80, 0x8 ;  /* 0x000000000008781c */ /* 0x000fc40003f0f008 */
[----:B---3--:R-:W-:-:S04]  /*8a40*/  LEA R10, P3, R8, UR10, 0x2 ;  /* 0x0000000a080a7c11 */ /* 0x008fc8000f8610ff */
[----:B------:R-:W-:Y:S02]  /*8a50*/  IADD3 R10, P2, PT, R10, 0x800, RZ ;  /* 0x000008000a0a7810 */ /* 0x000fe40007f5e0ff */
[----:B------:R-:W-:-:S04]  /*8a60*/  LEA.HI.X R7, R8, UR11, R7, 0x2, P3 ;  /* 0x0000000b08077c11 */ /* 0x000fc800098f1407 */
[----:B------:R-:W-:Y:S02]  /*8a70*/  IADD3.X R11, PT, PT, RZ, R7, RZ, P2, !PT ;  /* 0x00000007ff0b7210 */ /* 0x000fe400017fe4ff */
[----:B0-----:R-:W-:Y:S02]  /*8a80*/  LEA R9, R9, R4, 0x18 ;  /* 0x0000000409097211 */ /* 0x001fe400078ec0ff */
[----:B------:R-:W-:Y:S02]  /*8a90*/  SHF.L.U32 R4, R3, 0x2, RZ ;  /* 0x0000000203047819 */ /* 0x000fe400000006ff */
[----:B------:R-:W-:-:S03]  /*8aa0*/  IADD3 R8, PT, PT, R6, 0x400, R9 ;  /* 0x0000040006087810 */ /* 0x000fc60007ffe009 */
[----:B------:R-:W-:-:S05]  /*8ab0*/  IMAD R4, R5, 0x4, -R4 ;  /* 0x0000000405047824 */ /* 0x000fca00078e0a04 */
[----:B------:R-:W-:-:S07]  /*8ac0*/  IADD3 R4, PT, PT, R4, 0x800, R9 ;  /* 0x0000080004047810 */ /* 0x000fce0007ffe009 */
.L_x_2951:
[----:B------:R-:W2:Y:S01]  /*8ad0*/  LDS R6, [R4+-0x800] ;  /* 0xfff8000004067984 */ /* 0x000ea20000000800 */
[----:B------:R-:W-:-:S04]  /*8ae0*/  IADD3 R5, PT, PT, R5, 0x400, RZ ;  /* 0x0000040005057810 */ /* 0x000fc80007ffe0ff */
[----:B------:R-:W-:Y:S01]  /*8af0*/  ISETP.GT.AND P2, PT, R5, UR42, PT ;  /* 0x0000002a05007c0c */ /* 0x000fe2000bf44270 */
        /* <DEDUP_REMOVED lines=29> */
.L_x_2947:
[----:B------:R-:W-:Y:S05]  /*8cd0*/  BSYNC.RECONVERGENT B0 ;  /* 0x0000000000007941 */ /* 0x000fea0003800200 */
.L_x_2946:
[----:B------:R-:W4:Y:S01]  /*8ce0*/  LDCU.64 UR8, c[0x0][0x3b0] ;  /* 0x00007600ff0877ac */ /* 0x000f220008000a00 */
[----:B------:R-:W-:Y:S02]  /*8cf0*/  SHF.L.U32 R19, R0, 0x3, RZ ;  /* 0x0000000300137819 */ /* 0x000fe400000006ff */
[----:B------:R-:W-:Y:S01]  /*8d00*/  CS2R R6, SRZ ;  /* 0x0000000000067805 */ /* 0x000fe2000001ff00 */
[----:B---3--:R-:W3:Y:S01]  /*8d10*/  LDC.64 R16, c[0x0][0x3c0] ;  /* 0x0000f000ff107b82 */ /* 0x008ee20000000a00 */
[----:B------:R-:W-:Y:S01]  /*8d20*/  USHF.R.S32.HI UR5, URZ, 0x1f, UR42 ;  /* 0x0000001fff057899 */ /* 0x000fe2000801142a */
[----:B------:R-:W-:Y:S01]  /*8d30*/  LOP3.LUT R19, R19, 0xf8, RZ, 0xc0, !PT ;  /* 0x000000f813137812 */ /* 0x000fe200078ec0ff */
[----:B-1----:R-:W-:Y:S01]  /*8d40*/  IMAD.IADD R25, R3, 0x1, R2 ;  /* 0x0000000103197824 */ /* 0x002fe200078e0202 */
[----:B------:R-:W1:Y:S01]  /*8d50*/  LDCU.64 UR10, c[0x0][0x3c8] ;  /* 0x00007900ff0a77ac */ /* 0x000e620008000a00 */
[----:B------:R-:W-:-:S04]  /*8d60*/  ULEA.HI UR5, UR5, UR42, URZ, 0x3 ;  /* 0x0000002a05057291 */ /* 0x000fc8000f8f18ff */
[----:B------:R-:W-:Y:S01]  /*8d70*/  ULOP3.LUT UR5, UR5, 0xfffffff8, URZ, 0xc0, !UPT ;  /* 0xfffffff805057892 */ /* 0x000fe2000f8ec0ff */
[----:B----4-:R-:W-:-:S03]  /*8d80*/  ISETP.NE.U32.AND P0, PT, RZ, UR8, PT ;  /* 0x00000008ff007c0c */ /* 0x010fc6000bf05070 */
[----:B------:R-:W-:Y:S01]  /*8d90*/  UIADD3 UR5, UPT, UPT, -UR5, UR42, URZ ;  /* 0x0000002a05057290 */ /* 0x000fe2000fffe1ff */
[----:B------:R-:W-:Y:S01]  /*8da0*/  ISETP.NE.AND.EX P0, PT, RZ, UR9, PT, P0 ;  /* 0x00000009ff007c0c */ /* 0x000fe2000bf05300 */
[----:B------:R-:W4:Y:S04]  /*8db0*/  LDCU UR9, c[0x0][0x3f4] ;  /* 0x00007e80ff0977ac */ /* 0x000f280008000800 */
[----:B------:R-:W-:-:S13]  /*8dc0*/  ISETP.NE.OR P0, PT, R2, UR5, !P0 ;  /* 0x0000000502007c0c */ /* 0x000fda000c705670 */
[----:B------:R-:W0:Y:S01]  /*8dd0*/  @!P0 LDC.64 R8, c[0x0][0x3b0] ;  /* 0x0000ec00ff088b82 */ /* 0x000e220000000a00 */
[----:B------:R-:W-:-:S07]  /*8de0*/  @!P0 IMAD R5, R18, 0x100, R19 ;  /* 0x0000010012058824 */ /* 0x000fce00078e0213 */
[----:B------:R-:W2:Y:S01]  /*8df0*/  S2UR UR8, SR_CgaCtaId ;  /* 0x00000000000879c3 */ /* 0x000ea20000008800 */
[----:B----4-:R-:W-:Y:S01]  /*8e00*/  MOV R26, UR9 ;  /* 0x00000009001a7c02 */ /* 0x010fe20008000f00 */
[----:B0-----:R-:W-:Y:S01]  /*8e10*/  @!P0 IMAD.WIDE.U32 R8, R5, 0x2, R8 ;  /* 0x0000000205088825 */ /* 0x001fe200078e0008 */
[----:B------:R-:W-:-:S06]  /*8e20*/  CS2R R4, SRZ ;  /* 0x0000000000047805 */ /* 0x000fcc000001ff00 */
[----:B------:R0:W5:Y:S01]  /*8e30*/  @!P0 LDG.E.128 R4, desc[UR36][R8.64] ;  /* 0x0000002408048981 */ /* 0x000162000c1e1d00 */
[----:B------:R-:W-:Y:S01]  /*8e40*/  IMAD R11, R26, UR4, R19 ;  /* 0x000000041a0b7c24 */ /* 0x000fe2000f8e0213 */
[----:B------:R-:W-:Y:S01]  /*8e50*/  UMOV UR4, 0x400 ;  /* 0x0000040000047882 */ /* 0x000fe20000000000 */
[----:B------:R-:W-:Y:S01]  /*8e60*/  BSSY.RECONVERGENT B0, `(.L_x_2952) ;  /* 0x00000ec000007945 */ /* 0x000fe20003800200 */
[----:B------:R-:W-:Y:S01]  /*8e70*/  UIADD3 UR4, UPT, UPT, UR4, 0x240, URZ ;  /* 0x0000024004047890 */ /* 0x000fe2000fffe0ff */
[----:B------:R-:W-:Y:S02]  /*8e80*/  HFMA2 R34, -RZ, RZ, 0, 0 ;  /* 0x00000000ff227431 */ /* 0x000fe400000001ff */
[----:B---3--:R-:W-:Y:S01]  /*8e90*/  IMAD.WIDE R16, R11, 0x2, R16 ;  /* 0x000000020b107825 */ /* 0x008fe200078e0210 */
[----:B------:R-:W-:Y:S01]  /*8ea0*/  SHF.L.U32 R24, R23, 0x8, RZ ;  /* 0x0000000817187819 */ /* 0x000fe200000006ff */
[----:B--2---:R-:W-:Y:S01]  /*8eb0*/  ULEA UR4, UR8, UR4, 0x18 ;  /* 0x0000000408047291 */ /* 0x004fe2000f8ec0ff */
[----:B------:R-:W-:-:S02]  /*8ec0*/  CS2R R32, SRZ ;  /* 0x0000000000207805 */ /* 0x000fc4000001ff00 */
[----:B0-----:R-:W-:Y:S02]  /*8ed0*/  VIMNMX R8, PT, PT, R26, UR42, PT ;  /* 0x0000002a1a087c48 */ /* 0x001fe4000bfe0100 */
[----:B------:R-:W-:Y:S01]  /*8ee0*/  CS2R R30, SRZ ;  /* 0x00000000001e7805 */ /* 0x000fe2000001ff00 */
[----:B------:R-:W-:Y:S01]  /*8ef0*/  UIADD3 UR8, UPT, UPT, UR4, UR6, URZ ;  /* 0x0000000604087290 */ /* 0x000fe2000fffe0ff */
[----:B------:R-:W-:Y:S01]  /*8f00*/  CS2R R28, SRZ ;  /* 0x00000000001c7805 */ /* 0x000fe2000001ff00 */
[----:B------:R-:W-:Y:S01]  /*8f10*/  BAR.SYNC.DEFER_BLOCKING 0x0 ;  /* 0x0000000000007b1d */ /* 0x000fe20000010000 */
[----:B------:R-:W-:Y:S02]  /*8f20*/  ISETP.GE.AND P0, PT, R25, R8, PT ;  /* 0x000000081900720c */ /* 0x000fe40003f06270 */
[----:B------:R-:W-:-:S11]  /*8f30*/  MOV R27, RZ ;  /* 0x000000ff001b7202 */ /* 0x000fd60000000f00 */
[----:B-1----:R-:W-:Y:S05]  /*8f40*/  @P0 BRA `(.L_x_2953) ;  /* 0x0000000c00740947 */ /* 0x002fea0003800000 */
[----:B------:R-:W-:Y:S01]  /*8f50*/  VIADDMNMX R9, R25, 0x8, R8, !PT ;  /* 0x0000000819097846 */ /* 0x000fe20007800108 */
[----:B------:R-:W0:Y:S01]  /*8f60*/  LDCU UR9, c[0x0][0x3f8] ;  /* 0x00007f00ff0977ac */ /* 0x000e220008000800 */
[----:B------:R-:W-:Y:S01]  /*8f70*/  LOP3.LUT R8, RZ, R3, RZ, 0x33, !PT ;  /* 0x00000003ff087212 */ /* 0x000fe200078e33ff */
[----:B------:R-:W-:Y:S01]  /*8f80*/  BSSY.RECONVERGENT B1, `(.L_x_2954) ;  /* 0x000007d000017945 */ /* 0x000fe20003800200 */
[----:B------:R-:W-:Y:S01]  /*8f90*/  IMAD.MOV.U32 R27, RZ, RZ, RZ ;  /* 0x000000ffff1b7224 */ /* 0x000fe200078e00ff */
[----:B------:R-:W-:Y:S02]  /*8fa0*/  MOV R36, R25 ;  /* 0x0000001900247202 */ /* 0x000fe40000000f00 */
[----:B------:R-:W-:Y:S02]  /*8fb0*/  CS2R R30, SRZ ;  /* 0x00000000001e7805 */ /* 0x000fe4000001ff00 */
[----:B------:R-:W-:Y:S02]  /*8fc0*/  IADD3 R51, PT, PT, -R2, R9, R8 ;  /* 0x0000000902337210 */ /* 0x000fe40007ffe108 */
[----:B------:R-:W-:-:S02]  /*8fd0*/  CS2R R28, SRZ ;  /* 0x00000000001c7805 */ /* 0x000fc4000001ff00 */
[----:B------:R-:W-:Y:S02]  /*8fe0*/  CS2R R32, SRZ ;  /* 0x0000000000207805 */ /* 0x000fe4000001ff00 */
[----:B------:R-:W-:Y:S02]  /*8ff0*/  MOV R34, RZ ;  /* 0x000000ff00227202 */ /* 0x000fe40000000f00 */
[C---:B------:R-:W-:Y:S02]  /*9000*/  ISETP.GE.U32.AND P0, PT, R51.reuse, 0x18, PT ;  /* 0x000000183300780c */ /* 0x040fe40003f06070 */
[----:B------:R-:W-:-:S04]  /*9010*/  LEA.HI R8, R51, 0x1, RZ, 0x1d ;  /* 0x0000000133087811 */ /* 0x000fc800078fe8ff */
[----:B------:R-:W-:Y:S01]  /*9020*/  LOP3.LUT P1, R53, R8, 0x3, RZ, 0xc0, !PT ;  /* 0x0000000308357812 */ /* 0x000fe2000782c0ff */
[----:B0-----:R-:W-:-:S06]  /*9030*/  IMAD R52, R26, UR9, RZ ;  /* 0x000000091a347c24 */ /* 0x001fcc000f8e02ff */
[----:B------:R-:W-:Y:S06]  /*9040*/  @!P0 BRA `(.L_x_2955) ;  /* 0x0000000400c08947 */ /* 0x000fec0003800000 */
[----:B------:R-:W-:Y:S01]  /*9050*/  IMAD.U32 R38, RZ, RZ, UR4 ;  /* 0x00000004ff267e24 */ /* 0x000fe2000f8e00ff */
[----:B------:R-:W-:Y:S01]  /*9060*/  LEA R9, R2, UR6, 0x1 ;  /* 0x0000000602097c11 */ /* 0x000fe2000f8e08ff */
[----:B------:R-:W-:Y:S01]  /*9070*/  HFMA2 R27, -RZ, RZ, 0, 0 ;  /* 0x00000000ff1b7431 */ /* 0x000fe200000001ff */
[----:B------:R-:W-:Y:S01]  /*9080*/  LOP3.LUT R8, R8, 0x3ffffffc, RZ, 0xc0, !PT ;  /* 0x3ffffffc08087812 */ /* 0x000fe200078ec0ff */
[----:B------:R-:W-:Y:S01]  /*9090*/  IMAD.MOV.U32 R36, RZ, RZ, R25 ;  /* 0x000000ffff247224 */ /* 0x000fe200078e0019 */
[----:B------:R-:W-:Y:S02]  /*90a0*/  SHF.L.U32 R35, R3, 0x8, RZ ;  /* 0x0000000803237819 */ /* 0x000fe400000006ff */
[----:B------:R-:W-:Y:S02]  /*90b0*/  IADD3 R38, PT, PT, R9, 0x20, R38 ;  /* 0x0000002009267810 */ /* 0x000fe40007ffe026 */
[----:B------:R-:W-:-:S07]  /*90c0*/  IADD3 R37, PT, PT, -R8, RZ, RZ ;  /* 0x000000ff08257210 */ /* 0x000fce0007ffe1ff */
.L_x_2956:
[----:B------:R-:W-:Y:S01]  /*90d0*/  IADD3 R9, P0, PT, R36, UR7, RZ ;  /* 0x0000000724097c10 */ /* 0x000fe2000ff1e0ff */
[----:B------:R-:W-:Y:S01]  /*90e0*/  IMAD R15, R2, 0x100, R35 ;  /* 0x00000100020f7824 */ /* 0x000fe200078e0223 */
[----:B------:R-:W-:Y:S01]  /*90f0*/  SHF.L.U32 R11, R52, 0x8, RZ ;  /* 0x00000008340b7819 */ /* 0x000fe200000006ff */
[----:B------:R-:W0:Y:S01]  /*9100*/  LDS.U16 R39, [R38+-0x20] ;  /* 0xffffe00026277984 */ /* 0x000e220000000400 */
[----:B------:R-:W-:Y:S02]  /*9110*/  IADD3.X R10, PT, PT, RZ, UR13, RZ, P0, !PT ;  /* 0x0000000dff0a7c10 */ /* 0x000fe400087fe4ff */
[C---:B------:R-:W-:Y:S01]  /*9120*/  LEA R8, P0, R9.reuse, UR10, 0x2 ;  /* 0x0000000a09087c11 */ /* 0x040fe2000f8010ff */
[----:B------:R-:W1:Y:S03]  /*9130*/  LDS.U16 R48, [R38+-0x10] ;  /* 0xfffff00026307984 */ /* 0x000e660000000400 */
[----:B------:R-:W-:Y:S01]  /*9140*/  LEA.HI.X R9, R9, UR11, R10, 0x2, P0 ;  /* 0x0000000b09097c11 */ /* 0x000fe200080f140a */
[----:B------:R-:W-:Y:S04]  /*9150*/  LDS.U16 R49, [R38] ;  /* 0x0000000026317984 */ /* 0x000fe80000000400 */
[----:B------:R-:W2:Y:S04]  /*9160*/  LDG.E R14, desc[UR36][R8.64+0x20] ;  /* 0x00002024080e7981 */ /* 0x000ea8000c1e1900 */
[----:B------:R-:W3:Y:S04]  /*9170*/  LDG.E R10, desc[UR36][R8.64] ;  /* 0x00000024080a7981 */ /* 0x000ee8000c1e1900 */
[----:B------:R-:W4:Y:S04]  /*9180*/  LDG.E R44, desc[UR36][R8.64+0x40] ;  /* 0x00004024082c7981 */ /* 0x000f28000c1e1900 */
[----:B------:R4:W4:Y:S04]  /*9190*/  LDG.E R46, desc[UR36][R8.64+0x60] ;  /* 0x00006024082e7981 */ /* 0x000928000c1e1900 */
[----:B------:R-:W1:Y:S01]  /*91a0*/  LDS.U16 R50, [R38+0x10] ;  /* 0x0000100026327984 */ /* 0x000e620000000400 */
[----:B--2---:R-:W-:-:S02]  /*91b0*/  IMAD R14, R14, R11, R15 ;  /* 0x0000000b0e0e7224 */ /* 0x004fc400078e020f */
[----:B---3--:R-:W-:-:S03]  /*91c0*/  IMAD R13, R10, R11, R15 ;  /* 0x0000000b0a0d7224 */ /* 0x008fc600078e020f */
[----:B------:R-:W-:Y:S01]  /*91d0*/  IADD3 R21, PT, PT, R14, 0x800, RZ ;  /* 0x000008000e157810 */ /* 0x000fe20007ffe0ff */
[----:B------:R-:W-:Y:S02]  /*91e0*/  IMAD.SHL.U32 R14, R52, 0x100, RZ ;  /* 0x00000100340e7824 */ /* 0x000fe400078e00ff */
[----:B------:R-:W-:-:S04]  /*91f0*/  IMAD.WIDE R12, R13, 0x2, R16 ;  /* 0x000000020d0c7825 */ /* 0x000fc800078e0210 */
[----:B----4-:R-:W-:Y:S01]  /*9200*/  IMAD R44, R44, R14, R15 ;  /* 0x0000000e2c2c7224 */ /* 0x010fe200078e020f */
[----:B------:R2:W3:Y:S01]  /*9210*/  LDG.E.128 R40, desc[UR36][R12.64] ;  /* 0x000000240c287981 */ /* 0x0004e2000c1e1d00 */
[----:B------:R-:W-:-:S03]  /*9220*/  IMAD.WIDE R20, R21, 0x2, R16 ;  /* 0x0000000215147825 */ /* 0x000fc600078e0210 */
[----:B------:R-:W-:Y:S01]  /*9230*/  IADD3 R9, PT, PT, R44, 0x1000, RZ ;  /* 0x000010002c097810 */ /* 0x000fe20007ffe0ff */
[----:B------:R-:W-:Y:S02]  /*9240*/  IMAD R46, R46, R14, R15 ;  /* 0x0000000e2e2e7224 */ /* 0x000fe400078e020f */
[----:B------:R-:W4:Y:S02]  /*9250*/  LDG.E.128 R20, desc[UR36][R20.64] ;  /* 0x0000002414147981 */ /* 0x000f24000c1e1d00 */
[----:B------:R-:W-:Y:S01]  /*9260*/  IMAD.WIDE R8, R9, 0x2, R16 ;  /* 0x0000000209087825 */ /* 0x000fe200078e0210 */
[----:B--2---:R-:W-:-:S05]  /*9270*/  IADD3 R13, PT, PT, R46, 0x1800, RZ ;  /* 0x000018002e0d7810 */ /* 0x004fca0007ffe0ff */
[----:B------:R-:W2:Y:S01]  /*9280*/  LDG.E.128 R8, desc[UR36][R8.64] ;  /* 0x0000002408087981 */ /* 0x000ea2000c1e1d00 */
[----:B------:R-:W-:-:S06]  /*9290*/  IMAD.WIDE R12, R13, 0x2, R16 ;  /* 0x000000020d0c7825 */ /* 0x000fcc00078e0210 */
[----:B------:R-:W2:Y:S01]  /*92a0*/  LDG.E.128 R12, desc[UR36][R12.64] ;  /* 0x000000240c0c7981 */ /* 0x000ea2000c1e1d00 */
[----:B0-----:R-:W-:Y:S02]  /*92b0*/  HADD2.F32 R44, -RZ, R39.H0_H0 ;  /* 0x20000027ff2c7230 */ /* 0x001fe40000004100 */
[----:B-1----:R-:W-:Y:S02]  /*92c0*/  HADD2.F32 R48, -RZ, R48.H0_H0 ;  /* 0x20000030ff307230 */ /* 0x002fe40000004100 */
[----:B------:R-:W-:-:S05]  /*92d0*/  VIADD R37, R37, 0x4 ;  /* 0x0000000425257836 */ /* 0x000fca0000000000 */
[----:B------:R-:W-:Y:S01]  /*92e0*/  ISETP.NE.AND P0, PT, R37, RZ, PT ;  /* 0x000000ff2500720c */ /* 0x000fe20003f05270 */
[----:B------:R-:W-:Y:S01]  /*92f0*/  HADD2.F32 R50, -RZ, R50.H0_H0 ;  /* 0x20000032ff327230 */ /* 0x000fe20000004100 */
[----:B------:R-:W-:Y:S01]  /*9300*/  IADD3 R36, PT, PT, R36, 0x20, RZ ;  /* 0x0000002024247810 */ /* 0x000fe20007ffe0ff */
[----:B------:R-:W-:Y:S01]  /*9310*/  VIADD R38, R38, 0x40 ;  /* 0x0000004026267836 */ /* 0x000fe20000000000 */
[----:B------:R-:W-:Y:S01]  /*9320*/  IADD3 R35, PT, PT, R35, 0x2000, RZ ;  /* 0x0000200023237810 */ /* 0x000fe20007ffe0ff */
[--C-:B---3--:R-:W-:Y:S02]  /*9330*/  HADD2.F32 R39, -RZ, R40.reuse.H0_H0 ;  /* 0x20000028ff277230 */ /* 0x108fe40000004100 */
[----:B------:R-:W-:Y:S02]  /*9340*/  HADD2.F32 R45, -RZ, R40.H1_H1 ;  /* 0x30000028ff2d7230 */ /* 0x000fe40000004100 */
[--C-:B------:R-:W-:Y:S02]  /*9350*/  HADD2.F32 R47, -RZ, R41.reuse.H0_H0 ;  /* 0x20000029ff2f7230 */ /* 0x100fe40000004100 */
[----:B------:R-:W-:-:S02]  /*9360*/  HADD2.F32 R40, -RZ, R41.H1_H1 ;  /* 0x30000029ff287230 */ /* 0x000fc40000004100 */
[C---:B------:R-:W-:Y:S01]  /*9370*/  FFMA.FTZ R39, R44.reuse, R39, R27 ;  /* 0x000000272c277223 */ /* 0x040fe2000001001b */
[--C-:B------:R-:W-:Y:S02]  /*9380*/  HADD2.F32 R46, -RZ, R42.reuse.H0_H0 ;  /* 0x2000002aff2e7230 */ /* 0x100fe40000004100 */
[----:B------:R-:W-:Y:S02]  /*9390*/  HADD2.F32 R41, -RZ, R42.H1_H1 ;  /* 0x3000002aff297230 */ /* 0x000fe40000004100 */
[--C-:B------:R-:W-:Y:S02]  /*93a0*/  HADD2.F32 R42, -RZ, R43.reuse.H0_H0 ;  /* 0x2000002bff2a7230 */ /* 0x100fe40000004100 */
[----:B----4-:R-:W-:Y:S02]  /*93b0*/  HADD2.F32 R27, -RZ, R20.H0_H0 ;  /* 0x20000014ff1b7230 */ /* 0x010fe40000004100 */
[----:B------:R-:W-:Y:S01]  /*93c0*/  FFMA.FTZ R47, R44, R47, R28 ;  /* 0x0000002f2c2f7223 */ /* 0x000fe2000001001c */
[----:B------:R-:W-:-:S02]  /*93d0*/  HADD2.F32 R43, -RZ, R43.H1_H1 ;  /* 0x3000002bff2b7230 */ /* 0x000fc40000004100 */
[C---:B------:R-:W-:Y:S01]  /*93e0*/  FFMA.FTZ R45, R44.reuse, R45, R30 ;  /* 0x0000002d2c2d7223 */ /* 0x040fe2000001001e */
[C---:B------:R-:W-:Y:S01]  /*93f0*/  FFMA.FTZ R40, R44.reuse, R40, R29 ;  /* 0x000000282c287223 */ /* 0x040fe2000001001d */
[C---:B------:R-:W-:Y:S01]  /*9400*/  FFMA.FTZ R46, R44.reuse, R46, R31 ;  /* 0x0000002e2c2e7223 */ /* 0x040fe2000001001f */
[--C-:B------:R-:W-:Y:S02]  /*9410*/  HADD2.F32 R28, -RZ, R21.reuse.H0_H0 ;  /* 0x20000015ff1c7230 */ /* 0x100fe40000004100 */
[----:B------:R-:W-:Y:S01]  /*9420*/  FFMA.FTZ R42, R44, R42, R33 ;  /* 0x0000002a2c2a7223 */ /* 0x000fe20000010021 */
[----:B------:R-:W-:Y:S02]  /*9430*/  HADD2.F32 R21, -RZ, R21.H1_H1 ;  /* 0x30000015ff157230 */ /* 0x000fe40000004100 */
[----:B------:R-:W-:Y:S01]  /*9440*/  FFMA.FTZ R27, R48, R27, R39 ;  /* 0x0000001b301b7223 */ /* 0x000fe20000010027 */
[----:B------:R-:W-:Y:S02]  /*9450*/  HADD2.F32 R29, -RZ, R22.H0_H0 ;  /* 0x20000016ff1d7230 */ /* 0x000fe40000004100 */
[----:B------:R-:W-:-:S02]  /*9460*/  HADD2.F32 R31, -RZ, R23.H0_H0 ;  /* 0x20000017ff1f7230 */ /* 0x000fc40000004100 */
[----:B------:R-:W-:Y:S02]  /*9470*/  HADD2.F32 R30, -RZ, R23.H1_H1 ;  /* 0x30000017ff1e7230 */ /* 0x000fe40000004100 */
[C---:B------:R-:W-:Y:S01]  /*9480*/  FFMA.FTZ R43, R44.reuse, R43, R34 ;  /* 0x0000002b2c2b7223 */ /* 0x040fe20000010022 */
[----:B------:R-:W-:Y:S02]  /*9490*/  HADD2.F32 R20, -RZ, R20.H1_H1 ;  /* 0x30000014ff147230 */ /* 0x000fe40000004100 */
[--C-:B--2---:R-:W-:Y:S02]  /*94a0*/  HADD2.F32 R23, -RZ, R8.reuse.H0_H0 ;  /* 0x20000008ff177230 */ /* 0x104fe40000004100 */
[----:B------:R-:W-:Y:S02]  /*94b0*/  HADD2.F32 R33, -RZ, R8.H1_H1 ;  /* 0x30000008ff217230 */ /* 0x000fe40000004100 */
[----:B------:R-:W-:Y:S01]  /*94c0*/  FFMA.FTZ R41, R44, R41, R32 ;  /* 0x000000292c297223 */ /* 0x000fe20000010020 */
[----:B------:R-:W-:-:S02]  /*94d0*/  HADD2.F32 R39, -RZ, R9.H0_H0 ;  /* 0x20000009ff277230 */ /* 0x000fc40000004100 */
[----:B------:R-:W-:Y:S02]  /*94e0*/  HADD2.F32 R8, -RZ, R9.H1_H1 ;  /* 0x30000009ff087230 */ /* 0x000fe40000004100 */
[----:B------:R-:W-:Y:S02]  /*94f0*/  HADD2.F32 R22, -RZ, R22.H1_H1 ;  /* 0x30000016ff167230 */ /* 0x000fe40000004100 */
[--C-:B------:R-:W-:Y:S02]  /*9500*/  HADD2.F32 R34, -RZ, R10.reuse.H0_H0 ;  /* 0x2000000aff227230 */ /* 0x100fe40000004100 */
[----:B------:R-:W-:Y:S02]  /*9510*/  HADD2.F32 R9, -RZ, R10.H1_H1 ;  /* 0x3000000aff097230 */ /* 0x000fe40000004100 */
[C---:B------:R-:W-:Y:S01]  /*9520*/  FFMA.FTZ R21, R48.reuse, R21, R40 ;  /* 0x0000001530157223 */ /* 0x040fe20000010028 */
[----:B------:R-:W-:Y:S02]  /*9530*/  HADD2.F32 R32, -RZ, R49.H0_H0 ;  /* 0x20000031ff207230 */ /* 0x000fe40000004100 */
[----:B------:R-:W-:Y:S01]  /*9540*/  FFMA.FTZ R29, R48, R29, R46 ;  /* 0x0000001d301d7223 */ /* 0x000fe2000001002e */
[----:B------:R-:W-:-:S02]  /*9550*/  HADD2.F32 R10, -RZ, R11.H0_H0 ;  /* 0x2000000bff0a7230 */ /* 0x000fc40000004100 */
[C---:B------:R-:W-:Y:S01]  /*9560*/  FFMA.FTZ R31, R48.reuse, R31, R42 ;  /* 0x0000001f301f7223 */ /* 0x040fe2000001002a */
[C---:B------:R-:W-:Y:S01]  /*9570*/  FFMA.FTZ R20, R48.reuse, R20, R45 ;  /* 0x0000001430147223 */ /* 0x040fe2000001002d */
[C---:B------:R-:W-:Y:S01]  /*9580*/  FFMA.FTZ R28, R48.reuse, R28, R47 ;  /* 0x0000001c301c7223 */ /* 0x040fe2000001002f */
[----:B------:R-:W-:Y:S02]  /*9590*/  HADD2.F32 R11, -RZ, R11.H1_H1 ;  /* 0x3000000bff0b7230 */ /* 0x000fe40000004100 */
[C---:B------:R-:W-:Y:S01]  /*95a0*/  FFMA.FTZ R22, R48.reuse, R22, R41 ;  /* 0x0000001630167223 */ /* 0x040fe20000010029 */
[----:B------:R-:W-:Y:S01]  /*95b0*/  FFMA.FTZ R30, R48, R30, R43 ;  /* 0x0000001e301e7223 */ /* 0x000fe2000001002b */
[C---:B------:R-:W-:Y:S01]  /*95c0*/  FFMA.FTZ R27, R32.reuse, R23, R27 ;  /* 0x00000017201b7223 */ /* 0x040fe2000001001b */
[C---:B------:R-:W-:Y:S01]  /*95d0*/  FFMA.FTZ R8, R32.reuse, R8, R21 ;  /* 0x0000000820087223 */ /* 0x040fe20000010015 */
[C---:B------:R-:W-:Y:S01]  /*95e0*/  FFMA.FTZ R34, R32.reuse, R34, R29 ;  /* 0x0000002220227223 */ /* 0x040fe2000001001d */
[C---:B------:R-:W-:Y:S01]  /*95f0*/  FFMA.FTZ R10, R32.reuse, R10, R31 ;  /* 0x0000000a200a7223 */ /* 0x040fe2000001001f */
[----:B------:R-:W-:Y:S01]  /*9600*/  FFMA.FTZ R20, R32, R33, R20 ;  /* 0x0000002120147223 */ /* 0x000fe20000010014 */
[----:B------:R-:W-:-:S02]  /*9610*/  HADD2.F32 R21, -RZ, R12.H0_H0 ;  /* 0x2000000cff157230 */ /* 0x000fc40000004100 */
[C---:B------:R-:W-:Y:S01]  /*9620*/  FFMA.FTZ R28, R32.reuse, R39, R28 ;  /* 0x00000027201c7223 */ /* 0x040fe2000001001c */
[----:B------:R-:W-:Y:S02]  /*9630*/  HADD2.F32 R23, -RZ, R12.H1_H1 ;  /* 0x3000000cff177230 */ /* 0x000fe40000004100 */
[--C-:B------:R-:W-:Y:S02]  /*9640*/  HADD2.F32 R29, -RZ, R13.reuse.H0_H0 ;  /* 0x2000000dff1d7230 */ /* 0x100fe40000004100 */
[--C-:B------:R-:W-:Y:S02]  /*9650*/  HADD2.F32 R31, -RZ, R14.reuse.H0_H0 ;  /* 0x2000000eff1f7230 */ /* 0x100fe40000004100 */
[C---:B------:R-:W-:Y:S01]  /*9660*/  FFMA.FTZ R9, R32.reuse, R9, R22 ;  /* 0x0000000920097223 */ /* 0x040fe20000010016 */
[----:B------:R-:W-:Y:S02]  /*9670*/  HADD2.F32 R13, -RZ, R13.H1_H1 ;  /* 0x3000000dff0d7230 */ /* 0x000fe40000004100 */
[----:B------:R-:W-:Y:S01]  /*9680*/  FFMA.FTZ R11, R32, R11, R30 ;  /* 0x0000000b200b7223 */ /* 0x000fe2000001001e */
[----:B------:R-:W-:-:S02]  /*9690*/  HADD2.F32 R14, -RZ, R14.H1_H1 ;  /* 0x3000000eff0e7230 */ /* 0x000fc40000004100 */
[--C-:B------:R-:W-:Y:S02]  /*96a0*/  HADD2.F32 R33, -RZ, R15.reuse.H0_H0 ;  /* 0x2000000fff217230 */ /* 0x100fe40000004100 */
[----:B------:R-:W-:Y:S02]  /*96b0*/  HADD2.F32 R12, -RZ, R15.H1_H1 ;  /* 0x3000000fff0c7230 */ /* 0x000fe40000004100 */
        /* <DEDUP_REMOVED lines=8> */
[----:B------:R-:W-:Y:S06]  /*9740*/  @P0 BRA `(.L_x_2956) ;  /* 0xfffffff800600947 */ /* 0x000fec000383ffff */
.L_x_2955:
[----:B------:R-:W-:Y:S05]  /*9750*/  BSYNC.RECONVERGENT B1 ;  /* 0x0000000000017941 */ /* 0x000fea0003800200 */
.L_x_2954:
[----:B------:R-:W-:Y:S05]  /*9760*/  @!P1 BRA `(.L_x_2953) ;  /* 0x00000004006c9947 */ /* 0x000fea0003800000 */
[----:B------:R-:W-:Y:S01]  /*9770*/  ISETP.NE.AND P1, PT, R53, 0x1, PT ;  /* 0x000000013500780c */ /* 0x000fe20003f25270 */
[----:B------:R-:W-:Y:S01]  /*9780*/  BSSY.RECONVERGENT B1, `(.L_x_2957) ;  /* 0x000003a000017945 */ /* 0x000fe20003800200 */
[----:B------:R-:W-:-:S11]  /*9790*/  LOP3.LUT P0, RZ, R51, 0x8, RZ, 0xc0, !PT ;  /* 0x0000000833ff7812 */ /* 0x000fd6000780c0ff */
[----:B------:R-:W-:Y:S05]  /*97a0*/  @!P1 BRA `(.L_x_2958) ;  /* 0x0000000000dc9947 */ /* 0x000fea0003800000 */
[----:B------:R-:W0:Y:S01]  /*97b0*/  LDCU.64 UR14, c[0x0][0x3c8] ;  /* 0x00007900ff0e77ac */ /* 0x000e220008000a00 */
[----:B------:R-:W-:-:S04]  /*97c0*/  IADD3 R9, P1, PT, R36, UR7, RZ ;  /* 0x0000000724097c10 */ /* 0x000fc8000ff3e0ff */
[----:B------:R-:W-:Y:S02]  /*97d0*/  IADD3.X R10, PT, PT, RZ, UR13, RZ, P1, !PT ;  /* 0x0000000dff0a7c10 */ /* 0x000fe40008ffe4ff */
[----:B0-----:R-:W-:-:S04]  /*97e0*/  LEA R8, P1, R9, UR14, 0x2 ;  /* 0x0000000e09087c11 */ /* 0x001fc8000f8210ff */
[----:B------:R-:W-:-:S05]  /*97f0*/  LEA.HI.X R9, R9, UR15, R10, 0x2, P1 ;  /* 0x0000000f09097c11 */ /* 0x000fca00088f140a */
[----:B------:R-:W2:Y:S04]  /*9800*/  LDG.E R10, desc[UR36][R8.64] ;  /* 0x00000024080a7981 */ /* 0x000ea8000c1e1900 */
[----:B------:R-:W3:Y:S01]  /*9810*/  LDG.E R12, desc[UR36][R8.64+0x20] ;  /* 0x00002024080c7981 */ /* 0x000ee2000c1e1900 */
[----:B------:R-:W-:Y:S01]  /*9820*/  SHF.L.U32 R13, R36, 0x8, RZ ;  /* 0x00000008240d7819 */ /* 0x000fe200000006ff */
[----:B------:R-:W-:-:S04]  /*9830*/  IMAD.SHL.U32 R14, R52, 0x100, RZ ;  /* 0x00000100340e7824 */ /* 0x000fc800078e00ff */
[-CC-:B--2---:R-:W-:Y:S02]  /*9840*/  IMAD R11, R10, R14.reuse, R13.reuse ;  /* 0x0000000e0a0b7224 */ /* 0x184fe400078e020d */
[----:B---3--:R-:W-:Y:S02]  /*9850*/  IMAD R12, R12, R14, R13 ;  /* 0x0000000e0c0c7224 */ /* 0x008fe400078e020d */
[----:B------:R-:W-:-:S03]  /*9860*/  IMAD.WIDE R10, R11, 0x2, R16 ;  /* 0x000000020b0a7825 */ /* 0x000fc600078e0210 */
[----:B------:R-:W-:Y:S02]  /*9870*/  IADD3 R13, PT, PT, R12, 0x800, RZ ;  /* 0x000008000c0d7810 */ /* 0x000fe40007ffe0ff */
[----:B------:R-:W2:Y:S03]  /*9880*/  LDG.E.128 R20, desc[UR36][R10.64] ;  /* 0x000000240a147981 */ /* 0x000ea6000c1e1d00 */
[----:B------:R-:W-:-:S05]  /*9890*/  IMAD.WIDE R12, R13, 0x2, R16 ;  /* 0x000000020d0c7825 */ /* 0x000fca00078e0210 */
[----:B------:R0:W3:Y:S01]  /*98a0*/  LDG.E.128 R40, desc[UR36][R12.64] ;  /* 0x000000240c287981 */ /* 0x0000e2000c1e1d00 */
[----:B------:R-:W-:Y:S01]  /*98b0*/  IADD3 R14, PT, PT, -R3, R36, RZ ;  /* 0x00000024030e7210 */ /* 0x000fe20007ffe1ff */
[----:B------:R-:W-:-:S03]  /*98c0*/  VIADD R36, R36, 0x10 ;  /* 0x0000001024247836 */ /* 0x000fc60000000000 */
[----:B------:R-:W-:-:S05]  /*98d0*/  LEA R14, R14, UR8, 0x1 ;  /* 0x000000080e0e7c11 */ /* 0x000fca000f8e08ff */
[----:B------:R-:W1:Y:S04]  /*98e0*/  LDS.U16 R8, [R14] ;  /* 0x000000000e087984 */ /* 0x000e680000000400 */
[----:B------:R-:W4:Y:S01]  /*98f0*/  LDS.U16 R35, [R14+0x10] ;  /* 0x000010000e237984 */ /* 0x000f220000000400 */
[----:B-1----:R-:W-:Y:S02]  /*9900*/  HADD2.F32 R8, -RZ, R8.H0_H0 ;  /* 0x20000008ff087230 */ /* 0x002fe40000004100 */
[--C-:B--2---:R-:W-:Y:S02]  /*9910*/  HADD2.F32 R9, -RZ, R20.reuse.H0_H0 ;  /* 0x20000014ff097230 */ /* 0x104fe40000004100 */
[----:B------:R-:W-:Y:S02]  /*9920*/  HADD2.F32 R11, -RZ, R20.H1_H1 ;  /* 0x30000014ff0b7230 */ /* 0x000fe40000004100 */
[----:B0-----:R-:W-:-:S02]  /*9930*/  HADD2.F32 R12, -RZ, R23.H0_H0 ;  /* 0x20000017ff0c7230 */ /* 0x001fc40000004100 */
[C---:B------:R-:W-:Y:S01]  /*9940*/  FFMA.FTZ R9, R8.reuse, R9, R27 ;  /* 0x0000000908097223 */ /* 0x040fe2000001001b */
[--C-:B------:R-:W-:Y:S02]  /*9950*/  HADD2.F32 R15, -RZ, R21.reuse.H0_H0 ;  /* 0x20000015ff0f7230 */ /* 0x100fe40000004100 */
        /* <DEDUP_REMOVED lines=9> */
[--C-:B---3--:R-:W-:Y:S02]  /*99f0*/  HADD2.F32 R27, -RZ, R40.reuse.H0_H0 ;  /* 0x20000028ff1b7230 */ /* 0x108fe40000004100 */
[C---:B------:R-:W-:Y:S01]  /*9a00*/  FFMA.FTZ R13, R8.reuse, R13, R32 ;  /* 0x0000000d080d7223 */ /* 0x040fe20000010020 */
[----:B------:R-:W-:Y:S02]  /*9a10*/  HADD2.F32 R30, -RZ, R40.H1_H1 ;  /* 0x30000028ff1e7230 */ /* 0x000fe40000004100 */
[----:B------:R-:W-:Y:S01]  /*9a20*/  FFMA.FTZ R23, R8, R23, R34 ;  /* 0x0000001708177223 */ /* 0x000fe20000010022 */
[----:B----4-:R-:W-:-:S02]  /*9a30*/  HADD2.F32 R34, -RZ, R35.H0_H0 ;  /* 0x20000023ff227230 */ /* 0x010fc40000004100 */
[--C-:B------:R-:W-:Y:S02]  /*9a40*/  HADD2.F32 R28, -RZ, R41.reuse.H0_H0 ;  /* 0x20000029ff1c7230 */ /* 0x100fe40000004100 */
[----:B------:R-:W-:Y:S02]  /*9a50*/  HADD2.F32 R29, -RZ, R41.H1_H1 ;  /* 0x30000029ff1d7230 */ /* 0x000fe40000004100 */
[C---:B------:R-:W-:Y:S01]  /*9a60*/  FFMA.FTZ R27, R34.reuse, R27, R9 ;  /* 0x0000001b221b7223 */ /* 0x040fe20000010009 */
        /* <DEDUP_REMOVED lines=8> */
[C---:B------:R-:W-:Y:S01]  /*9af0*/  FFMA.FTZ R32, R34.reuse, R32, R13 ;  /* 0x0000002022207223 */ /* 0x040fe2000001000d */
[C---:B------:R-:W-:Y:S01]  /*9b00*/  FFMA.FTZ R33, R34.reuse, R33, R12 ;  /* 0x0000002122217223 */ /* 0x040fe2000001000c */
[----:B------:R-:W-:-:S07]  /*9b10*/  FFMA.FTZ R34, R34, R8, R23 ;  /* 0x0000000822227223 */ /* 0x000fce0000010017 */
.L_x_2958:
[----:B------:R-:W-:Y:S05]  /*9b20*/  BSYNC.RECONVERGENT B1 ;  /* 0x0000000000017941 */ /* 0x000fea0003800200 */
.L_x_2957:
[----:B------:R-:W-:Y:S05]  /*9b30*/  @P0 BRA `(.L_x_2953) ;  /* 0x0000000000780947 */ /* 0x000fea0003800000 */
[----:B------:R-:W0:Y:S01]  /*9b40*/  LDCU.64 UR14, c[0x0][0x3c8] ;  /* 0x00007900ff0e77ac */ /* 0x000e220008000a00 */
[----:B------:R-:W-:-:S04]  /*9b50*/  IADD3 R8, P0, PT, R36, UR7, RZ ;  /* 0x0000000724087c10 */ /* 0x000fc8000ff1e0ff */
[----:B------:R-:W-:Y:S02]  /*9b60*/  IADD3.X R9, PT, PT, RZ, UR13, RZ, P0, !PT ;  /* 0x0000000dff097c10 */ /* 0x000fe400087fe4ff */
[----:B0-----:R-:W-:-:S04]  /*9b70*/  LEA R10, P0, R8, UR14, 0x2 ;  /* 0x0000000e080a7c11 */ /* 0x001fc8000f8010ff */
[----:B------:R-:W-:-:S06]  /*9b80*/  LEA.HI.X R11, R8, UR15, R9, 0x2, P0 ;  /* 0x0000000f080b7c11 */ /* 0x000fcc00080f1409 */
[----:B------:R-:W2:Y:S01]  /*9b90*/  LDG.E R11, desc[UR36][R10.64] ;  /* 0x000000240a0b7981 */ /* 0x000ea2000c1e1900 */
[----:B------:R-:W-:-:S05]  /*9ba0*/  IMAD.IADD R20, R36, 0x1, -R3 ;  /* 0x0000000124147824 */ /* 0x000fca00078e0a03 */
[----:B------:R-:W-:-:S06]  /*9bb0*/  LEA R20, R20, UR8, 0x1 ;  /* 0x0000000814147c11 */ /* 0x000fcc000f8e08ff */
[----:B------:R-:W0:Y:S01]  /*9bc0*/  LDS.U16 R20, [R20] ;  /* 0x0000000014147984 */ /* 0x000e220000000400 */
[----:B--2---:R-:W-:-:S05]  /*9bd0*/  IMAD R9, R52, R11, R36 ;  /* 0x0000000b34097224 */ /* 0x004fca00078e0224 */
[----:B------:R-:W-:-:S05]  /*9be0*/  SHF.L.U32 R9, R9, 0x8, RZ ;  /* 0x0000000809097819 */ /* 0x000fca00000006ff */
[----:B------:R-:W-:-:S05]  /*9bf0*/  IMAD.WIDE R8, R9, 0x2, R16 ;  /* 0x0000000209087825 */ /* 0x000fca00078e0210 */
[----:B------:R-:W2:Y:S01]  /*9c00*/  LDG.E.128 R12, desc[UR36][R8.64] ;  /* 0x00000024080c7981 */ /* 0x000ea2000c1e1d00 */
[----:B0-----:R-:W-:Y:S02]  /*9c10*/  HADD2.F32 R22, -RZ, R20.H0_H0 ;  /* 0x20000014ff167230 */ /* 0x001fe40000004100 */
[--C-:B--2---:R-:W-:Y:S02]  /*9c20*/  HADD2.F32 R21, -RZ, R12.reuse.H0_H0 ;  /* 0x2000000cff157230 */ /* 0x104fe40000004100 */
[----:B------:R-:W-:Y:S02]  /*9c30*/  HADD2.F32 R23, -RZ, R12.H1_H1 ;  /* 0x3000000cff177230 */ /* 0x000fe40000004100 */
[--C-:B------:R-:W-:Y:S02]  /*9c40*/  HADD2.F32 R11, -RZ, R13.reuse.H0_H0 ;  /* 0x2000000dff0b7230 */ /* 0x100fe40000004100 */
[----:B------:R-:W-:Y:S01]  /*9c50*/  FFMA.FTZ R27, R22, R21, R27 ;  /* 0x00000015161b7223 */ /* 0x000fe2000001001b */
[----:B------:R-:W-:-:S02]  /*9c60*/  HADD2.F32 R10, -RZ, R13.H1_H1 ;  /* 0x3000000dff0a7230 */ /* 0x000fc40000004100 */
[C---:B------:R-:W-:Y:S01]  /*9c70*/  FFMA.FTZ R30, R22.reuse, R23, R30 ;  /* 0x00000017161e7223 */ /* 0x040fe2000001001e */
[--C-:B------:R-:W-:Y:S02]  /*9c80*/  HADD2.F32 R8, -RZ, R15.reuse.H0_H0 ;  /* 0x2000000fff087230 */ /* 0x100fe40000004100 */
[C---:B------:R-:W-:Y:S01]  /*9c90*/  FFMA.FTZ R28, R22.reuse, R11, R28 ;  /* 0x0000000b161c7223 */ /* 0x040fe2000001001c */
[--C-:B------:R-:W-:Y:S02]  /*9ca0*/  HADD2.F32 R12, -RZ, R14.reuse.H0_H0 ;  /* 0x2000000eff0c7230 */ /* 0x100fe40000004100 */
[C---:B------:R-:W-:Y:S01]  /*9cb0*/  FFMA.FTZ R29, R22.reuse, R10, R29 ;  /* 0x0000000a161d7223 */ /* 0x040fe2000001001d */
[----:B------:R-:W-:Y:S02]  /*9cc0*/  HADD2.F32 R13, -RZ, R14.H1_H1 ;  /* 0x3000000eff0d7230 */ /* 0x000fe40000004100 */
[----:B------:R-:W-:Y:S01]  /*9cd0*/  FFMA.FTZ R33, R22, R8, R33 ;  /* 0x0000000816217223 */ /* 0x000fe20000010021 */
[----:B------:R-:W-:-:S02]  /*9ce0*/  HADD2.F32 R15, -RZ, R15.H1_H1 ;  /* 0x3000000fff0f7230 */ /* 0x000fc40000004100 */
[C---:B------:R-:W-:Y:S01]  /*9cf0*/  FFMA.FTZ R31, R22.reuse, R12, R31 ;  /* 0x0000000c161f7223 */ /* 0x040fe2000001001f */
[C---:B------:R-:W-:Y:S02]  /*9d00*/  FFMA.FTZ R32, R22.reuse, R13, R32 ;  /* 0x0000000d16207223 */ /* 0x040fe40000010020 */
[----:B------:R-:W-:-:S07]  /*9d10*/  FFMA.FTZ R34, R22, R15, R34 ;  /* 0x0000000f16227223 */ /* 0x000fce0000010022 */
.L_x_2953:
[----:B------:R-:W-:Y:S05]  /*9d20*/  BSYNC.RECONVERGENT B0 ;  /* 0x0000000000007941 */ /* 0x000fea0003800200 */
.L_x_2952:
[----:B------:R-:W-:Y:S01]  /*9d30*/  ISETP.GE.AND P0, PT, R25, UR42, PT ;  /* 0x0000002a19007c0c */ /* 0x000fe2000bf06270 */
[----:B------:R-:W0:Y:S01]  /*9d40*/  LDCU.64 UR10, c[0x0][0x3c8] ;  /* 0x00007900ff0a77ac */ /* 0x000e220008000a00 */
[----:B------:R-:W-:Y:S01]  /*9d50*/  BSSY.RECONVERGENT B0, `(.L_x_2959) ;  /* 0x000012d000007945 */ /* 0x000fe20003800200 */
[----:B------:R-:W1:Y:S10]  /*9d60*/  LDCU.64 UR14, c[0x0][0x3c8] ;  /* 0x00007900ff0e77ac */ /* 0x000e740008000a00 */
[----:B------:R-:W-:Y:S05]  /*9d70*/  @P0 BRA `(.L_x_2960) ;  /* 0x0000001000a80947 */ /* 0x000fea0003800000 */
[----:B------:R-:W-:Y:S01]  /*9d80*/  MOV R8, 0x8 ;  /* 0x0000000800087802 */ /* 0x000fe20000000f00 */
[----:B------:R-:W2:Y:S01]  /*9d90*/  LDCU UR9, c[0x0][0x3f8] ;  /* 0x00007f00ff0977ac */ /* 0x000ea20008000800 */
[----:B------:R-:W-:Y:S01]  /*9da0*/  LOP3.LUT R36, RZ, R3, RZ, 0x33, !PT ;  /* 0x00000003ff247212 */ /* 0x000fe200078e33ff */
[----:B------:R-:W-:Y:S01]  /*9db0*/  BSSY.RECONVERGENT B1, `(.L_x_2961) ;  /* 0x0000047000017945 */ /* 0x000fe20003800200 */
[----:B------:R-:W-:-:S04]  /*9dc0*/  VIADDMNMX R9, R25, R8, UR42, !PT ;  /* 0x0000002a19097e46 */ /* 0x000fc8000f800108 */
[----:B------:R-:W-:-:S04]  /*9dd0*/  IADD3 R36, PT, PT, -R2, R9, R36 ;  /* 0x0000000902247210 */ /* 0x000fc80007ffe124 */
[----:B------:R-:W-:-:S04]  /*9de0*/  LOP3.LUT R8, R36, 0x18, RZ, 0xc0, !PT ;  /* 0x0000001824087812 */ /* 0x000fc800078ec0ff */
[----:B------:R-:W-:Y:S01]  /*9df0*/  ISETP.NE.AND P0, PT, R8, 0x18, PT ;  /* 0x000000180800780c */ /* 0x000fe20003f05270 */
[----:B--2---:R-:W-:-:S12]  /*9e00*/  IMAD R38, R26, UR9, RZ ;  /* 0x000000091a267c24 */ /* 0x004fd8000f8e02ff */
[----:B------:R-:W-:Y:S05]  /*9e10*/  @!P0 BRA `(.L_x_2962) ;  /* 0x0000000400008947 */ /* 0x000fea0003800000 */
[----:B------:R-:W2:Y:S01]  /*9e20*/  LDC R26, c[0x0][0x3f4] ;  /* 0x0000fd00ff1a7b82 */ /* 0x000ea20000000800 */
[----:B------:R-:W-:Y:S02]  /*9e30*/  LEA.HI R8, R36, 0x1, RZ, 0x1d ;  /* 0x0000000124087811 */ /* 0x000fe400078fe8ff */
[----:B------:R-:W-:Y:S02]  /*9e40*/  LEA R12, R2, UR6, 0x1 ;  /* 0x00000006020c7c11 */ /* 0x000fe4000f8e08ff */
[----:B------:R-:W-:Y:S02]  /*9e50*/  LOP3.LUT R8, R8, 0x3, RZ, 0xc0, !PT ;  /* 0x0000000308087812 */ /* 0x000fe400078ec0ff */
[----:B------:R-:W-:-:S03]  /*9e60*/  IADD3 R12, PT, PT, R12, UR4, RZ ;  /* 0x000000040c0c7c10 */ /* 0x000fc6000fffe0ff */
[----:B------:R-:W-:-:S07]  /*9e70*/  IMAD.MOV R13, RZ, RZ, -R8 ;  /* 0x000000ffff0d7224 */ /* 0x000fce00078e0a08 */
.L_x_2965:
[----:B--2---:R-:W-:Y:S01]  /*9e80*/  ISETP.GE.AND P1, PT, R25, R26, PT ;  /* 0x0000001a1900720c */ /* 0x004fe20003f26270 */
[----:B------:R-:W-:Y:S01]  /*9e90*/  BSSY.RECONVERGENT B2, `(.L_x_2963) ;  /* 0x0000035000027945 */ /* 0x000fe20003800200 */
[----:B------:R-:W-:-:S04]  /*9ea0*/  IADD3 R13, PT, PT, R13, 0x1, RZ ;  /* 0x000000010d0d7810 */ /* 0x000fc80007ffe0ff */
[----:B------:R-:W-:-:S07]  /*9eb0*/  ISETP.NE.AND P0, PT, R13, RZ, PT ;  /* 0x000000ff0d00720c */ /* 0x000fce0003f05270 */
[----:B------:R-:W-:Y:S06]  /*9ec0*/  @!P1 BRA `(.L_x_2964) ;  /* 0x0000000000c49947 */ /* 0x000fec0003800000 */
[----:B------:R-:W-:Y:S02]  /*9ed0*/  IABS R11, R26 ;  /* 0x0000001a000b7213 */ /* 0x000fe40000000000 */
        /* <DEDUP_REMOVED lines=8> */
[----:B------:R-:W-:Y:S02]  /*9f60*/  IMAD R15, R8, R11, RZ ;  /* 0x0000000b080f7224 */ /* 0x000fe400078e02ff */
[----:B------:R-:W-:-:S05]  /*9f70*/  HFMA2 R8, -RZ, RZ, 0, 0 ;  /* 0x00000000ff087431 */ /* 0x000fca00000001ff */
        /* <DEDUP_REMOVED lines=11> */
[----:B------:R-:W-:-:S04]  /*a030*/  IADD3 R9, P1, PT, R8, UR7, RZ ;  /* 0x0000000708097c10 */ /* 0x000fc8000ff3e0ff */
[----:B------:R-:W-:Y:S02]  /*a040*/  IADD3.X R14, PT, PT, RZ, UR13, RZ, P1, !PT ;  /* 0x0000000dff0e7c10 */ /* 0x000fe40008ffe4ff */
[----:B0-----:R-:W-:-:S04]  /*a050*/  LEA R10, P1, R9, UR10, 0x2 ;  /* 0x0000000a090a7c11 */ /* 0x001fc8000f8210ff */
[----:B------:R-:W-:Y:S02]  /*a060*/  LEA.HI.X R11, R9, UR11, R14, 0x2, P1 ;  /* 0x0000000b090b7c11 */ /* 0x000fe400088f140e */
[----:B------:R-:W0:Y:S04]  /*a070*/  LDS.U16 R14, [R12] ;  /* 0x000000000c0e7984 */ /* 0x000e280000000400 */
[----:B------:R-:W2:Y:S02]  /*a080*/  LDG.E R11, desc[UR36][R10.64] ;  /* 0x000000240a0b7981 */ /* 0x000ea4000c1e1900 */
        /* <DEDUP_REMOVED lines=11> */
[----:B------:R-:W-:Y:S02]  /*a140*/  HADD2.F32 R22, -RZ, R23.H0_H0 ;  /* 0x20000017ff167230 */ /* 0x000fe40000004100 */
        /* <DEDUP_REMOVED lines=9> */
.L_x_2964:
[----:B01----:R-:W-:Y:S05]  /*a1e0*/  BSYNC.RECONVERGENT B2 ;  /* 0x0000000000027941 */ /* 0x003fea0003800200 */
.L_x_2963:
[----:B------:R-:W-:Y:S01]  /*a1f0*/  VIADD R25, R25, 0x8 ;  /* 0x0000000819197836 */ /* 0x000fe20000000000 */
[----:B------:R-:W-:Y:S01]  /*a200*/  IADD3 R12, PT, PT, R12, 0x10, RZ ;  /* 0x000000100c0c7810 */ /* 0x000fe20007ffe0ff */
[----:B------:R-:W-:Y:S06]  /*a210*/  @P0 BRA `(.L_x_2965) ;  /* 0xfffffffc00180947 */ /* 0x000fec000383ffff */
.L_x_2962:
[----:B01----:R-:W-:Y:S05]  /*a220*/  BSYNC.RECONVERGENT B1 ;  /* 0x0000000000017941 */ /* 0x003fea0003800200 */
.L_x_2961:
[----:B------:R-:W-:-:S13]  /*a230*/  ISETP.GE.U32.AND P0, PT, R36, 0x18, PT ;  /* 0x000000182400780c */ /* 0x000fda0003f06070 */
[----:B------:R-:W-:Y:S05]  /*a240*/  @!P0 BRA `(.L_x_2960) ;  /* 0x0000000c00748947 */ /* 0x000fea0003800000 */
[----:B------:R-:W0:Y:S02]  /*a250*/  LDC R26, c[0x0][0x3f4] ;  /* 0x0000fd00ff1a7b82 */ /* 0x000e240000000800 */
.L_x_2974:
[CC--:B0-----:R-:W-:Y:S01]  /*a260*/  ISETP.GE.AND P3, PT, R25.reuse, R26.reuse, PT ;  /* 0x0000001a1900720c */ /* 0x0c1fe20003f66270 */
[C---:B------:R-:W-:Y:S01]  /*a270*/  VIADD R39, R25.reuse, 0x10 ;  /* 0x0000001019277836 */ /* 0x040fe20000000000 */
[C---:B------:R-:W-:Y:S01]  /*a280*/  IADD3 R37, PT, PT, R25.reuse, 0x8, RZ ;  /* 0x0000000819257810 */ /* 0x040fe20007ffe0ff */
[----:B------:R-:W-:Y:S01]  /*a290*/  BSSY.RECONVERGENT B1, `(.L_x_2966) ;  /* 0x0000039000017945 */ /* 0x000fe20003800200 */
[----:B------:R-:W-:Y:S02]  /*a2a0*/  IADD3 R41, PT, PT, R25, 0x18, RZ ;  /* 0x0000001819297810 */ /* 0x000fe40007ffe0ff */
[----:B------:R-:W-:Y:S02]  /*a2b0*/  IADD3 R8, PT, PT, -R3, R25, RZ ;  /* 0x0000001903087210 */ /* 0x000fe40007ffe1ff */
[-C--:B------:R-:W-:Y:S02]  /*a2c0*/  ISETP.GE.AND P0, PT, R37, R26.reuse, PT ;  /* 0x0000001a2500720c */ /* 0x080fe40003f06270 */
[----:B------:R-:W-:-:S02]  /*a2d0*/  ISETP.GE.AND P1, PT, R39, R26, PT ;  /* 0x0000001a2700720c */ /* 0x000fc40003f26270 */
[----:B------:R-:W-:Y:S02]  /*a2e0*/  ISETP.GE.AND P2, PT, R41, R26, PT ;  /* 0x0000001a2900720c */ /* 0x000fe40003f46270 */
[----:B------:R-:W-:Y:S01]  /*a2f0*/  LEA R22, R8, UR8, 0x1 ;  /* 0x0000000808167c11 */ /* 0x000fe2000f8e08ff */
[----:B------:R-:W-:Y:S10]  /*a300*/  @!P3 BRA `(.L_x_2967) ;  /* 0x0000000000c4b947 */ /* 0x000ff40003800000 */
[----:B------:R-:W-:Y:S01]  /*a310*/  IABS R11, R26 ;  /* 0x0000001a000b7213 */ /* 0x000fe20000000000 */
[----:B------:R-:W0:Y:S01]  /*a320*/  LDS.U16 R20, [R22] ;  /* 0x0000000016147984 */ /* 0x000e220000000400 */
[----:B------:R-:W-:Y:S02]  /*a330*/  IABS R14, R25 ;  /* 0x00000019000e7213 */ /* 0x000fe40000000000 */
[----:B------:R-:W1:Y:S01]  /*a340*/  I2F.RP R10, R11 ;  /* 0x0000000b000a7306 */ /* 0x000e620000209400 */
[----:B------:R-:W-:Y:S02]  /*a350*/  ISETP.GE.AND P4, PT, R25, RZ, PT ;  /* 0x000000ff1900720c */ /* 0x000fe40003f86270 */
[----:B------:R-:W-:-:S05]  /*a360*/  ISETP.NE.AND P5, PT, R26, RZ, PT ;  /* 0x000000ff1a00720c */ /* 0x000fca0003fa5270 */
[----:B-1----:R-:W1:Y:S02]  /*a370*/  MUFU.RCP R10, R10 ;  /* 0x0000000a000a7308 */ /* 0x002e640000001000 */
[----:B-1----:R-:W-:-:S06]  /*a380*/  VIADD R12, R10, 0xffffffe ;  /* 0x0ffffffe0a0c7836 */ /* 0x002fcc0000000000 */
[----:B------:R-:W1:Y:S02]  /*a390*/  F2I.FTZ.U32.TRUNC.NTZ R9, R12 ;  /* 0x0000000c00097305 */ /* 0x000e64000021f000 */
[----:B-1----:R-:W-:-:S05]  /*a3a0*/  IADD3 R8, PT, PT, RZ, -R9, RZ ;  /* 0x80000009ff087210 */ /* 0x002fca0007ffe0ff */
        /* <DEDUP_REMOVED lines=13> */
[----:B------:R-:W-:-:S04]  /*a480*/  IADD3 R9, P3, PT, R8, UR7, RZ ;  /* 0x0000000708097c10 */ /* 0x000fc8000ff7e0ff */
[----:B------:R-:W-:Y:S02]  /*a490*/  IADD3.X R12, PT, PT, RZ, UR13, RZ, P3, !PT ;  /* 0x0000000dff0c7c10 */ /* 0x000fe40009ffe4ff */
[----:B------:R-:W-:-:S04]  /*a4a0*/  LEA R10, P3, R9, UR14, 0x2 ;  /* 0x0000000e090a7c11 */ /* 0x000fc8000f8610ff */
[----:B------:R-:W-:-:S06]  /*a4b0*/  LEA.HI.X R11, R9, UR15, R12, 0x2, P3 ;  /* 0x0000000f090b7c11 */ /* 0x000fcc00098f140c */
[----:B------:R-:W2:Y:S02]  /*a4c0*/  LDG.E R11, desc[UR36][R10.64] ;  /* 0x000000240a0b7981 */ /* 0x000ea4000c1e1900 */
[----:B--2---:R-:W-:-:S04]  /*a4d0*/  IMAD R9, R38, R11, R8 ;  /* 0x0000000b26097224 */ /* 0x004fc800078e0208 */
[----:B------:R-:W-:-:S04]  /*a4e0*/  IMAD.SHL.U32 R9, R9, 0x100, RZ ;  /* 0x0000010009097824 */ /* 0x000fc800078e00ff */
        /* <DEDUP_REMOVED lines=19> */
.L_x_2967:
[----:B------:R-:W-:Y:S05]  /*a620*/  BSYNC.RECONVERGENT B1 ;  /* 0x0000000000017941 */ /* 0x000fea0003800200 */
.L_x_2966:
[----:B------:R-:W-:Y:S04]  /*a630*/  BSSY.RECONVERGENT B1, `(.L_x_2968) ;  /* 0x0000033000017945 */ /* 0x000fe80003800200 */
[----:B------:R-:W-:Y:S05]  /*a640*/  @!P0 BRA `(.L_x_2969) ;  /* 0x0000000000c48947 */ /* 0x000fea0003800000 */
[----:B------:R-:W-:Y:S01]  /*a650*/  IABS R11, R26 ;  /* 0x0000001a000b7213 */ /* 0x000fe20000000000 */
[----:B------:R-:W0:Y:S01]  /*a660*/  LDS.U16 R20, [R22+0x10] ;  /* 0x0000100016147984 */ /* 0x000e220000000400 */
[----:B------:R-:W-:Y:S02]  /*a670*/  IABS R14, R37 ;  /* 0x00000025000e7213 */ /* 0x000fe40000000000 */
[----:B------:R-:W1:Y:S01]  /*a680*/  I2F.RP R10, R11 ;  /* 0x0000000b000a7306 */ /* 0x000e620000209400 */
[----:B------:R-:W-:Y:S02]  /*a690*/  ISETP.GE.AND P3, PT, R37, RZ, PT ;  /* 0x000000ff2500720c */ /* 0x000fe40003f66270 */
[----:B------:R-:W-:-:S05]  /*a6a0*/  ISETP.NE.AND P4, PT, R26, RZ, PT ;  /* 0x000000ff1a00720c */ /* 0x000fca0003f85270 */
[----:B-1----:R-:W1:Y:S02]  /*a6b0*/  MUFU.RCP R10, R10 ;  /* 0x0000000a000a7308 */ /* 0x002e640000001000 */
[----:B-1----:R-:W-:-:S06]  /*a6c0*/  IADD3 R12, PT, PT, R10, 0xffffffe, RZ ;  /* 0x0ffffffe0a0c7810 */ /* 0x002fcc0007ffe0ff */
        /* <DEDUP_REMOVED lines=15> */
[----:B------:R-:W-:-:S05]  /*a7c0*/  IADD3 R9, P0, PT, R8, UR7, RZ ;  /* 0x0000000708097c10 */ /* 0x000fca000ff1e0ff */
[----:B------:R-:W-:Y:S01]  /*a7d0*/  IMAD.X R12, RZ, RZ, UR13, P0 ;  /* 0x0000000dff0c7e24 */ /* 0x000fe200080e06ff */
[----:B------:R-:W-:-:S04]  /*a7e0*/  LEA R10, P0, R9, UR14, 0x2 ;  /* 0x0000000e090a7c11 */ /* 0x000fc8000f8010ff */
[----:B------:R-:W-:-:S06]  /*a7f0*/  LEA.HI.X R11, R9, UR15, R12, 0x2, P0 ;  /* 0x0000000f090b7c11 */ /* 0x000fcc00080f140c */
        /* <DEDUP_REMOVED lines=22> */
.L_x_2969:
[----:B------:R-:W-:Y:S05]  /*a960*/  BSYNC.RECONVERGENT B1 ;  /* 0x0000000000017941 */ /* 0x000fea0003800200 */
.L_x_2968:
        /* <DEDUP_REMOVED lines=51> */
.L_x_2971:
[----:B------:R-:W-:Y:S05]  /*aca0*/  BSYNC.RECONVERGENT B1 ;  /* 0x0000000000017941 */ /* 0x000fea0003800200 */
.L_x_2970:
        /* <DEDUP_REMOVED lines=51> */
.L_x_2973:
[----:B------:R-:W-:Y:S05]  /*afe0*/  BSYNC.RECONVERGENT B1 ;  /* 0x0000000000017941 */ /* 0x000fea0003800200 */
.L_x_2972:
[----:B------:R-:W-:-:S04]  /*aff0*/  IADD3 R25, PT, PT, R25, 0x20, RZ ;  /* 0x0000002019197810 */ /* 0x000fc80007ffe0ff */
[----:B------:R-:W-:-:S13]  /*b000*/  ISETP.GE.AND P0, PT, R25, UR42, PT ;  /* 0x0000002a19007c0c */ /* 0x000fda000bf06270 */
[----:B------:R-:W-:Y:S05]  /*b010*/  @!P0 BRA `(.L_x_2974) ;  /* 0xfffffff000908947 */ /* 0x000fea000383ffff */
.L_x_2960:
[----:B01----:R-:W-:Y:S05]  /*b020*/  BSYNC.RECONVERGENT B0 ;  /* 0x0000000000007941 */ /* 0x003fea0003800200 */
.L_x_2959:
[----:B------:R-:W-:Y:S01]  /*b030*/  ISETP.NE.AND P0, PT, R2, UR5, PT ;  /* 0x0000000502007c0c */ /* 0x000fe2000bf05270 */
[----:B------:R-:W-:-:S12]  /*b040*/  BSSY.RECONVERGENT B0, `(.L_x_2975) ;  /* 0x000006e000007945 */ /* 0x000fd80003800200 */
[----:B------:R-:W-:Y:S05]  /*b050*/  @P0 BRA `(.L_x_2976) ;  /* 0x0000000400b00947 */ /* 0x000fea0003800000 */
        /* <DEDUP_REMOVED lines=21> */
[----:B------:R-:W-:Y:S02]  /*b1b0*/  ISETP.NE.U32.AND P0, PT, R11, RZ, PT ;  /* 0x000000ff0b00720c */ /* 0x000fe40003f05070 */
[----:B------:R-:W-:Y:S02]  /*b1c0*/  MOV R11, R14 ;  /* 0x0000000e000b7202 */ /* 0x000fe40000000f00 */
[----:B------:R-:W-:Y:S01]  /*b1d0*/  SHF.R.U64 R14, R35, 0x7, RZ ;  /* 0x00000007230e7819 */ /* 0x000fe200000012ff */
[----:B---3--:R-:W-:Y:S01]  /*b1e0*/  FMUL.FTZ R13, R10, R13 ;  /* 0x0000000d0a0d7220 */ /* 0x008fe20000410000 */
[----:B------:R-:W-:Y:S02]  /*b1f0*/  ISETP.NE.U32.AND.EX P1, PT, RZ, RZ, PT, P1 ;  /* 0x000000ffff00720c */ /* 0x000fe40003f25110 */
[----:B------:R-:W-:Y:S02]  /*b200*/  ISETP.NE.U32.AND P2, PT, R14, RZ, PT ;  /* 0x000000ff0e00720c */ /* 0x000fe40003f45070 */
[----:B------:R-:W-:-:S02]  /*b210*/  ISETP.NE.U32.AND.EX P0, PT, RZ, RZ, PT, P0 ;  /* 0x000000ffff00720c */ /* 0x000fc40003f05100 */
[----:B------:R-:W-:Y:S02]  /*b220*/  ISETP.NE.U32.AND.EX P2, PT, RZ, RZ, PT, P2 ;  /* 0x000000ffff00720c */ /* 0x000fe40003f45120 */
[----:B------:R-:W-:Y:S02]  /*b230*/  PRMT R12, R16, 0x9910, RZ ;  /* 0x00009910100c7816 */ /* 0x000fe400000000ff */
[----:B------:R-:W-:Y:S02]  /*b240*/  PRMT R9, R17, 0x9910, RZ ;  /* 0x0000991011097816 */ /* 0x000fe400000000ff */
[----:B------:R-:W-:Y:S02]  /*b250*/  SHF.R.S32.HI R8, RZ, 0x8, R12 ;  /* 0x00000008ff087819 */ /* 0x000fe4000001140c */
[----:B------:R-:W-:Y:S01]  /*b260*/  SHF.R.S32.HI R25, RZ, 0x18, R17 ;  /* 0x00000018ff197819 */ /* 0x000fe20000011411 */
[----:B------:R-:W-:Y:S01]  /*b270*/  IMAD.MOV.U32 R12, RZ, RZ, R9 ;  /* 0x000000ffff0c7224 */ /* 0x000fe200078e0009 */
[----:B------:R-:W-:Y:S01]  /*b280*/  SHF.R.S32.HI R11, RZ, 0x8, R11 ;  /* 0x00000008ff0b7819 */ /* 0x000fe2000001140b */
[----:B------:R-:W0:Y:S01]  /*b290*/  I2F.S16 R9, R8 ;  /* 0x0000000800097306 */ /* 0x000e220000101400 */
[----:B------:R-:W-:-:S02]  /*b2a0*/  @P1 LOP3.LUT R20, R20, 0xffffff00, RZ, 0xfc, !PT ;  /* 0xffffff0014141812 */ /* 0x000fc400078efcff */
[----:B------:R-:W-:Y:S02]  /*b2b0*/  SHF.R.S32.HI R12, RZ, 0x8, R12 ;  /* 0x00000008ff0c7819 */ /* 0x000fe4000001140c */
[----:B------:R-:W-:Y:S02]  /*b2c0*/  @P0 LOP3.LUT R22, R22, 0xffffff00, RZ, 0xfc, !PT ;  /* 0xffffff0016160812 */ /* 0x000fe400078efcff */
[----:B------:R-:W-:Y:S01]  /*b2d0*/  @P2 LOP3.LUT R35, R35, 0xffffff00, RZ, 0xfc, !PT ;  /* 0xffffff0023232812 */ /* 0x000fe200078efcff */
[----:B------:R-:W1:Y:S01]  /*b2e0*/  I2F.S16 R25, R25 ;  /* 0x0000001900197306 */ /* 0x000e620000101400 */
[----:B0-----:R-:W-:-:S07]  /*b2f0*/  FMUL.FTZ R8, R10, R9 ;  /* 0x000000090a087220 */ /* 0x001fce0000410000 */
[----:B------:R-:W0:Y:S01]  /*b300*/  I2F.S16 R21, R12 ;  /* 0x0000000c00157306 */ /* 0x000e220000101400 */
[----:B-1----:R-:W-:-:S07]  /*b310*/  FMUL.FTZ R16, R10, R25 ;  /* 0x000000190a107220 */ /* 0x002fce0000410000 */
[----:B------:R-:W1:Y:S01]  /*b320*/  I2F.S16 R11, R11 ;  /* 0x0000000b000b7306 */ /* 0x000e620000101400 */
[----:B0-----:R-:W-:-:S07]  /*b330*/  FMUL.FTZ R14, R10, R21 ;  /* 0x000000150a0e7220 */ /* 0x001fce0000410000 */
[----:B------:R0:W2:Y:S01]  /*b340*/  I2F.S8 R17, R20 ;  /* 0x0000001400117306 */ /* 0x0000a20000001400 */
[----:B-1----:R-:W-:-:S07]  /*b350*/  FMUL.FTZ R12, R10, R11 ;  /* 0x0000000b0a0c7220 */ /* 0x002fce0000410000 */
[----:B------:R1:W3:Y:S01]  /*b360*/  I2F.S8 R15, R22 ;  /* 0x00000016000f7306 */ /* 0x0002e20000001400 */
[----:B0-----:R-:W-:Y:S01]  /*b370*/  F2FP.F16.F32.PACK_AB R20, R8, R13 ;  /* 0x0000000d0814723e */ /* 0x001fe200000000ff */
[----:B--2---:R-:W-:-:S06]  /*b380*/  FMUL.FTZ R17, R10, R17 ;  /* 0x000000110a117220 */ /* 0x004fcc0000410000 */
[----:B------:R-:W0:Y:S01]  /*b390*/  I2F.S8 R23, R35 ;  /* 0x0000002300177306 */ /* 0x000e220000001400 */
[----:B-1----:R-:W-:Y:S01]  /*b3a0*/  F2FP.F16.F32.PACK_AB R22, R14, R17 ;  /* 0x000000110e16723e */ /* 0x002fe200000000ff */
[----:B---3--:R-:W-:-:S05]  /*b3b0*/  FMUL.FTZ R15, R10, R15 ;  /* 0x0000000f0a0f7220 */ /* 0x008fca0000410000 */
[----:B------:R-:W-:Y:S01]  /*b3c0*/  F2FP.F16.F32.PACK_AB R21, R12, R15 ;  /* 0x0000000f0c15723e */ /* 0x000fe200000000ff */
[----:B0-----:R-:W-:-:S05]  /*b3d0*/  FMUL.FTZ R23, R10, R23 ;  /* 0x000000170a177220 */ /* 0x001fca0000410000 */
[----:B------:R-:W-:Y:S01]  /*b3e0*/  F2FP.F16.F32.PACK_AB R23, R16, R23 ;  /* 0x000000171017723e */ /* 0x000fe200000000ff */
[----:B------:R-:W-:Y:S06]  /*b3f0*/  BRA `(.L_x_2978) ;  /* 0x00000000000c7947 */ /* 0x000fec0003800000 */
.L_x_2977:
[----:B------:R-:W0:Y:S02]  /*b400*/  LDC.64 R8, c[0x0][0x3a8] ;  /* 0x0000ea00ff087b82 */ /* 0x000e240000000a00 */
[----:B0-----:R-:W-:-:S05]  /*b410*/  IMAD.WIDE R8, R11, 0x2, R8 ;  /* 0x000000020b087825 */ /* 0x001fca00078e0208 */
[----:B------:R0:W5:Y:S02]  /*b420*/  LDG.E.128 R20, desc[UR36][R8.64] ;  /* 0x0000002408147981 */ /* 0x000164000c1e1d00 */
.L_x_2978:
[----:B------:R-:W1:Y:S02]  /*b430*/  LDCU.64 UR6, c[0x0][0x460] ;  /* 0x00008c00ff0677ac */ /* 0x000e640008000a00 */
[----:B-1----:R-:W-:-:S04]  /*b440*/  ISETP.NE.U32.AND P0, PT, RZ, UR6, PT ;  /* 0x00000006ff007c0c */ /* 0x002fc8000bf05070 */
[----:B------:R-:W-:Y:S01]  /*b450*/  ISETP.NE.AND.EX P0, PT, RZ, UR7, PT, P0 ;  /* 0x00000007ff007c0c */ /* 0x000fe2000bf05300 */
[----:B------:R-:W1:-:S12]  /*b460*/  LDCU.64 UR6, c[0x0][0x3c0] ;  /* 0x00007800ff0677ac */ /* 0x000e580008000a00 */
[----:B------:R-:W2:Y:S08]  /*b470*/  @P0 LDC R11, c[0x0][0x3f8] ;  /* 0x0000fe00ff0b0b82 */ /* 0x000eb00000000800 */
[----:B0-----:R-:W0:Y:S01]  /*b480*/  @P0 LDC.64 R8, c[0x0][0x458] ;  /* 0x00011600ff080b82 */ /* 0x001e220000000a00 */
[----:B--2---:R-:W-:-:S05]  /*b490*/  @P0 IMAD R18, R11, UR38, R18 ;  /* 0x000000260b120c24 */ /* 0x004fca000f8e0212 */
[----:B------:R-:W-:-:S05]  /*b4a0*/  @P0 LEA R11, R18, R19, 0x8 ;  /* 0x00000013120b0211 */ /* 0x000fca00078e40ff */
[----:B0-----:R-:W-:-:S06]  /*b4b0*/  @P0 IMAD.WIDE R8, R11, 0x2, R8 ;  /* 0x000000020b080825 */ /* 0x001fcc00078e0208 */
[----:B------:R-:W2:Y:S01]  /*b4c0*/  @P0 LDG.E.128 R8, desc[UR36][R8.64] ;  /* 0x0000002408080981 */ /* 0x000ea2000c1e1d00 */
[----:B------:R-:W-:Y:S01]  /*b4d0*/  IADD3 R3, PT, PT, -R3, UR42, RZ ;  /* 0x0000002a03037c10 */ /* 0x000fe2000fffe1ff */
[----:B------:R-:W-:Y:S01]  /*b4e0*/  USHF.L.U32 UR5, UR40, 0x8, URZ ;  /* 0x0000000828057899 */ /* 0x000fe200080006ff */
[----:B------:R-:W-:Y:S02]  /*b4f0*/  IMAD R26, R24, R26, R19 ;  /* 0x0000001a181a7224 */ /* 0x000fe400078e0213 */
[----:B-----5:R-:W-:Y:S01]  /*b500*/  HFMA2 R20, R20, 1, 1, R4 ;  /* 0x3c003c0014147831 */ /* 0x020fe20000000004 */
[----:B------:R-:W-:Y:S01]  /*b510*/  LEA R3, R3, UR8, 0x1 ;  /* 0x0000000803037c11 */ /* 0x000fe2000f8e08ff */
[----:B------:R-:W-:Y:S02]  /*b520*/  HFMA2 R22, R22, 1, 1, R6 ;  /* 0x3c003c0016167831 */ /* 0x000fe40000000006 */
[----:B------:R-:W-:Y:S01]  /*b530*/  HADD2 R21, R21, R5 ;  /* 0x0000000515157230 */ /* 0x000fe20000000000 */
[----:B------:R-:W-:Y:S01]  /*b540*/  SHF.R.S32.HI R12, RZ, 0x1f, R26 ;  /* 0x0000001fff0c7819 */ /* 0x000fe2000001141a */
[----:B------:R-:W-:Y:S01]  /*b550*/  IMAD.U32 R13, RZ, RZ, UR5 ;  /* 0x00000005ff0d7e24 */ /* 0x000fe2000f8e00ff */
[----:B------:R-:W-:Y:S01]  /*b560*/  IADD3 R26, P1, PT, R26, UR5, RZ ;  /* 0x000000051a1a7c10 */ /* 0x000fe2000ff3e0ff */
[----:B------:R-:W0:Y:S01]  /*b570*/  LDS.U16 R3, [R3] ;  /* 0x0000000003037984 */ /* 0x000e220000000400 */
[----:B------:R-:W-:-:S02]  /*b580*/  HADD2 R23, R23, R7 ;  /* 0x0000000717177230 */ /* 0x000fc40000000000 */
[----:B------:R-:W-:Y:S02]  /*b590*/  LEA.HI.X.SX32 R13, R13, R12, 0x1, P1 ;  /* 0x0000000c0d0d7211 */ /* 0x000fe400008f0eff */
[----:B-1----:R-:W-:-:S04]  /*b5a0*/  LEA R4, P1, R26, UR6, 0x1 ;  /* 0x000000061a047c11 */ /* 0x002fc8000f8208ff */
[----:B------:R-:W-:Y:S01]  /*b5b0*/  LEA.HI.X R5, R26, UR7, R13, 0x1, P1 ;  /* 0x000000071a057c11 */ /* 0x000fe200088f0c0d */
[----:B0-----:R-:W-:Y:S02]  /*b5c0*/  HADD2.F32 R6, -RZ, R3.H0_H0 ;  /* 0x20000003ff067230 */ /* 0x001fe40000004100 */
[----:B--2---:R-:W-:Y:S02]  /*b5d0*/  @P0 HFMA2 R21, R21, R9, -RZ ;  /* 0x0000000915150231 */ /* 0x004fe400001000ff */
[----:B------:R-:W-:Y:S02]  /*b5e0*/  @P0 HMUL2 R20, R20, R8 ;  /* 0x0000000814140232 */ /* 0x000fe40000000000 */
[----:B------:R-:W-:Y:S02]  /*b5f0*/  @P0 HFMA2 R23, R23, R11, -RZ ;  /* 0x0000000b17170231 */ /* 0x000fe400001000ff */
[----:B------:R-:W-:Y:S02]  /*b600*/  @P0 HMUL2 R22, R22, R10 ;  /* 0x0000000a16160232 */ /* 0x000fe40000000000 */
[----:B------:R-:W-:-:S02]  /*b610*/  HADD2.F32 R3, -RZ, R20.H0_H0 ;  /* 0x20000014ff037230 */ /* 0x000fc40000004100 */
[----:B------:R-:W-:Y:S01]  /*b620*/  HADD2.F32 R7, -RZ, R20.H1_H1 ;  /* 0x30000014ff077230 */ /* 0x000fe20000004100 */
[----:B------:R0:W-:Y:S01]  /*b630*/  STG.E.128 desc[UR36][R4.64], R20 ;  /* 0x0000001404007986 */ /* 0x0001e2000c101d24 */
        /* <DEDUP_REMOVED lines=13> */
[----:B0-----:R-:W-:-:S07]  /*b710*/  FFMA.FTZ R34, R6, R13, R34 ;  /* 0x0000000d06227223 */ /* 0x001fce0000010022 */
.L_x_2976:
[----:B------:R-:W-:Y:S05]  /*b720*/  BSYNC.RECONVERGENT B0 ;  /* 0x0000000000007941 */ /* 0x000fea0003800200 */
.L_x_2975:
[C---:B------:R-:W-:Y:S01]  /*b730*/  LOP3.LUT R3, R0.reuse, 0x380, RZ, 0xc0, !PT ;  /* 0x0000038000037812 */ /* 0x040fe200078ec0ff */
[----:B------:R-:W-:Y:S01]  /*b740*/  BAR.SYNC.DEFER_BLOCKING 0x0 ;  /* 0x0000000000007b1d */ /* 0x000fe20000010000 */
[C---:B-----5:R-:W-:Y:S02]  /*b750*/  LOP3.LUT R4, R0.reuse, 0x3c0, RZ, 0xc0, !PT ;  /* 0x000003c000047812 */ /* 0x060fe400078ec0ff */
[----:B------:R-:W-:Y:S02]  /*b760*/  ISETP.NE.AND P0, PT, R3, 0x80, PT ;  /* 0x000000800300780c */ /* 0x000fe40003f05270 */
[C---:B------:R-:W-:Y:S01]  /*b770*/  LOP3.LUT R5, R0.reuse, 0x3e0, RZ, 0xc0, !PT ;  /* 0x000003e000057812 */ /* 0x040fe200078ec0ff */
[----:B------:R-:W-:Y:S01]  /*b780*/  BSSY.RECONVERGENT B0, `(.L_x_2979) ;  /* 0x000000e000007945 */ /* 0x000fe20003800200 */
[----:B------:R-:W-:Y:S02]  /*b790*/  SHF.L.U32 R3, R19, 0x1, RZ ;  /* 0x0000000113037819 */ /* 0x000fe400000006ff */
[----:B------:R-:W-:-:S02]  /*b7a0*/  ISETP.GT.U32.AND P1, PT, R0, 0x7f, PT ;  /* 0x0000007f0000780c */ /* 0x000fc40003f24070 */
[C---:B------:R-:W-:Y:S02]  /*b7b0*/  ISETP.GT.U32.AND P3, PT, R0.reuse, 0x3f, PT ;  /* 0x0000003f0000780c */ /* 0x040fe40003f64070 */
[----:B------:R-:W-:Y:S02]  /*b7c0*/  ISETP.GT.U32.AND P5, PT, R0, 0x1f, PT ;  /* 0x0000001f0000780c */ /* 0x000fe40003fa4070 */
[----:B------:R-:W-:Y:S02]  /*b7d0*/  ISETP.NE.AND P2, PT, R4, 0x40, PT ;  /* 0x000000400400780c */ /* 0x000fe40003f45270 */
        /* <DEDUP_REMOVED lines=8> */
.L_x_2980:
[----:B------:R-:W-:Y:S05]  /*b860*/  BSYNC.RECONVERGENT B0 ;  /* 0x0000000000007941 */ /* 0x000fea0003800200 */
.L_x_2979:
        /* <DEDUP_REMOVED lines=20> */
.L_x_2982:
[----:B------:R-:W-:Y:S05]  /*b9b0*/  BSYNC.RECONVERGENT B0 ;  /* 0x0000000000007941 */ /* 0x000fea0003800200 */
.L_x_2981:
        /* <DEDUP_REMOVED lines=8> */
.L_x_2984:
[----:B------:R-:W-:Y:S05]  /*ba40*/  BSYNC.RECONVERGENT B0 ;  /* 0x0000000000007941 */ /* 0x000fea0003800200 */
.L_x_2983:
        /* <DEDUP_REMOVED lines=20> */
.L_x_2986:
[----:B------:R-:W-:Y:S05]  /*bb90*/  BSYNC.RECONVERGENT B0 ;  /* 0x0000000000007941 */ /* 0x000fea0003800200 */
.L_x_2985:
        /* <DEDUP_REMOVED lines=8> */
.L_x_2988:
[----:B------:R-:W-:Y:S05]  /*bc20*/  BSYNC.RECONVERGENT B0 ;  /* 0x0000000000007941 */ /* 0x000fea0003800200 */
.L_x_2987:
        /* <DEDUP_REMOVED lines=20> */
.L_x_2990:
[----:B------:R-:W-:Y:S05]  /*bd70*/  BSYNC.RECONVERGENT B0 ;  /* 0x0000000000007941 */ /* 0x000fea0003800200 */
.L_x_2989:
[----:B------:R-:W-:Y:S06]  /*bd80*/  BAR.SYNC.DEFER_BLOCKING 0x0 ;  /* 0x0000000000007b1d */ /* 0x000fec0000010000 */
[----:B------:R-:W-:Y:S05]  /*bd90*/  @P5 EXIT ;  /* 0x000000000000594d */ /* 0x000fea0003800000 */
[----:B------:R-:W3:Y:S02]  /*bda0*/  LDCU UR4, c[0x0][0x478] ;  /* 0x00008f00ff0477ac */ /* 0x000ee40008000800 */
[----:B---3--:R-:W-:-:S09]  /*bdb0*/  UISETP.NE.AND UP0, UPT, UR4, 0x2, UPT ;  /* 0x000000020400788c */ /* 0x008fd2000bf05270 */
[----:B------:R-:W-:Y:S05]  /*bdc0*/  BRA.U UP0, `(.L_x_2991) ;  /* 0x0000000100e07547 */ /* 0x000fea000b800000 */
[----:B012---:R-:W0:Y:S01]  /*bdd0*/  LDC.64 R2, c[0x0][0x470] ;  /* 0x00011c00ff027b82 */ /* 0x007e220000000a00 */
        /* <DEDUP_REMOVED lines=19> */
[----:B------:R-:W-:Y:S01]  /*bf10*/  IMAD.U32 R0, R0, 0x10000, RZ ;  /* 0x0001000000007824 */ /* 0x000fe200078e00ff */
[----:B------:R-:W-:-:S04]  /*bf20*/  PRMT R3, R3, 0x7710, RZ ;  /* 0x0000771003037816 */ /* 0x000fc800000000ff */
[----:B------:R-:W-:Y:S02]  /*bf30*/  LOP3.LUT R4, R0, 0xff0000, RZ, 0xc0, !PT ;  /* 0x00ff000000047812 */ /* 0x000fe400078ec0ff */
[----:B------:R-:W2:Y:S01]  /*bf40*/  F2I.S8.NTZ R30, R30 ;  /* 0x0000001e001e7305 */ /* 0x000ea20000202100 */
[----:B0-----:R-:W-:Y:S02]  /*bf50*/  PRMT R32, R32, 0x8880, RZ ;  /* 0x0000888020207816 */ /* 0x001fe400000000ff */
[----:B------:R-:W-:Y:S02]  /*bf60*/  PRMT R3, R4, 0x4210, R3 ;  /* 0x0000421004037816 */ /* 0x000fe40000000003 */
[----:B------:R-:W-:Y:S02]  /*bf70*/  PRMT R0, R32, 0x7710, RZ ;  /* 0x0000771020007816 */ /* 0x000fe400000000ff */
[----:B-1----:R-:W-:Y:S01]  /*bf80*/  PRMT R4, R29, 0x8880, RZ ;  /* 0x000088801d047816 */ /* 0x002fe200000000ff */
[----:B------:R-:W0:Y:S01]  /*bf90*/  F2I.S8.NTZ R28, R28 ;  /* 0x0000001c001c7305 */ /* 0x000e220000202100 */
[----:B------:R-:W-:-:S02]  /*bfa0*/  SHF.L.U32 R0, R0, 0x8, RZ ;  /* 0x0000000800007819 */ /* 0x000fc400000006ff */
[----:B------:R-:W-:Y:S02]  /*bfb0*/  PRMT R4, R4, 0x7710, RZ ;  /* 0x0000771004047816 */ /* 0x000fe400000000ff */
[----:B------:R-:W-:Y:S02]  /*bfc0*/  LOP3.LUT R9, R3, 0xff00, R0, 0xf8, !PT ;  /* 0x0000ff0003097812 */ /* 0x000fe400078ef800 */
[----:B--2---:R-:W-:Y:S01]  /*bfd0*/  PRMT R30, R30, 0x8880, RZ ;  /* 0x000088801e1e7816 */ /* 0x004fe200000000ff */
[----:B------:R-:W1:Y:S01]  /*bfe0*/  F2I.S8.NTZ R31, R31 ;  /* 0x0000001f001f7305 */ /* 0x000e620000202100 */
[----:B------:R-:W-:Y:S02]  /*bff0*/  LOP3.LUT R4, R4, 0xff, RZ, 0xc0, !PT ;  /* 0x000000ff04047812 */ /* 0x000fe400078ec0ff */
[----:B------:R-:W-:Y:S02]  /*c000*/  PRMT R0, R30, 0x7710, RZ ;  /* 0x000077101e007816 */ /* 0x000fe400000000ff */
[----:B0-----:R-:W-:-:S03]  /*c010*/  PRMT R28, R28, 0x8880, RZ ;  /* 0x000088801c1c7816 */ /* 0x001fc600000000ff */
[----:B------:R-:W0:Y:S01]  /*c020*/  F2I.S8.NTZ R2, R2 ;  /* 0x0000000200027305 */ /* 0x000e220000202100 */
[----:B------:R-:W-:Y:S02]  /*c030*/  LOP3.LUT R6, R0, 0xff, RZ, 0xc0, !PT ;  /* 0x000000ff00067812 */ /* 0x000fe400078ec0ff */
[----:B------:R-:W-:-:S03]  /*c040*/  PRMT R3, R28, 0x7710, RZ ;  /* 0x000077101c037816 */ /* 0x000fc600000000ff */
[----:B------:R-:W-:Y:S01]  /*c050*/  IMAD.WIDE.U32 R6, R6, 0x100, RZ ;  /* 0x0000010006067825 */ /* 0x000fe200078e00ff */
[----:B-1----:R-:W-:Y:S02]  /*c060*/  PRMT R31, R31, 0x8880, RZ ;  /* 0x000088801f1f7816 */ /* 0x002fe400000000ff */
[----:B------:R-:W-:Y:S02]  /*c070*/  LOP3.LUT R5, R3, 0xff, RZ, 0xc0, !PT ;  /* 0x000000ff03057812 */ /* 0x000fe400078ec0ff */
[----:B------:R-:W-:Y:S02]  /*c080*/  PRMT R0, R31, 0x7710, RZ ;  /* 0x000077101f007816 */ /* 0x000fe400000000ff */
[----:B0-----:R-:W-:Y:S01]  /*c090*/  PRMT R10, R2, 0x8880, RZ ;  /* 0x00008880020a7816 */ /* 0x001fe200000000ff */
        /* <DEDUP_REMOVED lines=11> */
.L_x_2991:
[----:B012---:R-:W0:Y:S01]  /*c150*/  LDC.64 R2, c[0x0][0x380] ;  /* 0x0000e000ff027b82 */ /* 0x007e220000000a00 */
        /* <DEDUP_REMOVED lines=11> */
.L_x_2868:
[----:B------:R-:W-:Y:S01]  /*c210*/  MOV R12, 0x10 ;  /* 0x00000010000c7802 */ /* 0x000fe20000000f00 */
[----:B------:R-:W-:Y:S01]  /*c220*/  IMAD.MOV.U32 R15, RZ, RZ, -0x1 ;  /* 0xffffffffff0f7424 */ /* 0x000fe200078e00ff */
[----:B------:R-:W-:-:S07]  /*c230*/  MOV R11, 0x1f ;  /* 0x0000001f000b7802 */ /* 0x000fce0000000f00 */
[----:B0-----:R-:W-:Y:S05]  /*c240*/  WARPSYNC.COLLECTIVE R15, `(.L_x_2992) ;  /* 0x000000000f087348 */ /* 0x001fea0003c00000 */
[----:B------:R1:W2:Y:S02]  /*c250*/  SHFL.BFLY P6, R14, R13, R12, R11 ;  /* 0x0c00000c0d0e7389 */ /* 0x0002a400000c000b */
[----:B012---:R-:W-:Y:S05]  /*c260*/  ENDCOLLECTIVE ;  /* 0x000000000000791b */ /* 0x007fea0003800000 */
.L_x_2992:
[----:B------:R-:W-:Y:S01]  /*c270*/  MOV R12, 0x8 ;  /* 0x00000008000c7802 */ /* 0x000fe20000000f00 */
[----:B------:R-:W-:-:S05]  /*c280*/  FADD.FTZ R0, R13, R14 ;  /* 0x0000000e0d007221 */ /* 0x000fca0000010000 */
[----:B------:R-:W-:-:S07]  /*c290*/  MOV R13, R0 ;  /* 0x00000000000d7202 */ /* 0x000fce0000000f00 */
[----:B------:R-:W-:Y:S05]  /*c2a0*/  WARPSYNC.COLLECTIVE R15, `(.L_x_2993) ;  /* 0x000000000f087348 */ /* 0x000fea0003c00000 */
[----:B------:R0:W1:Y:S02]  /*c2b0*/  SHFL.BFLY P6, R14, R13, R12, R11 ;  /* 0x0c00000c0d0e7389 */ /* 0x00006400000c000b */
[----:B01----:R-:W-:Y:S05]  /*c2c0*/  ENDCOLLECTIVE ;  /* 0x000000000000791b */ /* 0x003fea0003800000 */
.L_x_2993:
[----:B------:R-:W-:Y:S01]  /*c2d0*/  MOV R12, 0x4 ;  /* 0x00000004000c7802 */ /* 0x000fe20000000f00 */
[----:B------:R-:W-:-:S04]  /*c2e0*/  FADD.FTZ R2, R0, R14 ;  /* 0x0000000e00027221 */ /* 0x000fc80000010000 */
[----:B------:R-:W-:-:S07]  /*c2f0*/  IMAD.MOV.U32 R13, RZ, RZ, R2 ;  /* 0x000000ffff0d7224 */ /* 0x000fce00078e0002 */
[----:B------:R-:W-:Y:S05]  /*c300*/  WARPSYNC.COLLECTIVE R15, `(.L_x_2994) ;  /* 0x000000000f087348 */ /* 0x000fea0003c00000 */
[----:B------:R0:W1:Y:S02]  /*c310*/  SHFL.BFLY P6, R14, R13, R12, R11 ;  /* 0x0c00000c0d0e7389 */ /* 0x00006400000c000b */
[----:B01----:R-:W-:Y:S05]  /*c320*/  ENDCOLLECTIVE ;  /* 0x000000000000791b */ /* 0x003fea0003800000 */
.L_x_2994:
[----:B------:R-:W-:Y:S02]  /*c330*/  IMAD.MOV.U32 R12, RZ, RZ, 0x2 ;  /* 0x00000002ff0c7424 */ /* 0x000fe400078e00ff */
[----:B------:R-:W-:-:S05]  /*c340*/  FADD.FTZ R3, R2, R14 ;  /* 0x0000000e02037221 */ /* 0x000fca0000010000 */
[----:B------:R-:W-:-:S07]  /*c350*/  MOV R13, R3 ;  /* 0x00000003000d7202 */ /* 0x000fce0000000f00 */
[----:B------:R-:W-:Y:S05]  /*c360*/  WARPSYNC.COLLECTIVE R15, `(.L_x_2995) ;  /* 0x000000000f087348 */ /* 0x000fea0003c00000 */
[----:B------:R0:W1:Y:S02]  /*c370*/  SHFL.BFLY P6, R14, R13, R12, R11 ;  /* 0x0c00000c0d0e7389 */ /* 0x00006400000c000b */
[----:B01----:R-:W-:Y:S05]  /*c380*/  ENDCOLLECTIVE ;  /* 0x000000000000791b */ /* 0x003fea0003800000 */
.L_x_2995:
[----:B------:R-:W-:Y:S01]  /*c390*/  MOV R12, 0x1 ;  /* 0x00000001000c7802 */ /* 0x000fe20000000f00 */
[----:B------:R-:W-:-:S05]  /*c3a0*/  FADD.FTZ R4, R3, R14 ;  /* 0x0000000e03047221 */ /* 0x000fca0000010000 */
[----:B------:R-:W-:-:S07]  /*c3b0*/  MOV R13, R4 ;  /* 0x00000004000d7202 */ /* 0x000fce0000000f00 */
[----:B------:R-:W-:Y:S05]  /*c3c0*/  WARPSYNC.COLLECTIVE R15, `(.L_x_2996) ;  /* 0x000000000f087348 */ /* 0x000fea0003c00000 */
[----:B------:R0:W1:Y:S02]  /*c3d0*/  SHFL.BFLY P6, R14, R13, R12, R11 ;  /* 0x0c00000c0d0e7389 */ /* 0x00006400000c000b */
[----:B01----:R-:W-:Y:S05]  /*c3e0*/  ENDCOLLECTIVE ;  /* 0x000000000000791b */ /* 0x003fea0003800000 */
.L_x_2996:
[----:B------:R-:W-:Y:S05]  /*c3f0*/  BRA `(.L_x_2997) ;  /* 0xffffff6400a47947 */ /* 0x000fea000383ffff */
.L_x_2998:
        /* <DEDUP_REMOVED lines=16> */
.L_x_4650:


//--------------------- .text._ZN4mmha33masked_multihead_attention_kernelItLi256ELi256ELi2ELi32ELi128ELb0ELb1EEEv26Multihead_attention_paramsIT_XT5_EE --------------------------
	.section	.text._ZN4mmha33masked_multihead_attention_kernelItLi256ELi256ELi2ELi32ELi128ELb0ELb1EEEv26Multihead_attention_paramsIT_XT5_EE,"ax",@progbits
	.align	128
        .global         _ZN4mmha33masked_multihead_attention_kernelItLi256ELi256ELi2ELi32ELi128ELb0ELb1EEEv26Multihead_attention_paramsIT_XT5_EE
        .type           _ZN4mmha33masked_multihead_attention_kernelItLi256ELi256ELi2ELi32ELi128ELb0ELb1EEEv26Multihead_attention_paramsIT_XT5_EE,@function
        .size           _ZN4mmha33masked_multihead_attention_kernelItLi256ELi256ELi2ELi32ELi128ELb0ELb1EEEv26Multihead_attention_paramsIT_XT5_EE,(.L_x_4651 - _ZN4mmha33masked_multihead_attention_kernelItLi256ELi256ELi2ELi32ELi128ELb0ELb1EEEv26Multihead_attention_paramsIT_XT5_EE)
        .other          _ZN4mmha33masked_multihead_attention_kernelItLi256ELi256ELi2ELi32ELi128ELb0ELb1EEEv26Multihead_attention_paramsIT_XT5_EE,@"STO_CUDA_ENTRY STV_DEFAULT"
_ZN4mmha33masked_multihead_attention_kernelItLi256ELi256ELi2ELi32ELi128ELb0ELb1EEEv26Multihead_attention_paramsIT_XT5_EE:
.text._ZN4mmha33masked_multihead_attention_kernelItLi256ELi256ELi2ELi32ELi128ELb0ELb1EEEv26Multihead_attention_paramsIT_XT5_EE:
        /* <DEDUP_REMOVED lines=12> */
.L_x_2999:
[----:B------:R-:W1:Y:S08]  /*00c0*/  LDC.64 R2, c[0x0][0x4a0] ;  /* 0x00012800ff027b82 */ /* 0x000e700000000a00 */
[----:B------:R-:W3:Y:S01]  /*00d0*/  LDC R11, c[0x0][0x3f0] ;  /* 0x0000fc00ff0b7b82 */ /* 0x000ee20000000800 */
[----:B--2---:R-:W-:-:S07]  /*00e0*/  IABS R10, R0 ;  /* 0x00000000000a7213 */ /* 0x004fce0000000000 */
[----:B------:R-:W2:Y:S01]  /*00f0*/  LDC R19, c[0x0][0x3f4] ;  /* 0x0000fd00ff137b82 */ /* 0x000ea20000000800 */
[----:B-1----:R-:W-:Y:S01]  /*0100*/  ISETP.NE.U32.AND P0, PT, R2, RZ, PT ;  /* 0x000000ff0200720c */ /* 0x002fe20003f05070 */
[----:B------:R-:W1:Y:S06]  /*0110*/  S2R R87, SR_CTAID.X ;  /* 0x0000000000577919 */ /* 0x000e6c0000002500 */
[----:B------:R-:W1:Y:S01]  /*0120*/  LDC R37, c[0x0][0x3f8] ;  /* 0x0000fe00ff257b82 */ /* 0x000e620000000800 */
[----:B------:R-:W-:Y:S02]  /*0130*/  ISETP.NE.AND.EX P0, PT, R3, RZ, PT, P0 ;  /* 0x000000ff0300720c */ /* 0x000fe40003f05300 */
[----:B---3--:R-:W-:-:S04]  /*0140*/  IABS R9, R11 ;  /* 0x0000000b00097213 */ /* 0x008fc80000000000 */
[----:B------:R-:W3:Y:S07]  /*0150*/  I2F.RP R6, R9 ;  /* 0x0000000900067306 */ /* 0x000eee0000209400 */
[----:B------:R-:W4:Y:S08]  /*0160*/  @P0 LDC.64 R2, c[0x0][0x4a0] ;  /* 0x00012800ff020b82 */ /* 0x000f300000000a00 */
[----:B------:R-:W0:Y:S01]  /*0170*/  @P0 LDC R12, c[0x0][0x430] ;  /* 0x00010c00ff0c0b82 */ /* 0x000e220000000800 */
[----:B---3--:R-:W3:Y:S01]  /*0180*/  MUFU.RCP R6, R6 ;  /* 0x0000000600067308 */ /* 0x008ee20000001000 */
[----:B----4-:R-:W-:-:S04]  /*0190*/  @P0 IMAD.WIDE.U32 R2, R0, 0x4, R2 ;  /* 0x0000000400020825 */ /* 0x010fc800078e0002 */
[----:B---3--:R-:W-:Y:S02]  /*01a0*/  VIADD R7, R6, 0xffffffe ;  /* 0x0ffffffe06077836 */ /* 0x008fe40000000000 */
[----:B------:R3:W0:Y:S02]  /*01b0*/  @P0 LDG.E R3, desc[UR36][R2.64] ;  /* 0x0000002402030981 */ /* 0x000624000c1e1900 */
[----:B------:R-:W4:Y:S02]  /*01c0*/  F2I.FTZ.U32.TRUNC.NTZ R5, R7 ;  /* 0x0000000700057305 */ /* 0x000f24000021f000 */
[----:B----4-:R-:W-:-:S05]  /*01d0*/  IADD3 R4, PT, PT, RZ, -R5, RZ ;  /* 0x80000005ff047210 */ /* 0x010fca0007ffe0ff */
[----:B------:R-:W-:Y:S02]  /*01e0*/  IMAD R13, R4, R9, RZ ;  /* 0x00000009040d7224 */ /* 0x000fe400078e02ff */
[----:B------:R-:W-:-:S04]  /*01f0*/  IMAD.MOV.U32 R4, RZ, RZ, RZ ;  /* 0x000000ffff047224 */ /* 0x000fc800078e00ff */
[----:B------:R-:W-:Y:S01]  /*0200*/  IMAD.HI.U32 R6, R5, R13, R4 ;  /* 0x0000000d05067227 */ /* 0x000fe200078e0004 */
[----:B---3--:R-:W-:Y:S01]  /*0210*/  LOP3.LUT R2, R0, R11, RZ, 0x3c, !PT ;  /* 0x0000000b00027212 */ /* 0x008fe200078e3cff */
[----:B------:R-:W3:Y:S04]  /*0220*/  LDC.64 R4, c[0x0][0x460] ;  /* 0x00011800ff047b82 */ /* 0x000ee80000000a00 */
[----:B------:R-:W-:-:S05]  /*0230*/  IMAD.HI.U32 R8, R6, R10, RZ ;  /* 0x0000000a06087227 */ /* 0x000fca00078e00ff */
[----:B------:R-:W-:-:S05]  /*0240*/  IADD3 R6, PT, PT, -R8, RZ, RZ ;  /* 0x000000ff08067210 */ /* 0x000fca0007ffe1ff */
[----:B------:R-:W-:-:S05]  /*0250*/  IMAD R6, R9, R6, R10 ;  /* 0x0000000609067224 */ /* 0x000fca00078e020a */
[----:B------:R-:W-:-:S13]  /*0260*/  ISETP.GT.U32.AND P3, PT, R9, R6, PT ;  /* 0x000000060900720c */ /* 0x000fda0003f64070 */
[----:B------:R-:W-:-:S05]  /*0270*/  @!P3 IMAD.IADD R6, R6, 0x1, -R9 ;  /* 0x000000010606b824 */ /* 0x000fca00078e0a09 */
[----:B------:R-:W-:Y:S02]  /*0280*/  ISETP.GE.U32.AND P2, PT, R6, R9, PT ;  /* 0x000000090600720c */ /* 0x000fe40003f46070 */
[----:B------:R-:W-:Y:S02]  /*0290*/  @!P3 IADD3 R8, PT, PT, R8, 0x1, RZ ;  /* 0x000000010808b810 */ /* 0x000fe40007ffe0ff */
[----:B------:R-:W-:Y:S02]  /*02a0*/  ISETP.GE.AND P4, PT, R2, RZ, PT ;  /* 0x000000ff0200720c */ /* 0x000fe40003f86270 */
[----:B------:R-:W-:-:S07]  /*02b0*/  ISETP.NE.AND P3, PT, R11, RZ, PT ;  /* 0x000000ff0b00720c */ /* 0x000fce0003f65270 */
[----:B------:R-:W-:-:S05]  /*02c0*/  @P2 VIADD R8, R8, 0x1 ;  /* 0x0000000108082836 */ /* 0x000fca0000000000 */
[----:B------:R-:W-:-:S05]  /*02d0*/  MOV R34, R8 ;  /* 0x0000000800227202 */ /* 0x000fca0000000f00 */
[----:B------:R-:W-:Y:S01]  /*02e0*/  @!P4 IMAD.MOV R34, RZ, RZ, -R34 ;  /* 0x000000ffff22c224 */ /* 0x000fe200078e0a22 */
[----:B------:R-:W-:Y:S02]  /*02f0*/  @!P3 LOP3.LUT R34, RZ, R11, RZ, 0x33, !PT ;  /* 0x0000000bff22b212 */ /* 0x000fe400078e33ff */
[----:B--2---:R-:W-:-:S04]  /*0300*/  IABS R11, R19 ;  /* 0x00000013000b7213 */ /* 0x004fc80000000000 */
[----:B------:R-:W2:Y:S01]  /*0310*/  I2F.RP R10, R11 ;  /* 0x0000000b000a7306 */ /* 0x000ea20000209400 */
[----:B---3--:R-:W-:-:S04]  /*0320*/  ISETP.NE.U32.AND P1, PT, R4, RZ, PT ;  /* 0x000000ff0400720c */ /* 0x008fc80003f25070 */
[----:B------:R-:W-:-:S03]  /*0330*/  ISETP.NE.AND.EX P1, PT, R5, RZ, PT, P1 ;  /* 0x000000ff0500720c */ /* 0x000fc60003f25310 */
[----:B--2---:R-:W2:Y:S10]  /*0340*/  MUFU.RCP R10, R10 ;  /* 0x0000000a000a7308 */ /* 0x004eb40000001000 */
[----:B------:R-:W3:Y:S08]  /*0350*/  @P1 LDC.64 R6, c[0x0][0x460] ;  /* 0x00011800ff061b82 */ /* 0x000ef00000000a00 */
[----:B------:R-:W4:Y:S01]  /*0360*/  @!P0 LDC R16, c[0x0][0x40c] ;  /* 0x00010300ff108b82 */ /* 0x000f220000000800 */
[----:B--2---:R-:W-:-:S04]  /*0370*/  VIADD R8, R10, 0xffffffe ;  /* 0x0ffffffe0a087836 */ /* 0x004fc80000000000 */
[----:B------:R2:W1:Y:S01]  /*0380*/  F2I.FTZ.U32.TRUNC.NTZ R9, R8 ;  /* 0x0000000800097305 */ /* 0x000462000021f000 */
[----:B------:R-:W-:Y:S02]  /*0390*/  HFMA2 R2, -RZ, RZ, 0, 0 ;  /* 0x00000000ff027431 */ /* 0x000fe400000001ff */
[----:B---3--:R-:W-:-:S04]  /*03a0*/  @P1 IMAD.WIDE R6, R34, 0x4, R6 ;  /* 0x0000000422061825 */ /* 0x008fc800078e0206 */
[----:B--2---:R-:W-:Y:S01]  /*03b0*/  HFMA2 R8, -RZ, RZ, 0, 0 ;  /* 0x00000000ff087431 */ /* 0x004fe200000001ff */
[----:B------:R1:W5:Y:S02]  /*03c0*/  @P1 LDG.E R2, desc[UR36][R6.64] ;  /* 0x0000002406021981 */ /* 0x000364000c1e1900 */
[----:B-1----:R-:W-:Y:S01]  /*03d0*/  IADD3 R6, PT, PT, RZ, -R9, RZ ;  /* 0x80000009ff067210 */ /* 0x002fe20007ffe0ff */
[----:B------:R-:W1:Y:S01]  /*03e0*/  S2R R33, SR_TID.X ;  /* 0x0000000000217919 */ /* 0x000e620000002100 */
[C---:B------:R-:W-:Y:S02]  /*03f0*/  IMAD R35, R0.reuse, R37, R87 ;  /* 0x0000002500237224 */ /* 0x040fe400078e0257 */
[----:B------:R-:W-:Y:S01]  /*0400*/  IMAD R86, R0, R19, RZ ;  /* 0x0000001300567224 */ /* 0x000fe200078e02ff */
[----:B------:R-:W-:Y:S01]  /*0410*/  BSSY.RECONVERGENT B0, `(.L_x_3000) ;  /* 0x000005c000007945 */ /* 0x000fe20003800200 */
[----:B------:R-:W-:Y:S02]  /*0420*/  CS2R R26, SRZ ;  /* 0x00000000001a7805 */ /* 0x000fe4000001ff00 */
[----:B------:R-:W-:Y:S01]  /*0430*/  CS2R R24, SRZ ;  /* 0x0000000000187805 */ /* 0x000fe2000001ff00 */
[----:B------:R-:W-:Y:S01]  /*0440*/  IMAD R34, R34, R37, RZ ;  /* 0x0000002522227224 */ /* 0x000fe200078e02ff */
[----:B------:R-:W-:Y:S01]  /*0450*/  SHF.R.S32.HI R22, RZ, 0x1f, R86 ;  /* 0x0000001fff167819 */ /* 0x000fe20000011456 */
[----:B-1----:R-:W-:-:S02]  /*0460*/  IMAD.SHL.U32 R32, R33, 0x8, RZ ;  /* 0x0000000821207824 */ /* 0x002fc400078e00ff */
[----:B0-----:R-:W-:Y:S02]  /*0470*/  @P0 IMAD.IADD R16, R3, 0x1, R12 ;  /* 0x0000000103100824 */ /* 0x001fe400078e020c */
[----:B------:R-:W-:Y:S02]  /*0480*/  IMAD R3, R6, R11, RZ ;  /* 0x0000000b06037224 */ /* 0x000fe400078e02ff */
[----:B------:R-:W0:Y:S01]  /*0490*/  LDC R6, c[0x0][0x3e8] ;  /* 0x0000fa00ff067b82 */ /* 0x000e220000000800 */
[----:B----4-:R-:W-:Y:S01]  /*04a0*/  IABS R18, R16 ;  /* 0x0000001000127213 */ /* 0x010fe20000000000 */
[----:B------:R-:W-:-:S06]  /*04b0*/  IMAD.HI.U32 R9, R9, R3, R8 ;  /* 0x0000000309097227 */ /* 0x000fcc00078e0008 */
[----:B------:R-:W-:-:S04]  /*04c0*/  IMAD.HI.U32 R9, R9, R18, RZ ;  /* 0x0000001209097227 */ /* 0x000fc800078e00ff */
[----:B------:R-:W-:-:S04]  /*04d0*/  IMAD.MOV R9, RZ, RZ, -R9 ;  /* 0x000000ffff097224 */ /* 0x000fc800078e0a09 */
[----:B------:R-:W-:-:S05]  /*04e0*/  IMAD R18, R11, R9, R18 ;  /* 0x000000090b127224 */ /* 0x000fca00078e0212 */
[----:B------:R-:W-:Y:S02]  /*04f0*/  ISETP.GT.U32.AND P1, PT, R11, R18, PT ;  /* 0x000000120b00720c */ /* 0x000fe40003f24070 */
[----:B0-----:R-:W-:-:S11]  /*0500*/  ISETP.NE.AND P0, PT, R6, RZ, PT ;  /* 0x000000ff0600720c */ /* 0x001fd60003f05270 */
[----:B------:R-:W-:-:S04]  /*0510*/  @!P1 IADD3 R18, PT, PT, R18, -R11, RZ ;  /* 0x8000000b12129210 */ /* 0x000fc80007ffe0ff */
[----:B------:R-:W-:Y:S02]  /*0520*/  ISETP.GT.U32.AND P2, PT, R11, R18, PT ;  /* 0x000000120b00720c */ /* 0x000fe40003f44070 */
[----:B------:R-:W-:Y:S02]  /*0530*/  @P0 SHF.L.U32 R3, R87, 0x8, RZ ;  /* 0x0000000857030819 */ /* 0x000fe400000006ff */
[----:B------:R-:W-:Y:S01]  /*0540*/  ISETP.GE.AND P3, PT, R16, RZ, PT ;  /* 0x000000ff1000720c */ /* 0x000fe20003f66270 */
[----:B------:R-:W-:Y:S01]  /*0550*/  @!P0 IMAD.SHL.U32 R17, R35, 0x100, RZ ;  /* 0x0000010023118824 */ /* 0x000fe200078e00ff */
[----:B------:R-:W-:Y:S01]  /*0560*/  ISETP.NE.AND P1, PT, R19, RZ, PT ;  /* 0x000000ff1300720c */ /* 0x000fe20003f25270 */
[----:B------:R-:W-:Y:S01]  /*0570*/  @P0 IMAD R17, R0, R6, R3 ;  /* 0x0000000600110224 */ /* 0x000fe200078e0203 */
[----:B------:R-:W-:-:S05]  /*0580*/  ISETP.GT.U32.AND P0, PT, R33, 0x1f, PT ;  /* 0x0000001f2100780c */ /* 0x000fca0003f04070 */
[----:B------:R-:W-:-:S05]  /*0590*/  @!P2 IMAD.IADD R18, R18, 0x1, -R11 ;  /* 0x000000011212a824 */ /* 0x000fca00078e0a0b */
[----:B------:R-:W-:Y:S02]  /*05a0*/  @!P3 IADD3 R18, PT, PT, -R18, RZ, RZ ;  /* 0x000000ff1212b210 */ /* 0x000fe40007ffe1ff */
[----:B------:R-:W-:Y:S02]  /*05b0*/  @!P1 LOP3.LUT R18, RZ, R19, RZ, 0x33, !PT ;  /* 0x00000013ff129212 */ /* 0x000fe400078e33ff */
[----:B------:R-:W-:Y:S01]  /*05c0*/  IADD3 R19, PT, PT, R16, 0x1, -R19 ;  /* 0x0000000110137810 */ /* 0x000fe20007ffe813 */
[----:B------:R-:W-:Y:S01]  /*05d0*/  IMAD.IADD R39, R32, 0x1, R17 ;  /* 0x0000000120277824 */ /* 0x000fe200078e0211 */
[----:B------:R-:W-:Y:S02]  /*05e0*/  LEA R3, R87, R32, 0x8 ;  /* 0x0000002057037211 */ /* 0x000fe400078e40ff */
[----:B------:R-:W-:Y:S01]  /*05f0*/  VIMNMX R19, PT, PT, RZ, R19, !PT ;  /* 0x00000013ff137248 */ /* 0x000fe20007fe0100 */
[----:B------:R-:W-:Y:S06]  /*0600*/  @P0 BRA `(.L_x_3001) ;  /* 0x0000000000f00947 */ /* 0x000fec0003800000 */
        /* <DEDUP_REMOVED lines=57> */
.L_x_3002:
[----:B------:R-:W0:Y:S02]  /*09a0*/  LDC.64 R24, c[0x0][0x388] ;  /* 0x0000e200ff187b82 */ /* 0x000e240000000a00 */
[----:B0-----:R-:W-:-:S06]  /*09b0*/  IMAD.WIDE R24, R39, 0x2, R24 ;  /* 0x0000000227187825 */ /* 0x001fcc00078e0218 */
[----:B------:R-:W5:Y:S02]  /*09c0*/  LDG.E.128 R24, desc[UR36][R24.64] ;  /* 0x0000002418187981 */ /* 0x000f64000c1e1d00 */
.L_x_3001:
[----:B------:R-:W-:Y:S05]  /*09d0*/  BSYNC.RECONVERGENT B0 ;  /* 0x0000000000007941 */ /* 0x000fea0003800200 */
.L_x_3000:
        /* <DEDUP_REMOVED lines=10> */
[----:B------:R1:W3:Y:S01]  /*0a80*/  I2F.S8 R11, R14 ;  /* 0x0000000e000b7306 */ /* 0x0002e20000001400 */
[----:B------:R-:W-:Y:S02]  /*0a90*/  SHF.R.S64 R31, R14, 0x10, R15 ;  /* 0x000000100e1f7819 */ /* 0x000fe4000000100f */
[----:B------:R-:W-:Y:S02]  /*0aa0*/  SHF.R.U64 R12, R20, 0x7, RZ ;  /* 0x00000007140c7819 */ /* 0x000fe400000012ff */
[----:B------:R-:W-:-:S02]  /*0ab0*/  LOP3.LUT R31, R31, 0xff, RZ, 0xc0, !PT ;  /* 0x000000ff1f1f7812 */ /* 0x000fc400078ec0ff */
[----:B------:R-:W-:Y:S02]  /*0ac0*/  ISETP.NE.U32.AND P2, PT, R12, RZ, PT ;  /* 0x000000ff0c00720c */ /* 0x000fe40003f45070 */
[C-C-:B------:R-:W-:Y:S02]  /*0ad0*/  SHF.R.U64 R12, R14.reuse, 0x10, R15.reuse ;  /* 0x000000100e0c7819 */ /* 0x140fe4000000120f */
[----:B------:R-:W-:Y:S02]  /*0ae0*/  PRMT R10, R14, 0x9910, RZ ;  /* 0x000099100e0a7816 */ /* 0x000fe400000000ff */
[----:B-1----:R-:W-:Y:S02]  /*0af0*/  SHF.R.S32.HI R14, RZ, 0x10, R15 ;  /* 0x00000010ff0e7819 */ /* 0x002fe4000001140f */
[----:B0-----:R-:W-:Y:S02]  /*0b00*/  SHF.R.U64 R9, R31, 0x7, RZ ;  /* 0x000000071f097819 */ /* 0x001fe400000012ff */
[----:B------:R-:W-:-:S02]  /*0b10*/  PRMT R12, R12, 0x9910, RZ ;  /* 0x000099100c0c7816 */ /* 0x000fc400000000ff */
[----:B------:R-:W-:Y:S02]  /*0b20*/  LOP3.LUT R14, R14, 0xff, RZ, 0xc0, !PT ;  /* 0x000000ff0e0e7812 */ /* 0x000fe400078ec0ff */
[----:B------:R-:W-:Y:S01]  /*0b30*/  ISETP.NE.U32.AND P1, PT, R9, RZ, PT ;  /* 0x000000ff0900720c */ /* 0x000fe20003f25070 */
[----:B------:R-:W-:Y:S01]  /*0b40*/  IMAD.MOV.U32 R9, RZ, RZ, R12 ;  /* 0x000000ffff097224 */ /* 0x000fe200078e000c */
[----:B------:R-:W-:Y:S01]  /*0b50*/  SHF.R.U64 R12, R14, 0x7, RZ ;  /* 0x000000070e0c7819 */ /* 0x000fe200000012ff */
[----:B---3--:R-:W-:Y:S01]  /*0b60*/  FMUL.FTZ R11, R8, R11 ;  /* 0x0000000b080b7220 */ /* 0x008fe20000410000 */
[----:B------:R-:W-:Y:S02]  /*0b70*/  ISETP.NE.U32.AND.EX P2, PT, RZ, RZ, PT, P2 ;  /* 0x000000ffff00720c */ /* 0x000fe40003f45120 */
[----:B------:R-:W-:Y:S02]  /*0b80*/  ISETP.NE.U32.AND P3, PT, R12, RZ, PT ;  /* 0x000000ff0c00720c */ /* 0x000fe40003f65070 */
[----:B------:R-:W-:-:S02]  /*0b90*/  ISETP.NE.U32.AND.EX P1, PT, RZ, RZ, PT, P1 ;  /* 0x000000ffff00720c */ /* 0x000fc40003f25110 */
[----:B------:R-:W-:Y:S02]  /*0ba0*/  ISETP.NE.U32.AND.EX P3, PT, RZ, RZ, PT, P3 ;  /* 0x000000ffff00720c */ /* 0x000fe40003f65130 */
        /* <DEDUP_REMOVED lines=12> */
[----:B------:R1:W0:Y:S01]  /*0c70*/  I2F.S16 R21, R10 ;  /* 0x0000000a00157306 */ /* 0x0002220000101400 */
[----:B------:R-:W-:-:S07]  /*0c80*/  F2FP.F16.F32.PACK_AB R28, R28, R11 ;  /* 0x0000000b1c1c723e */ /* 0x000fce00000000ff */
[----:B------:R-:W2:Y:S01]  /*0c90*/  I2F.S16 R9, R9 ;  /* 0x0000000900097306 */ /* 0x000ea20000101400 */
[C---:B-1----:R-:W-:Y:S01]  /*0ca0*/  FMUL.FTZ R10, R8.reuse, R29 ;  /* 0x0000001d080a7220 */ /* 0x042fe20000410000 */
[----:B0-----:R-:W-:-:S06]  /*0cb0*/  FMUL.FTZ R30, R8, R21 ;  /* 0x00000015081e7220 */ /* 0x001fcc0000410000 */
        /* <DEDUP_REMOVED lines=11> */
.L_x_3003:
[----:B------:R-:W-:Y:S01]  /*0d70*/  BSSY.RECONVERGENT B0, `(.L_x_3004) ;  /* 0x0000007000007945 */ /* 0x000fe20003800200 */
[----:B------:R-:W-:Y:S02]  /*0d80*/  CS2R R30, SRZ ;  /* 0x00000000001e7805 */ /* 0x000fe4000001ff00 */
[----:B------:R-:W-:Y:S01]  /*0d90*/  CS2R R28, SRZ ;  /* 0x00000000001c7805 */ /* 0x000fe2000001ff00 */
[----:B------:R-:W-:Y:S06]  /*0da0*/  @P0 BRA `(.L_x_3005) ;  /* 0x00000000000c0947 */ /* 0x000fec0003800000 */
[----:B------:R-:W0:Y:S02]  /*0db0*/  LDC.64 R28, c[0x0][0x398] ;  /* 0x0000e600ff1c7b82 */ /* 0x000e240000000a00 */
[----:B0-----:R-:W-:-:S06]  /*0dc0*/  IMAD.WIDE R28, R39, 0x2, R28 ;  /* 0x00000002271c7825 */ /* 0x001fcc00078e021c */
[----:B------:R-:W5:Y:S02]  /*0dd0*/  LDG.E.128 R28, desc[UR36][R28.64] ;  /* 0x000000241c1c7981 */ /* 0x000f64000c1e1d00 */
.L_x_3005:
[----:B------:R-:W-:Y:S05]  /*0de0*/  BSYNC.RECONVERGENT B0 ;  /* 0x0000000000007941 */ /* 0x000fea0003800200 */
.L_x_3004:
[----:B------:R-:W0:Y:S01]  /*0df0*/  LDCU.64 UR6, c[0x0][0x3a0] ;  /* 0x00007400ff0677ac */ /* 0x000e220008000a00 */
[----:B------:R-:W1:Y:S01]  /*0e00*/  LDC.64 R8, c[0x0][0x418] ;  /* 0x00010600ff087b82 */ /* 0x000e620000000a00 */
[----:B------:R-:W-:Y:S02]  /*0e10*/  ISETP.EQ.U32.AND P3, PT, R4, RZ, PT ;  /* 0x000000ff0400720c */ /* 0x000fe40003f62070 */
[----:B------:R-:W-:Y:S01]  /*0e20*/  CS2R R14, SRZ ;  /* 0x00000000000e7805 */ /* 0x000fe2000001ff00 */
[----:B------:R-:W2:Y:S01]  /*0e30*/  LDCU.64 UR4, c[0x0][0x390] ;  /* 0x00007200ff0477ac */ /* 0x000ea20008000a00 */
[----:B------:R-:W-:Y:S02]  /*0e40*/  CS2R R12, SRZ ;  /* 0x00000000000c7805 */ /* 0x000fe4000001ff00 */
[----:B------:R-:W-:Y:S02]  /*0e50*/  ISETP.EQ.OR.EX P0, PT, R5, RZ, P0, P3 ;  /* 0x000000ff0500720c */ /* 0x000fe40000702730 */
[----:B0-----:R-:W-:-:S11]  /*0e60*/  ISETP.NE.U32.AND P2, PT, RZ, UR6, PT ;  /* 0x00000006ff007c0c */ /* 0x001fd6000bf45070 */
[----:B-----5:R-:W-:Y:S01]  /*0e70*/  @!P0 IMAD R20, R2, R37, RZ ;  /* 0x0000002502148224 */ /* 0x020fe200078e02ff */
[----:B------:R-:W-:Y:S02]  /*0e80*/  ISETP.NE.AND.EX P2, PT, RZ, UR7, PT, P2 ;  /* 0x00000007ff007c0c */ /* 0x000fe4000bf45320 */
[----:B--2---:R-:W-:Y:S02]  /*0e90*/  ISETP.NE.U32.AND P1, PT, RZ, UR4, PT ;  /* 0x00000004ff007c0c */ /* 0x004fe4000bf25070 */
[----:B-1----:R-:W-:Y:S02]  /*0ea0*/  ISETP.NE.U32.AND P3, PT, R8, RZ, PT ;  /* 0x000000ff0800720c */ /* 0x002fe40003f65070 */
[----:B------:R-:W-:Y:S02]  /*0eb0*/  CS2R R38, SRZ ;  /* 0x0000000000267805 */ /* 0x000fe4000001ff00 */
[----:B------:R-:W-:Y:S02]  /*0ec0*/  ISETP.GT.U32.OR P2, PT, R33, 0x1f, !P2 ;  /* 0x0000001f2100780c */ /* 0x000fe40005744470 */
[----:B------:R-:W-:-:S02]  /*0ed0*/  CS2R R36, SRZ ;  /* 0x0000000000247805 */ /* 0x000fc4000001ff00 */
[----:B------:R-:W-:Y:S01]  /*0ee0*/  ISETP.NE.AND.EX P1, PT, RZ, UR5, PT, P1 ;  /* 0x00000005ff007c0c */ /* 0x000fe2000bf25310 */
[----:B------:R-:W-:Y:S01]  /*0ef0*/  IMAD.MOV.U32 R23, RZ, RZ, RZ ;  /* 0x000000ffff177224 */ /* 0x000fe200078e00ff */
[----:B------:R-:W-:Y:S01]  /*0f00*/  ISETP.NE.AND.EX P3, PT, R9, RZ, PT, P3 ;  /* 0x000000ff0900720c */ /* 0x000fe20003f65330 */
[----:B------:R-:W0:Y:S01]  /*0f10*/  LDCU.U8 UR4, c[0x0][0x404] ;  /* 0x00008080ff0477ac */ /* 0x000e220008000000 */
[----:B------:R-:W-:Y:S01]  /*0f20*/  ISETP.GT.U32.OR P1, PT, R33, 0x1f, !P1 ;  /* 0x0000001f2100780c */ /* 0x000fe20004f24470 */
[----:B------:R-:W1:Y:S01]  /*0f30*/  @!P0 LDC.64 R8, c[0x0][0x450] ;  /* 0x00011400ff088b82 */ /* 0x000e620000000a00 */
[----:B------:R-:W-:-:S07]  /*0f40*/  @!P0 LEA R21, R20, R3, 0x8 ;  /* 0x0000000314158211 */ /* 0x000fce00078e40ff */
[----:B------:R-:W2:Y:S08]  /*0f50*/  @!P2 LDC.64 R6, c[0x0][0x3a0] ;  /* 0x0000e800ff06ab82 */ /* 0x000eb00000000a00 */
[----:B------:R-:W3:Y:S08]  /*0f60*/  @!P1 LDC.64 R4, c[0x0][0x390] ;  /* 0x0000e400ff049b82 */ /* 0x000ef00000000a00 */
[----:B------:R-:W4:Y:S01]  /*0f70*/  @P3 LDC.64 R10, c[0x0][0x418] ;  /* 0x00010600ff0a3b82 */ /* 0x000f220000000a00 */
[----:B--2---:R-:W-:-:S05]  /*0f80*/  @!P2 IMAD.WIDE.U32 R6, R3, 0x2, R6 ;  /* 0x000000020306a825 */ /* 0x004fca00078e0006 */
[----:B------:R-:W2:Y:S01]  /*0f90*/  @!P2 LDG.E.128 R36, desc[UR36][R6.64] ;  /* 0x000000240624a981 */ /* 0x000ea2000c1e1d00 */
[----:B-1----:R-:W-:-:S04]  /*0fa0*/  @!P0 IMAD.WIDE R8, R21, 0x2, R8 ;  /* 0x0000000215088825 */ /* 0x002fc800078e0208 */
[----:B---3--:R-:W-:Y:S01]  /*0fb0*/  @!P1 IMAD.WIDE.U32 R4, R3, 0x2, R4 ;  /* 0x0000000203049825 */ /* 0x008fe200078e0004 */
[----:B------:R-:W3:Y:S01]  /*0fc0*/  @!P0 LDG.E.128 R40, desc[UR36][R8.64] ;  /* 0x0000002408288981 */ /* 0x000ee2000c1e1d00 */
[----:B------:R-:W1:Y:S03]  /*0fd0*/  LDC R3, c[0x0][0x400] ;  /* 0x00010000ff037b82 */ /* 0x000e660000000800 */
[----:B------:R-:W3:Y:S01]  /*0fe0*/  @!P1 LDG.E.128 R12, desc[UR36][R4.64] ;  /* 0x00000024040c9981 */ /* 0x000ee2000c1e1d00 */
[----:B----4-:R-:W-:-:S05]  /*0ff0*/  @P3 IMAD.WIDE.U32 R10, R0, 0x4, R10 ;  /* 0x00000004000a3825 */ /* 0x010fca00078e000a */
[----:B------:R4:W5:Y:S01]  /*1000*/  @P3 LDG.E R23, desc[UR36][R10.64] ;  /* 0x000000240a173981 */ /* 0x000962000c1e1900 */
[----:B0-----:R-:W-:Y:S01]  /*1010*/  ISETP.NE.AND P1, PT, RZ, UR4, PT ;  /* 0x00000004ff007c0c */ /* 0x001fe2000bf25270 */
[----:B------:R-:W-:Y:S03]  /*1020*/  BSSY.RECONVERGENT B6, `(.L_x_3006) ;  /* 0x0000163000067945 */ /* 0x000fe60003800200 */
[----:B-1----:R-:W-:Y:S01]  /*1030*/  ISETP.LT.OR P1, PT, R3, 0x1, P1 ;  /* 0x000000010300780c */ /* 0x002fe20000f21670 */
[----:B--2---:R-:W-:Y:S02]  /*1040*/  HFMA2 R29, R29, 1, 1, R37 ;  /* 0x3c003c001d1d7831 */ /* 0x004fe40000000025 */
[----:B------:R-:W-:Y:S02]  /*1050*/  HFMA2 R31, R31, 1, 1, R39 ;  /* 0x3c003c001f1f7831 */ /* 0x000fe40000000027 */
[----:B------:R-:W-:-:S02]  /*1060*/  HADD2 R28, R28, R36 ;  /* 0x000000241c1c7230 */ /* 0x000fc40000000000 */
[----:B------:R-:W-:Y:S02]  /*1070*/  HADD2 R30, R30, R38 ;  /* 0x000000261e1e7230 */ /* 0x000fe40000000000 */
[----:B---3--:R-:W-:Y:S02]  /*1080*/  @!P0 HFMA2 R29, R29, R41, -RZ ;  /* 0x000000291d1d8231 */ /* 0x008fe400001000ff */
[----:B------:R-:W-:Y:S02]  /*1090*/  HFMA2 R25, R25, 1, 1, R13 ;  /* 0x3c003c0019197831 */ /* 0x000fe4000000000d */
[----:B------:R-:W-:Y:S02]  /*10a0*/  HFMA2 R27, R27, 1, 1, R15 ;  /* 0x3c003c001b1b7831 */ /* 0x000fe4000000000f */
[----:B------:R-:W-:Y:S02]  /*10b0*/  @!P0 HFMA2 R31, R31, R43, -RZ ;  /* 0x0000002b1f1f8231 */ /* 0x000fe400001000ff */
[----:B------:R-:W-:-:S02]  /*10c0*/  HADD2 R24, R24, R12 ;  /* 0x0000000c18187230 */ /* 0x000fc40000000000 */
[----:B------:R-:W-:Y:S02]  /*10d0*/  HADD2 R26, R26, R14 ;  /* 0x0000000e1a1a7230 */ /* 0x000fe40000000000 */
[----:B------:R-:W-:Y:S02]  /*10e0*/  @!P0 HMUL2 R28, R28, R40 ;  /* 0x000000281c1c8232 */ /* 0x000fe40000000000 */
[----:B------:R-:W-:Y:S01]  /*10f0*/  @!P0 HMUL2 R30, R30, R42 ;  /* 0x0000002a1e1e8232 */ /* 0x000fe20000000000 */
[----:B----4-:R-:W-:Y:S06]  /*1100*/  @P1 BRA `(.L_x_3007) ;  /* 0x00000004008c1947 */ /* 0x010fec0003800000 */
[----:B------:R-:W-:-:S13]  /*1110*/  ISETP.GE.AND P0, PT, R32, R3, PT ;  /* 0x000000032000720c */ /* 0x000fda0003f06270 */
[----:B------:R-:W-:Y:S05]  /*1120*/  @P0 BRA `(.L_x_3008) ;  /* 0x0000001400480947 */ /* 0x000fea0003800000 */
[----:B------:R-:W-:Y:S01]  /*1130*/  I2FP.F32.U32 R3, R3 ;  /* 0x0000000300037245 */ /* 0x000fe20000201000 */
[----:B------:R-:W0:Y:S01]  /*1140*/  LDCU UR4, c[0x0][0x40c] ;  /* 0x00008180ff0477ac */ /* 0x000e220008000800 */
[----:B------:R-:W-:Y:S01]  /*1150*/  I2FP.F32.U32 R0, R32 ;  /* 0x0000002000007245 */ /* 0x000fe20000201000 */
[--C-:B------:R-:W-:Y:S01]  /*1160*/  HADD2.F32 R21, -RZ, R26.reuse.H1_H1 ;  /* 0x3000001aff157230 */ /* 0x100fe20000004100 */
[----:B------:R1:W2:Y:S01]  /*1170*/  MUFU.RCP R7, R3 ;  /* 0x0000000300077308 */ /* 0x0002a20000001000 */
[----:B------:R-:W-:Y:S01]  /*1180*/  IADD3 R4, PT, PT, R32, 0x2, RZ ;  /* 0x0000000220047810 */ /* 0x000fe20007ffe0ff */
[----:B------:R-:W-:Y:S02]  /*1190*/  HADD2.F32 R15, -RZ, R26.H0_H0 ;  /* 0x2000001aff0f7230 */ /* 0x000fe40000004100 */
[----:B------:R-:W-:Y:S01]  /*11a0*/  HADD2.F32 R37, -RZ, R30.H1_H1 ;  /* 0x3000001eff257230 */ /* 0x000fe20000004100 */
[----:B------:R-:W-:Y:S01]  /*11b0*/  I2FP.F32.U32 R5, R4 ;  /* 0x0000000400057245 */ /* 0x000fe20000201000 */
[----:B------:R-:W-:-:S02]  /*11c0*/  HADD2.F32 R41, -RZ, R27.H1_H1 ;  /* 0x3000001bff297230 */ /* 0x000fc40000004100 */
[----:B------:R-:W-:Y:S01]  /*11d0*/  HADD2.F32 R39, -RZ, R27.H0_H0 ;  /* 0x2000001bff277230 */ /* 0x000fe20000004100 */
[----:B-1----:R-:W-:Y:S01]  /*11e0*/  IADD3 R3, PT, PT, R32, 0x6, RZ ;  /* 0x0000000620037810 */ /* 0x002fe20007ffe0ff */
[----:B------:R-:W-:Y:S02]  /*11f0*/  HADD2.F32 R27, -RZ, R30.H0_H0 ;  /* 0x2000001eff1b7230 */ /* 0x000fe40000004100 */
[--C-:B------:R-:W-:Y:S01]  /*1200*/  HADD2.F32 R43, -RZ, R31.reuse.H1_H1 ;  /* 0x3000001fff2b7230 */ /* 0x100fe20000004100 */
[----:B------:R-:W-:Y:S01]  /*1210*/  I2FP.F32.U32 R3, R3 ;  /* 0x0000000300037245 */ /* 0x000fe20000201000 */
[----:B------:R-:W-:Y:S02]  /*1220*/  HADD2.F32 R31, -RZ, R31.H0_H0 ;  /* 0x2000001fff1f7230 */ /* 0x000fe40000004100 */
[-C--:B--2---:R-:W-:Y:S01]  /*1230*/  FMUL.FTZ R0, R0, R7.reuse ;  /* 0x0000000700007220 */ /* 0x084fe20000410000 */
[-C--:B------:R-:W-:Y:S01]  /*1240*/  FMUL.FTZ R5, R5, R7.reuse ;  /* 0x0000000705057220 */ /* 0x080fe20000410000 */
[----:B------:R-:W-:-:S02]  /*1250*/  FMUL.FTZ R3, R3, R7 ;  /* 0x0000000703037220 */ /* 0x000fc40000410000 */
[----:B------:R-:W-:Y:S01]  /*1260*/  FMUL.FTZ R4, R0, 13.28771209716796875 ;  /* 0x41549a7800047820 */ /* 0x000fe20000410000 */
[----:B------:R-:W-:Y:S02]  /*1270*/  VIADD R0, R32, 0x4 ;  /* 0x0000000420007836 */ /* 0x000fe40000000000 */
[----:B------:R-:W-:Y:S01]  /*1280*/  FMUL.FTZ R5, R5, 13.28771209716796875 ;  /* 0x41549a7805057820 */ /* 0x000fe20000410000 */
[----:B------:R-:W1:Y:S02]  /*1290*/  MUFU.EX2 R9, -R4 ;  /* 0x8000000400097308 */ /* 0x000e640000000800 */
[----:B------:R-:W-:-:S05]  /*12a0*/  I2FP.F32.U32 R0, R0 ;  /* 0x0000000000007245 */ /* 0x000fca0000201000 */
[----:B------:R-:W-:Y:S01]  /*12b0*/  FMUL.FTZ R0, R0, R7 ;  /* 0x0000000700007220 */ /* 0x000fe20000410000 */
[----:B------:R-:W2:Y:S01]  /*12c0*/  MUFU.EX2 R5, -R5 ;  /* 0x8000000500057308 */ /* 0x000ea20000000800 */
[----:B------:R-:W-:Y:S02]  /*12d0*/  FMUL.FTZ R7, R3, 13.28771209716796875 ;  /* 0x41549a7803077820 */ /* 0x000fe40000410000 */
[----:B------:R-:W-:Y:S01]  /*12e0*/  FMUL.FTZ R6, R0, 13.28771209716796875 ;  /* 0x41549a7800067820 */ /* 0x000fe20000410000 */
[----:B0----5:R-:W-:-:S04]  /*12f0*/  IADD3 R0, PT, PT, -R23, UR4, RZ ;  /* 0x0000000417007c10 */ /* 0x021fc8000fffe1ff */
[----:B------:R-:W-:Y:S01]  /*1300*/  I2FP.F32.S32 R0, R0 ;  /* 0x0000000000007245 */ /* 0x000fe20000201400 */
[----:B------:R-:W0:Y:S04]  /*1310*/  MUFU.EX2 R11, -R6 ;  /* 0x80000006000b7308 */ /* 0x000e280000000800 */
[----:B-1----:R-:W-:-:S04]  /*1320*/  FMUL.FTZ R3, R0, R9 ;  /* 0x0000000900037220 */ /* 0x002fc80000410000 */
[----:B------:R-:W1:Y:S01]  /*1330*/  MUFU.EX2 R7, -R7 ;  /* 0x8000000700077308 */ /* 0x000e620000000800 */
[----:B------:R-:W-:Y:S01]  /*1340*/  FMUL.RZ R9, R3, 0.15915493667125701904 ;  /* 0x3e22f98303097820 */ /* 0x000fe2000040c000 */
[----:B--2---:R-:W-:-:S04]  /*1350*/  FMUL.FTZ R5, R0, R5 ;  /* 0x0000000500057220 */ /* 0x004fc80000410000 */
[----:B------:R-:W-:Y:S01]  /*1360*/  FMUL.RZ R13, R5, 0.15915493667125701904 ;  /* 0x3e22f983050d7820 */ /* 0x000fe2000040c000 */
[--C-:B------:R-:W-:Y:S01]  /*1370*/  HADD2.F32 R5, -RZ, R24.reuse.H1_H1 ;  /* 0x30000018ff057230 */ /* 0x100fe20000004100 */
[----:B------:R-:W2:Y:S01]  /*1380*/  MUFU.SIN R4, R9 ;  /* 0x0000000900047308 */ /* 0x000ea20000000400 */
[----:B0-----:R-:W-:Y:S01]  /*1390*/  FMUL.FTZ R6, R0, R11 ;  /* 0x0000000b00067220 */ /* 0x001fe20000410000 */
[----:B------:R-:W-:Y:S02]  /*13a0*/  HADD2.F32 R24, -RZ, R24.H0_H0 ;  /* 0x20000018ff187230 */ /* 0x000fe40000004100 */
[----:B------:R-:W-:Y:S02]  /*13b0*/  HADD2.F32 R11, -RZ, R25.H1_H1 ;  /* 0x30000019ff0b7230 */ /* 0x000fe40000004100 */
[----:B------:R-:W-:Y:S01]  /*13c0*/  FMUL.RZ R36, R6, 0.15915493667125701904 ;  /* 0x3e22f98306247820 */ /* 0x000fe2000040c000 */
[--C-:B------:R-:W-:Y:S01]  /*13d0*/  HADD2.F32 R6, -RZ, R28.reuse.H1_H1 ;  /* 0x3000001cff067230 */ /* 0x100fe20000004100 */
[----:B------:R-:W0:Y:S01]  /*13e0*/  MUFU.COS R3, R9 ;  /* 0x0000000900037308 */ /* 0x000e220000000000 */
[----:B-1----:R-:W-:Y:S01]  /*13f0*/  FMUL.FTZ R0, R0, R7 ;  /* 0x0000000700007220 */ /* 0x002fe20000410000 */
[----:B------:R-:W-:-:S02]  /*1400*/  HADD2.F32 R28, -RZ, R28.H0_H0 ;  /* 0x2000001cff1c7230 */ /* 0x000fc40000004100 */
[----:B------:R-:W-:Y:S02]  /*1410*/  HADD2.F32 R25, -RZ, R25.H0_H0 ;  /* 0x20000019ff197230 */ /* 0x000fe40000004100 */
[----:B------:R-:W-:Y:S02]  /*1420*/  FMUL.RZ R26, R0, 0.15915493667125701904 ;  /* 0x3e22f983001a7820 */ /* 0x000fe4000040c000 */
[----:B------:R-:W1:Y:S01]  /*1430*/  MUFU.SIN R10, R13 ;  /* 0x0000000d000a7308 */ /* 0x000e620000000400 */
[C---:B--2---:R-:W-:Y:S01]  /*1440*/  FMUL.FTZ R0, R4.reuse, R5 ;  /* 0x0000000504007220 */ /* 0x044fe20000410000 */
[----:B------:R-:W-:-:S06]  /*1450*/  FMUL.FTZ R7, R4, R6 ;  /* 0x0000000604077220 */ /* 0x000fcc0000410000 */
[----:B------:R2:W3:Y:S01]  /*1460*/  MUFU.COS R8, R13 ;  /* 0x0000000d00087308 */ /* 0x0004e20000000000 */
[C---:B0-----:R-:W-:Y:S01]  /*1470*/  FMUL.FTZ R5, R3.reuse, R5 ;  /* 0x0000000503057220 */ /* 0x041fe20000410000 */
[C---:B------:R-:W-:Y:S01]  /*1480*/  FFMA.FTZ R0, R3.reuse, R24, -R0 ;  /* 0x0000001803007223 */ /* 0x040fe20000010800 */
[C---:B------:R-:W-:Y:S01]  /*1490*/  FMUL.FTZ R9, R3.reuse, R6 ;  /* 0x0000000603097220 */ /* 0x040fe20000410000 */
[----:B------:R-:W-:Y:S01]  /*14a0*/  FFMA.FTZ R7, R3, R28, -R7 ;  /* 0x0000001c03077223 */ /* 0x000fe20000010807 */
[C---:B------:R-:W-:Y:S02]  /*14b0*/  FFMA.FTZ R5, R4.reuse, R24, R5 ;  /* 0x0000001804057223 */ /* 0x040fe40000010005 */
[----:B------:R-:W-:Y:S01]  /*14c0*/  FFMA.FTZ R28, R4, R28, R9 ;  /* 0x0000001c041c7223 */ /* 0x000fe20000010009 */
[----:B------:R-:W0:Y:S01]  /*14d0*/  MUFU.SIN R14, R36 ;  /* 0x00000024000e7308 */ /* 0x000e220000000400 */
[--C-:B--2---:R-:W-:Y:S02]  /*14e0*/  HADD2.F32 R13, -RZ, R29.reuse.H1_H1 ;  /* 0x3000001dff0d7230 */ /* 0x104fe40000004100 */
[----:B-1----:R-:W-:Y:S01]  /*14f0*/  FMUL.FTZ R3, R10, R11 ;  /* 0x0000000b0a037220 */ /* 0x002fe20000410000 */
[----:B------:R-:W-:Y:S01]  /*1500*/  HADD2.F32 R29, -RZ, R29.H0_H0 ;  /* 0x2000001dff1d7230 */ /* 0x000fe20000004100 */
[----:B------:R-:W-:Y:S01]  /*1510*/  F2FP.F16.F32.PACK_AB R28, R28, R7 ;  /* 0x000000071c1c723e */ /* 0x000fe200000000ff */
[----:B------:R-:W-:-:S02]  /*1520*/  FMUL.FTZ R6, R10, R13 ;  /* 0x0000000d0a067220 */ /* 0x000fc40000410000 */
[----:B------:R-:W1:Y:S01]  /*1530*/  MUFU.COS R12, R36 ;  /* 0x00000024000c7308 */ /* 0x000e620000000000 */
[C---:B---3--:R-:W-:Y:S01]  /*1540*/  FMUL.FTZ R11, R8.reuse, R11 ;  /* 0x0000000b080b7220 */ /* 0x048fe20000410000 */
[C---:B------:R-:W-:Y:S01]  /*1550*/  FMUL.FTZ R13, R8.reuse, R13 ;  /* 0x0000000d080d7220 */ /* 0x040fe20000410000 */
[C---:B------:R-:W-:Y:S01]  /*1560*/  FFMA.FTZ R3, R8.reuse, R25, -R3 ;  /* 0x0000001908037223 */ /* 0x040fe20000010803 */
[----:B------:R-:W-:Y:S01]  /*1570*/  FFMA.FTZ R6, R8, R29, -R6 ;  /* 0x0000001d08067223 */ /* 0x000fe20000010806 */
[C---:B------:R-:W-:Y:S01]  /*1580*/  FFMA.FTZ R4, R10.reuse, R25, R11 ;  /* 0x000000190a047223 */ /* 0x040fe2000001000b */
[----:B------:R-:W-:Y:S02]  /*1590*/  FFMA.FTZ R29, R10, R29, R13 ;  /* 0x0000001d0a1d7223 */ /* 0x000fe4000001000d */
[----:B------:R-:W2:Y:S01]  /*15a0*/  MUFU.SIN R24, R26 ;  /* 0x0000001a00187308 */ /* 0x000ea20000000400 */
[C---:B0-----:R-:W-:Y:S01]  /*15b0*/  FMUL.FTZ R9, R14.reuse, R21 ;  /* 0x000000150e097220 */ /* 0x041fe20000410000 */
[----:B------:R-:W-:Y:S01]  /*15c0*/  FMUL.FTZ R8, R14, R37 ;  /* 0x000000250e087220 */ /* 0x000fe20000410000 */
[----:B------:R-:W-:-:S02]  /*15d0*/  F2FP.F16.F32.PACK_AB R25, R4, R3 ;  /* 0x000000030419723e */ /* 0x000fc400000000ff */
[----:B------:R-:W-:-:S03]  /*15e0*/  F2FP.F16.F32.PACK_AB R29, R29, R6 ;  /* 0x000000061d1d723e */ /* 0x000fc600000000ff */
[----:B------:R0:W3:Y:S01]  /*15f0*/  MUFU.COS R20, R26 ;  /* 0x0000001a00147308 */ /* 0x0000e20000000000 */
[C---:B-1----:R-:W-:Y:S01]  /*1600*/  FMUL.FTZ R21, R12.reuse, R21 ;  /* 0x000000150c157220 */ /* 0x042fe20000410000 */
[C---:B------:R-:W-:Y:S01]  /*1610*/  FMUL.FTZ R37, R12.reuse, R37 ;  /* 0x000000250c257220 */ /* 0x040fe20000410000 */
[C---:B------:R-:W-:Y:S01]  /*1620*/  FFMA.FTZ R9, R12.reuse, R15, -R9 ;  /* 0x0000000f0c097223 */ /* 0x040fe20000010809 */
[-C--:B------:R-:W-:Y:S02]  /*1630*/  FFMA.FTZ R8, R12, R27.reuse, -R8 ;  /* 0x0000001b0c087223 */ /* 0x080fe40000010808 */
[----:B------:R-:W-:Y:S01]  /*1640*/  FFMA.FTZ R37, R14, R27, R37 ;  /* 0x0000001b0e257223 */ /* 0x000fe20000010025 */
[C---:B--2---:R-:W-:Y:S01]  /*1650*/  FMUL.FTZ R11, R24.reuse, R41 ;  /* 0x00000029180b7220 */ /* 0x044fe20000410000 */
[----:B------:R-:W-:Y:S01]  /*1660*/  FMUL.FTZ R12, R24, R43 ;  /* 0x0000002b180c7220 */ /* 0x000fe20000410000 */
[----:B0-----:R-:W-:Y:S02]  /*1670*/  FFMA.FTZ R26, R14, R15, R21 ;  /* 0x0000000f0e1a7223 */ /* 0x001fe40000010015 */
[----:B------:R-:W-:-:S03]  /*1680*/  F2FP.F16.F32.PACK_AB R30, R37, R8 ;  /* 0x00000008251e723e */ /* 0x000fc600000000ff */
[----:B------:R-:W-:Y:S01]  /*1690*/  F2FP.F16.F32.PACK_AB R26, R26, R9 ;  /* 0x000000091a1a723e */ /* 0x000fe200000000ff */
[C---:B---3--:R-:W-:Y:S01]  /*16a0*/  FMUL.FTZ R41, R20.reuse, R41 ;  /* 0x0000002914297220 */ /* 0x048fe20000410000 */
[C---:B------:R-:W-:Y:S01]  /*16b0*/  FMUL.FTZ R43, R20.reuse, R43 ;  /* 0x0000002b142b7220 */ /* 0x040fe20000410000 */
[C---:B------:R-:W-:Y:S01]  /*16c0*/  FFMA.FTZ R12, R20.reuse, R31, -R12 ;  /* 0x0000001f140c7223 */ /* 0x040fe2000001080c */
[-C--:B------:R-:W-:Y:S01]  /*16d0*/  FFMA.FTZ R11, R20, R39.reuse, -R11 ;  /* 0x00000027140b7223 */ /* 0x080fe2000001080b */
[C---:B------:R-:W-:Y:S01]  /*16e0*/  FFMA.FTZ R10, R24.reuse, R39, R41 ;  /* 0x00000027180a7223 */ /* 0x040fe20000010029 */
[----:B------:R-:W-:Y:S01]  /*16f0*/  FFMA.FTZ R31, R24, R31, R43 ;  /* 0x0000001f181f7223 */ /* 0x000fe2000001002b */
[----:B------:R-:W-:-:S03]  /*1700*/  F2FP.F16.F32.PACK_AB R24, R5, R0 ;  /* 0x000000000518723e */ /* 0x000fc600000000ff */
[----:B------:R-:W-:Y:S02]  /*1710*/  F2FP.F16.F32.PACK_AB R27, R10, R11 ;  /* 0x0000000b0a1b723e */ /* 0x000fe400000000ff */
[----:B------:R-:W-:Y:S01]  /*1720*/  F2FP.F16.F32.PACK_AB R31, R31, R12 ;  /* 0x0000000c1f1f723e */ /* 0x000fe200000000ff */
[----:B------:R-:W-:Y:S06]  /*1730*/  BRA `(.L_x_3008) ;  /* 0x0000000c00c47947 */ /* 0x000fec0003800000 */
.L_x_3007:
        /* <DEDUP_REMOVED lines=10> */
[----:B0-----:R-:W-:-:S06]  /*17e0*/  VIADD R4, R0, 0xffffffe ;  /* 0x0ffffffe00047836 */ /* 0x001fcc0000000000 */
[----:B------:R0:W1:Y:S02]  /*17f0*/  F2I.FTZ.U32.TRUNC.NTZ R5, R4 ;  /* 0x0000000400057305 */ /* 0x000064000021f000 */
[----:B0-----:R-:W-:Y:S02]  /*1800*/  MOV R4, RZ ;  /* 0x000000ff00047202 */ /* 0x001fe40000000f00 */
[----:B-1----:R-:W-:-:S05]  /*1810*/  IADD3 R6, PT, PT, RZ, -R5, RZ ;  /* 0x80000005ff067210 */ /* 0x002fca0007ffe0ff */
[----:B------:R-:W-:Y:S02]  /*1820*/  IMAD R9, R6, R7, RZ ;  /* 0x0000000706097224 */ /* 0x000fe400078e02ff */
[----:B------:R-:W-:Y:S02]  /*1830*/  IMAD.MOV.U32 R6, RZ, RZ, R8 ;  /* 0x000000ffff067224 */ /* 0x000fe400078e0008 */
[----:B------:R-:W-:-:S04]  /*1840*/  IMAD.HI.U32 R5, R5, R9, R4 ;  /* 0x0000000905057227 */ /* 0x000fc800078e0004 */
[----:B------:R-:W-:Y:S02]  /*1850*/  IMAD.MOV R9, RZ, RZ, -R10 ;  /* 0x000000ffff097224 */ /* 0x000fe400078e0a0a */
        /* <DEDUP_REMOVED lines=34> */
[----:B--2--5:R-:W-:Y:S05]  /*1a80*/  CALL.ABS.NOINC R14 ;  /* 0x000000000e007343 */ /* 0x024fea0003c00000 */
.L_x_3009:
[----:B------:R-:W0:Y:S01]  /*1a90*/  S2R R3, SR_CgaCtaId ;  /* 0x0000000000037919 */ /* 0x000e220000008800 */
[----:B------:R-:W1:Y:S01]  /*1aa0*/  LDC R9, c[0x0][0x400] ;  /* 0x00010000ff097b82 */ /* 0x000e620000000800 */
[----:B------:R-:W-:Y:S01]  /*1ab0*/  ISETP.NE.AND P6, PT, R39, RZ, PT ;  /* 0x000000ff2700720c */ /* 0x000fe20003fc5270 */
[----:B------:R-:W-:Y:S05]  /*1ac0*/  WARPSYNC.ALL ;  /* 0x0000000000007948 */ /* 0x000fea0003800000 */
[----:B------:R-:W-:-:S04]  /*1ad0*/  MOV R0, 0x400 ;  /* 0x0000040000007802 */ /* 0x000fc80000000f00 */
[----:B------:R-:W-:-:S03]  /*1ae0*/  IADD3 R0, PT, PT, R0, 0x220, RZ ;  /* 0x0000022000007810 */ /* 0x000fc60007ffe0ff */
[----:B------:R-:W-:Y:S01]  /*1af0*/  @!P6 IMAD R4, R37, R36, R38 ;  /* 0x000000242504e224 */ /* 0x000fe200078e0226 */
[----:B0-----:R-:W-:-:S04]  /*1b00*/  LEA R0, R3, R0, 0x18 ;  /* 0x0000000003007211 */ /* 0x001fc800078ec0ff */
[----:B------:R-:W-:Y:S01]  /*1b10*/  @!P6 LEA R5, R4, R0, 0x1 ;  /* 0x000000000405e211 */ /* 0x000fe200078e08ff */
[----:B-1----:R-:W-:-:S04]  /*1b20*/  IMAD R3, R9, 0x2, R0 ;  /* 0x0000000209037824 */ /* 0x002fc800078e0200 */
[----:B------:R-:W-:Y:S01]  /*1b30*/  @!P6 IMAD R4, R4, 0x2, R3 ;  /* 0x000000020404e824 */ /* 0x000fe200078e0203 */
[----:B------:R-:W-:Y:S04]  /*1b40*/  @!P6 STS.128 [R5], R24 ;  /* 0x000000180500e388 */ /* 0x000fe80000000c00 */
[----:B------:R0:W-:Y:S02]  /*1b50*/  @!P6 STS.128 [R4], R28 ;  /* 0x0000001c0400e388 */ /* 0x0001e40000000c00 */
[----:B0-----:R-:W-:Y:S01]  /*1b60*/  SHF.R.S32.HI R4, RZ, 0x1f, R9 ;  /* 0x0000001fff047819 */ /* 0x001fe20000011409 */
[----:B------:R-:W-:Y:S03]  /*1b70*/  BAR.SYNC.DEFER_BLOCKING 0x0 ;  /* 0x0000000000007b1d */ /* 0x000fe60000010000 */
[----:B------:R-:W-:-:S03]  /*1b80*/  LEA.HI R4, R4, R9, RZ, 0x2 ;  /* 0x0000000904047211 */ /* 0x000fc600078f10ff */
[----:B------:R-:W-:Y:S04]  /*1b90*/  BSSY.RECONVERGENT B0, `(.L_x_3010) ;  /* 0x00000a4000007945 */ /* 0x000fe80003800200 */
[----:B------:R-:W-:Y:S05]  /*1ba0*/  @P6 BRA `(.L_x_3011) ;  /* 0x0000000800886947 */ /* 0x000fea0003800000 */
[----:B------:R-:W-:Y:S01]  /*1bb0*/  SHF.R.S32.HI R5, RZ, 0x2, R4 ;  /* 0x00000002ff057819 */ /* 0x000fe20000011404 */
[----:B------:R-:W-:Y:S04]  /*1bc0*/  BSSY.RECONVERGENT B1, `(.L_x_3012) ;  /* 0x0000081000017945 */ /* 0x000fe80003800200 */
[----:B------:R-:W-:-:S05]  /*1bd0*/  IMAD R5, R36, R5, RZ ;  /* 0x0000000524057224 */ /* 0x000fca00078e02ff */
[----:B------:R-:W-:-:S04]  /*1be0*/  LEA.HI R7, R38, R5, RZ, 0x1f ;  /* 0x0000000526077211 */ /* 0x000fc800078ff8ff */
[C---:B------:R-:W-:Y:S02]  /*1bf0*/  LEA R8, R7.reuse, R0, 0x1 ;  /* 0x0000000007087211 */ /* 0x040fe400078e08ff */
[----:B------:R-:W-:Y:S02]  /*1c00*/  LEA R6, R7, R3, 0x1 ;  /* 0x0000000307067211 */ /* 0x000fe400078e08ff */
[----:B------:R-:W-:Y:S01]  /*1c10*/  SHF.R.S32.HI R10, RZ, 0x1f, R7 ;  /* 0x0000001fff0a7819 */ /* 0x000fe20000011407 */
[C---:B------:R-:W-:Y:S01]  /*1c20*/  IMAD R5, R37.reuse, 0x2, R8 ;  /* 0x0000000225057824 */ /* 0x040fe200078e0208 */
[----:B------:R-:W0:Y:S01]  /*1c30*/  LDS.64 R14, [R8] ;  /* 0x00000000080e7984 */ /* 0x000e220000000a00 */
[----:B------:R-:W-:Y:S01]  /*1c40*/  IMAD R4, R37, 0x2, R6 ;  /* 0x0000000225047824 */ /* 0x000fe200078e0206 */
[----:B------:R-:W-:Y:S02]  /*1c50*/  LEA.HI R10, R10, R7, RZ, 0x2 ;  /* 0x000000070a0a7211 */ /* 0x000fe400078f10ff */
[----:B------:R-:W1:Y:S02]  /*1c60*/  LDS.64 R26, [R5] ;  /* 0x00000000051a7984 */ /* 0x000e640000000a00 */
[----:B------:R-:W-:-:S02]  /*1c70*/  SHF.L.U32 R10, R10, 0x1, RZ ;  /* 0x000000010a0a7819 */ /* 0x000fc400000006ff */
[----:B------:R-:W2:Y:S02]  /*1c80*/  LDS.64 R20, [R6] ;  /* 0x0000000006147984 */ /* 0x000ea40000000a00 */
[----:B------:R-:W-:Y:S02]  /*1c90*/  LOP3.LUT R13, R10, 0xfffffff8, RZ, 0xc0, !PT ;  /* 0xfffffff80a0d7812 */ /* 0x000fe400078ec0ff */
[----:B------:R-:W3:Y:S02]  /*1ca0*/  LDS.64 R40, [R4] ;  /* 0x0000000004287984 */ /* 0x000ee40000000a00 */
[----:B------:R-:W-:Y:S02]  /*1cb0*/  ISETP.GE.AND P0, PT, R13, R9, PT ;  /* 0x000000090d00720c */ /* 0x000fe40003f06270 */
[----:B0-----:R-:W-:Y:S02]  /*1cc0*/  SHF.R.U64 R12, R14, 0x10, R15 ;  /* 0x000000100e0c7819 */ /* 0x001fe4000000120f */
[----:B-1----:R-:W-:-:S02]  /*1cd0*/  SHF.R.U64 R25, R26, 0x10, R27 ;  /* 0x000000101a197819 */ /* 0x002fc4000000121b */
[----:B------:R-:W-:Y:S02]  /*1ce0*/  PRMT R24, R14, 0x5410, R26 ;  /* 0x000054100e187816 */ /* 0x000fe4000000001a */
[----:B------:R-:W-:Y:S02]  /*1cf0*/  PRMT R26, R15, 0x5410, R27 ;  /* 0x000054100f1a7816 */ /* 0x000fe4000000001b */
[----:B------:R-:W-:Y:S02]  /*1d00*/  PRMT R25, R12, 0x5410, R25 ;  /* 0x000054100c197816 */ /* 0x000fe40000000019 */
[----:B------:R-:W-:Y:S02]  /*1d10*/  SHF.R.U32.HI R14, RZ, 0x10, R15 ;  /* 0x00000010ff0e7819 */ /* 0x000fe4000001160f */
[----:B------:R-:W-:Y:S02]  /*1d20*/  SHF.R.U32.HI R27, RZ, 0x10, R27 ;  /* 0x00000010ff1b7819 */ /* 0x000fe4000001161b */
[----:B--2---:R-:W-:-:S02]  /*1d30*/  SHF.R.U64 R12, R20, 0x10, R21 ;  /* 0x00000010140c7819 */ /* 0x004fc40000001215 */
[----:B------:R-:W-:Y:S02]  /*1d40*/  SHF.R.U32.HI R10, RZ, 0x10, R21 ;  /* 0x00000010ff0a7819 */ /* 0x000fe40000011615 */
[--C-:B---3--:R-:W-:Y:S02]  /*1d50*/  SHF.R.U64 R29, R40, 0x10, R41.reuse ;  /* 0x00000010281d7819 */ /* 0x108fe40000001229 */
[----:B------:R-:W-:Y:S02]  /*1d60*/  SHF.R.U32.HI R31, RZ, 0x10, R41 ;  /* 0x00000010ff1f7819 */ /* 0x000fe40000011629 */
[----:B------:R-:W-:Y:S02]  /*1d70*/  PRMT R27, R14, 0x5410, R27 ;  /* 0x000054100e1b7816 */ /* 0x000fe4000000001b */
[----:B------:R-:W-:Y:S02]  /*1d80*/  PRMT R28, R20, 0x5410, R40 ;  /* 0x00005410141c7816 */ /* 0x000fe40000000028 */
[----:B------:R-:W-:-:S02]  /*1d90*/  PRMT R30, R21, 0x5410, R41 ;  /* 0x00005410151e7816 */ /* 0x000fc40000000029 */
        /* <DEDUP_REMOVED lines=9> */
[--C-:B------:R-:W-:Y:S01]  /*1e30*/  HADD2.F32 R40, -RZ, R24.reuse.H1_H1 ;  /* 0x30000018ff287230 */ /* 0x100fe20000004100 */
[----:B------:R-:W-:Y:S01]  /*1e40*/  I2FP.F32.S32 R10, R10 ;  /* 0x0000000a000a7245 */ /* 0x000fe20000201400 */
[----:B------:R-:W-:Y:S01]  /*1e50*/  HADD2.F32 R41, -RZ, R24.H0_H0 ;  /* 0x20000018ff297230 */ /* 0x000fe20000004100 */
[----:B------:R-:W-:Y:S01]  /*1e60*/  I2FP.F32.S32 R11, R11 ;  /* 0x0000000b000b7245 */ /* 0x000fe20000201400 */
[----:B------:R-:W-:-:S02]  /*1e70*/  HADD2.F32 R24, -RZ, R25.H1_H1 ;  /* 0x30000019ff187230 */ /* 0x000fc40000004100 */
[----:B------:R-:W-:Y:S02]  /*1e80*/  HADD2.F32 R43, -RZ, R25.H0_H0 ;  /* 0x20000019ff2b7230 */ /* 0x000fe40000004100 */
[----:B-1----:R-:W-:Y:S02]  /*1e90*/  VIADD R9, R13, 0x6 ;  /* 0x000000060d097836 */ /* 0x002fe40000000000 */
[--C-:B------:R-:W-:Y:S02]  /*1ea0*/  HADD2.F32 R46, -RZ, R27.reuse.H1_H1 ;  /* 0x3000001bff2e7230 */ /* 0x100fe40000004100 */
[----:B------:R-:W-:Y:S01]  /*1eb0*/  HADD2.F32 R51, -RZ, R27.H0_H0 ;  /* 0x2000001bff337230 */ /* 0x000fe20000004100 */
[----:B------:R-:W-:Y:S01]  /*1ec0*/  I2FP.F32.S32 R9, R9 ;  /* 0x0000000900097245 */ /* 0x000fe20000201400 */
[----:B------:R-:W-:Y:S02]  /*1ed0*/  HADD2.F32 R25, -RZ, R28.H0_H0 ;  /* 0x2000001cff197230 */ /* 0x000fe40000004100 */
[-C--:B--2---:R-:W-:Y:S01]  /*1ee0*/  FMUL.FTZ R7, R7, R12.reuse ;  /* 0x0000000c07077220 */ /* 0x084fe20000410000 */
[-C--:B------:R-:W-:Y:S01]  /*1ef0*/  FMUL.FTZ R10, R10, R12.reuse ;  /* 0x0000000c0a0a7220 */ /* 0x080fe20000410000 */
[-C--:B------:R-:W-:Y:S01]  /*1f00*/  FMUL.FTZ R11, R11, R12.reuse ;  /* 0x0000000c0b0b7220 */ /* 0x080fe20000410000 */
[----:B------:R-:W-:Y:S01]  /*1f10*/  FMUL.FTZ R9, R9, R12 ;  /* 0x0000000c09097220 */ /* 0x000fe20000410000 */
[----:B------:R-:W-:Y:S01]  /*1f20*/  FMUL.FTZ R7, R7, 13.28771209716796875 ;  /* 0x41549a7807077820 */ /* 0x000fe20000410000 */
[----:B------:R-:W-:Y:S01]  /*1f30*/  FMUL.FTZ R10, R10, 13.28771209716796875 ;  /* 0x41549a780a0a7820 */ /* 0x000fe20000410000 */
[----:B------:R-:W-:Y:S01]  /*1f40*/  FMUL.FTZ R11, R11, 13.28771209716796875 ;  /* 0x41549a780b0b7820 */ /* 0x000fe20000410000 */
[----:B0----5:R-:W-:Y:S01]  /*1f50*/  IADD3 R13, PT, PT, -R23, UR4, RZ ;  /* 0x00000004170d7c10 */ /* 0x021fe2000fffe1ff */
[----:B------:R-:W-:Y:S01]  /*1f60*/  FMUL.FTZ R12, R9, 13.28771209716796875 ;  /* 0x41549a78090c7820 */ /* 0x000fe20000410000 */
[--C-:B------:R-:W-:Y:S01]  /*1f70*/  HADD2.F32 R48, -RZ, R31.reuse.H1_H1 ;  /* 0x3000001fff307230 */ /* 0x100fe20000004100 */
[----:B------:R-:W0:Y:S01]  /*1f80*/  MUFU.EX2 R7, -R7 ;  /* 0x8000000700077308 */ /* 0x000e220000000800 */
[----:B------:R-:W-:Y:S01]  /*1f90*/  I2FP.F32.S32 R39, R13 ;  /* 0x0000000d00277245 */ /* 0x000fe20000201400 */
[----:B------:R-:W-:-:S02]  /*1fa0*/  HADD2.F32 R53, -RZ, R31.H0_H0 ;  /* 0x2000001fff357230 */ /* 0x000fc40000004100 */
[--C-:B------:R-:W-:Y:S02]  /*1fb0*/  HADD2.F32 R42, -RZ, R26.reuse.H1_H1 ;  /* 0x3000001aff2a7230 */ /* 0x100fe40000004100 */
[----:B------:R-:W-:Y:S02]  /*1fc0*/  HADD2.F32 R47, -RZ, R26.H0_H0 ;  /* 0x2000001aff2f7230 */ /* 0x000fe40000004100 */
[----:B------:R-:W1:Y:S01]  /*1fd0*/  MUFU.EX2 R10, -R10 ;  /* 0x8000000a000a7308 */ /* 0x000e620000000800 */
[--C-:B------:R-:W-:Y:S02]  /*1fe0*/  HADD2.F32 R26, -RZ, R29.reuse.H1_H1 ;  /* 0x3000001dff1a7230 */ /* 0x100fe40000004100 */
[----:B------:R-:W-:Y:S02]  /*1ff0*/  HADD2.F32 R45, -RZ, R29.H0_H0 ;  /* 0x2000001dff2d7230 */ /* 0x000fe40000004100 */
[--C-:B------:R-:W-:Y:S02]  /*2000*/  HADD2.F32 R44, -RZ, R30.reuse.H1_H1 ;  /* 0x3000001eff2c7230 */ /* 0x100fe40000004100 */
[----:B------:R-:W-:Y:S01]  /*2010*/  HADD2.F32 R49, -RZ, R30.H0_H0 ;  /* 0x2000001eff317230 */ /* 0x000fe20000004100 */
[----:B------:R-:W2:Y:S01]  /*2020*/  MUFU.EX2 R11, -R11 ;  /* 0x8000000b000b7308 */ /* 0x000ea20000000800 */
[----:B0-----:R-:W-:-:S04]  /*2030*/  FMUL.FTZ R7, R39, R7 ;  /* 0x0000000727077220 */ /* 0x001fc80000410000 */
[----:B------:R-:W-:-:S03]  /*2040*/  FMUL.RZ R14, R7, 0.15915493667125701904 ;  /* 0x3e22f983070e7820 */ /* 0x000fc6000040c000 */
[----:B------:R-:W0:Y:S01]  /*2050*/  MUFU.EX2 R12, -R12 ;  /* 0x8000000c000c7308 */ /* 0x000e220000000800 */
[----:B-1----:R-:W-:-:S04]  /*2060*/  FMUL.FTZ R10, R39, R10 ;  /* 0x0000000a270a7220 */ /* 0x002fc80000410000 */
[----:B------:R-:W-:-:S03]  /*2070*/  FMUL.RZ R20, R10, 0.15915493667125701904 ;  /* 0x3e22f9830a147820 */ /* 0x000fc6000040c000 */
[----:B------:R-:W1:Y:S01]  /*2080*/  MUFU.COS R7, R14 ;  /* 0x0000000e00077308 */ /* 0x000e620000000000 */
[----:B--2---:R-:W-:-:S04]  /*2090*/  FMUL.FTZ R10, R39, R11 ;  /* 0x0000000b270a7220 */ /* 0x004fc80000410000 */
[----:B------:R-:W-:-:S03]  /*20a0*/  FMUL.RZ R11, R10, 0.15915493667125701904 ;  /* 0x3e22f9830a0b7820 */ /* 0x000fc6000040c000 */
[----:B------:R-:W2:Y:S01]  /*20b0*/  MUFU.SIN R9, R14 ;  /* 0x0000000e00097308 */ /* 0x000ea20000000400 */
[----:B0-----:R-:W-:-:S07]  /*20c0*/  FMUL.FTZ R10, R39, R12 ;  /* 0x0000000c270a7220 */ /* 0x001fce0000410000 */
[----:B------:R-:W-:Y:S01]  /*20d0*/  MUFU.COS R13, R20 ;  /* 0x00000014000d7308 */ /* 0x000fe20000000000 */
[----:B-1----:R-:W-:-:S07]  /*20e0*/  FMUL.FTZ R12, R40, R7 ;  /* 0x00000007280c7220 */ /* 0x002fce0000410000 */
[----:B------:R0:W1:Y:S08]  /*20f0*/  MUFU.SIN R15, R20 ;  /* 0x00000014000f7308 */ /* 0x0000700000000400 */
[----:B------:R-:W3:Y:S01]  /*2100*/  MUFU.COS R21, R11 ;  /* 0x0000000b00157308 */ /* 0x000ee20000000000 */
[----:B0-----:R-:W-:Y:S02]  /*2110*/  HADD2.F32 R20, -RZ, R28.H1_H1 ;  /* 0x3000001cff147230 */ /* 0x001fe40000004100 */
[----:B------:R-:W-:Y:S01]  /*2120*/  FMUL.RZ R28, R10, 0.15915493667125701904 ;  /* 0x3e22f9830a1c7820 */ /* 0x000fe2000040c000 */
[----:B--2---:R-:W-:-:S02]  /*2130*/  FMUL.FTZ R10, R40, R9 ;  /* 0x00000009280a7220 */ /* 0x004fc40000410000 */
[C---:B------:R-:W-:Y:S01]  /*2140*/  FMUL.FTZ R14, R20.reuse, R9 ;  /* 0x00000009140e7220 */ /* 0x040fe20000410000 */
[-C--:B------:R-:W-:Y:S01]  /*2150*/  FMUL.FTZ R20, R20, R7.reuse ;  /* 0x0000000714147220 */ /* 0x080fe20000410000 */
[----:B------:R0:W2:Y:S01]  /*2160*/  MUFU.SIN R27, R11 ;  /* 0x0000000b001b7308 */ /* 0x0000a20000000400 */
[-C--:B------:R-:W-:Y:S01]  /*2170*/  FFMA.FTZ R10, R41, R7.reuse, -R10 ;  /* 0x00000007290a7223 */ /* 0x080fe2000001080a */
[----:B------:R-:W-:-:S06]  /*2180*/  FFMA.FTZ R14, R25, R7, -R14 ;  /* 0x00000007190e7223 */ /* 0x000fcc000001080e */
[----:B------:R-:W4:Y:S01]  /*2190*/  MUFU.SIN R39, R28 ;  /* 0x0000001c00277308 */ /* 0x000f220000000400 */
[-C--:B0-----:R-:W-:Y:S01]  /*21a0*/  FFMA.FTZ R11, R41, R9.reuse, R12 ;  /* 0x00000009290b7223 */ /* 0x081fe2000001000c */
[----:B------:R-:W-:Y:S01]  /*21b0*/  FFMA.FTZ R9, R25, R9, R20 ;  /* 0x0000000919097223 */ /* 0x000fe20000010014 */
[C---:B-1----:R-:W-:Y:S01]  /*21c0*/  FMUL.FTZ R12, R24.reuse, R15 ;  /* 0x0000000f180c7220 */ /* 0x042fe20000410000 */
[----:B------:R-:W-:Y:S01]  /*21d0*/  FMUL.FTZ R20, R24, R13 ;  /* 0x0000000d18147220 */ /* 0x000fe20000410000 */
[C---:B------:R-:W-:Y:S01]  /*21e0*/  FMUL.FTZ R24, R26.reuse, R15 ;  /* 0x0000000f1a187220 */ /* 0x040fe20000410000 */
[----:B------:R-:W-:Y:S01]  /*21f0*/  FMUL.FTZ R26, R26, R13 ;  /* 0x0000000d1a1a7220 */ /* 0x000fe20000410000 */
[----:B---3--:R-:W-:Y:S01]  /*2200*/  FMUL.FTZ R40, R44, R21 ;  /* 0x000000152c287220 */ /* 0x008fe20000410000 */
[----:B------:R0:W1:Y:S01]  /*2210*/  MUFU.COS R31, R28 ;  /* 0x0000001c001f7308 */ /* 0x0000620000000000 */
[----:B------:R-:W-:Y:S01]  /*2220*/  FFMA.FTZ R29, R45, R13, -R24 ;  /* 0x0000000d2d1d7223 */ /* 0x000fe20000010818 */
[C---:B------:R-:W-:Y:S01]  /*2230*/  FMUL.FTZ R24, R42.reuse, R21 ;  /* 0x000000152a187220 */ /* 0x040fe20000410000 */
[C---:B------:R-:W-:Y:S01]  /*2240*/  FFMA.FTZ R25, R43.reuse, R15, R20 ;  /* 0x0000000f2b197223 */ /* 0x040fe20000010014 */
[----:B--2---:R-:W-:Y:S01]  /*2250*/  FMUL.FTZ R20, R42, R27 ;  /* 0x0000001b2a147220 */ /* 0x004fe20000410000 */
[----:B------:R-:W-:Y:S01]  /*2260*/  FFMA.FTZ R12, R43, R13, -R12 ;  /* 0x0000000d2b0c7223 */ /* 0x000fe2000001080c */
[----:B------:R-:W-:Y:S01]  /*2270*/  FFMA.FTZ R7, R47, R27, R24 ;  /* 0x0000001b2f077223 */ /* 0x000fe20000010018 */
[----:B------:R-:W-:Y:S01]  /*2280*/  FFMA.FTZ R26, R45, R15, R26 ;  /* 0x0000000f2d1a7223 */ /* 0x000fe2000001001a */
[----:B------:R-:W-:Y:S01]  /*2290*/  FFMA.FTZ R20, R47, R21, -R20 ;  /* 0x000000152f147223 */ /* 0x000fe20000010814 */
[----:B0-----:R-:W-:Y:S01]  /*22a0*/  FMUL.FTZ R28, R44, R27 ;  /* 0x0000001b2c1c7220 */ /* 0x001fe20000410000 */
[-C--:B----4-:R-:W-:Y:S01]  /*22b0*/  FMUL.FTZ R24, R46, R39.reuse ;  /* 0x000000272e187220 */ /* 0x090fe20000410000 */
[----:B------:R-:W-:Y:S01]  /*22c0*/  FMUL.FTZ R42, R48, R39 ;  /* 0x00000027302a7220 */ /* 0x000fe20000410000 */
[C---:B------:R-:W-:Y:S01]  /*22d0*/  FFMA.FTZ R27, R49.reuse, R27, R40 ;  /* 0x0000001b311b7223 */ /* 0x040fe20000010028 */
[----:B------:R-:W-:Y:S01]  /*22e0*/  FFMA.FTZ R30, R49, R21, -R28 ;  /* 0x00000015311e7223 */ /* 0x000fe2000001081c */
[----:B------:R-:W-:-:S02]  /*22f0*/  F2FP.F16.F32.PACK_AB R29, R26, R29 ;  /* 0x0000001d1a1d723e */ /* 0x000fc400000000ff */
[----:B------:R-:W-:Y:S01]  /*2300*/  F2FP.F16.F32.PACK_AB R25, R25, R12 ;  /* 0x0000000c1919723e */ /* 0x000fe200000000ff */
[-C--:B-1----:R-:W-:Y:S01]  /*2310*/  FMUL.FTZ R28, R46, R31.reuse ;  /* 0x0000001f2e1c7220 */ /* 0x082fe20000410000 */
[-C--:B------:R-:W-:Y:S01]  /*2320*/  FMUL.FTZ R44, R48, R31.reuse ;  /* 0x0000001f302c7220 */ /* 0x080fe20000410000 */
[-C--:B------:R-:W-:Y:S01]  /*2330*/  FFMA.FTZ R13, R51, R31.reuse, -R24 ;  /* 0x0000001f330d7223 */ /* 0x080fe20000010818 */
[----:B------:R-:W-:Y:S01]  /*2340*/  FFMA.FTZ R31, R53, R31, -R42 ;  /* 0x0000001f351f7223 */ /* 0x000fe2000001082a */
[-C--:B------:R-:W-:Y:S01]  /*2350*/  FFMA.FTZ R40, R51, R39.reuse, R28 ;  /* 0x0000002733287223 */ /* 0x080fe2000001001c */
[----:B------:R-:W-:Y:S01]  /*2360*/  FFMA.FTZ R44, R53, R39, R44 ;  /* 0x00000027352c7223 */ /* 0x000fe2000001002c */
[----:B------:R-:W-:Y:S02]  /*2370*/  F2FP.F16.F32.PACK_AB R30, R27, R30 ;  /* 0x0000001e1b1e723e */ /* 0x000fe400000000ff */
[----:B------:R-:W-:Y:S02]  /*2380*/  F2FP.F16.F32.PACK_AB R24, R11, R10 ;  /* 0x0000000a0b18723e */ /* 0x000fe400000000ff */
[----:B------:R-:W-:-:S02]  /*2390*/  F2FP.F16.F32.PACK_AB R28, R9, R14 ;  /* 0x0000000e091c723e */ /* 0x000fc400000000ff */
[----:B------:R-:W-:Y:S02]  /*23a0*/  F2FP.F16.F32.PACK_AB R26, R7, R20 ;  /* 0x00000014071a723e */ /* 0x000fe400000000ff */
[----:B------:R-:W-:Y:S02]  /*23b0*/  F2FP.F16.F32.PACK_AB R27, R40, R13 ;  /* 0x0000000d281b723e */ /* 0x000fe400000000ff */
[----:B------:R-:W-:-:S07]  /*23c0*/  F2FP.F16.F32.PACK_AB R31, R44, R31 ;  /* 0x0000001f2c1f723e */ /* 0x000fce00000000ff */
.L_x_3013:
[----:B------:R-:W-:Y:S05]  /*23d0*/  BSYNC.RECONVERGENT B1 ;  /* 0x0000000000017941 */ /* 0x000fea0003800200 */
.L_x_3012:
[----:B------:R-:W-:Y:S02]  /*23e0*/  LOP3.LUT R10, R29, 0xffff, RZ, 0xc0, !PT ;  /* 0x0000ffff1d0a7812 */ /* 0x000fe400078ec0ff */
[----:B------:R-:W-:Y:S02]  /*23f0*/  LOP3.LUT R12, R25, 0xffff, RZ, 0xc0, !PT ;  /* 0x0000ffff190c7812 */ /* 0x000fe400078ec0ff */
[----:B------:R-:W-:Y:S01]  /*2400*/  PRMT R7, R31, 0x7732, RZ ;  /* 0x000077321f077816 */ /* 0x000fe200000000ff */
[----:B------:R-:W-:Y:S01]  /*2410*/  IMAD.WIDE.U32 R10, R10, 0x10000, RZ ;  /* 0x000100000a0a7825 */ /* 0x000fe200078e00ff */
[C---:B------:R-:W-:Y:S02]  /*2420*/  PRMT R20, R30.reuse, 0x7732, RZ ;  /* 0x000077321e147816 */ /* 0x040fe400000000ff */
[----:B------:R-:W-:Y:S01]  /*2430*/  PRMT R15, R30, 0x5410, R31 ;  /* 0x000054101e0f7816 */ /* 0x000fe2000000001f */
[----:B------:R-:W-:Y:S01]  /*2440*/  IMAD.WIDE.U32 R12, R12, 0x10000, RZ ;  /* 0x000100000c0c7825 */ /* 0x000fe200078e00ff */
[----:B------:R-:W-:-:S02]  /*2450*/  LOP3.LUT R14, R10, 0xffff, R28, 0xf8, !PT ;  /* 0x0000ffff0a0e7812 */ /* 0x000fc400078ef81c */
[----:B------:R-:W-:Y:S02]  /*2460*/  PRMT R41, R20, 0x5410, R7 ;  /* 0x0000541014297816 */ /* 0x000fe40000000007 */
[----:B------:R-:W-:Y:S02]  /*2470*/  PRMT R10, R29, 0x7732, RZ ;  /* 0x000077321d0a7816 */ /* 0x000fe400000000ff */
[----:B------:R-:W-:Y:S02]  /*2480*/  LOP3.LUT R20, R12, 0xffff, R24, 0xf8, !PT ;  /* 0x0000ffff0c147812 */ /* 0x000fe400078ef818 */
[----:B------:R-:W-:Y:S02]  /*2490*/  PRMT R21, R26, 0x5410, R27 ;  /* 0x000054101a157816 */ /* 0x000fe4000000001b */
[----:B------:R-:W-:Y:S02]  /*24a0*/  PRMT R12, R25, 0x7732, RZ ;  /* 0x00007732190c7816 */ /* 0x000fe400000000ff */
[----:B------:R-:W-:-:S02]  /*24b0*/  PRMT R7, R27, 0x7732, RZ ;  /* 0x000077321b077816 */ /* 0x000fc400000000ff */
[----:B------:R-:W-:Y:S02]  /*24c0*/  PRMT R40, R26, 0x7732, RZ ;  /* 0x000077321a287816 */ /* 0x000fe400000000ff */
[----:B------:R-:W-:Y:S01]  /*24d0*/  LOP3.LUT R15, R15, R11, RZ, 0xfc, !PT ;  /* 0x0000000b0f0f7212 */ /* 0x000fe200078efcff */
[----:B------:R-:W-:Y:S01]  /*24e0*/  IMAD.WIDE.U32 R10, R10, 0x10000, RZ ;  /* 0x000100000a0a7825 */ /* 0x000fe200078e00ff */
[----:B------:R-:W-:Y:S02]  /*24f0*/  PRMT R42, R24, 0x7732, RZ ;  /* 0x00007732182a7816 */ /* 0x000fe400000000ff */
[----:B------:R-:W-:Y:S01]  /*2500*/  LOP3.LUT R21, R21, R13, RZ, 0xfc, !PT ;  /* 0x0000000d15157212 */ /* 0x000fe200078efcff */
[----:B------:R-:W-:Y:S01]  /*2510*/  IMAD.WIDE.U32 R12, R12, 0x10000, RZ ;  /* 0x000100000c0c7825 */ /* 0x000fe200078e00ff */
[----:B------:R-:W-:Y:S01]  /*2520*/  PRMT R9, R28, 0x7732, RZ ;  /* 0x000077321c097816 */ /* 0x000fe200000000ff */
[----:B------:R0:W-:Y:S01]  /*2530*/  STS.64 [R6], R14 ;  /* 0x0000000e06007388 */ /* 0x0001e20000000a00 */
[----:B------:R-:W-:-:S02]  /*2540*/  PRMT R39, R40, 0x5410, R7 ;  /* 0x0000541028277816 */ /* 0x000fc40000000007 */
[----:B------:R-:W-:Y:S02]  /*2550*/  MOV R7, R42 ;  /* 0x0000002a00077202 */ /* 0x000fe40000000f00 */
[----:B------:R-:W-:Y:S02]  /*2560*/  LOP3.LUT R11, R41, R11, RZ, 0xfc, !PT ;  /* 0x0000000b290b7212 */ /* 0x000fe400078efcff */
[----:B------:R-:W-:Y:S02]  /*2570*/  LOP3.LUT R10, R10, R9, RZ, 0xfc, !PT ;  /* 0x000000090a0a7212 */ /* 0x000fe400078efcff */
[----:B------:R-:W-:Y:S02]  /*2580*/  LOP3.LUT R13, R39, R13, RZ, 0xfc, !PT ;  /* 0x0000000d270d7212 */ /* 0x000fe400078efcff */
[----:B------:R-:W-:Y:S01]  /*2590*/  LOP3.LUT R12, R12, R7, RZ, 0xfc, !PT ;  /* 0x000000070c0c7212 */ /* 0x000fe200078efcff */
[----:B------:R0:W-:Y:S04]  /*25a0*/  STS.64 [R4], R10 ;  /* 0x0000000a04007388 */ /* 0x0001e80000000a00 */
[----:B------:R0:W-:Y:S04]  /*25b0*/  STS.64 [R8], R20 ;  /* 0x0000001408007388 */ /* 0x0001e80000000a00 */
[----:B------:R0:W-:Y:S02]  /*25c0*/  STS.64 [R5], R12 ;  /* 0x0000000c05007388 */ /* 0x0001e40000000a00 */
.L_x_3011:
[----:B------:R-:W-:Y:S05]  /*25d0*/  BSYNC.RECONVERGENT B0 ;  /* 0x0000000000007941 */ /* 0x000fea0003800200 */
.L_x_3010:
[----:B------:R-:W-:Y:S01]  /*25e0*/  BAR.SYNC.DEFER_BLOCKING 0x0 ;  /* 0x0000000000007b1d */ /* 0x000fe20000010000 */
[----:B------:R-:W-:-:S04]  /*25f0*/  @!P6 IMAD R36, R37, R36, R38 ;  /* 0x000000242524e224 */ /* 0x000fc800078e0226 */
[C---:B------:R-:W-:Y:S01]  /*2600*/  @!P6 IMAD R0, R36.reuse, 0x2, R0 ;  /* 0x000000022400e824 */ /* 0x040fe200078e0200 */
[----:B------:R-:W-:-:S04]  /*2610*/  @!P6 LEA R3, R36, R3, 0x1 ;  /* 0x000000032403e211 */ /* 0x000fc800078e08ff */
[----:B------:R1:W2:Y:S04]  /*2620*/  @!P6 LDS.128 R24, [R0] ;  /* 0x000000000018e984 */ /* 0x0002a80000000c00 */
[----:B------:R1:W3:Y:S01]  /*2630*/  @!P6 LDS.128 R28, [R3] ;  /* 0x00000000031ce984 */ /* 0x0002e20000000c00 */
[----:B------:R-:W-:Y:S06]  /*2640*/  BAR.SYNC.DEFER_BLOCKING 0x0 ;  /* 0x0000000000007b1d */ /* 0x000fec0000010000 */
.L_x_3008:
[----:B------:R-:W-:Y:S05]  /*2650*/  BSYNC.RECONVERGENT B6 ;  /* 0x0000000000067941 */ /* 0x000fea0003800200 */
.L_x_3006:
[----:B------:R-:W-:Y:S01]  /*2660*/  ISETP.GT.U32.AND P0, PT, R33, 0x1f, PT ;  /* 0x0000001f2100780c */ /* 0x000fe20003f04070 */
[----:B-1----:R-:W-:-:S12]  /*2670*/  IMAD.MOV.U32 R0, RZ, RZ, -0x800001 ;  /* 0xff7fffffff007424 */ /* 0x002fd800078e00ff */
[----:B------:R-:W-:Y:S05]  /*2680*/  @P0 BRA `(.L_x_3014) ;  /* 0x0000000000d80947 */ /* 0x000fea0003800000 */
[----:B0-----:R-:W0:Y:S01]  /*2690*/  S2R R10, SR_CgaCtaId ;  /* 0x00000000000a7919 */ /* 0x001e220000008800 */
[----:B------:R-:W1:Y:S01]  /*26a0*/  LDCU UR4, c[0x0][0x3f4] ;  /* 0x00007e80ff0477ac */ /* 0x000e620008000800 */
[----:B------:R-:W4:Y:S01]  /*26b0*/  LDC.64 R4, c[0x0][0x3b8] ;  /* 0x0000ee00ff047b82 */ /* 0x000f220000000a00 */
[----:B------:R-:W-:Y:S01]  /*26c0*/  MOV R7, 0x400 ;  /* 0x0000040000077802 */ /* 0x000fe20000000f00 */
[----:B--23--:R-:W-:-:S03]  /*26d0*/  HMUL2 R12, R25, R29 ;  /* 0x0000001d190c7232 */ /* 0x00cfc60000000000 */
[----:B------:R-:W-:Y:S01]  /*26e0*/  IADD3 R3, PT, PT, R7, 0x20, RZ ;  /* 0x0000002007037810 */ /* 0x000fe20007ffe0ff */
[----:B------:R-:W-:Y:S02]  /*26f0*/  HFMA2 R13, R24, R28, R12 ;  /* 0x0000001c180d7231 */ /* 0x000fe4000000000c */
[----:B-1----:R-:W-:Y:S02]  /*2700*/  IMAD R35, R35, UR4, RZ ;  /* 0x0000000423237c24 */ /* 0x002fe4000f8e02ff */
[----:B------:R-:W-:Y:S02]  /*2710*/  HFMA2 R13, R26, R30, R13 ;  /* 0x0000001e1a0d7231 */ /* 0x000fe4000000000d */
[----:B------:R-:W-:Y:S01]  /*2720*/  IMAD R6, R33, UR4, R18 ;  /* 0x0000000421067c24 */ /* 0x000fe2000f8e0212 */
[----:B------:R-:W-:-:S03]  /*2730*/  UMOV UR4, 0xffffffff ;  /* 0xffffffff00047882 */ /* 0x000fc60000000000 */
[----:B------:R-:W-:Y:S02]  /*2740*/  IMAD R35, R35, 0x20, R6 ;  /* 0x0000002023237824 */ /* 0x000fe400078e0206 */
[----:B------:R-:W-:Y:S01]  /*2750*/  HFMA2 R13, R27, R31, R13 ;  /* 0x0000001f1b0d7231 */ /* 0x000fe2000000000d */
[----:B0-----:R-:W-:Y:S02]  /*2760*/  LEA R6, R10, R3, 0x18 ;  /* 0x000000030a067211 */ /* 0x001fe400078ec0ff */
[----:B------:R-:W-:Y:S02]  /*2770*/  SHF.L.U32 R3, R35, 0x3, RZ ;  /* 0x0000000323037819 */ /* 0x000fe400000006ff */
[----:B------:R-:W-:Y:S02]  /*2780*/  HADD2.F32 R8, -RZ, R13.H1_H1 ;  /* 0x3000000dff087230 */ /* 0x000fe40000004100 */
[----:B------:R-:W-:Y:S02]  /*2790*/  IMAD R6, R33, 0x10, R6 ;  /* 0x0000001021067824 */ /* 0x000fe400078e0206 */
[----:B----4-:R-:W-:-:S03]  /*27a0*/  IMAD.WIDE R4, R3, 0x2, R4 ;  /* 0x0000000203047825 */ /* 0x010fc600078e0204 */
[----:B------:R0:W-:Y:S01]  /*27b0*/  STS.128 [R6], R24 ;  /* 0x0000001806007388 */ /* 0x0001e20000000c00 */
[----:B------:R-:W-:-:S03]  /*27c0*/  HADD2.F32 R3, -RZ, R13.H0_H0 ;  /* 0x2000000dff037230 */ /* 0x000fc60000004100 */
        /* <DEDUP_REMOVED lines=12> */
.L_x_3142:
        /* <DEDUP_REMOVED lines=8> */
[----:B-----5:R-:W-:-:S07]  /*2910*/  @P0 IADD3 R0, PT, PT, -R23, R16, RZ ;  /* 0x0000001017000210 */ /* 0x020fce0007ffe1ff */
[----:B------:R-:W2:Y:S01]  /*2920*/  @P0 LDC.64 R4, c[0x0][0x438] ;  /* 0x00010e00ff040b82 */ /* 0x000ea20000000a00 */
[----:B0-----:R-:W-:-:S04]  /*2930*/  @P0 IMAD R3, R87, R6, R0 ;  /* 0x0000000657030224 */ /* 0x001fc800078e0200 */
[----:B------:R-:W-:-:S04]  /*2940*/  @P0 IMAD R3, R3, R6, R0 ;  /* 0x0000000603030224 */ /* 0x000fc800078e0200 */
[----:B--2---:R-:W-:-:S06]  /*2950*/  @P0 IMAD.WIDE R4, R3, 0x2, R4 ;  /* 0x0000000203040825 */ /* 0x004fcc00078e0204 */
[----:B------:R-:W2:Y:S01]  /*2960*/  @P0 LDG.E.U16 R4, desc[UR36][R4.64] ;  /* 0x0000002404040981 */ /* 0x000ea2000c1e1500 */
[----:B------:R-:W-:Y:S01]  /*2970*/  VIADD R7, R7, 0x220 ;  /* 0x0000022007077836 */ /* 0x000fe20000000000 */
[----:B------:R-:W-:Y:S01]  /*2980*/  IADD3 R6, PT, PT, -R19, R16, RZ ;  /* 0x0000001013067210 */ /* 0x000fe20007ffe1ff */
[----:B-1----:R-:W-:-:S03]  /*2990*/  FMUL.FTZ R0, R14, UR4 ;  /* 0x000000040e007c20 */ /* 0x002fc60008410000 */
[----:B------:R-:W-:-:S05]  /*29a0*/  LEA R7, R10, R7, 0x18 ;  /* 0x000000070a077211 */ /* 0x000fca00078ec0ff */
[----:B------:R-:W-:Y:S02]  /*29b0*/  IMAD R7, R6, 0x4, R7 ;  /* 0x0000000406077824 */ /* 0x000fe400078e0207 */
[----:B--2---:R-:W-:-:S05]  /*29c0*/  @P0 HADD2.F32 R3, -RZ, R4.H0_H0 ;  /* 0x20000004ff030230 */ /* 0x004fca0000004100 */
[----:B------:R-:W-:-:S05]  /*29d0*/  @P0 FADD.FTZ R0, R0, R3 ;  /* 0x0000000300000221 */ /* 0x000fca0000010000 */
[----:B------:R1:W-:Y:S02]  /*29e0*/  STS [R7], R0 ;  /* 0x0000000007007388 */ /* 0x0003e40000000800 */
.L_x_3014:
[----:B------:R-:W-:Y:S05]  /*29f0*/  WARPSYNC.ALL ;  /* 0x0000000000007948 */ /* 0x000fea0003800000 */
[----:B------:R-:W-:Y:S01]  /*2a00*/  IADD3 R3, PT, PT, -R19, R16, RZ ;  /* 0x0000001013037210 */ /* 0x000fe20007ffe1ff */
[----:B------:R-:W4:Y:S01]  /*2a10*/  S2UR UR17, SR_CgaCtaId ;  /* 0x00000000001179c3 */ /* 0x000f220000008800 */
[----:B------:R-:W2:Y:S01]  /*2a20*/  LDCU UR5, c[0x0][0x3f0] ;  /* 0x00007e00ff0577ac */ /* 0x000ea20008000800 */
[----:B0-----:R-:W-:Y:S01]  /*2a30*/  SHF.R.U32.HI R12, RZ, 0x1, R33 ;  /* 0x00000001ff0c7819 */ /* 0x001fe20000011621 */
[----:B------:R-:W-:Y:S01]  /*2a40*/  BSSY B0, `(.L_x_3016) ;  /* 0x00003cb000007945 */ /* 0x000fe20003800000 */
[----:B------:R-:W-:Y:S01]  /*2a50*/  VIADD R4, R3, 0xf ;  /* 0x0000000f03047836 */ /* 0x000fe20000000000 */
[----:B------:R-:W-:Y:S01]  /*2a60*/  UMOV UR16, 0x400 ;  /* 0x0000040000107882 */ /* 0x000fe20000000000 */
[----:B------:R-:W0:Y:S01]  /*2a70*/  LDCU UR19, c[0x0][0x3f8] ;  /* 0x00007f00ff1377ac */ /* 0x000e220008000800 */
[----:B------:R-:W-:-:S02]  /*2a80*/  LOP3.LUT R6, R32, 0x8, RZ, 0xc0, !PT ;  /* 0x0000000820067812 */ /* 0x000fc400078ec0ff */
[----:B------:R-:W-:Y:S01]  /*2a90*/  SHF.R.S32.HI R5, RZ, 0x1f, R4 ;  /* 0x0000001fff057819 */ /* 0x000fe20000011404 */
[----:B------:R-:W-:Y:S01]  /*2aa0*/  UIADD3 UR4, UPT, UPT, UR16, 0x20, URZ ;  /* 0x0000002010047890 */ /* 0x000fe2000fffe0ff */
[----:B------:R-:W0:Y:S02]  /*2ab0*/  LDCU UR20, c[0x0][0x410] ;  /* 0x00008200ff1477ac */ /* 0x000e240008000800 */
[----:B------:R-:W-:Y:S01]  /*2ac0*/  LEA.HI R5, R5, R4, RZ, 0x4 ;  /* 0x0000000405057211 */ /* 0x000fe200078f20ff */
[----:B------:R-:W0:Y:S03]  /*2ad0*/  LDCU.64 UR6, c[0x0][0x3c8] ;  /* 0x00007900ff0677ac */ /* 0x000e260008000a00 */
[----:B------:R-:W-:Y:S01]  /*2ae0*/  LOP3.LUT R10, R5, 0xfffffff0, RZ, 0xc0, !PT ;  /* 0xfffffff0050a7812 */ /* 0x000fe200078ec0ff */
[----:B--2---:R-:W-:Y:S01]  /*2af0*/  IMAD R4, R34, UR5, R87 ;  /* 0x0000000522047c24 */ /* 0x004fe2000f8e0257 */
[----:B------:R-:W2:Y:S01]  /*2b00*/  LDCU.64 UR8, c[0x0][0x3b8] ;  /* 0x00007700ff0877ac */ /* 0x000ea20008000a00 */
[----:B------:R-:W-:Y:S01]  /*2b10*/  BAR.SYNC.DEFER_BLOCKING 0x0 ;  /* 0x0000000000007b1d */ /* 0x000fe20000010000 */
[----:B------:R-:W-:Y:S01]  /*2b20*/  ISETP.GE.AND P0, PT, R12, R10, PT ;  /* 0x0000000a0c00720c */ /* 0x000fe20003f06270 */
[----:B----4-:R-:W-:Y:S01]  /*2b30*/  ULEA UR4, UR17, UR4, 0x18 ;  /* 0x0000000411047291 */ /* 0x010fe2000f8ec0ff */
[----:B------:R-:W-:-:S03]  /*2b40*/  SHF.L.U32 R4, R4, 0x8, RZ ;  /* 0x0000000804047819 */ /* 0x000fc600000006ff */
[----:B------:R-:W4:Y:S01]  /*2b50*/  LDCU.64 UR10, c[0x0][0x438] ;  /* 0x00008700ff0a77ac */ /* 0x000f220008000a00 */
[----:B------:R-:W0:Y:S07]  /*2b60*/  LDCU.64 UR12, c[0x0][0x448] ;  /* 0x00008900ff0c77ac */ /* 0x000e2e0008000a00 */
[----:B------:R-:W-:Y:S05]  /*2b70*/  @P0 BRA `(.L_x_3017) ;  /* 0x0000003800dc0947 */ /* 0x000fea0003800000 */
[----:B------:R-:W1:Y:S01]  /*2b80*/  LDC R5, c[0x0][0x3f4] ;  /* 0x0000fd00ff057b82 */ /* 0x000e620000000800 */
[----:B------:R-:W2:Y:S01]  /*2b90*/  LDCU.64 UR14, c[0x0][0x420] ;  /* 0x00008400ff0e77ac */ /* 0x000ea20008000a00 */
[----:B------:R-:W0:Y:S01]  /*2ba0*/  LDS.64 R84, [R6+UR4] ;  /* 0x0000000406547984 */ /* 0x000e220008000a00 */
[----:B------:R-:W-:Y:S01]  /*2bb0*/  IMAD.IADD R10, R19, 0x1, R10 ;  /* 0x00000001130a7824 */ /* 0x000fe200078e020a */
[----:B------:R-:W3:Y:S02]  /*2bc0*/  LDCU UR18, c[0x0][0x440] ;  /* 0x00008800ff1277ac */ /* 0x000ee40008000800 */
[----:B------:R-:W0:Y:S01]  /*2bd0*/  LDS.64 R82, [R6+UR4+0x10] ;  /* 0x0000100406527984 */ /* 0x000e220008000a00 */
[----:B------:R-:W-:-:S03]  /*2be0*/  UIADD3 UR5, UPT, UPT, UR16, 0x220, URZ ;  /* 0x0000022010057890 */ /* 0x000fc6000fffe0ff */
[----:B------:R-:W0:Y:S01]  /*2bf0*/  LDS.64 R80, [R6+UR4+0x20] ;  /* 0x0000200406507984 */ /* 0x000e220008000a00 */
[----:B------:R-:W-:-:S03]  /*2c00*/  ULEA UR5, UR17, UR5, 0x18 ;  /* 0x0000000511057291 */ /* 0x000fc6000f8ec0ff */
[----:B------:R-:W0:Y:S04]  /*2c10*/  LDS.64 R78, [R6+UR4+0x30] ;  /* 0x00003004064e7984 */ /* 0x000e280008000a00 */
[----:B------:R-:W0:Y:S01]  /*2c20*/  LDS.64 R76, [R6+UR4+0x40] ;  /* 0x00004004064c7984 */ /* 0x000e220008000a00 */
[----:B--2---:R-:W-:-:S03]  /*2c30*/  ISETP.NE.U32.AND P0, PT, RZ, UR14, PT ;  /* 0x0000000eff007c0c */ /* 0x004fc6000bf05070 */
[----:B------:R-:W2:Y:S01]  /*2c40*/  LDS.64 R74, [R6+UR4+0x50] ;  /* 0x00005004064a7984 */ /* 0x000ea20008000a00 */
[----:B---3--:R-:W-:Y:S01]  /*2c50*/  IMAD R150, R87, UR18, R16 ;  /* 0x0000001257967c24 */ /* 0x008fe2000f8e0210 */
[----:B-1----:R-:W-:Y:S02]  /*2c60*/  IABS R5, R5 ;  /* 0x0000000500057213 */ /* 0x002fe40000000000 */
[----:B------:R-:W1:Y:S01]  /*2c70*/  LDS.64 R72, [R6+UR4+0x60] ;  /* 0x0000600406487984 */ /* 0x000e620008000a00 */
[----:B------:R-:W-:Y:S01]  /*2c80*/  ISETP.NE.AND.EX P0, PT, RZ, UR15, PT, P0 ;  /* 0x0000000fff007c0c */ /* 0x000fe2000bf05300 */
[----:B------:R-:W3:Y:S02]  /*2c90*/  I2F.RP R7, R5 ;  /* 0x0000000500077306 */ /* 0x000ee40000209400 */
[----:B------:R-:W0:Y:S04]  /*2ca0*/  LDS.64 R70, [R6+UR4+0x70] ;  /* 0x0000700406467984 */ /* 0x000e280008000a00 */
[----:B------:R-:W0:Y:S04]  /*2cb0*/  LDS.64 R68, [R6+UR4+0x80] ;  /* 0x0000800406447984 */ /* 0x000e280008000a00 */
[----:B------:R-:W0:Y:S04]  /*2cc0*/  LDS.64 R66, [R6+UR4+0x90] ;  /* 0x0000900406427984 */ /* 0x000e280008000a00 */
[----:B------:R-:W0:Y:S01]  /*2cd0*/  LDS.64 R64, [R6+UR4+0xa0] ;  /* 0x0000a00406407984 */ /* 0x000e220008000a00 */
[----:B---3--:R-:W3:Y:S03]  /*2ce0*/  MUFU.RCP R7, R7 ;  /* 0x0000000700077308 */ /* 0x008ee60000001000 */
[----:B------:R-:W0:Y:S04]  /*2cf0*/  LDS.64 R62, [R6+UR4+0xb0] ;  /* 0x0000b004063e7984 */ /* 0x000e280008000a00 */
[----:B------:R-:W0:Y:S04]  /*2d00*/  LDS.64 R60, [R6+UR4+0xc0] ;  /* 0x0000c004063c7984 */ /* 0x000e280008000a00 */
[----:B------:R-:W0:Y:S04]  /*2d10*/  LDS.64 R58, [R6+UR4+0xd0] ;  /* 0x0000d004063a7984 */ /* 0x000e280008000a00 */
[----:B------:R-:W0:Y:S01]  /*2d20*/  LDS.64 R56, [R6+UR4+0xe0] ;  /* 0x0000e00406387984 */ /* 0x000e220008000a00 */
[----:B---3--:R-:W-:-:S02]  /*2d30*/  VIADD R8, R7, 0xffffffe ;  /* 0x0ffffffe07087836 */ /* 0x008fc40000000000 */
[----:B------:R-:W-:Y:S01]  /*2d40*/  IMAD.IADD R7, R19, 0x1, R12 ;  /* 0x0000000113077824 */ /* 0x000fe200078e020c */
[----:B------:R-:W3:Y:S01]  /*2d50*/  LDS.64 R54, [R6+UR4+0xf0] ;  /* 0x0000f00406367984 */ /* 0x000ee20008000a00 */
[----:B------:R4:W2:Y:S02]  /*2d60*/  F2I.FTZ.U32.TRUNC.NTZ R9, R8 ;  /* 0x0000000800097305 */ /* 0x0008a4000021f000 */
[----:B------:R-:W-:Y:S01]  /*2d70*/  IMAD R150, R150, UR18, R7 ;  /* 0x0000001296967c24 */ /* 0x000fe2000f8e0207 */
[----:B------:R-:W0:Y:S04]  /*2d80*/  LDS.64 R52, [R6+UR4+0x100] ;  /* 0x0001000406347984 */ /* 0x000e280008000a00 */
[----:B------:R-:W0:Y:S01]  /*2d90*/  LDS.64 R50, [R6+UR4+0x110] ;  /* 0x0001100406327984 */ /* 0x000e220008000a00 */
[----:B----4-:R-:W-:-:S03]  /*2da0*/  HFMA2 R8, -RZ, RZ, 0, 0 ;  /* 0x00000000ff087431 */ /* 0x010fc600000001ff */
[----:B------:R-:W4:Y:S01]  /*2db0*/  LDS.64 R48, [R6+UR4+0x120] ;  /* 0x0001200406307984 */ /* 0x000f220008000a00 */
[----:B--2---:R-:W-:-:S03]  /*2dc0*/  IADD3 R14, PT, PT, RZ, -R9, RZ ;  /* 0x80000009ff0e7210 */ /* 0x004fc60007ffe0ff */
[----:B------:R-:W2:Y:S04]  /*2dd0*/  LDS.64 R46, [R6+UR4+0x130] ;  /* 0x00013004062e7984 */ /* 0x000ea80008000a00 */
[----:B------:R-:W0:Y:S01]  /*2de0*/  LDS.64 R44, [R6+UR4+0x140] ;  /* 0x00014004062c7984 */ /* 0x000e220008000a00 */
[----:B------:R-:W-:-:S03]  /*2df0*/  IMAD R11, R14, R5, RZ ;  /* 0x000000050e0b7224 */ /* 0x000fc600078e02ff */
[----:B------:R-:W0:Y:S01]  /*2e00*/  LDS.64 R42, [R6+UR4+0x150] ;  /* 0x00015004062a7984 */ /* 0x000e220008000a00 */
[----:B------:R-:W-:-:S03]  /*2e10*/  IMAD.HI.U32 R8, R9, R11, R8 ;  /* 0x0000000b09087227 */ /* 0x000fc600078e0008 */
[----:B------:R-:W0:Y:S04]  /*2e20*/  LDS.64 R40, [R6+UR4+0x160] ;  /* 0x0001600406287984 */ /* 0x000e280008000a00 */
        /* <DEDUP_REMOVED lines=8> */
[----:B------:R1:W0:Y:S02]  /*2eb0*/  LDS.64 R20, [R6+UR4+0x1f0] ;  /* 0x0001f00406147984 */ /* 0x0002240008000a00 */
[----:B-1----:R-:W-:-:S04]  /*2ec0*/  IADD3 R6, P1, P2, R86, UR14, R7 ;  /* 0x0000000e56067c10 */ /* 0x002fc8000fa3e007 */
[----:B------:R-:W-:Y:S02]  /*2ed0*/  IADD3.X R9, PT, PT, R22, UR15, RZ, P1, P2 ;  /* 0x0000000f16097c10 */ /* 0x000fe40008fe44ff */
[----:B--234-:R-:W-:-:S07]  /*2ee0*/  LEA R22, R12, UR5, 0x2 ;  /* 0x000000050c167c11 */ /* 0x01cfce000f8e10ff */
.L_x_3077:
[----:B------:R-:W1:Y:S01]  /*2ef0*/  LDC R15, c[0x0][0x3f4] ;  /* 0x0000fd00ff0f7b82 */ /* 0x000e620000000800 */
[----:B------:R-:W-:Y:S01]  /*2f00*/  IABS R151, R7 ;  /* 0x0000000700977213 */ /* 0x000fe20000000000 */
[----:B0-----:R-:W-:Y:S01]  /*2f10*/  @P0 IMAD.MOV.U32 R13, RZ, RZ, R9 ;  /* 0x000000ffff0d0224 */ /* 0x001fe200078e0009 */
[----:B------:R-:W-:-:S03]  /*2f20*/  @P0 MOV R12, R6 ;  /* 0x00000006000c0202 */ /* 0x000fc60000000f00 */
[----:B------:R-:W-:Y:S01]  /*2f30*/  IMAD.HI.U32 R14, R8, R151, RZ ;  /* 0x00000097080e7227 */ /* 0x000fe200078e00ff */
[----:B------:R-:W-:Y:S01]  /*2f40*/  ISETP.GE.AND P2, PT, R7, RZ, PT ;  /* 0x000000ff0700720c */ /* 0x000fe20003f46270 */
[----:B-----5:R2:W5:Y:S01]  /*2f50*/  @P0 LDG.E.U8 R11, desc[UR36][R12.64] ;  /* 0x000000240c0b0981 */ /* 0x020562000c1e1100 */
[----:B------:R-:W-:Y:S02]  /*2f60*/  BSSY.RECONVERGENT B1, `(.L_x_3018) ;  /* 0x0000029000017945 */ /* 0x000fe40003800200 */
[----:B------:R-:W-:Y:S02]  /*2f70*/  IADD3 R14, PT, PT, -R14, RZ, RZ ;  /* 0x000000ff0e0e7210 */ /* 0x000fe40007ffe1ff */
[----:B-1----:R-:W-:Y:S02]  /*2f80*/  IABS R153, R15 ;  /* 0x0000000f00997213 */ /* 0x002fe40000000000 */
[----:B------:R-:W-:-:S03]  /*2f90*/  ISETP.NE.AND P3, PT, R15, RZ, PT ;  /* 0x000000ff0f00720c */ /* 0x000fc60003f65270 */
[----:B------:R-:W-:-:S05]  /*2fa0*/  IMAD R14, R153, R14, R151 ;  /* 0x0000000e990e7224 */ /* 0x000fca00078e0297 */
[----:B------:R-:W-:-:S13]  /*2fb0*/  ISETP.GT.U32.AND P1, PT, R5, R14, PT ;  /* 0x0000000e0500720c */ /* 0x000fda0003f24070 */
[----:B------:R-:W-:-:S05]  /*2fc0*/  @!P1 IMAD.IADD R14, R14, 0x1, -R153 ;  /* 0x000000010e0e9824 */ /* 0x000fca00078e0a99 */
[----:B------:R-:W-:-:S13]  /*2fd0*/  ISETP.GT.U32.AND P1, PT, R5, R14, PT ;  /* 0x0000000e0500720c */ /* 0x000fda0003f24070 */
[----:B------:R-:W-:Y:S02]  /*2fe0*/  @!P1 IADD3 R14, PT, PT, R14, -R153, RZ ;  /* 0x800000990e0e9210 */ /* 0x000fe40007ffe0ff */
[----:B------:R-:W-:-:S03]  /*2ff0*/  ISETP.GE.AND P1, PT, R7, R16, PT ;  /* 0x000000100700720c */ /* 0x000fc60003f26270 */
[----:B------:R-:W-:Y:S01]  /*3000*/  @!P2 IMAD.MOV R14, RZ, RZ, -R14 ;  /* 0x000000ffff0ea224 */ /* 0x000fe200078e0a0e */
[----:B------:R-:W-:-:S04]  /*3010*/  @!P3 LOP3.LUT R14, RZ, R15, RZ, 0x33, !PT ;  /* 0x0000000fff0eb212 */ /* 0x000fc800078e33ff */
[----:B--2---:R-:W-:-:S05]  /*3020*/  IADD3 R12, PT, PT, R14, R15, RZ ;  /* 0x0000000f0e0c7210 */ /* 0x004fca0007ffe0ff */
[----:B------:R-:W-:-:S05]  /*3030*/  IMAD R12, R15, 0x4, R12 ;  /* 0x000000040f0c7824 */ /* 0x000fca00078e020c */
[----:B------:R-:W-:-:S05]  /*3040*/  LEA R12, R15, R12, 0x1 ;  /* 0x0000000c0f0c7211 */ /* 0x000fca00078e08ff */
[----:B------:R-:W-:-:S05]  /*3050*/  IMAD R12, R15, 0x2, R12 ;  /* 0x000000020f0c7824 */ /* 0x000fca00078e020c */
[----:B------:R-:W-:-:S05]  /*3060*/  LEA R12, R15, R12, 0x1 ;  /* 0x0000000c0f0c7211 */ /* 0x000fca00078e08ff */
[----:B------:R-:W-:-:S05]  /*3070*/  IMAD R12, R15, 0x2, R12 ;  /* 0x000000020f0c7824 */ /* 0x000fca00078e020c */
[----:B------:R-:W-:Y:S01]  /*3080*/  LEA R152, R15, R12, 0x1 ;  /* 0x0000000c0f987211 */ /* 0x000fe200078e08ff */
[----:B------:R-:W-:Y:S06]  /*3090*/  @P1 BRA `(.L_x_3019) ;  /* 0x0000000000541947 */ /* 0x000fec0003800000 */
[----:B------:R-:W1:Y:S02]  /*30a0*/  S2UR UR5, SR_CTAID.Y ;  /* 0x00000000000579c3 */ /* 0x000e640000002600 */
[----:B-1----:R-:W-:-:S05]  /*30b0*/  IMAD R87, R15, UR5, RZ ;  /* 0x000000050f577c24 */ /* 0x002fca000f8e02ff */
[----:B------:R-:W-:-:S04]  /*30c0*/  IADD3 R13, P2, PT, R87, R14, RZ ;  /* 0x0000000e570d7210 */ /* 0x000fc80007f5e0ff */
[----:B------:R-:W-:Y:S02]  /*30d0*/  LEA.HI.X.SX32 R86, R87, RZ, 0x1, P2 ;  /* 0x000000ff57567211 */ /* 0x000fe400010f0eff */
[----:B0-----:R-:W-:-:S04]  /*30e0*/  LEA R12, P2, R13, UR6, 0x2 ;  /* 0x000000060d0c7c11 */ /* 0x001fc8000f8410ff */
[----:B------:R-:W-:-:S05]  /*30f0*/  LEA.HI.X R13, R13, UR7, R86, 0x2, P2 ;  /* 0x000000070d0d7c11 */ /* 0x000fca00090f1456 */
[----:B------:R-:W2:Y:S01]  /*3100*/  LDG.E R12, desc[UR36][R12.64] ;  /* 0x000000240c0c7981 */ /* 0x000ea2000c1e1900 */
[----:B------:R-:W-:Y:S01]  /*3110*/  IMAD R87, R15, UR19, RZ ;  /* 0x000000130f577c24 */ /* 0x000fe2000f8e02ff */
[----:B------:R-:W0:Y:S02]  /*3120*/  S2R R86, SR_TID.X ;  /* 0x0000000000567919 */ /* 0x000e240000002100 */
[----:B0-----:R-:W-:-:S05]  /*3130*/  IMAD.SHL.U32 R86, R86, 0x4, RZ ;  /* 0x0000000456567824 */ /* 0x001fca00078e00ff */
[----:B------:R-:W-:Y:S01]  /*3140*/  LOP3.LUT R86, R86, 0x4, RZ, 0xc0, !PT ;  /* 0x0000000456567812 */ /* 0x000fe200078ec0ff */
[----:B--2---:R-:W-:-:S05]  /*3150*/  IMAD R87, R12, R87, RZ ;  /* 0x000000570c577224 */ /* 0x004fca00078e02ff */
[----:B------:R-:W-:Y:S01]  /*3160*/  LEA R151, R87, R14, 0x5 ;  /* 0x0000000e57977211 */ /* 0x000fe200078e28ff */
[----:B------:R-:W-:-:S04]  /*3170*/  IMAD R87, R4, R15, R86 ;  /* 0x0000000f04577224 */ /* 0x000fc800078e0256 */
[----:B------:R-:W-:Y:S01]  /*3180*/  IMAD.SHL.U32 R86, R151, 0x8, RZ ;  /* 0x0000000897567824 */ /* 0x000fe200078e00ff */
[----:B------:R-:W-:-:S04]  /*3190*/  SHF.R.S32.HI R151, RZ, 0x1f, R87 ;  /* 0x0000001fff977819 */ /* 0x000fc80000011457 */
[----:B------:R-:W-:-:S04]  /*31a0*/  IADD3 R87, P2, PT, R86, R87, RZ ;  /* 0x0000005756577210 */ /* 0x000fc80007f5e0ff */
[----:B------:R-:W-:Y:S02]  /*31b0*/  LEA.HI.X.SX32 R12, R86, R151, 0x1, P2 ;  /* 0x00000097560c7211 */ /* 0x000fe400010f0eff */
[----:B------:R-:W-:-:S04]  /*31c0*/  LEA R86, P2, R87, UR8, 0x1 ;  /* 0x0000000857567c11 */ /* 0x000fc8000f8408ff */
[----:B------:R-:W-:-:S06]  /*31d0*/  LEA.HI.X R87, R87, UR9, R12, 0x1, P2 ;  /* 0x0000000957577c11 */ /* 0x000fcc00090f0c0c */
[----:B------:R-:W5:Y:S03]  /*31e0*/  LDG.E.64 R86, desc[UR36][R86.64] ;  /* 0x0000002456567981 */ /* 0x000f66000c1e1b00 */
.L_x_3019:
[----:B0-----:R-:W-:Y:S05]  /*31f0*/  BSYNC.RECONVERGENT B1 ;  /* 0x0000000000017941 */ /* 0x001fea0003800200 */
.L_x_3018:
        /* <DEDUP_REMOVED lines=10> */
[----:B------:R-:W-:Y:S01]  /*32a0*/  IMAD R91, R15, 0x2, R14 ;  /* 0x000000020f5b7824 */ /* 0x000fe200078e020e */
[----:B------:R-:W1:Y:S02]  /*32b0*/  S2R R88, SR_TID.X ;  /* 0x0000000000587919 */ /* 0x000e640000002100 */
[----:B-1----:R-:W-:-:S04]  /*32c0*/  SHF.L.U32 R90, R88, 0x2, RZ ;  /* 0x00000002585a7819 */ /* 0x002fc800000006ff */
[----:B------:R-:W-:-:S05]  /*32d0*/  LOP3.LUT R90, R90, 0x4, RZ, 0xc0, !PT ;  /* 0x000000045a5a7812 */ /* 0x000fca00078ec0ff */
[----:B------:R-:W-:-:S05]  /*32e0*/  IMAD R90, R4, R15, R90 ;  /* 0x0000000f045a7224 */ /* 0x000fca00078e025a */
[----:B0-----:R-:W-:Y:S01]  /*32f0*/  SHF.R.S32.HI R13, RZ, 0x1f, R90 ;  /* 0x0000001fff0d7819 */ /* 0x001fe2000001145a */
[----:B--2---:R-:W-:Y:S02]  /*3300*/  IMAD R88, R12, R89, RZ ;  /* 0x000000590c587224 */ /* 0x004fe400078e02ff */
[----:B------:R-:W-:-:S03]  /*3310*/  IMAD.IADD R89, R14, 0x1, R15 ;  /* 0x000000010e597824 */ /* 0x000fc600078e020f */
[----:B------:R-:W-:-:S04]  /*3320*/  SHF.L.U32 R88, R88, 0x8, RZ ;  /* 0x0000000858587819 */ /* 0x000fc800000006ff */
[----:B------:R-:W-:Y:S01]  /*3330*/  LEA R89, R89, R88, 0x3 ;  /* 0x0000005859597211 */ /* 0x000fe200078e18ff */
[----:B------:R-:W-:-:S03]  /*3340*/  IMAD.U32 R88, R91, 0x8, R88 ;  /* 0x000000085b587824 */ /* 0x000fc600078e0058 */
[C---:B------:R-:W-:Y:S02]  /*3350*/  IADD3 R91, P2, PT, R90.reuse, R89, RZ ;  /* 0x000000595a5b7210 */ /* 0x040fe40007f5e0ff */
[----:B------:R-:W-:Y:S02]  /*3360*/  IADD3 R12, P3, PT, R90, R88, RZ ;  /* 0x000000585a0c7210 */ /* 0x000fe40007f7e0ff */
[-C--:B------:R-:W-:Y:S02]  /*3370*/  LEA.HI.X.SX32 R154, R89, R13.reuse, 0x1, P2 ;  /* 0x0000000d599a7211 */ /* 0x080fe400010f0eff */
[----:B------:R-:W-:Y:S02]  /*3380*/  LEA.HI.X.SX32 R13, R88, R13, 0x1, P3 ;  /* 0x0000000d580d7211 */ /* 0x000fe400018f0eff */
[----:B------:R-:W-:Y:S02]  /*3390*/  LEA R88, P2, R91, UR8, 0x1 ;  /* 0x000000085b587c11 */ /* 0x000fe4000f8408ff */
[----:B------:R-:W-:-:S02]  /*33a0*/  LEA R90, P3, R12, UR8, 0x1 ;  /* 0x000000080c5a7c11 */ /* 0x000fc4000f8608ff */
[----:B------:R-:W-:Y:S02]  /*33b0*/  LEA.HI.X R89, R91, UR9, R154, 0x1, P2 ;  /* 0x000000095b597c11 */ /* 0x000fe400090f0c9a */
[----:B------:R-:W-:-:S04]  /*33c0*/  LEA.HI.X R91, R12, UR9, R13, 0x1, P3 ;  /* 0x000000090c5b7c11 */ /* 0x000fc800098f0c0d */
[----:B------:R-:W5:Y:S04]  /*33d0*/  LDG.E.64 R88, desc[UR36][R88.64] ;  /* 0x0000002458587981 */ /* 0x000f68000c1e1b00 */
[----:B------:R-:W5:Y:S02]  /*33e0*/  LDG.E.64 R90, desc[UR36][R90.64] ;  /* 0x000000245a5a7981 */ /* 0x000f64000c1e1b00 */
.L_x_3021:
[----:B------:R-:W-:Y:S05]  /*33f0*/  BSYNC.RECONVERGENT B1 ;  /* 0x0000000000017941 */ /* 0x000fea0003800200 */
.L_x_3020:
        /* <DEDUP_REMOVED lines=9> */
[C---:B------:R-:W-:Y:S01]  /*3490*/  IMAD R93, R15.reuse, UR19, RZ ;  /* 0x000000130f5d7c24 */ /* 0x040fe2000f8e02ff */
[----:B------:R-:W-:Y:S01]  /*34a0*/  IADD3 R92, PT, PT, R14, R15, RZ ;  /* 0x0000000f0e5c7210 */ /* 0x000fe20007ffe0ff */
[----:B------:R-:W0:Y:S04]  /*34b0*/  S2R R94, SR_TID.X ;  /* 0x00000000005e7919 */ /* 0x000e280000002100 */
[----:B------:R-:W-:Y:S02]  /*34c0*/  IMAD R92, R15, 0x2, R92 ;  /* 0x000000020f5c7824 */ /* 0x000fe400078e025c */
[----:B0-----:R-:W-:-:S05]  /*34d0*/  IMAD.SHL.U32 R95, R94, 0x4, RZ ;  /* 0x000000045e5f7824 */ /* 0x001fca00078e00ff */
[----:B------:R-:W-:-:S05]  /*34e0*/  LOP3.LUT R95, R95, 0x4, RZ, 0xc0, !PT ;  /* 0x000000045f5f7812 */ /* 0x000fca00078ec0ff */
[----:B------:R-:W-:Y:S02]  /*34f0*/  IMAD R95, R4, R15, R95 ;  /* 0x0000000f045f7224 */ /* 0x000fe400078e025f */
[----:B--2---:R-:W-:Y:S01]  /*3500*/  IMAD R94, R12, R93, RZ ;  /* 0x0000005d0c5e7224 */ /* 0x004fe200078e02ff */
[----:B------:R-:W-:-:S04]  /*3510*/  LEA R93, R15, R14, 0x2 ;  /* 0x0000000e0f5d7211 */ /* 0x000fc800078e10ff */
[C---:B------:R-:W-:Y:S01]  /*3520*/  LEA R92, R94.reuse, R92, 0x5 ;  /* 0x0000005c5e5c7211 */ /* 0x040fe200078e28ff */
[----:B------:R-:W-:-:S03]  /*3530*/  IMAD R93, R94, 0x20, R93 ;  /* 0x000000205e5d7824 */ /* 0x000fc600078e025d */
[----:B------:R-:W-:Y:S01]  /*3540*/  SHF.L.U32 R12, R92, 0x3, RZ ;  /* 0x000000035c0c7819 */ /* 0x000fe200000006ff */
[----:B------:R-:W-:Y:S01]  /*3550*/  IMAD.SHL.U32 R13, R93, 0x8, RZ ;  /* 0x000000085d0d7824 */ /* 0x000fe200078e00ff */
[----:B------:R-:W-:Y:S02]  /*3560*/  SHF.R.S32.HI R92, RZ, 0x1f, R95 ;  /* 0x0000001fff5c7819 */ /* 0x000fe4000001145f */
[C---:B------:R-:W-:Y:S02]  /*3570*/  IADD3 R93, P2, PT, R95.reuse, R12, RZ ;  /* 0x0000000c5f5d7210 */ /* 0x040fe40007f5e0ff */
[----:B------:R-:W-:Y:S02]  /*3580*/  IADD3 R95, P3, PT, R95, R13, RZ ;  /* 0x0000000d5f5f7210 */ /* 0x000fe40007f7e0ff */
[-C--:B------:R-:W-:Y:S02]  /*3590*/  LEA.HI.X.SX32 R154, R12, R92.reuse, 0x1, P2 ;  /* 0x0000005c0c9a7211 */ /* 0x080fe400010f0eff */
[----:B------:R-:W-:-:S02]  /*35a0*/  LEA.HI.X.SX32 R12, R13, R92, 0x1, P3 ;  /* 0x0000005c0d0c7211 */ /* 0x000fc400018f0eff */
[----:B------:R-:W-:Y:S02]  /*35b0*/  LEA R92, P2, R93, UR8, 0x1 ;  /* 0x000000085d5c7c11 */ /* 0x000fe4000f8408ff */
[----:B------:R-:W-:Y:S02]  /*35c0*/  LEA R94, P3, R95, UR8, 0x1 ;  /* 0x000000085f5e7c11 */ /* 0x000fe4000f8608ff */
[----:B------:R-:W-:Y:S02]  /*35d0*/  LEA.HI.X R93, R93, UR9, R154, 0x1, P2 ;  /* 0x000000095d5d7c11 */ /* 0x000fe400090f0c9a */
[----:B------:R-:W-:-:S04]  /*35e0*/  LEA.HI.X R95, R95, UR9, R12, 0x1, P3 ;  /* 0x000000095f5f7c11 */ /* 0x000fc800098f0c0c */
[----:B------:R-:W5:Y:S04]  /*35f0*/  LDG.E.64 R92, desc[UR36][R92.64] ;  /* 0x000000245c5c7981 */ /* 0x000f68000c1e1b00 */
[----:B------:R-:W5:Y:S02]  /*3600*/  LDG.E.64 R94, desc[UR36][R94.64] ;  /* 0x000000245e5e7981 */ /* 0x000f64000c1e1b00 */
.L_x_3023:
[----:B------:R-:W-:Y:S05]  /*3610*/  BSYNC.RECONVERGENT B1 ;  /* 0x0000000000017941 */ /* 0x000fea0003800200 */
.L_x_3022:
        /* <DEDUP_REMOVED lines=9> */
[----:B------:R-:W-:Y:S01]  /*36b0*/  IADD3 R96, PT, PT, R14, R15, RZ ;  /* 0x0000000f0e607210 */ /* 0x000fe20007ffe0ff */
[C---:B------:R-:W-:Y:S01]  /*36c0*/  IMAD R97, R15.reuse, UR19, RZ ;  /* 0x000000130f617c24 */ /* 0x040fe2000f8e02ff */
[----:B------:R-:W0:Y:S02]  /*36d0*/  S2R R151, SR_TID.X ;  /* 0x0000000000977919 */ /* 0x000e240000002100 */
[----:B------:R-:W-:Y:S01]  /*36e0*/  LEA R96, R15, R96, 0x2 ;  /* 0x000000600f607211 */ /* 0x000fe200078e10ff */
[----:B0-----:R-:W-:-:S05]  /*36f0*/  IMAD.SHL.U32 R151, R151, 0x4, RZ ;  /* 0x0000000497977824 */ /* 0x001fca00078e00ff */
        /* <DEDUP_REMOVED lines=11> */
.L_x_3025:
[----:B------:R-:W-:Y:S05]  /*37b0*/  BSYNC.RECONVERGENT B1 ;  /* 0x0000000000017941 */ /* 0x000fea0003800200 */
.L_x_3024:
        /* <DEDUP_REMOVED lines=9> */
[----:B------:R-:W-:Y:S02]  /*3850*/  IMAD.IADD R98, R14, 0x1, R15 ;  /* 0x000000010e627824 */ /* 0x000fe400078e020f */
[C---:B------:R-:W-:Y:S01]  /*3860*/  IMAD R99, R15.reuse, UR19, RZ ;  /* 0x000000130f637c24 */ /* 0x040fe2000f8e02ff */
[----:B------:R-:W0:Y:S02]  /*3870*/  S2R R151, SR_TID.X ;  /* 0x0000000000977919 */ /* 0x000e240000002100 */
[----:B------:R-:W-:-:S04]  /*3880*/  LEA R98, R15, R98, 0x2 ;  /* 0x000000620f627211 */ /* 0x000fc800078e10ff */
[----:B------:R-:W-:Y:S01]  /*3890*/  IADD3 R98, PT, PT, R98, R15, RZ ;  /* 0x0000000f62627210 */ /* 0x000fe20007ffe0ff */
        /* <DEDUP_REMOVED lines=12> */
.L_x_3027:
[----:B------:R-:W-:Y:S05]  /*3960*/  BSYNC.RECONVERGENT B1 ;  /* 0x0000000000017941 */ /* 0x000fea0003800200 */
.L_x_3026:
        /* <DEDUP_REMOVED lines=11> */
[----:B------:R-:W0:Y:S01]  /*3a20*/  S2R R102, SR_TID.X ;  /* 0x0000000000667919 */ /* 0x000e220000002100 */
[----:B------:R-:W-:-:S05]  /*3a30*/  IMAD R100, R15, 0x4, R100 ;  /* 0x000000040f647824 */ /* 0x000fca00078e0264 */
[----:B------:R-:W-:Y:S02]  /*3a40*/  LEA R100, R15, R100, 0x1 ;  /* 0x000000640f647211 */ /* 0x000fe400078e08ff */
[----:B0-----:R-:W-:-:S04]  /*3a50*/  SHF.L.U32 R102, R102, 0x2, RZ ;  /* 0x0000000266667819 */ /* 0x001fc800000006ff */
[----:B------:R-:W-:-:S05]  /*3a60*/  LOP3.LUT R103, R102, 0x4, RZ, 0xc0, !PT ;  /* 0x0000000466677812 */ /* 0x000fca00078ec0ff */
[----:B------:R-:W-:-:S05]  /*3a70*/  IMAD R103, R4, R15, R103 ;  /* 0x0000000f04677224 */ /* 0x000fca00078e0267 */
[----:B------:R-:W-:Y:S01]  /*3a80*/  SHF.R.S32.HI R151, RZ, 0x1f, R103 ;  /* 0x0000001fff977819 */ /* 0x000fe20000011467 */
[----:B--2---:R-:W-:-:S04]  /*3a90*/  IMAD R101, R12, R101, RZ ;  /* 0x000000650c657224 */ /* 0x004fc800078e02ff */
[----:B------:R-:W-:Y:S01]  /*3aa0*/  IMAD.SHL.U32 R102, R101, 0x100, RZ ;  /* 0x0000010065667824 */ /* 0x000fe200078e00ff */
[----:B------:R-:W-:-:S03]  /*3ab0*/  LEA R101, R15, R14, 0x3 ;  /* 0x0000000e0f657211 */ /* 0x000fc600078e18ff */
[----:B------:R-:W-:Y:S01]  /*3ac0*/  IMAD R100, R100, 0x8, R102 ;  /* 0x0000000864647824 */ /* 0x000fe200078e0266 */
[----:B------:R-:W-:-:S04]  /*3ad0*/  LEA R12, R101, R102, 0x3 ;  /* 0x00000066650c7211 */ /* 0x000fc800078e18ff */
        /* <DEDUP_REMOVED lines=10> */
.L_x_3029:
[----:B------:R-:W-:Y:S05]  /*3b80*/  BSYNC.RECONVERGENT B1 ;  /* 0x0000000000017941 */ /* 0x000fea0003800200 */
.L_x_3028:
        /* <DEDUP_REMOVED lines=12> */
[----:B------:R-:W-:-:S05]  /*3c50*/  LEA R104, R15, R104, 0x2 ;  /* 0x000000680f687211 */ /* 0x000fca00078e10ff */
[----:B------:R-:W-:-:S04]  /*3c60*/  IMAD R104, R15, 0x2, R104 ;  /* 0x000000020f687824 */ /* 0x000fc800078e0268 */
[----:B------:R-:W-:Y:S01]  /*3c70*/  IMAD R104, R15, 0x2, R104 ;  /* 0x000000020f687824 */ /* 0x000fe200078e0268 */
[----:B0-----:R-:W-:-:S04]  /*3c80*/  SHF.L.U32 R151, R151, 0x2, RZ ;  /* 0x0000000297977819 */ /* 0x001fc800000006ff */
        /* <DEDUP_REMOVED lines=9> */
[----:B------:R-:W-:-:S06]  /*3d20*/  LEA.HI.X R105, R12, UR9, R13, 0x1, P2 ;  /* 0x000000090c697c11 */ /* 0x000fcc00090f0c0d */
[----:B------:R-:W5:Y:S03]  /*3d30*/  LDG.E.64 R104, desc[UR36][R104.64] ;  /* 0x0000002468687981 */ /* 0x000f66000c1e1b00 */
.L_x_3031:
[----:B------:R-:W-:Y:S05]  /*3d40*/  BSYNC.RECONVERGENT B1 ;  /* 0x0000000000017941 */ /* 0x000fea0003800200 */
.L_x_3030:
        /* <DEDUP_REMOVED lines=11> */
[----:B------:R-:W0:Y:S03]  /*3e00*/  S2R R151, SR_TID.X ;  /* 0x0000000000977919 */ /* 0x000e260000002100 */
[----:B------:R-:W-:-:S05]  /*3e10*/  IMAD R106, R15, 0x4, R106 ;  /* 0x000000040f6a7824 */ /* 0x000fca00078e026a */
[----:B------:R-:W-:-:S05]  /*3e20*/  LEA R106, R15, R106, 0x1 ;  /* 0x0000006a0f6a7211 */ /* 0x000fca00078e08ff */
[----:B------:R-:W-:-:S04]  /*3e30*/  IMAD R106, R15, 0x2, R106 ;  /* 0x000000020f6a7824 */ /* 0x000fc800078e026a */
[----:B------:R-:W-:Y:S01]  /*3e40*/  IMAD.IADD R106, R106, 0x1, R15 ;  /* 0x000000016a6a7824 */ /* 0x000fe200078e020f */
        /* <DEDUP_REMOVED lines=12> */
.L_x_3033:
[----:B------:R-:W-:Y:S05]  /*3f10*/  BSYNC.RECONVERGENT B1 ;  /* 0x0000000000017941 */ /* 0x000fea0003800200 */
.L_x_3032:
        /* <DEDUP_REMOVED lines=28> */
.L_x_3035:
[----:B------:R-:W-:Y:S05]  /*40e0*/  BSYNC.RECONVERGENT B1 ;  /* 0x0000000000017941 */ /* 0x000fea0003800200 */
.L_x_3034:
        /* <DEDUP_REMOVED lines=14> */
[----:B------:R-:W-:-:S05]  /*41d0*/  IMAD R110, R15, 0x2, R110 ;  /* 0x000000020f6e7824 */ /* 0x000fca00078e026e */
        /* <DEDUP_REMOVED lines=14> */
.L_x_3037:
[----:B------:R-:W-:Y:S05]  /*42c0*/  BSYNC.RECONVERGENT B1 ;  /* 0x0000000000017941 */ /* 0x000fea0003800200 */
.L_x_3036:
        /* <DEDUP_REMOVED lines=29> */
.L_x_3039:
[----:B------:R-:W-:Y:S05]  /*44a0*/  BSYNC.RECONVERGENT B1 ;  /* 0x0000000000017941 */ /* 0x000fea0003800200 */
.L_x_3038:
        /* <DEDUP_REMOVED lines=15> */
[----:B------:R-:W-:-:S05]  /*45a0*/  LEA R114, R15, R114, 0x1 ;  /* 0x000000720f727211 */ /* 0x000fca00078e08ff */
[----:B------:R-:W-:Y:S01]  /*45b0*/  IMAD R114, R15, 0x2, R114 ;  /* 0x000000020f727824 */ /* 0x000fe200078e0272 */
[----:B0-----:R-:W-:-:S04]  /*45c0*/  SHF.L.U32 R151, R151, 0x2, RZ ;  /* 0x0000000297977819 */ /* 0x001fc800000006ff */
[----:B------:R-:W-:-:S05]  /*45d0*/  LOP3.LUT R151, R151, 0x4, RZ, 0xc0, !PT ;  /* 0x0000000497977812 */ /* 0x000fca00078ec0ff */
[----:B------:R-:W-:Y:S02]  /*45e0*/  IMAD R151, R4, R15, R151 ;  /* 0x0000000f04977224 */ /* 0x000fe400078e0297 */
[----:B--2---:R-:W-:Y:S02]  /*45f0*/  IMAD R115, R12, R115, RZ ;  /* 0x000000730c737224 */ /* 0x004fe400078e02ff */
[----:B------:R-:W-:-:S05]  /*4600*/  IMAD.IADD R12, R114, 0x1, R15 ;  /* 0x00000001720c7824 */ /* 0x000fca00078e020f */
        /* <DEDUP_REMOVED lines=8> */
.L_x_3041:
[----:B------:R-:W-:Y:S05]  /*4690*/  BSYNC.RECONVERGENT B1 ;  /* 0x0000000000017941 */ /* 0x000fea0003800200 */
.L_x_3040:
        /* <DEDUP_REMOVED lines=10> */
[----:B------:R-:W1:Y:S02]  /*4740*/  S2R R116, SR_TID.X ;  /* 0x0000000000747919 */ /* 0x000e640000002100 */
[----:B-1----:R-:W-:-:S04]  /*4750*/  SHF.L.U32 R116, R116, 0x2, RZ ;  /* 0x0000000274747819 */ /* 0x002fc800000006ff */
[----:B------:R-:W-:-:S05]  /*4760*/  LOP3.LUT R116, R116, 0x4, RZ, 0xc0, !PT ;  /* 0x0000000474747812 */ /* 0x000fca00078ec0ff */
[----:B------:R-:W-:-:S05]  /*4770*/  IMAD R151, R4, R15, R116 ;  /* 0x0000000f04977224 */ /* 0x000fca00078e0274 */
[----:B0-----:R-:W-:Y:S01]  /*4780*/  SHF.R.S32.HI R13, RZ, 0x1f, R151 ;  /* 0x0000001fff0d7819 */ /* 0x001fe20000011497 */
        /* <DEDUP_REMOVED lines=15> */
.L_x_3043:
[----:B------:R-:W-:Y:S05]  /*4880*/  BSYNC.RECONVERGENT B1 ;  /* 0x0000000000017941 */ /* 0x000fea0003800200 */
.L_x_3042:
        /* <DEDUP_REMOVED lines=11> */
[----:B------:R-:W0:Y:S02]  /*4940*/  S2R R120, SR_TID.X ;  /* 0x0000000000787919 */ /* 0x000e240000002100 */
[----:B0-----:R-:W-:-:S04]  /*4950*/  SHF.L.U32 R120, R120, 0x2, RZ ;  /* 0x0000000278787819 */ /* 0x001fc800000006ff */
        /* <DEDUP_REMOVED lines=11> */
.L_x_3045:
[----:B------:R-:W-:Y:S05]  /*4a10*/  BSYNC.RECONVERGENT B1 ;  /* 0x0000000000017941 */ /* 0x000fea0003800200 */
.L_x_3044:
        /* <DEDUP_REMOVED lines=24> */
.L_x_3047:
[----:B------:R-:W-:Y:S05]  /*4ba0*/  BSYNC.RECONVERGENT B1 ;  /* 0x0000000000017941 */ /* 0x000fea0003800200 */
.L_x_3046:
        /* <DEDUP_REMOVED lines=24> */
.L_x_3049:
[----:B------:R-:W-:Y:S05]  /*4d30*/  BSYNC.RECONVERGENT B1 ;  /* 0x0000000000017941 */ /* 0x000fea0003800200 */
.L_x_3048:
        /* <DEDUP_REMOVED lines=24> */
.L_x_3051:
[----:B------:R-:W-:Y:S05]  /*4ec0*/  BSYNC.RECONVERGENT B1 ;  /* 0x0000000000017941 */ /* 0x000fea0003800200 */
.L_x_3050:
        /* <DEDUP_REMOVED lines=24> */
.L_x_3053:
[----:B------:R-:W-:Y:S05]  /*5050*/  BSYNC.RECONVERGENT B1 ;  /* 0x0000000000017941 */ /* 0x000fea0003800200 */
.L_x_3052:
        /* <DEDUP_REMOVED lines=24> */
.L_x_3055:
[----:B------:R-:W-:Y:S05]  /*51e0*/  BSYNC.RECONVERGENT B1 ;  /* 0x0000000000017941 */ /* 0x000fea0003800200 */
.L_x_3054:
        /* <DEDUP_REMOVED lines=24> */
.L_x_3057:
[----:B------:R-:W-:Y:S05]  /*5370*/  BSYNC.RECONVERGENT B1 ;  /* 0x0000000000017941 */ /* 0x000fea0003800200 */
.L_x_3056:
        /* <DEDUP_REMOVED lines=24> */
.L_x_3059:
[----:B------:R-:W-:Y:S05]  /*5500*/  BSYNC.RECONVERGENT B1 ;  /* 0x0000000000017941 */ /* 0x000fea0003800200 */
.L_x_3058:
        /* <DEDUP_REMOVED lines=24> */
.L_x_3061:
[----:B------:R-:W-:Y:S05]  /*5690*/  BSYNC.RECONVERGENT B1 ;  /* 0x0000000000017941 */ /* 0x000fea0003800200 */
.L_x_3060:
        /* <DEDUP_REMOVED lines=24> */
.L_x_3063:
[----:B------:R-:W-:Y:S05]  /*5820*/  BSYNC.RECONVERGENT B1 ;  /* 0x0000000000017941 */ /* 0x000fea0003800200 */
.L_x_3062:
        /* <DEDUP_REMOVED lines=24> */
.L_x_3065:
[----:B------:R-:W-:Y:S05]  /*59b0*/  BSYNC.RECONVERGENT B1 ;  /* 0x0000000000017941 */ /* 0x000fea0003800200 */
.L_x_3064:
        /* <DEDUP_REMOVED lines=24> */
.L_x_3067:
[----:B------:R-:W-:Y:S05]  /*5b40*/  BSYNC.RECONVERGENT B1 ;  /* 0x0000000000017941 */ /* 0x000fea0003800200 */
.L_x_3066:
        /* <DEDUP_REMOVED lines=24> */
.L_x_3069:
[----:B------:R-:W-:Y:S05]  /*5cd0*/  BSYNC.RECONVERGENT B1 ;  /* 0x0000000000017941 */ /* 0x000fea0003800200 */
.L_x_3068:
        /* <DEDUP_REMOVED lines=24> */
.L_x_3071:
[----:B------:R-:W-:Y:S05]  /*5e60*/  BSYNC.RECONVERGENT B1 ;  /* 0x0000000000017941 */ /* 0x000fea0003800200 */
.L_x_3070:
        /* <DEDUP_REMOVED lines=10> */
[----:B------:R-:W-:Y:S01]  /*5f10*/  IADD3 R152, PT, PT, R152, R15, RZ ;  /* 0x0000000f98987210 */ /* 0x000fe20007ffe0ff */
[----:B------:R-:W0:Y:S02]  /*5f20*/  S2R R14, SR_TID.X ;  /* 0x00000000000e7919 */ /* 0x000e240000002100 */
        /* <DEDUP_REMOVED lines=12> */
.L_x_3073:
[----:B------:R-:W-:Y:S05]  /*5ff0*/  BSYNC.RECONVERGENT B1 ;  /* 0x0000000000017941 */ /* 0x000fea0003800200 */
.L_x_3072:
[----:B-----5:R-:W-:Y:S02]  /*6000*/  HMUL2 R12, R84, R86 ;  /* 0x00000056540c7232 */ /* 0x020fe40000000000 */
[----:B------:R-:W-:Y:S01]  /*6010*/  HFMA2 R13, R85, R87, -RZ ;  /* 0x00000057550d7231 */ /* 0x000fe200001000ff */
[----:B------:R-:W0:Y:S01]  /*6020*/  S2R R151, SR_TID.X ;  /* 0x0000000000977919 */ /* 0x000e220000002100 */
[----:B------:R-:W-:Y:S01]  /*6030*/  UMOV UR5, 0xffffffff ;  /* 0xffffffff00057882 */ /* 0x000fe20000000000 */
[----:B------:R-:W-:Y:S01]  /*6040*/  ISETP.NE.AND P2, PT, R11, RZ, P0 ;  /* 0x000000ff0b00720c */ /* 0x000fe20000745270 */
        /* <DEDUP_REMOVED lines=9> */
[----:B------:R-:W-:Y:S01]  /*60e0*/  HFMA2 R13, R73, R99, R13 ;  /* 0x00000063490d7231 */ /* 0x000fe2000000000d */
[----:B0-----:R-:W-:-:S03]  /*60f0*/  LOP3.LUT R151, R151, 0x1, RZ, 0xc0, !PT ;  /* 0x0000000197977812 */ /* 0x001fc600078ec0ff */
        /* <DEDUP_REMOVED lines=57> */
[----:B------:R0:W1:Y:S02]  /*6490*/  SHFL.BFLY PT, R14, R13, 0x1, 0x1f ;  /* 0x0c201f000d0e7f89 */ /* 0x00006400000e0000 */
.L_x_3145:
[----:B------:R-:W-:Y:S01]  /*64a0*/  ISETP.EQ.U32.OR P1, PT, R151, 0x1, P1 ;  /* 0x000000019700780c */ /* 0x000fe20000f22470 */
        /* <DEDUP_REMOVED lines=17> */
[----:B--2---:R-:W-:-:S05]  /*65c0*/  @P1 IMAD.IADD R152, R151, 0x1, R152 ;  /* 0x0000000197981824 */ /* 0x004fca00078e0298 */
        /* <DEDUP_REMOVED lines=10> */
.L_x_3076:
[----:B------:R-:W-:Y:S05]  /*6670*/  BSYNC.RECONVERGENT B1 ;  /* 0x0000000000017941 */ /* 0x000fea0003800200 */
.L_x_3075:
[----:B------:R-:W-:Y:S01]  /*6680*/  IADD3 R7, PT, PT, R7, 0x40, RZ ;  /* 0x0000004007077810 */ /* 0x000fe20007ffe0ff */
[----:B-1----:R-:W-:Y:S01]  /*6690*/  VIADD R22, R22, 0x100 ;  /* 0x0000010016167836 */ /* 0x002fe20000000000 */
[----:B------:R-:W-:Y:S02]  /*66a0*/  IADD3 R6, P2, PT, R6, 0x40, RZ ;  /* 0x0000004006067810 */ /* 0x000fe40007f5e0ff */
[----:B------:R-:W-:Y:S02]  /*66b0*/  ISETP.GE.AND P1, PT, R7, R10, PT ;  /* 0x0000000a0700720c */ /* 0x000fe40003f26270 */
[----:B------:R-:W-:Y:S01]  /*66c0*/  IADD3 R150, PT, PT, R150, 0x40, RZ ;  /* 0x0000004096967810 */ /* 0x000fe20007ffe0ff */
[----:B------:R-:W-:-:S10]  /*66d0*/  IMAD.X R9, RZ, RZ, R9, P2 ;  /* 0x000000ffff097224 */ /* 0x000fd400010e0609 */
[----:B------:R-:W-:Y:S05]  /*66e0*/  @!P1 BRA `(.L_x_3077) ;  /* 0xffffffc800009947 */ /* 0x000fea000383ffff */
.L_x_3017:
[----:B0-2-4-:R-:W-:Y:S05]  /*66f0*/  BSYNC B0 ;  /* 0x0000000000007941 */ /* 0x015fea0003800000 */
.L_x_3016:
[----:B------:R-:W-:-:S03]  /*6700*/  UMOV UR5, 0xffffffff ;  /* 0xffffffff00057882 */ /* 0x000fc60000000000 */
[----:B------:R-:W-:Y:S05]  /*6710*/  BRA.DIV UR5, `(.L_x_3078) ;  /* 0x0000005605b87947 */ /* 0x000fea000b800000 */
[----:B------:R-:W0:Y:S02]  /*6720*/  SHFL.BFLY PT, R14, R0, 0x10, 0x1f ;  /* 0x0e001f00000e7f89 */ /* 0x000e2400000e0000 */
[----:B0-----:R-:W-:-:S05]  /*6730*/  FMNMX.FTZ R13, R14, R0, !PT ;  /* 0x000000000e0d7209 */ /* 0x001fca0007810000 */
[----:B------:R-:W0:Y:S02]  /*6740*/  SHFL.BFLY PT, R14, R13, 0x8, 0x1f ;  /* 0x0d001f000d0e7f89 */ /* 0x000e2400000e0000 */
[----:B0-----:R-:W-:-:S05]  /*6750*/  FMNMX.FTZ R5, R13, R14, !PT ;  /* 0x0000000e0d057209 */ /* 0x001fca0007810000 */
[----:B------:R-:W0:Y:S02]  /*6760*/  SHFL.BFLY PT, R14, R5, 0x4, 0x1f ;  /* 0x0c801f00050e7f89 */ /* 0x000e2400000e0000 */
[----:B0-----:R-:W-:-:S05]  /*6770*/  FMNMX.FTZ R6, R5, R14, !PT ;  /* 0x0000000e05067209 */ /* 0x001fca0007810000 */
[----:B------:R0:W2:Y:S02]  /*6780*/  SHFL.BFLY PT, R14, R6, 0x2, 0x1f ;  /* 0x0c401f00060e7f89 */ /* 0x0000a400000e0000 */
.L_x_3151:
[----:B-1----:R-:W1:Y:S01]  /*6790*/  S2R R0, SR_TID.X ;  /* 0x0000000000007919 */ /* 0x002e620000002100 */
[----:B------:R-:W-:Y:S01]  /*67a0*/  MOV R20, 0x400 ;  /* 0x0000040000147802 */ /* 0x000fe20000000f00 */
[----:B------:R-:W-:Y:S05]  /*67b0*/  WARPSYNC.ALL ;  /* 0x0000000000007948 */ /* 0x000fea0003800000 */
[----:B------:R-:W4:Y:S01]  /*67c0*/  S2R R21, SR_CgaCtaId ;  /* 0x0000000000157919 */ /* 0x000f220000008800 */
[----:B--2---:R-:W-:Y:S02]  /*67d0*/  FMNMX.FTZ R7, R6, R14, !PT ;  /* 0x0000000e06077209 */ /* 0x004fe40007810000 */
[----:B-1----:R-:W-:-:S02]  /*67e0*/  LOP3.LUT P0, R10, R0, 0x1f, RZ, 0xc0, !PT ;  /* 0x0000001f000a7812 */ /* 0x002fc4000780c0ff */
[----:B----4-:R-:W-:-:S11]  /*67f0*/  LEA R5, R21, R20, 0x18 ;  /* 0x0000001415057211 */ /* 0x010fd600078ec0ff */
[----:B0-----:R-:W-:-:S05]  /*6800*/  @!P0 LEA.HI R6, R0, R5, RZ, 0x1d ;  /* 0x0000000500068211 */ /* 0x001fca00078fe8ff */
[----:B------:R-:W-:Y:S01]  /*6810*/  @!P0 STS [R6], R7 ;  /* 0x0000000706008388 */ /* 0x000fe20000000800 */
[----:B------:R-:W-:Y:S01]  /*6820*/  BAR.SYNC.DEFER_BLOCKING 0x0 ;  /* 0x0000000000007b1d */ /* 0x000fe20000010000 */
[C---:B------:R-:W-:Y:S01]  /*6830*/  ISETP.GT.U32.AND P0, PT, R10.reuse, 0x3, PT ;  /* 0x000000030a00780c */ /* 0x040fe20003f04070 */
[----:B------:R-:W-:Y:S01]  /*6840*/  IMAD.MOV.U32 R8, RZ, RZ, -0x800001 ;  /* 0xff7fffffff087424 */ /* 0x000fe200078e00ff */
[----:B------:R-:W-:Y:S01]  /*6850*/  LEA R9, R10, R5, 0x2 ;  /* 0x000000050a097211 */ /* 0x000fe200078e10ff */
[----:B------:R-:W-:-:S04]  /*6860*/  HFMA2 R11, -RZ, RZ, 0, 0 ;  /* 0x00000000ff0b7431 */ /* 0x000fc800000001ff */
[----:B------:R-:W0:Y:S01]  /*6870*/  S2UR UR5, SR_CTAID.Y ;  /* 0x00000000000579c3 */ /* 0x000e220000002600 */
[----:B------:R-:W0:Y:S01]  /*6880*/  LDCU UR4, c[0x0][0x3f4] ;  /* 0x00007e80ff0477ac */ /* 0x000e220008000800 */
[----:B------:R-:W-:Y:S04]  /*6890*/  BSSY.RECONVERGENT B0, `(.L_x_3079) ;  /* 0x000016e000007945 */ /* 0x000fe80003800200 */
[----:B------:R-:W1:Y:S01]  /*68a0*/  @!P0 LDS R8, [R9] ;  /* 0x0000000009088984 */ /* 0x000e620000000800 */
[----:B0-----:R-:W-:-:S04]  /*68b0*/  UIMAD UR4, UR5, UR4, URZ ;  /* 0x00000004050472a4 */ /* 0x001fc8000f8e02ff */
[----:B------:R-:W-:Y:S01]  /*68c0*/  USHF.R.S32.HI UR10, URZ, 0x1f, UR4 ;  /* 0x0000001fff0a7899 */ /* 0x000fe20008011404 */
[----:B-1----:R-:W0:Y:S02]  /*68d0*/  SHFL.BFLY PT, R7, R8, 0x2, 0x1f ;  /* 0x0c401f0008077f89 */ /* 0x002e2400000e0000 */
[----:B0-----:R-:W-:Y:S01]  /*68e0*/  FMNMX.FTZ R12, R7, R8, !PT ;  /* 0x00000008070c7209 */ /* 0x001fe20007810000 */
[----:B------:R-:W-:-:S04]  /*68f0*/  VIADD R8, R16, 0x1 ;  /* 0x0000000110087836 */ /* 0x000fc80000000000 */
[----:B------:R-:W0:Y:S02]  /*6900*/  SHFL.BFLY PT, R7, R12, 0x1, 0x1f ;  /* 0x0c201f000c077f89 */ /* 0x000e2400000e0000 */
[----:B0-----:R-:W-:Y:S02]  /*6910*/  FMNMX.FTZ R6, R12, R7, !PT ;  /* 0x000000070c067209 */ /* 0x001fe40007810000 */
[----:B------:R-:W-:-:S04]  /*6920*/  IADD3 R7, PT, PT, R19, R0, RZ ;  /* 0x0000000013077210 */ /* 0x000fc80007ffe0ff */
[----:B------:R-:W-:Y:S01]  /*6930*/  ISETP.GT.AND P0, PT, R7, R16, PT ;  /* 0x000000100700720c */ /* 0x000fe20003f04270 */
[----:B------:R-:W0:-:S12]  /*6940*/  SHFL.IDX PT, R6, R6, RZ, 0x1f ;  /* 0x00001fff06067589 */ /* 0x000e1800000e0000 */
        /* <DEDUP_REMOVED lines=13> */
[----:B------:R-:W-:-:S12]  /*6a20*/  IMAD.MOV.U32 R11, RZ, RZ, RZ ;  /* 0x000000ffff0b7224 */ /* 0x000fd800078e00ff */
[----:B------:R-:W-:Y:S05]  /*6a30*/  @!P0 BRA `(.L_x_3083) ;  /* 0x00000000004c8947 */ /* 0x000fea0003800000 */
[----:B------:R-:W-:Y:S01]  /*6a40*/  VIADD R12, R20, 0x220 ;  /* 0x00000220140c7836 */ /* 0x000fe20000000000 */
[----:B------:R-:W-:-:S04]  /*6a50*/  LEA.HI R11, R13, 0x1, RZ, 0x19 ;  /* 0x000000010d0b7811 */ /* 0x000fc800078fc8ff */
[----:B------:R-:W-:Y:S01]  /*6a60*/  LOP3.LUT R13, R11, 0x3, RZ, 0xc0, !PT ;  /* 0x000000030b0d7812 */ /* 0x000fe200078ec0ff */
[----:B------:R-:W-:Y:S01]  /*6a70*/  HFMA2 R11, -RZ, RZ, 0, 0 ;  /* 0x00000000ff0b7431 */ /* 0x000fe200000001ff */
[----:B------:R-:W-:Y:S01]  /*6a80*/  LEA R15, R21, R12, 0x18 ;  /* 0x0000000c150f7211 */ /* 0x000fe200078ec0ff */
[----:B------:R-:W-:Y:S02]  /*6a90*/  IMAD.MOV.U32 R12, RZ, RZ, R7 ;  /* 0x000000ffff0c7224 */ /* 0x000fe400078e0007 */
[----:B------:R-:W-:Y:S01]  /*6aa0*/  IMAD.MOV R13, RZ, RZ, -R13 ;  /* 0x000000ffff0d7224 */ /* 0x000fe200078e0a0d */
[----:B------:R-:W-:-:S07]  /*6ab0*/  LEA R14, R0, R15, 0x2 ;  /* 0x0000000f000e7211 */ /* 0x000fce00078e10ff */
.L_x_3084:
[----:B------:R-:W0:Y:S01]  /*6ac0*/  LDS R15, [R14] ;  /* 0x000000000e0f7984 */ /* 0x000e220000000800 */
[----:B------:R-:W-:Y:S01]  /*6ad0*/  IADD3 R13, PT, PT, R13, 0x1, RZ ;  /* 0x000000010d0d7810 */ /* 0x000fe20007ffe0ff */
[----:B------:R-:W-:-:S03]  /*6ae0*/  VIADD R12, R12, 0x80 ;  /* 0x000000800c0c7836 */ /* 0x000fc60000000000 */
        /* <DEDUP_REMOVED lines=8> */
.L_x_3083:
[----:B------:R-:W-:Y:S05]  /*6b70*/  BSYNC.RECONVERGENT B1 ;  /* 0x0000000000017941 */ /* 0x000fea0003800200 */
.L_x_3082:
[----:B------:R-:W-:Y:S05]  /*6b80*/  @!P1 BRA `(.L_x_3080) ;  /* 0x0000001000f89947 */ /* 0x000fea0003800000 */
[----:B------:R-:W-:Y:S01]  /*6b90*/  SHF.L.U32 R13, R19, 0x2, RZ ;  /* 0x00000002130d7819 */ /* 0x000fe200000006ff */
[----:B------:R-:W-:-:S04]  /*6ba0*/  VIADD R20, R20, 0x220 ;  /* 0x0000022014147836 */ /* 0x000fc80000000000 */
[----:B------:R-:W-:Y:S01]  /*6bb0*/  IMAD R13, R12, 0x4, -R13 ;  /* 0x000000040c0d7824 */ /* 0x000fe200078e0a0d */
[----:B------:R-:W-:-:S04]  /*6bc0*/  LEA R20, R21, R20, 0x18 ;  /* 0x0000001415147211 */ /* 0x000fc800078ec0ff */
[----:B------:R-:W-:-:S05]  /*6bd0*/  IADD3 R13, PT, PT, R20, R13, RZ ;  /* 0x0000000d140d7210 */ /* 0x000fca0007ffe0ff */
[----:B------:R-:W0:Y:S04]  /*6be0*/  LDS R15, [R13] ;  /* 0x000000000d0f7984 */ /* 0x000e280000000800 */
[----:B------:R-:W1:Y:S04]  /*6bf0*/  LDS R21, [R13+0x200] ;  /* 0x000200000d157984 */ /* 0x000e680000000800 */
[----:B-----5:R-:W2:Y:S04]  /*6c00*/  LDS R23, [R13+0x400] ;  /* 0x000400000d177984 */ /* 0x020ea80000000800 */
[----:B------:R-:W4:Y:S01]  /*6c10*/  LDS R25, [R13+0x600] ;  /* 0x000600000d197984 */ /* 0x000f220000000800 */
[C---:B0-----:R-:W-:Y:S01]  /*6c20*/  FADD.FTZ R15, -R6.reuse, R15 ;  /* 0x0000000f060f7221 */ /* 0x041fe20000010100 */
[----:B-1----:R-:W-:-:S03]  /*6c30*/  FADD.FTZ R21, -R6, R21 ;  /* 0x0000001506157221 */ /* 0x002fc60000010100 */
[----:B------:R-:W-:Y:S01]  /*6c40*/  FMUL.FTZ R15, R15, 1.4426950216293334961 ;  /* 0x3fb8aa3b0f0f7820 */ /* 0x000fe20000410000 */
[C---:B--2---:R-:W-:Y:S01]  /*6c50*/  FADD.FTZ R23, -R6.reuse, R23 ;  /* 0x0000001706177221 */ /* 0x044fe20000010100 */
[----:B------:R-:W-:Y:S02]  /*6c60*/  FMUL.FTZ R21, R21, 1.4426950216293334961 ;  /* 0x3fb8aa3b15157820 */ /* 0x000fe40000410000 */
[----:B------:R0:W1:Y:S01]  /*6c70*/  MUFU.EX2 R14, R15 ;  /* 0x0000000f000e7308 */ /* 0x0000620000000800 */
[----:B----4-:R-:W-:Y:S01]  /*6c80*/  FADD.FTZ R25, -R6, R25 ;  /* 0x0000001906197221 */ /* 0x010fe20000010100 */
[----:B------:R-:W-:-:S03]  /*6c90*/  FMUL.FTZ R23, R23, 1.4426950216293334961 ;  /* 0x3fb8aa3b17177820 */ /* 0x000fc60000410000 */
[----:B------:R-:W-:-:S03]  /*6ca0*/  FMUL.FTZ R25, R25, 1.4426950216293334961 ;  /* 0x3fb8aa3b19197820 */ /* 0x000fc60000410000 */
[----:B------:R-:W2:Y:S01]  /*6cb0*/  MUFU.EX2 R20, R21 ;  /* 0x0000001500147308 */ /* 0x000ea20000000800 */
[----:B0-----:R-:W-:-:S05]  /*6cc0*/  VIADD R15, R12, 0x200 ;  /* 0x000002000c0f7836 */ /* 0x001fca0000000000 */
[----:B------:R-:W-:Y:S02]  /*6cd0*/  ISETP.GT.AND P0, PT, R15, R16, PT ;  /* 0x000000100f00720c */ /* 0x000fe40003f04270 */
[----:B------:R-:W0:Y:S01]  /*6ce0*/  MUFU.EX2 R22, R23 ;  /* 0x0000001700167308 */ /* 0x000e220000000800 */
[----:B-1----:R1:W-:Y:S01]  /*6cf0*/  STS [R13], R14 ;  /* 0x0000000e0d007388 */ /* 0x0023e20000000800 */
[----:B------:R-:W-:-:S06]  /*6d00*/  FADD.FTZ R11, R11, R14 ;  /* 0x0000000e0b0b7221 */ /* 0x000fcc0000010000 */
[----:B------:R-:W4:Y:S01]  /*6d10*/  MUFU.EX2 R24, R25 ;  /* 0x0000001900187308 */ /* 0x000f220000000800 */
[----:B--2---:R1:W-:Y:S01]  /*6d20*/  STS [R13+0x200], R20 ;  /* 0x000200140d007388 */ /* 0x0043e20000000800 */
[----:B------:R-:W-:-:S03]  /*6d30*/  FADD.FTZ R11, R11, R20 ;  /* 0x000000140b0b7221 */ /* 0x000fc60000010000 */
[----:B0-----:R1:W-:Y:S01]  /*6d40*/  STS [R13+0x400], R22 ;  /* 0x000400160d007388 */ /* 0x0013e20000000800 */
[----:B------:R-:W-:-:S03]  /*6d50*/  FADD.FTZ R11, R11, R22 ;  /* 0x000000160b0b7221 */ /* 0x000fc60000010000 */
[----:B----4-:R1:W-:Y:S01]  /*6d60*/  STS [R13+0x600], R24 ;  /* 0x000600180d007388 */ /* 0x0103e20000000800 */
[----:B------:R-:W-:Y:S01]  /*6d70*/  FADD.FTZ R11, R11, R24 ;  /* 0x000000180b0b7221 */ /* 0x000fe20000010000 */
[----:B------:R-:W-:Y:S06]  /*6d80*/  @P0 BRA `(.L_x_3080) ;  /* 0x0000001000780947 */ /* 0x000fec0003800000 */
[----:B------:R-:W-:Y:S01]  /*6d90*/  IADD3 R12, PT, PT, -R15, R16, RZ ;  /* 0x000000100f0c7210 */ /* 0x000fe20007ffe1ff */
[----:B------:R-:W-:Y:S01]  /*6da0*/  BSSY.RECONVERGENT B1, `(.L_x_3085) ;  /* 0x000006b000017945 */ /* 0x000fe20003800200 */
[----:B-1----:R-:W-:Y:S01]  /*6db0*/  VIADD R13, R13, 0xc00 ;  /* 0x00000c000d0d7836 */ /* 0x002fe20000000000 */
[----:B------:R-:W-:Y:S02]  /*6dc0*/  PLOP3.LUT P0, PT, PT, PT, PT, 0x80, 0x8 ;  /* 0x000000000008781c */ /* 0x000fe40003f0f070 */
[----:B------:R-:W-:-:S13]  /*6dd0*/  ISETP.GT.AND P1, PT, R12, 0x5ff, PT ;  /* 0x000005ff0c00780c */ /* 0x000fda0003f24270 */
[----:B------:R-:W-:Y:S05]  /*6de0*/  @!P1 BRA `(.L_x_3086) ;  /* 0x0000000400989947 */ /* 0x000fea0003800000 */
[----:B------:R-:W-:Y:S02]  /*6df0*/  PLOP3.LUT P0, PT, PT, PT, PT, 0x8, 0x80 ;  /* 0x000000000080781c */ /* 0x000fe40003f0e170 */
[----:B------:R-:W-:-:S11]  /*6e00*/  IADD3 R48, PT, PT, R16, -0x5ff, RZ ;  /* 0xfffffa0110307810 */ /* 0x000fd60007ffe0ff */
.L_x_3087:
[----:B------:R-:W0:Y:S01]  /*6e10*/  LDS R21, [R13+-0x400] ;  /* 0xfffc00000d157984 */ /* 0x000e220000000800 */
[----:B------:R-:W-:-:S03]  /*6e20*/  VIADD R15, R15, 0x800 ;  /* 0x000008000f0f7836 */ /* 0x000fc60000000000 */
[----:B------:R-:W1:Y:S02]  /*6e30*/  LDS R23, [R13+-0x200] ;  /* 0xfffe00000d177984 */ /* 0x000e640000000800 */
[----:B------:R-:W-:Y:S02]  /*6e40*/  ISETP.GE.AND P1, PT, R15, R48, PT ;  /* 0x000000300f00720c */ /* 0x000fe40003f26270 */
[----:B------:R-:W2:Y:S04]  /*6e50*/  LDS R25, [R13] ;  /* 0x000000000d197984 */ /* 0x000ea80000000800 */
[----:B------:R-:W4:Y:S04]  /*6e60*/  LDS R27, [R13+0x200] ;  /* 0x000200000d1b7984 */ /* 0x000f280000000800 */
[----:B---3--:R-:W3:Y:S04]  /*6e70*/  LDS R29, [R13+0x400] ;  /* 0x000400000d1d7984 */ /* 0x008ee80000000800 */
        /* <DEDUP_REMOVED lines=13> */
[C---:B----4-:R-:W-:Y:S01]  /*6f50*/  FADD.FTZ R27, -R6.reuse, R27 ;  /* 0x0000001b061b7221 */ /* 0x050fe20000010100 */
[----:B---3--:R-:W-:-:S03]  /*6f60*/  FADD.FTZ R29, -R6, R29 ;  /* 0x0000001d061d7221 */ /* 0x008fc60000010100 */
[----:B------:R-:W-:Y:S02]  /*6f70*/  FMUL.FTZ R27, R27, 1.4426950216293334961 ;  /* 0x3fb8aa3b1b1b7820 */ /* 0x000fe40000410000 */
[----:B------:R3:W4:Y:S01]  /*6f80*/  MUFU.EX2 R14, R23 ;  /* 0x00000017000e7308 */ /* 0x0007220000000800 */
[----:B-1----:R-:W1:Y:S01]  /*6f90*/  LDS R21, [R13+0x1200] ;  /* 0x001200000d157984 */ /* 0x002e620000000800 */
[----:B------:R-:W-:Y:S01]  /*6fa0*/  FMUL.FTZ R29, R29, 1.4426950216293334961 ;  /* 0x3fb8aa3b1d1d7820 */ /* 0x000fe20000410000 */
[C---:B-----5:R-:W-:Y:S01]  /*6fb0*/  FADD.FTZ R31, -R6.reuse, R31 ;  /* 0x0000001f061f7221 */ /* 0x060fe20000010100 */
        /* <DEDUP_REMOVED lines=10> */
[----:B-----5:R-:W5:Y:S01]  /*7060*/  LDS R25, [R13+0x1600] ;  /* 0x001600000d197984 */ /* 0x020f620000000800 */
[----:B----4-:R-:W-:Y:S01]  /*7070*/  FADD.FTZ R11, R11, R14 ;  /* 0x0000000e0b0b7221 */ /* 0x010fe20000010000 */
[----:B------:R-:W-:Y:S01]  /*7080*/  FMUL.FTZ R35, R35, 1.4426950216293334961 ;  /* 0x3fb8aa3b23237820 */ /* 0x000fe20000410000 */
[----:B------:R-:W-:Y:S01]  /*7090*/  FMUL.FTZ R37, R37, 1.4426950216293334961 ;  /* 0x3fb8aa3b25257820 */ /* 0x000fe20000410000 */
[C---:B------:R-:W-:Y:S01]  /*70a0*/  FADD.FTZ R39, -R6.reuse, R39 ;  /* 0x0000002706277221 */ /* 0x040fe20000010100 */
[----:B------:R-:W-:Y:S01]  /*70b0*/  STS [R13+-0x200], R14 ;  /* 0xfffe000e0d007388 */ /* 0x000fe20000000800 */
[----:B0-----:R-:W-:Y:S01]  /*70c0*/  FADD.FTZ R41, -R6, R41 ;  /* 0x0000002906297221 */ /* 0x001fe20000010100 */
[----:B------:R0:W4:Y:S01]  /*70d0*/  MUFU.EX2 R24, R29 ;  /* 0x0000001d00187308 */ /* 0x0001220000000800 */
        /* <DEDUP_REMOVED lines=9> */
[----:B------:R-:W5:Y:S01]  /*7170*/  MUFU.EX2 R28, R33 ;  /* 0x00000021001c7308 */ /* 0x000f620000000800 */
[----:B----4-:R-:W-:Y:S01]  /*7180*/  FADD.FTZ R11, R11, R24 ;  /* 0x000000180b0b7221 */ /* 0x010fe20000010000 */
        /* <DEDUP_REMOVED lines=9> */
[----:B-----5:R-:W-:Y:S01]  /*7220*/  FADD.FTZ R11, R11, R28 ;  /* 0x0000001c0b0b7221 */ /* 0x020fe20000010000 */
        /* <DEDUP_REMOVED lines=34> */
.L_x_3086:
[----:B------:R-:W-:Y:S05]  /*7450*/  BSYNC.RECONVERGENT B1 ;  /* 0x0000000000017941 */ /* 0x000fea0003800200 */
.L_x_3085:
        /* <DEDUP_REMOVED lines=10> */
[----:B---3--:R-:W3:Y:S04]  /*7500*/  LDS R29, [R13+0x400] ;  /* 0x000400000d1d7984 */ /* 0x008ee80000000800 */
[----:B------:R-:W5:Y:S04]  /*7510*/  LDS R31, [R13+0x600] ;  /* 0x000600000d1f7984 */ /* 0x000f680000000800 */
[----:B------:R-:W5:Y:S04]  /*7520*/  LDS R33, [R13+0x800] ;  /* 0x000800000d217984 */ /* 0x000f680000000800 */
[----:B------:R-:W5:Y:S01]  /*7530*/  LDS R35, [R13+0xa00] ;  /* 0x000a00000d237984 */ /* 0x000f620000000800 */
[----:B0-----:R-:W-:-:S04]  /*7540*/  FADD.FTZ R21, -R6, R21 ;  /* 0x0000001506157221 */ /* 0x001fc80000010100 */
[----:B------:R-:W-:Y:S01]  /*7550*/  FMUL.FTZ R21, R21, 1.4426950216293334961 ;  /* 0x3fb8aa3b15157820 */ /* 0x000fe20000410000 */
[----:B-1----:R-:W-:-:S03]  /*7560*/  FADD.FTZ R23, -R6, R23 ;  /* 0x0000001706177221 */ /* 0x002fc60000010100 */
[----:B------:R-:W0:Y:S01]  /*7570*/  MUFU.EX2 R12, R21 ;  /* 0x00000015000c7308 */ /* 0x000e220000000800 */
[----:B------:R-:W-:Y:S01]  /*7580*/  FMUL.FTZ R23, R23, 1.4426950216293334961 ;  /* 0x3fb8aa3b17177820 */ /* 0x000fe20000410000 */
[C---:B--2---:R-:W-:Y:S01]  /*7590*/  FADD.FTZ R25, -R6.reuse, R25 ;  /* 0x0000001906197221 */ /* 0x044fe20000010100 */
[----:B----4-:R-:W-:-:S03]  /*75a0*/  FADD.FTZ R27, -R6, R27 ;  /* 0x0000001b061b7221 */ /* 0x010fc60000010100 */
[----:B------:R-:W-:Y:S02]  /*75b0*/  FMUL.FTZ R25, R25, 1.4426950216293334961 ;  /* 0x3fb8aa3b19197820 */ /* 0x000fe40000410000 */
[----:B------:R-:W1:Y:S01]  /*75c0*/  MUFU.EX2 R14, R23 ;  /* 0x00000017000e7308 */ /* 0x000e620000000800 */
[----:B------:R-:W-:Y:S01]  /*75d0*/  FMUL.FTZ R27, R27, 1.4426950216293334961 ;  /* 0x3fb8aa3b1b1b7820 */ /* 0x000fe20000410000 */
[C---:B---3--:R-:W-:Y:S01]  /*75e0*/  FADD.FTZ R29, -R6.reuse, R29 ;  /* 0x0000001d061d7221 */ /* 0x048fe20000010100 */
        /* <DEDUP_REMOVED lines=30> */
.L_x_3089:
[----:B------:R-:W-:Y:S05]  /*77d0*/  BSYNC.RECONVERGENT B1 ;  /* 0x0000000000017941 */ /* 0x000fea0003800200 */
.L_x_3088:
[----:B------:R-:W-:-:S13]  /*77e0*/  ISETP.GT.AND P1, PT, R15, R16, PT ;  /* 0x000000100f00720c */ /* 0x000fda0003f24270 */
        /* <DEDUP_REMOVED lines=8> */
[C---:B--2---:R-:W-:Y:S01]  /*7870*/  FADD.FTZ R23, -R6.reuse, R23 ;  /* 0x0000001706177221 */ /* 0x044fe20000010100 */
[----:B------:R-:W-:Y:S02]  /*7880*/  FMUL.FTZ R21, R21, 1.4426950216293334961 ;  /* 0x3fb8aa3b15157820 */ /* 0x000fe40000410000 */
        /* <DEDUP_REMOVED lines=16> */
.L_x_3081:
[----:B------:R-:W-:Y:S01]  /*7990*/  VIADDMNMX R14, R7, 0x80, R8, !PT ;  /* 0x00000080070e7846 */ /* 0x000fe20007800108 */
[----:B------:R-:W-:Y:S01]  /*79a0*/  BSSY.RECONVERGENT B1, `(.L_x_3090) ;  /* 0x0000024000017945 */ /* 0x000fe20003800200 */
[----:B------:R-:W-:Y:S01]  /*79b0*/  LOP3.LUT R11, RZ, R0, RZ, 0x33, !PT ;  /* 0x00000000ff0b7212 */ /* 0x000fe200078e33ff */
[----:B------:R-:W-:-:S03]  /*79c0*/  IMAD.MOV.U32 R15, RZ, RZ, R7 ;  /* 0x000000ffff0f7224 */ /* 0x000fc600078e0007 */
[----:B------:R-:W-:-:S04]  /*79d0*/  IADD3 R14, PT, PT, -R19, R14, R11 ;  /* 0x0000000e130e7210 */ /* 0x000fc80007ffe10b */
[C---:B------:R-:W-:Y:S02]  /*79e0*/  LOP3.LUT R11, R14.reuse, 0x180, RZ, 0xc0, !PT ;  /* 0x000001800e0b7812 */ /* 0x040fe400078ec0ff */
[----:B------:R-:W-:Y:S02]  /*79f0*/  ISETP.GE.U32.AND P0, PT, R14, 0x180, PT ;  /* 0x000001800e00780c */ /* 0x000fe40003f06070 */
[----:B------:R-:W-:Y:S01]  /*7a00*/  ISETP.NE.AND P1, PT, R11, 0x180, PT ;  /* 0x000001800b00780c */ /* 0x000fe20003f25270 */
[----:B------:R-:W-:-:S12]  /*7a10*/  HFMA2 R11, -RZ, RZ, 0, 0 ;  /* 0x00000000ff0b7431 */ /* 0x000fd800000001ff */
[----:B------:R-:W-:Y:S05]  /*7a20*/  @!P1 BRA `(.L_x_3091) ;  /* 0x00000000006c9947 */ /* 0x000fea0003800000 */
[----:B------:R-:W-:Y:S02]  /*7a30*/  IADD3 R20, PT, PT, R20, 0x220, RZ ;  /* 0x0000022014147810 */ /* 0x000fe40007ffe0ff */
[----:B------:R-:W-:Y:S02]  /*7a40*/  LEA.HI R11, R14, 0x1, RZ, 0x19 ;  /* 0x000000010e0b7811 */ /* 0x000fe400078fc8ff */
[----:B-----5:R-:W-:Y:S02]  /*7a50*/  IADD3 R23, P1, P2, R12, UR4, R7 ;  /* 0x000000040c177c10 */ /* 0x020fe4000fa3e007 */
[----:B------:R-:W-:Y:S02]  /*7a60*/  LEA R21, R21, R20, 0x18 ;  /* 0x0000001415157211 */ /* 0x000fe400078ec0ff */
[----:B------:R-:W-:Y:S01]  /*7a70*/  LOP3.LUT R12, R11, 0x3, RZ, 0xc0, !PT ;  /* 0x000000030b0c7812 */ /* 0x000fe200078ec0ff */
[----:B------:R-:W-:Y:S01]  /*7a80*/  IMAD.MOV.U32 R11, RZ, RZ, RZ ;  /* 0x000000ffff0b7224 */ /* 0x000fe200078e00ff */
[----:B------:R-:W-:Y:S01]  /*7a90*/  IADD3.X R13, PT, PT, R13, UR10, RZ, P1, P2 ;  /* 0x0000000a0d0d7c10 */ /* 0x000fe20008fe44ff */
[----:B------:R-:W-:Y:S01]  /*7aa0*/  IMAD R14, R0, 0x4, R21 ;  /* 0x00000004000e7824 */ /* 0x000fe200078e0215 */
[----:B------:R-:W-:-:S02]  /*7ab0*/  MOV R15, R7 ;  /* 0x00000007000f7202 */ /* 0x000fc40000000f00 */
[----:B------:R-:W-:-:S07]  /*7ac0*/  IADD3 R20, PT, PT, -R12, RZ, RZ ;  /* 0x000000ff0c147210 */ /* 0x000fce0007ffe1ff */
.L_x_3092:
[----:B------:R-:W-:-:S06]  /*7ad0*/  IMAD.MOV.U32 R12, RZ, RZ, R23 ;  /* 0x000000ffff0c7224 */ /* 0x000fcc00078e0017 */
[----:B------:R1:W2:Y:S01]  /*7ae0*/  LDG.E.U8 R12, desc[UR36][R12.64] ;  /* 0x000000240c0c7981 */ /* 0x0002a2000c1e1100 */
[----:B------:R-:W-:Y:S01]  /*7af0*/  VIADD R20, R20, 0x1 ;  /* 0x0000000114147836 */ /* 0x000fe20000000000 */
[----:B------:R-:W-:Y:S02]  /*7b00*/  IADD3 R23, P2, PT, R23, 0x80, RZ ;  /* 0x0000008017177810 */ /* 0x000fe40007f5e0ff */
[----:B------:R-:W-:-:S03]  /*7b10*/  IADD3 R15, PT, PT, R15, 0x80, RZ ;  /* 0x000000800f0f7810 */ /* 0x000fc60007ffe0ff */
[----:B-1----:R-:W-:Y:S01]  /*7b20*/  IMAD.X R13, RZ, RZ, R13, P2 ;  /* 0x000000ffff0d7224 */ /* 0x002fe200010e060d */
[----:B--2---:R-:W-:-:S13]  /*7b30*/  ISETP.NE.AND P1, PT, R12, RZ, PT ;  /* 0x000000ff0c00720c */ /* 0x004fda0003f25270 */
[----:B------:R-:W0:Y:S02]  /*7b40*/  @!P1 LDS R21, [R14] ;  /* 0x000000000e159984 */ /* 0x000e240000000800 */
[----:B0-----:R-:W-:Y:S01]  /*7b50*/  @!P1 FADD.FTZ R22, -R6, R21 ;  /* 0x0000001506169221 */ /* 0x001fe20000010100 */
[----:B------:R-:W-:-:S03]  /*7b60*/  MOV R21, RZ ;  /* 0x000000ff00157202 */ /* 0x000fc60000000f00 */
[----:B------:R-:W-:-:S04]  /*7b70*/  @!P1 FMUL.FTZ R22, R22, 1.4426950216293334961 ;  /* 0x3fb8aa3b16169820 */ /* 0x000fc80000410000 */
[----:B------:R-:W0:Y:S01]  /*7b80*/  @!P1 MUFU.EX2 R21, R22 ;  /* 0x0000001600159308 */ /* 0x000e220000000800 */
[----:B------:R-:W-:Y:S01]  /*7b90*/  ISETP.NE.AND P1, PT, R20, RZ, PT ;  /* 0x000000ff1400720c */ /* 0x000fe20003f25270 */
[----:B0-----:R0:W-:Y:S01]  /*7ba0*/  STS [R14], R21 ;  /* 0x000000150e007388 */ /* 0x0011e20000000800 */
[----:B------:R-:W-:Y:S01]  /*7bb0*/  FADD.FTZ R11, R21, R11 ;  /* 0x0000000b150b7221 */ /* 0x000fe20000010000 */
[----:B0-----:R-:W-:-:S10]  /*7bc0*/  IADD3 R14, PT, PT, R14, 0x200, RZ ;  /* 0x000002000e0e7810 */ /* 0x001fd40007ffe0ff */
[----:B------:R-:W-:Y:S05]  /*7bd0*/  @P1 BRA `(.L_x_3092) ;  /* 0xfffffffc00bc1947 */ /* 0x000fea000383ffff */
.L_x_3091:
[----:B------:R-:W-:Y:S05]  /*7be0*/  BSYNC.RECONVERGENT B1 ;  /* 0x0000000000017941 */ /* 0x000fea0003800200 */
.L_x_3090:
[----:B------:R-:W-:Y:S05]  /*7bf0*/  @!P0 BRA `(.L_x_3080) ;  /* 0x0000000000dc8947 */ /* 0x000fea0003800000 */
[----:B------:R-:W1:Y:S01]  /*7c00*/  S2R R14, SR_CgaCtaId ;  /* 0x00000000000e7919 */ /* 0x000e620000008800 */
[----:B------:R-:W2:Y:S01]  /*7c10*/  LDC.64 R24, c[0x0][0x420] ;  /* 0x00010800ff187b82 */ /* 0x000ea20000000a00 */
[----:B------:R-:W-:Y:S01]  /*7c20*/  MOV R13, 0x400 ;  /* 0x00000400000d7802 */ /* 0x000fe20000000f00 */
[----:B------:R-:W-:-:S03]  /*7c30*/  IMAD.SHL.U32 R12, R19, 0x4, RZ ;  /* 0x00000004130c7824 */ /* 0x000fc600078e00ff */
[----:B------:R-:W-:Y:S01]  /*7c40*/  IADD3 R13, PT, PT, R13, 0x220, RZ ;  /* 0x000002200d0d7810 */ /* 0x000fe20007ffe0ff */
[----:B------:R-:W-:Y:S01]  /*7c50*/  IMAD R12, R15, 0x4, -R12 ;  /* 0x000000040f0c7824 */ /* 0x000fe200078e0a0c */
[----:B--2---:R-:W-:-:S04]  /*7c60*/  IADD3 R21, P0, P1, R24, UR4, R15 ;  /* 0x0000000418157c10 */ /* 0x004fc8000f91e00f */
[----:B------:R-:W-:Y:S02]  /*7c70*/  IADD3 R21, P2, PT, R21, 0x100, RZ ;  /* 0x0000010015157810 */ /* 0x000fe40007f5e0ff */
[----:B-1---5:R-:W-:Y:S02]  /*7c80*/  LEA R23, R14, R13, 0x18 ;  /* 0x0000000d0e177211 */ /* 0x022fe400078ec0ff */
[----:B------:R-:W-:Y:S02]  /*7c90*/  IADD3.X R13, PT, PT, R25, UR10, RZ, P0, P1 ;  /* 0x0000000a190d7c10 */ /* 0x000fe400087e24ff */
[----:B------:R-:W-:Y:S02]  /*7ca0*/  IADD3 R14, PT, PT, R12, 0x400, R23 ;  /* 0x000004000c0e7810 */ /* 0x000fe40007ffe017 */
[----:B------:R-:W-:-:S07]  /*7cb0*/  IADD3.X R13, PT, PT, RZ, R13, RZ, P2, !PT ;  /* 0x0000000dff0d7210 */ /* 0x000fce00017fe4ff */
.L_x_3093:
[----:B------:R-:W-:-:S05]  /*7cc0*/  IMAD.MOV.U32 R12, RZ, RZ, R21 ;  /* 0x000000ffff0c7224 */ /* 0x000fca00078e0015 */
[----:B------:R-:W2:Y:S04]  /*7cd0*/  LDG.E.U8 R21, desc[UR36][R12.64+-0x100] ;  /* 0xffff00240c157981 */ /* 0x000ea8000c1e1100 */
[----:B------:R-:W4:Y:S04]  /*7ce0*/  LDG.E.U8 R20, desc[UR36][R12.64+-0x80] ;  /* 0xffff80240c147981 */ /* 0x000f28000c1e1100 */
[----:B------:R-:W5:Y:S04]  /*7cf0*/  LDG.E.U8 R22, desc[UR36][R12.64] ;  /* 0x000000240c167981 */ /* 0x000f68000c1e1100 */
[----:B------:R-:W3:Y:S01]  /*7d00*/  LDG.E.U8 R24, desc[UR36][R12.64+0x80] ;  /* 0x000080240c187981 */ /* 0x000ee2000c1e1100 */
[----:B------:R-:W-:-:S02]  /*7d10*/  IADD3 R15, PT, PT, R15, 0x200, RZ ;  /* 0x000002000f0f7810 */ /* 0x000fc40007ffe0ff */
[----:B--2---:R-:W-:Y:S02]  /*7d20*/  ISETP.NE.AND P0, PT, R21, RZ, PT ;  /* 0x000000ff1500720c */ /* 0x004fe40003f05270 */
[----:B----4-:R-:W-:Y:S01]  /*7d30*/  ISETP.NE.AND P1, PT, R20, RZ, PT ;  /* 0x000000ff1400720c */ /* 0x010fe20003f25270 */
[----:B------:R-:W-:Y:S01]  /*7d40*/  HFMA2 R20, -RZ, RZ, 0, 0 ;  /* 0x00000000ff147431 */ /* 0x000fe200000001ff */
[----:B-----5:R-:W-:Y:S02]  /*7d50*/  ISETP.NE.AND P2, PT, R22, RZ, PT ;  /* 0x000000ff1600720c */ /* 0x020fe40003f45270 */
[----:B---3--:R-:W-:-:S07]  /*7d60*/  ISETP.NE.AND P3, PT, R24, RZ, PT ;  /* 0x000000ff1800720c */ /* 0x008fce0003f65270 */
[----:B------:R-:W0:Y:S04]  /*7d70*/  @!P0 LDS R21, [R14+-0x400] ;  /* 0xfffc00000e158984 */ /* 0x000e280000000800 */
[----:B------:R-:W1:Y:S04]  /*7d80*/  @!P1 LDS R23, [R14+-0x200] ;  /* 0xfffe00000e179984 */ /* 0x000e680000000800 */
[----:B------:R-:W2:Y:S04]  /*7d90*/  @!P2 LDS R25, [R14] ;  /* 0x000000000e19a984 */ /* 0x000ea80000000800 */
[----:B------:R-:W3:Y:S01]  /*7da0*/  @!P3 LDS R27, [R14+0x200] ;  /* 0x000200000e1bb984 */ /* 0x000ee20000000800 */
[----:B0-----:R-:W-:-:S04]  /*7db0*/  @!P0 FADD.FTZ R21, -R6, R21 ;  /* 0x0000001506158221 */ /* 0x001fc80000010100 */
[----:B------:R-:W-:Y:S01]  /*7dc0*/  @!P0 FMUL.FTZ R21, R21, 1.4426950216293334961 ;  /* 0x3fb8aa3b15158820 */ /* 0x000fe20000410000 */
[----:B-1----:R-:W-:Y:S01]  /*7dd0*/  @!P1 FADD.FTZ R22, -R6, R23 ;  /* 0x0000001706169221 */ /* 0x002fe20000010100 */
[----:B------:R-:W-:Y:S02]  /*7de0*/  IMAD.MOV.U32 R23, RZ, RZ, RZ ;  /* 0x000000ffff177224 */ /* 0x000fe400078e00ff */
[----:B------:R0:W1:Y:S01]  /*7df0*/  @!P0 MUFU.EX2 R20, R21 ;  /* 0x0000001500148308 */ /* 0x0000620000000800 */
[----:B------:R-:W-:Y:S01]  /*7e00*/  @!P1 FMUL.FTZ R22, R22, 1.4426950216293334961 ;  /* 0x3fb8aa3b16169820 */ /* 0x000fe20000410000 */
[C---:B--2---:R-:W-:Y:S01]  /*7e10*/  @!P2 FADD.FTZ R24, -R6.reuse, R25 ;  /* 0x000000190618a221 */ /* 0x044fe20000010100 */
[----:B------:R-:W-:Y:S01]  /*7e20*/  MOV R25, RZ ;  /* 0x000000ff00197202 */ /* 0x000fe20000000f00 */
[----:B---3--:R-:W-:Y:S01]  /*7e30*/  @!P3 FADD.FTZ R26, -R6, R27 ;  /* 0x0000001b061ab221 */ /* 0x008fe20000010100 */
[----:B------:R-:W-:Y:S02]  /*7e40*/  IMAD.MOV.U32 R27, RZ, RZ, RZ ;  /* 0x000000ffff1b7224 */ /* 0x000fe400078e00ff */
[----:B------:R-:W-:Y:S01]  /*7e50*/  @!P2 FMUL.FTZ R24, R24, 1.4426950216293334961 ;  /* 0x3fb8aa3b1818a820 */ /* 0x000fe20000410000 */
[----:B------:R-:W-:Y:S01]  /*7e60*/  ISETP.GT.AND P0, PT, R15, R16, PT ;  /* 0x000000100f00720c */ /* 0x000fe20003f04270 */
        /* <DEDUP_REMOVED lines=16> */
.L_x_3080:
[----:B------:R-:W-:Y:S05]  /*7f70*/  BSYNC.RECONVERGENT B0 ;  /* 0x0000000000007941 */ /* 0x000fea0003800200 */
.L_x_3079:
[----:B0---4-:R-:W0:Y:S01]  /*7f80*/  SHFL.BFLY PT, R6, R11, 0x10, 0x1f ;  /* 0x0e001f000b067f89 */ /* 0x011e2200000e0000 */
[C---:B------:R-:W-:Y:S01]  /*7f90*/  ISETP.NE.AND P0, PT, R10.reuse, RZ, PT ;  /* 0x000000ff0a00720c */ /* 0x040fe20003f05270 */
[----:B-1----:R-:W1:Y:S01]  /*7fa0*/  LDC R22, c[0x0][0x3f4] ;  /* 0x0000fd00ff167b82 */ /* 0x002e620000000800 */
[----:B------:R-:W-:Y:S01]  /*7fb0*/  ISETP.GT.U32.AND P1, PT, R10, 0x3, PT ;  /* 0x000000030a00780c */ /* 0x000fe20003f24070 */
[----:B------:R-:W2:Y:S01]  /*7fc0*/  LDCU.U8 UR7, c[0x0][0x48c] ;  /* 0x00009180ff0777ac */ /* 0x000ea20008000000 */
[----:B0-----:R-:W-:-:S05]  /*7fd0*/  FADD.FTZ R12, R6, R11 ;  /* 0x0000000b060c7221 */ /* 0x001fca0000010000 */
[----:B------:R-:W0:Y:S02]  /*7fe0*/  SHFL.BFLY PT, R13, R12, 0x8, 0x1f ;  /* 0x0d001f000c0d7f89 */ /* 0x000e2400000e0000 */
[----:B0-----:R-:W-:-:S05]  /*7ff0*/  FADD.FTZ R13, R12, R13 ;  /* 0x0000000d0c0d7221 */ /* 0x001fca0000010000 */
[----:B------:R-:W0:Y:S02]  /*8000*/  SHFL.BFLY PT, R6, R13, 0x4, 0x1f ;  /* 0x0c801f000d067f89 */ /* 0x000e2400000e0000 */
[----:B0-----:R-:W-:Y:S01]  /*8010*/  FADD.FTZ R14, R13, R6 ;  /* 0x000000060d0e7221 */ /* 0x001fe20000010000 */
[----:B------:R-:W-:Y:S01]  /*8020*/  SHF.R.U32.HI R6, RZ, 0x5, R0 ;  /* 0x00000005ff067819 */ /* 0x000fe20000011600 */
[----:B------:R-:W1:Y:S03]  /*8030*/  LDC R13, c[0x0][0x40c] ;  /* 0x00010300ff0d7b82 */ /* 0x000e660000000800 */
[----:B------:R-:W0:Y:S01]  /*8040*/  SHFL.BFLY PT, R15, R14, 0x2, 0x1f ;  /* 0x0c401f000e0f7f89 */ /* 0x000e2200000e0000 */
[----:B------:R-:W-:Y:S02]  /*8050*/  @!P0 IMAD R11, R6, 0x4, R5 ;  /* 0x00000004060b8824 */ /* 0x000fe400078e0205 */
[----:B0-----:R-:W-:-:S02]  /*8060*/  FADD.FTZ R15, R14, R15 ;  /* 0x0000000f0e0f7221 */ /* 0x001fc40000010000 */
[----:B------:R-:W0:Y:S03]  /*8070*/  LDC R14, c[0x0][0x3f8] ;  /* 0x0000fe00ff0e7b82 */ /* 0x000e260000000800 */
[----:B------:R-:W4:Y:S02]  /*8080*/  SHFL.BFLY PT, R20, R15, 0x1, 0x1f ;  /* 0x0c201f000f147f89 */ /* 0x000f2400000e0000 */
[----:B----4-:R-:W-:-:S05]  /*8090*/  FADD.FTZ R20, R15, R20 ;  /* 0x000000140f147221 */ /* 0x010fca0000010000 */
[----:B------:R1:W-:Y:S01]  /*80a0*/  @!P0 STS [R11+0x10], R20 ;  /* 0x000010140b008388 */ /* 0x0003e20000000800 */
[----:B------:R-:W-:Y:S01]  /*80b0*/  BAR.SYNC.DEFER_BLOCKING 0x0 ;  /* 0x0000000000007b1d */ /* 0x000fe20000010000 */
[----:B--2---:R-:W-:Y:S02]  /*80c0*/  ISETP.NE.AND P0, PT, RZ, UR7, PT ;  /* 0x00000007ff007c0c */ /* 0x004fe4000bf05270 */
[----:B-1----:R-:W-:-:S04]  /*80d0*/  VIMNMX R11, PT, PT, R22, R13, PT ;  /* 0x0000000d160b7248 */ /* 0x002fc80003fe0100 */
[----:B------:R-:W-:Y:S01]  /*80e0*/  IADD3 R11, PT, PT, R11, 0x4, RZ ;  /* 0x000000040b0b7810 */ /* 0x000fe20007ffe0ff */
[----:B------:R-:W1:Y:S01]  /*80f0*/  @!P1 LDS R20, [R9+0x10] ;  /* 0x0000100009149984 */ /* 0x000e620000000800 */
[----:B------:R-:W-:-:S03]  /*8100*/  ISETP.GT.AND P1, PT, R7, R16, PT ;  /* 0x000000100700720c */ /* 0x000fc60003f24270 */
[----:B-1----:R-:W1:Y:S02]  /*8110*/  SHFL.BFLY PT, R5, R20, 0x2, 0x1f ;  /* 0x0c401f0014057f89 */ /* 0x002e6400000e0000 */
[----:B-1----:R-:W-:-:S05]  /*8120*/  FADD.FTZ R10, R5, R20 ;  /* 0x00000014050a7221 */ /* 0x002fca0000010000 */
[----:B------:R-:W1:Y:S02]  /*8130*/  SHFL.BFLY PT, R5, R10, 0x1, 0x1f ;  /* 0x0c201f000a057f89 */ /* 0x000e6400000e0000 */
[----:B-1----:R-:W-:Y:S01]  /*8140*/  FADD.FTZ R12, R10, R5 ;  /* 0x000000050a0c7221 */ /* 0x002fe20000010000 */
[----:B------:R-:W-:Y:S01]  /*8150*/  SHF.R.S32.HI R10, RZ, 0x1f, R11 ;  /* 0x0000001fff0a7819 */ /* 0x000fe2000001140b */
[----:B------:R-:W0:Y:S04]  /*8160*/  S2R R5, SR_CTAID.X ;  /* 0x0000000000057919 */ /* 0x000e280000002500 */
[----:B------:R-:W1:Y:S02]  /*8170*/  SHFL.IDX PT, R12, R12, RZ, 0x1f ;  /* 0x00001fff0c0c7589 */ /* 0x000e6400000e0000 */
[----:B-1----:R-:W-:Y:S01]  /*8180*/  FADD.FTZ R9, R12, 9.9999999747524270788e-07 ;  /* 0x358637bd0c097421 */ /* 0x002fe20000010000 */
[----:B------:R-:W-:-:S02]  /*8190*/  LEA.HI R12, R10, R11, RZ, 0x2 ;  /* 0x0000000b0a0c7211 */ /* 0x000fc400078f10ff */
[----:B------:R-:W-:Y:S01]  /*81a0*/  CS2R R10, SRZ ;  /* 0x00000000000a7805 */ /* 0x000fe2000001ff00 */
[----:B------:R1:W2:Y:S01]  /*81b0*/  MUFU.RCP R21, R9 ;  /* 0x0000000900157308 */ /* 0x0002a20000001000 */
[----:B0-----:R-:W-:Y:S02]  /*81c0*/  IMAD R22, R14, UR5, R5 ;  /* 0x000000050e167c24 */ /* 0x001fe4000f8e0205 */
[----:B------:R-:W-:Y:S01]  /*81d0*/  IMAD.SHL.U32 R12, R12, 0x4, RZ ;  /* 0x000000040c0c7824 */ /* 0x000fe200078e00ff */
[----:B------:R-:W-:Y:S06]  /*81e0*/  @!P0 BRA `(.L_x_3094) ;  /* 0x0000000000188947 */ /* 0x000fec0003800000 */
[----:B-1----:R-:W0:Y:S08]  /*81f0*/  LDC R9, c[0x0][0x488] ;  /* 0x00012200ff097b82 */ /* 0x002e300000000800 */
[----:B------:R-:W0:Y:S08]  /*8200*/  LDC R10, c[0x0][0x40c] ;  /* 0x00010300ff0a7b82 */ /* 0x000e300000000800 */
[----:B------:R-:W1:Y:S01]  /*8210*/  LDC R14, c[0x0][0x3f4] ;  /* 0x0000fd00ff0e7b82 */ /* 0x000e620000000800 */
[----:B0-----:R-:W-:-:S04]  /*8220*/  IMAD R9, R22, R9, R10 ;  /* 0x0000000916097224 */ /* 0x001fc800078e020a */
[----:B-1----:R-:W-:-:S05]  /*8230*/  IMAD R10, R9, R14, RZ ;  /* 0x0000000e090a7224 */ /* 0x002fca00078e02ff */
[----:B------:R-:W-:-:S07]  /*8240*/  SHF.R.S32.HI R11, RZ, 0x1f, R10 ;  /* 0x0000001fff0b7819 */ /* 0x000fce000001140a */
.L_x_3094:
        /* <DEDUP_REMOVED lines=21> */
[----:B------:R-:W-:Y:S02]  /*83a0*/  LEA R9, R0, R39, 0x1 ;  /* 0x0000002700097211 */ /* 0x000fe400078e08ff */
[----:B------:R-:W-:Y:S01]  /*83b0*/  IADD3 R14, PT, PT, -R8, RZ, RZ ;  /* 0x000000ff080e7210 */ /* 0x000fe20007ffe1ff */
[----:B------:R-:W-:Y:S01]  /*83c0*/  IMAD.IADD R7, R7, 0x1, R12 ;  /* 0x0000000107077824 */ /* 0x000fe200078e020c */
[----:B-1----:R-:W-:-:S04]  /*83d0*/  LEA R15, P2, R20, UR8, 0x2 ;  /* 0x00000008140f7c11 */ /* 0x002fc8000f8410ff */
[----:B------:R-:W-:Y:S01]  /*83e0*/  LEA.HI.X R20, R20, UR9, R13, 0x2, P2 ;  /* 0x0000000914147c11 */ /* 0x000fe200090f140d */
[----:B0-----:R-:W-:-:S06]  /*83f0*/  ULEA UR5, UR6, UR5, 0x18 ;  /* 0x0000000506057291 */ /* 0x001fcc000f8ec0ff */
[----:B------:R-:W-:Y:S01]  /*8400*/  VIADD R12, R9, UR5 ;  /* 0x00000005090c7c36 */ /* 0x000fe20008000000 */
[----:B------:R-:W-:-:S07]  /*8410*/  LEA R13, R0, UR5, 0x2 ;  /* 0x00000005000d7c11 */ /* 0x000fce000f8e10ff */
.L_x_3099:
[----:B-1----:R0:W2:Y:S01]  /*8420*/  LDS R8, [R13] ;  /* 0x000000000d087984 */ /* 0x0020a20000000800 */
[----:B------:R-:W-:Y:S01]  /*8430*/  @P0 IMAD.MOV.U32 R9, RZ, RZ, R20 ;  /* 0x000000ffff090224 */ /* 0x000fe200078e0014 */
[----:B------:R-:W-:-:S04]  /*8440*/  IADD3 R14, PT, PT, R14, 0x1, RZ ;  /* 0x000000010e0e7810 */ /* 0x000fc80007ffe0ff */
[----:B------:R-:W-:Y:S01]  /*8450*/  ISETP.NE.AND P3, PT, R14, RZ, PT ;  /* 0x000000ff0e00720c */ /* 0x000fe20003f65270 */
[----:B0-----:R-:W-:Y:S02]  /*8460*/  VIADD R13, R13, 0x200 ;  /* 0x000002000d0d7836 */ /* 0x001fe40000000000 */
[----:B--2--5:R-:W-:-:S05]  /*8470*/  FMUL.FTZ R23, R8, R21 ;  /* 0x0000001508177220 */ /* 0x024fca0000410000 */
        /* <DEDUP_REMOVED lines=9> */
.L_x_3098:
[----:B------:R-:W-:Y:S05]  /*8510*/  BSYNC.RECONVERGENT B1 ;  /* 0x0000000000017941 */ /* 0x000fea0003800200 */
.L_x_3097:
[----:B------:R-:W-:Y:S05]  /*8520*/  @!P1 BRA `(.L_x_3096) ;  /* 0x0000000000d09947 */ /* 0x000fea0003800000 */
[----:B-1----:R-:W0:Y:S01]  /*8530*/  S2R R9, SR_CgaCtaId ;  /* 0x0000000000097919 */ /* 0x002e220000008800 */
[----:B------:R-:W1:Y:S01]  /*8540*/  LDCU.64 UR8, c[0x0][0x480] ;  /* 0x00009000ff0877ac */ /* 0x000e620008000a00 */
[----:B------:R-:W-:Y:S02]  /*8550*/  MOV R8, 0x400 ;  /* 0x0000040000087802 */ /* 0x000fe40000000f00 */
[C---:B------:R-:W-:Y:S01]  /*8560*/  IADD3 R12, P0, PT, R7.reuse, R10, RZ ;  /* 0x0000000a070c7210 */ /* 0x040fe20007f1e0ff */
[----:B------:R-:W-:Y:S01]  /*8570*/  IMAD R10, R7, 0x2, R39 ;  /* 0x00000002070a7824 */ /* 0x000fe200078e0227 */
[----:B------:R-:W-:Y:S01]  /*8580*/  IADD3 R8, PT, PT, R8, 0x220, RZ ;  /* 0x0000022008087810 */ /* 0x000fe20007ffe0ff */
[----:B------:R-:W-:Y:S02]  /*8590*/  UISETP.NE.AND UP0, UPT, UR7, URZ, UPT ;  /* 0x000000ff0700728c */ /* 0x000fe4000bf05270 */
[----:B------:R-:W-:Y:S01]  /*85a0*/  ISETP.NE.AND P1, PT, RZ, UR7, PT ;  /* 0x00000007ff007c0c */ /* 0x000fe2000bf25270 */
[----:B------:R-:W-:-:S02]  /*85b0*/  IMAD.X R11, RZ, RZ, R11, P0 ;  /* 0x000000ffff0b7224 */ /* 0x000fc400000e060b */
[----:B------:R-:W-:Y:S01]  /*85c0*/  IMAD R10, R19, -0x2, R10 ;  /* 0xfffffffe130a7824 */ /* 0x000fe200078e020a */
[----:B------:R-:W-:Y:S02]  /*85d0*/  PLOP3.LUT P0, PT, PT, PT, UP0, 0x80, 0x8 ;  /* 0x000000000008781c */ /* 0x000fe40003f0f008 */
[----:B-1----:R-:W-:-:S04]  /*85e0*/  LEA R13, P3, R12, UR8, 0x2 ;  /* 0x000000080c0d7c11 */ /* 0x002fc8000f8610ff */
[----:B------:R-:W-:Y:S02]  /*85f0*/  IADD3 R13, P2, PT, R13, 0x400, RZ ;  /* 0x000004000d0d7810 */ /* 0x000fe40007f5e0ff */
[----:B------:R-:W-:-:S05]  /*8600*/  LEA.HI.X R12, R12, UR9, R11, 0x2, P3 ;  /* 0x000000090c0c7c11 */ /* 0x000fca00098f140b */
[----:B------:R-:W-:Y:S01]  /*8610*/  IMAD.X R14, RZ, RZ, R12, P2 ;  /* 0x000000ffff0e7224 */ /* 0x000fe200010e060c */
[----:B0-----:R-:W-:Y:S02]  /*8620*/  LEA R9, R9, R8, 0x18 ;  /* 0x0000000809097211 */ /* 0x001fe400078ec0ff */
[----:B------:R-:W-:Y:S02]  /*8630*/  SHF.L.U32 R8, R19, 0x2, RZ ;  /* 0x0000000213087819 */ /* 0x000fe400000006ff */
[----:B------:R-:W-:Y:S02]  /*8640*/  IADD3 R10, PT, PT, R10, 0x200, R9 ;  /* 0x000002000a0a7810 */ /* 0x000fe40007ffe009 */
[----:B------:R-:W-:-:S04]  /*8650*/  LEA R8, R7, -R8, 0x2 ;  /* 0x8000000807087211 */ /* 0x000fc800078e10ff */
[----:B------:R-:W-:-:S07]  /*8660*/  IADD3 R11, PT, PT, R8, 0x400, R9 ;  /* 0x00000400080b7810 */ /* 0x000fce0007ffe009 */
.L_x_3100:
[----:B------:R-:W2:Y:S01]  /*8670*/  LDS R8, [R11+-0x400] ;  /* 0xfffc00000b087984 */ /* 0x000ea20000000800 */
[----:B------:R-:W-:-:S04]  /*8680*/  IADD3 R7, PT, PT, R7, 0x200, RZ ;  /* 0x0000020007077810 */ /* 0x000fc80007ffe0ff */
[----:B------:R-:W-:Y:S01]  /*8690*/  ISETP.GT.AND P2, PT, R7, R16, PT ;  /* 0x000000100700720c */ /* 0x000fe20003f44270 */
[----:B--2---:R-:W-:-:S05]  /*86a0*/  FMUL.FTZ R15, R8, R21 ;  /* 0x00000015080f7220 */ /* 0x004fca0000410000 */
[----:B------:R-:W-:-:S04]  /*86b0*/  F2FP.F16.F32.PACK_AB R8, RZ, R15 ;  /* 0x0000000fff08723e */ /* 0x000fc800000000ff */
[----:B------:R-:W-:-:S05]  /*86c0*/  PRMT R9, R8, 0x7610, R9 ;  /* 0x0000761008097816 */ /* 0x000fca0000000009 */
[----:B------:R0:W-:Y:S04]  /*86d0*/  STS.U16 [R10+-0x200], R9 ;  /* 0xfffe00090a007388 */ /* 0x0001e80000000400 */
[----:B------:R-:W1:Y:S01]  /*86e0*/  LDS R8, [R11+-0x200] ;  /* 0xfffe00000b087984 */ /* 0x000e620000000800 */
[----:B0-----:R-:W-:Y:S02]  /*86f0*/  IMAD.MOV.U32 R9, RZ, RZ, R14 ;  /* 0x000000ffff097224 */ /* 0x001fe400078e000e */
[----:B-1---5:R-:W-:-:S05]  /*8700*/  FMUL.FTZ R23, R8, R21 ;  /* 0x0000001508177220 */ /* 0x022fca0000410000 */
        /* <DEDUP_REMOVED lines=22> */
.L_x_3096:
[----:B------:R-:W-:Y:S05]  /*8870*/  BSYNC.RECONVERGENT B0 ;  /* 0x0000000000007941 */ /* 0x000fea0003800200 */
.L_x_3095:
[----:B------:R-:W0:Y:S01]  /*8880*/  LDCU.64 UR6, c[0x0][0x3b0] ;  /* 0x00007600ff0677ac */ /* 0x000e220008000a00 */
[----:B------:R-:W-:Y:S01]  /*8890*/  SHF.R.S32.HI R7, RZ, 0x1f, R16 ;  /* 0x0000001fff077819 */ /* 0x000fe20000011410 */
[----:B------:R-:W-:Y:S01]  /*88a0*/  IMAD.SHL.U32 R14, R0, 0x8, RZ ;  /* 0x00000008000e7824 */ /* 0x000fe200078e00ff */
[----:B------:R-:W-:Y:S01]  /*88b0*/  CS2R R10, SRZ ;  /* 0x00000000000a7805 */ /* 0x000fe2000001ff00 */
[----:B------:R-:W4:Y:S01]  /*88c0*/  LDCU UR5, c[0x0][0x3f4] ;  /* 0x00007e80ff0577ac */ /* 0x000f220008000800 */
[-C--:B------:R-:W-:Y:S02]  /*88d0*/  LEA.HI R7, R7, R16.reuse, RZ, 0x2 ;  /* 0x0000001007077211 */ /* 0x080fe400078f10ff */
[----:B-1----:R-:W-:Y:S02]  /*88e0*/  CS2R R8, SRZ ;  /* 0x0000000000087805 */ /* 0x002fe4000001ff00 */
[----:B------:R-:W-:Y:S01]  /*88f0*/  LOP3.LUT R14, R14, 0xf8, RZ, 0xc0, !PT ;  /* 0x000000f80e0e7812 */ /* 0x000fe200078ec0ff */
[----:B------:R-:W1:Y:S01]  /*8900*/  LDC.64 R12, c[0x0][0x3c0] ;  /* 0x0000f000ff0c7b82 */ /* 0x000e620000000a00 */
[----:B------:R-:W-:Y:S01]  /*8910*/  LOP3.LUT R7, R7, 0xfffffffc, RZ, 0xc0, !PT ;  /* 0xfffffffc07077812 */ /* 0x000fe200078ec0ff */
[----:B------:R-:W-:Y:S01]  /*8920*/  IMAD.IADD R36, R19, 0x1, R6 ;  /* 0x0000000113247824 */ /* 0x000fe200078e0206 */
[----:B------:R-:W1:Y:S02]  /*8930*/  LDCU.64 UR8, c[0x0][0x3c8] ;  /* 0x00007900ff0877ac */ /* 0x000e640008000a00 */
[----:B------:R-:W-:-:S02]  /*8940*/  IADD3 R37, PT, PT, -R7, R16, RZ ;  /* 0x0000001007257210 */ /* 0x000fc40007ffe1ff */
[----:B0-----:R-:W-:-:S04]  /*8950*/  ISETP.NE.U32.AND P0, PT, RZ, UR6, PT ;  /* 0x00000006ff007c0c */ /* 0x001fc8000bf05070 */
[----:B------:R-:W-:-:S04]  /*8960*/  ISETP.NE.AND.EX P0, PT, RZ, UR7, PT, P0 ;  /* 0x00000007ff007c0c */ /* 0x000fc8000bf05300 */
[----:B------:R-:W-:-:S13]  /*8970*/  ISETP.NE.OR P0, PT, R6, R37, !P0 ;  /* 0x000000250600720c */ /* 0x000fda0004705670 */
[----:B--2---:R-:W0:Y:S01]  /*8980*/  @!P0 LDC.64 R20, c[0x0][0x3b0] ;  /* 0x0000ec00ff148b82 */ /* 0x004e220000000a00 */
[----:B------:R-:W-:Y:S01]  /*8990*/  @!P0 LEA R7, R5, R14, 0x8 ;  /* 0x0000000e05078211 */ /* 0x000fe200078e40ff */
[----:B----4-:R-:W-:-:S06]  /*89a0*/  IMAD.U32 R15, RZ, RZ, UR5 ;  /* 0x00000005ff0f7e24 */ /* 0x010fcc000f8e00ff */
[----:B------:R-:W2:Y:S01]  /*89b0*/  S2UR UR6, SR_CgaCtaId ;  /* 0x00000000000679c3 */ /* 0x000ea20000008800 */
[----:B------:R-:W-:Y:S01]  /*89c0*/  UMOV UR5, 0x400 ;  /* 0x0000040000057882 */ /* 0x000fe20000000000 */
[----:B0-----:R-:W-:-:S05]  /*89d0*/  @!P0 IMAD.WIDE.U32 R20, R7, 0x2, R20 ;  /* 0x0000000207148825 */ /* 0x001fca00078e0014 */
[----:B------:R0:W5:Y:S01]  /*89e0*/  @!P0 LDG.E.128 R8, desc[UR36][R20.64] ;  /* 0x0000002414088981 */ /* 0x000162000c1e1d00 */
[----:B------:R-:W-:Y:S01]  /*89f0*/  UIADD3 UR5, UPT, UPT, UR5, 0x220, URZ ;  /* 0x0000022005057890 */ /* 0x000fe2000fffe0ff */
[----:B------:R-:W-:Y:S01]  /*8a00*/  IMAD R7, R4, R15, R14 ;  /* 0x0000000f04077224 */ /* 0x000fe200078e020e */
[----:B------:R-:W-:Y:S01]  /*8a10*/  BSSY.RECONVERGENT B0, `(.L_x_3101) ;  /* 0x00000eb000007945 */ /* 0x000fe20003800200 */
[----:B------:R-:W-:Y:S01]  /*8a20*/  HFMA2 R38, -RZ, RZ, 0, 0 ;  /* 0x00000000ff267431 */ /* 0x000fe200000001ff */
[----:B--2---:R-:W-:Y:S01]  /*8a30*/  ULEA UR5, UR6, UR5, 0x18 ;  /* 0x0000000506057291 */ /* 0x004fe2000f8ec0ff */
[----:B-1----:R-:W-:Y:S01]  /*8a40*/  IMAD.WIDE R12, R7, 0x2, R12 ;  /* 0x00000002070c7825 */ /* 0x002fe200078e020c */
[----:B------:R-:W-:Y:S02]  /*8a50*/  SHF.L.U32 R7, R22, 0x8, RZ ;  /* 0x0000000816077819 */ /* 0x000fe400000006ff */
[----:B------:R-:W-:Y:S02]  /*8a60*/  CS2R R40, SRZ ;  /* 0x0000000000287805 */ /* 0x000fe4000001ff00 */
[----:B------:R-:W-:-:S02]  /*8a70*/  CS2R R42, SRZ ;  /* 0x00000000002a7805 */ /* 0x000fc4000001ff00 */
[----:B0-----:R-:W-:Y:S02]  /*8a80*/  VIMNMX R21, PT, PT, R16, R15, PT ;  /* 0x0000000f10157248 */ /* 0x001fe40003fe0100 */
[----:B------:R-:W-:Y:S01]  /*8a90*/  CS2R R44, SRZ ;  /* 0x00000000002c7805 */ /* 0x000fe2000001ff00 */
[----:B------:R-:W-:Y:S01]  /*8aa0*/  IMAD.MOV.U32 R47, RZ, RZ, RZ ;  /* 0x000000ffff2f7224 */ /* 0x000fe200078e00ff */
[----:B------:R-:W-:Y:S01]  /*8ab0*/  IADD3 R4, PT, PT, R39, UR5, RZ ;  /* 0x0000000527047c10 */ /* 0x000fe2000fffe0ff */
[----:B------:R-:W-:Y:S01]  /*8ac0*/  BAR.SYNC.DEFER_BLOCKING 0x0 ;  /* 0x0000000000007b1d */ /* 0x000fe20000010000 */
[----:B------:R-:W-:-:S13]  /*8ad0*/  ISETP.GE.AND P0, PT, R36, R21, PT ;  /* 0x000000152400720c */ /* 0x000fda0003f06270 */
[----:B------:R-:W-:Y:S05]  /*8ae0*/  @P0 BRA `(.L_x_3102) ;  /* 0x0000000c00740947 */ /* 0x000fea0003800000 */
        /* <DEDUP_REMOVED lines=9> */
[----:B------:R-:W-:Y:S01]  /*8b80*/  CS2R R40, SRZ ;  /* 0x0000000000287805 */ /* 0x000fe2000001ff00 */
[----:B------:R-:W-:Y:S01]  /*8b90*/  IMAD.MOV.U32 R38, RZ, RZ, RZ ;  /* 0x000000ffff267224 */ /* 0x000fe200078e00ff */
[C---:B------:R-:W-:Y:S02]  /*8ba0*/  ISETP.GE.U32.AND P0, PT, R59.reuse, 0xc, PT ;  /* 0x0000000c3b00780c */ /* 0x040fe40003f06070 */
[----:B------:R-:W-:-:S04]  /*8bb0*/  LEA.HI R20, R59, 0x1, RZ, 0x1e ;  /* 0x000000013b147811 */ /* 0x000fc800078ff0ff */
[----:B------:R-:W-:Y:S01]  /*8bc0*/  LOP3.LUT P1, R60, R20, 0x3, RZ, 0xc0, !PT ;  /* 0x00000003143c7812 */ /* 0x000fe2000782c0ff */
[----:B0-----:R-:W-:-:S06]  /*8bd0*/  IMAD R49, R15, UR6, RZ ;  /* 0x000000060f317c24 */ /* 0x001fcc000f8e02ff */
[----:B------:R-:W-:Y:S06]  /*8be0*/  @!P0 BRA `(.L_x_3104) ;  /* 0x0000000400c08947 */ /* 0x000fec0003800000 */
[----:B------:R-:W-:Y:S01]  /*8bf0*/  IMAD.U32 R50, RZ, RZ, UR5 ;  /* 0x00000005ff327e24 */ /* 0x000fe2000f8e00ff */
[----:B------:R-:W-:Y:S01]  /*8c00*/  LOP3.LUT R20, R20, 0x7ffffffc, RZ, 0xc0, !PT ;  /* 0x7ffffffc14147812 */ /* 0x000fe200078ec0ff */
[----:B------:R-:W-:Y:S01]  /*8c10*/  IMAD.MOV.U32 R47, RZ, RZ, RZ ;  /* 0x000000ffff2f7224 */ /* 0x000fe200078e00ff */
[----:B------:R-:W-:Y:S02]  /*8c20*/  LEA R21, R6, R39, 0x1 ;  /* 0x0000002706157211 */ /* 0x000fe400078e08ff */
[----:B------:R-:W-:Y:S01]  /*8c30*/  SHF.L.U32 R51, R19, 0x8, RZ ;  /* 0x0000000813337819 */ /* 0x000fe200000006ff */
[----:B------:R-:W-:Y:S01]  /*8c40*/  IMAD.MOV R48, RZ, RZ, -R20 ;  /* 0x000000ffff307224 */ /* 0x000fe200078e0a14 */
[----:B------:R-:W-:Y:S02]  /*8c50*/  IADD3 R50, PT, PT, R21, 0x10, R50 ;  /* 0x0000001015327810 */ /* 0x000fe40007ffe032 */
[----:B------:R-:W-:-:S07]  /*8c60*/  MOV R46, R36 ;  /* 0x00000024002e7202 */ /* 0x000fce0000000f00 */
.L_x_3105:
[----:B------:R-:W-:Y:S01]  /*8c70*/  IADD3 R20, P0, PT, R46, UR4, RZ ;  /* 0x000000042e147c10 */ /* 0x000fe2000ff1e0ff */
[----:B------:R-:W-:Y:S01]  /*8c80*/  IMAD R33, R6, 0x100, R51 ;  /* 0x0000010006217824 */ /* 0x000fe200078e0233 */
[C---:B------:R-:W-:Y:S01]  /*8c90*/  SHF.L.U32 R25, R49.reuse, 0x8, RZ ;  /* 0x0000000831197819 */ /* 0x040fe200000006ff */
[----:B------:R-:W0:Y:S01]  /*8ca0*/  LDS.U16 R52, [R50+-0x10] ;  /* 0xfffff00032347984 */ /* 0x000e220000000400 */
[----:B------:R-:W-:Y:S02]  /*8cb0*/  IADD3.X R21, PT, PT, RZ, UR10, RZ, P0, !PT ;  /* 0x0000000aff157c10 */ /* 0x000fe400087fe4ff */
[C---:B---3--:R-:W-:Y:S01]  /*8cc0*/  LEA R28, P0, R20.reuse, UR8, 0x2 ;  /* 0x00000008141c7c11 */ /* 0x048fe2000f8010ff */
[----:B------:R-:W1:Y:S03]  /*8cd0*/  LDS.U16 R56, [R50+-0x8] ;  /* 0xfffff80032387984 */ /* 0x000e660000000400 */
[----:B------:R-:W-:Y:S01]  /*8ce0*/  LEA.HI.X R29, R20, UR9, R21, 0x2, P0 ;  /* 0x00000009141d7c11 */ /* 0x000fe200080f1415 */
[----:B------:R-:W2:Y:S04]  /*8cf0*/  LDS.U16 R58, [R50] ;  /* 0x00000000323a7984 */ /* 0x000ea80000000400 */
[----:B------:R-:W3:Y:S04]  /*8d00*/  LDG.E R20, desc[UR36][R28.64] ;  /* 0x000000241c147981 */ /* 0x000ee8000c1e1900 */
[----:B------:R-:W4:Y:S04]  /*8d10*/  LDG.E R24, desc[UR36][R28.64+0x10] ;  /* 0x000010241c187981 */ /* 0x000f28000c1e1900 */
[----:B------:R-:W2:Y:S04]  /*8d20*/  LDG.E R30, desc[UR36][R28.64+0x20] ;  /* 0x000020241c1e7981 */ /* 0x000ea8000c1e1900 */
[----:B------:R2:W2:Y:S01]  /*8d30*/  LDG.E R32, desc[UR36][R28.64+0x30] ;  /* 0x000030241c207981 */ /* 0x0004a2000c1e1900 */
[----:B------:R-:W-:Y:S01]  /*8d40*/  SHF.L.U32 R34, R49, 0x8, RZ ;  /* 0x0000000831227819 */ /* 0x000fe200000006ff */
[----:B---3--:R-:W-:-:S04]  /*8d50*/  IMAD R21, R20, R25, R33 ;  /* 0x0000001914157224 */ /* 0x008fc800078e0221 */
[----:B------:R-:W-:-:S06]  /*8d60*/  IMAD.WIDE R20, R21, 0x2, R12 ;  /* 0x0000000215147825 */ /* 0x000fcc00078e020c */
[----:B-----5:R-:W3:Y:S01]  /*8d70*/  LDG.E.128 R20, desc[UR36][R20.64] ;  /* 0x0000002414147981 */ /* 0x020ee2000c1e1d00 */
[--C-:B----4-:R-:W-:Y:S02]  /*8d80*/  IMAD R24, R24, R25, R33.reuse ;  /* 0x0000001918187224 */ /* 0x110fe400078e0221 */
[----:B--2---:R-:W-:Y:S02]  /*8d90*/  IMAD R30, R30, R34, R33 ;  /* 0x000000221e1e7224 */ /* 0x004fe400078e0221 */
[----:B------:R-:W-:Y:S02]  /*8da0*/  VIADD R25, R24, 0x400 ;  /* 0x0000040018197836 */ /* 0x000fe40000000000 */
[----:B------:R-:W-:Y:S02]  /*8db0*/  VIADD R29, R30, 0x800 ;  /* 0x000008001e1d7836 */ /* 0x000fe40000000000 */
[----:B------:R-:W-:-:S04]  /*8dc0*/  IMAD.WIDE R24, R25, 0x2, R12 ;  /* 0x0000000219187825 */ /* 0x000fc800078e020c */
[----:B------:R-:W-:Y:S02]  /*8dd0*/  IMAD R32, R32, R34, R33 ;  /* 0x0000002220207224 */ /* 0x000fe400078e0221 */
[----:B------:R-:W2:Y:S01]  /*8de0*/  LDG.E.128 R24, desc[UR36][R24.64] ;  /* 0x0000002418187981 */ /* 0x000ea2000c1e1d00 */
[----:B------:R-:W-:Y:S02]  /*8df0*/  IMAD.WIDE R28, R29, 0x2, R12 ;  /* 0x000000021d1c7825 */ /* 0x000fe400078e020c */
[----:B------:R-:W-:-:S04]  /*8e00*/  IADD3 R33, PT, PT, R32, 0xc00, RZ ;  /* 0x00000c0020217810 */ /* 0x000fc80007ffe0ff */
[----:B------:R-:W4:Y:S01]  /*8e10*/  LDG.E.128 R28, desc[UR36][R28.64] ;  /* 0x000000241c1c7981 */ /* 0x000f22000c1e1d00 */
[----:B------:R-:W-:-:S06]  /*8e20*/  IMAD.WIDE R32, R33, 0x2, R12 ;  /* 0x0000000221207825 */ /* 0x000fcc00078e020c */
[----:B------:R-:W4:Y:S01]  /*8e30*/  LDG.E.128 R32, desc[UR36][R32.64] ;  /* 0x0000002420207981 */ /* 0x000f22000c1e1d00 */
[----:B0-----:R-:W-:Y:S01]  /*8e40*/  HADD2.F32 R52, -RZ, R52.H0_H0 ;  /* 0x20000034ff347230 */ /* 0x001fe20000004100 */
[----:B------:R-:W-:Y:S01]  /*8e50*/  IADD3 R46, PT, PT, R46, 0x10, RZ ;  /* 0x000000102e2e7810 */ /* 0x000fe20007ffe0ff */
[----:B-1----:R-:W-:Y:S02]  /*8e60*/  HADD2.F32 R56, -RZ, R56.H0_H0 ;  /* 0x20000038ff387230 */ /* 0x002fe40000004100 */
[----:B------:R-:W-:Y:S02]  /*8e70*/  VIADD R48, R48, 0x4 ;  /* 0x0000000430307836 */ /* 0x000fe40000000000 */
[----:B------:R-:W-:-:S03]  /*8e80*/  VIADD R51, R51, 0x1000 ;  /* 0x0000100033337836 */ /* 0x000fc60000000000 */
[----:B------:R-:W-:Y:S01]  /*8e90*/  ISETP.NE.AND P0, PT, R48, RZ, PT ;  /* 0x000000ff3000720c */ /* 0x000fe20003f05270 */
[----:B---3--:R-:W-:Y:S02]  /*8ea0*/  HADD2.F32 R55, -RZ, R20.H1_H1 ;  /* 0x30000014ff377230 */ /* 0x008fe40000004100 */
[--C-:B------:R-:W-:Y:S02]  /*8eb0*/  HADD2.F32 R54, -RZ, R22.reuse.H0_H0 ;  /* 0x20000016ff367230 */ /* 0x100fe40000004100 */
[----:B------:R-:W-:Y:S02]  /*8ec0*/  HADD2.F32 R57, -RZ, R22.H1_H1 ;  /* 0x30000016ff397230 */ /* 0x000fe40000004100 */
[----:B------:R-:W-:Y:S01]  /*8ed0*/  FFMA.FTZ R55, R52, R55, R44 ;  /* 0x0000003734377223 */ /* 0x000fe2000001002c */
[----:B------:R-:W-:Y:S01]  /*8ee0*/  HADD2.F32 R53, -RZ, R20.H0_H0 ;  /* 0x20000014ff357230 */ /* 0x000fe20000004100 */
[----:B------:R0:W1:Y:S01]  /*8ef0*/  LDS.U16 R44, [R50+0x8] ;  /* 0x00000800322c7984 */ /* 0x0000620000000400 */
[----:B------:R-:W-:-:S02]  /*8f00*/  HADD2.F32 R22, -RZ, R23.H0_H0 ;  /* 0x20000017ff167230 */ /* 0x000fc40000004100 */
[C---:B------:R-:W-:Y:S01]  /*8f10*/  FFMA.FTZ R57, R52.reuse, R57, R40 ;  /* 0x0000003934397223 */ /* 0x040fe20000010028 */
[--C-:B------:R-:W-:Y:S02]  /*8f20*/  HADD2.F32 R20, -RZ, R21.reuse.H0_H0 ;  /* 0x20000015ff147230 */ /* 0x100fe40000004100 */
[C---:B------:R-:W-:Y:S01]  /*8f30*/  FFMA.FTZ R54, R52.reuse, R54, R43 ;  /* 0x0000003634367223 */ /* 0x040fe2000001002b */
[----:B------:R-:W-:Y:S02]  /*8f40*/  HADD2.F32 R21, -RZ, R21.H1_H1 ;  /* 0x30000015ff157230 */ /* 0x000fe40000004100 */
[C---:B------:R-:W-:Y:S01]  /*8f50*/  FFMA.FTZ R22, R52.reuse, R22, R41 ;  /* 0x0000001634167223 */ /* 0x040fe20000010029 */
[----:B------:R-:W-:Y:S02]  /*8f60*/  HADD2.F32 R23, -RZ, R23.H1_H1 ;  /* 0x30000017ff177230 */ /* 0x000fe40000004100 */
[----:B------:R-:W-:Y:S01]  /*8f70*/  FFMA.FTZ R20, R52, R20, R45 ;  /* 0x0000001434147223 */ /* 0x000fe2000001002d */
[----:B--2---:R-:W-:-:S02]  /*8f80*/  HADD2.F32 R41, -RZ, R25.H0_H0 ;  /* 0x20000019ff297230 */ /* 0x004fc40000004100 */
[C---:B------:R-:W-:Y:S01]  /*8f90*/  FFMA.FTZ R21, R52.reuse, R21, R42 ;  /* 0x0000001534157223 */ /* 0x040fe2000001002a */
[----:B------:R-:W-:Y:S02]  /*8fa0*/  HADD2.F32 R40, -RZ, R25.H1_H1 ;  /* 0x30000019ff287230 */ /* 0x000fe40000004100 */
[----:B------:R-:W-:Y:S01]  /*8fb0*/  FFMA.FTZ R23, R52, R23, R38 ;  /* 0x0000001734177223 */ /* 0x000fe20000010026 */
[--C-:B------:R-:W-:Y:S02]  /*8fc0*/  HADD2.F32 R43, -RZ, R27.reuse.H0_H0 ;  /* 0x2000001bff2b7230 */ /* 0x100fe40000004100 */
[C---:B------:R-:W-:Y:S01]  /*8fd0*/  FFMA.FTZ R20, R56.reuse, R41, R20 ;  /* 0x0000002938147223 */ /* 0x040fe20000010014 */
[----:B------:R-:W-:Y:S02]  /*8fe0*/  HADD2.F32 R42, -RZ, R27.H1_H1 ;  /* 0x3000001bff2a7230 */ /* 0x000fe40000004100 */
[----:B------:R-:W-:Y:S01]  /*8ff0*/  FFMA.FTZ R21, R56, R40, R21 ;  /* 0x0000002838157223 */ /* 0x000fe20000010015 */
[----:B------:R-:W-:-:S02]  /*9000*/  HADD2.F32 R38, -RZ, R24.H0_H0 ;  /* 0x20000018ff267230 */ /* 0x000fc40000004100 */
[----:B------:R-:W-:Y:S01]  /*9010*/  FFMA.FTZ R53, R52, R53, R47 ;  /* 0x0000003534357223 */ /* 0x000fe2000001002f */
[----:B------:R-:W-:Y:S02]  /*9020*/  HADD2.F32 R25, -RZ, R26.H0_H0 ;  /* 0x2000001aff197230 */ /* 0x000fe40000004100 */
[C---:B------:R-:W-:Y:S01]  /*9030*/  FFMA.FTZ R22, R56.reuse, R43, R22 ;  /* 0x0000002b38167223 */ /* 0x040fe20000010016 */
[----:B------:R-:W-:Y:S02]  /*9040*/  HADD2.F32 R24, -RZ, R24.H1_H1 ;  /* 0x30000018ff187230 */ /* 0x000fe40000004100 */
[C---:B------:R-:W-:Y:S01]  /*9050*/  FFMA.FTZ R23, R56.reuse, R42, R23 ;  /* 0x0000002a38177223 */ /* 0x040fe20000010017 */
[----:B------:R-:W-:Y:S02]  /*9060*/  HADD2.F32 R26, -RZ, R26.H1_H1 ;  /* 0x3000001aff1a7230 */ /* 0x000fe40000004100 */
[----:B------:R-:W-:Y:S01]  /*9070*/  FFMA.FTZ R38, R56, R38, R53 ;  /* 0x0000002638267223 */ /* 0x000fe20000010035 */
[----:B----4-:R-:W-:-:S02]  /*9080*/  HADD2.F32 R40, -RZ, R28.H0_H0 ;  /* 0x2000001cff287230 */ /* 0x010fc40000004100 */
[C---:B------:R-:W-:Y:S01]  /*9090*/  FFMA.FTZ R24, R56.reuse, R24, R55 ;  /* 0x0000001838187223 */ /* 0x040fe20000010037 */
[----:B------:R-:W-:Y:S02]  /*90a0*/  HADD2.F32 R41, -RZ, R28.H1_H1 ;  /* 0x3000001cff297230 */ /* 0x000fe40000004100 */
[C---:B------:R-:W-:Y:S01]  /*90b0*/  FFMA.FTZ R25, R56.reuse, R25, R54 ;  /* 0x0000001938197223 */ /* 0x040fe20000010036 */
[--C-:B------:R-:W-:Y:S02]  /*90c0*/  HADD2.F32 R43, -RZ, R29.reuse.H0_H0 ;  /* 0x2000001dff2b7230 */ /* 0x100fe40000004100 */
[----:B------:R-:W-:Y:S01]  /*90d0*/  FFMA.FTZ R26, R56, R26, R57 ;  /* 0x0000001a381a7223 */ /* 0x000fe20000010039 */
[----:B------:R-:W-:Y:S01]  /*90e0*/  HADD2.F32 R28, -RZ, R29.H1_H1 ;  /* 0x3000001dff1c7230 */ /* 0x000fe20000004100 */
[----:B0-----:R-:W-:Y:S01]  /*90f0*/  IADD3 R50, PT, PT, R50, 0x20, RZ ;  /* 0x0000002032327810 */ /* 0x001fe20007ffe0ff */
[--C-:B------:R-:W-:Y:S02]  /*9100*/  HADD2.F32 R42, -RZ, R30.reuse.H0_H0 ;  /* 0x2000001eff2a7230 */ /* 0x100fe40000004100 */
[----:B------:R-:W-:-:S02]  /*9110*/  HADD2.F32 R29, -RZ, R30.H1_H1 ;  /* 0x3000001eff1d7230 */ /* 0x000fc40000004100 */
[----:B------:R-:W-:Y:S02]  /*9120*/  HADD2.F32 R27, -RZ, R58.H0_H0 ;  /* 0x2000003aff1b7230 */ /* 0x000fe40000004100 */
        /* <DEDUP_REMOVED lines=10> */
[----:B-1----:R-:W-:-:S02]  /*91d0*/  HADD2.F32 R27, -RZ, R44.H0_H0 ;  /* 0x2000002cff1b7230 */ /* 0x002fc40000004100 */
[--C-:B------:R-:W-:Y:S02]  /*91e0*/  HADD2.F32 R47, -RZ, R32.reuse.H0_H0 ;  /* 0x20000020ff2f7230 */ /* 0x100fe40000004100 */
        /* <DEDUP_REMOVED lines=14> */
[----:B------:R-:W-:Y:S01]  /*92d0*/  FFMA.FTZ R38, R27, R30, R23 ;  /* 0x0000001e1b267223 */ /* 0x000fe20000010017 */
[----:B------:R-:W-:Y:S06]  /*92e0*/  @P0 BRA `(.L_x_3105) ;  /* 0xfffffff800600947 */ /* 0x000fec000383ffff */
.L_x_3104:
[----:B------:R-:W-:Y:S05]  /*92f0*/  BSYNC.RECONVERGENT B1 ;  /* 0x0000000000017941 */ /* 0x000fea0003800200 */
.L_x_3103:
[----:B------:R-:W-:Y:S05]  /*9300*/  @!P1 BRA `(.L_x_3102) ;  /* 0x00000004006c9947 */ /* 0x000fea0003800000 */
[----:B------:R-:W-:Y:S01]  /*9310*/  ISETP.NE.AND P1, PT, R60, 0x1, PT ;  /* 0x000000013c00780c */ /* 0x000fe20003f25270 */
[----:B------:R-:W-:Y:S01]  /*9320*/  BSSY.RECONVERGENT B1, `(.L_x_3106) ;  /* 0x000003a000017945 */ /* 0x000fe20003800200 */
[----:B------:R-:W-:-:S11]  /*9330*/  LOP3.LUT P0, RZ, R59, 0x4, RZ, 0xc0, !PT ;  /* 0x000000043bff7812 */ /* 0x000fd6000780c0ff */
[----:B------:R-:W-:Y:S05]  /*9340*/  @!P1 BRA `(.L_x_3107) ;  /* 0x0000000000dc9947 */ /* 0x000fea0003800000 */
[----:B------:R-:W3:Y:S01]  /*9350*/  LDCU.64 UR6, c[0x0][0x3c8] ;  /* 0x00007900ff0677ac */ /* 0x000ee20008000a00 */
[----:B------:R-:W-:-:S05]  /*9360*/  IADD3 R20, P1, PT, R46, UR4, RZ ;  /* 0x000000042e147c10 */ /* 0x000fca000ff3e0ff */
[----:B------:R-:W-:Y:S01]  /*9370*/  IMAD.X R21, RZ, RZ, UR10, P1 ;  /* 0x0000000aff157e24 */ /* 0x000fe200088e06ff */
[----:B---3--:R-:W-:-:S04]  /*9380*/  LEA R28, P1, R20, UR6, 0x2 ;  /* 0x00000006141c7c11 */ /* 0x008fc8000f8210ff */
[----:B------:R-:W-:-:S05]  /*9390*/  LEA.HI.X R29, R20, UR7, R21, 0x2, P1 ;  /* 0x00000007141d7c11 */ /* 0x000fca00088f1415 */
[----:B------:R-:W2:Y:S04]  /*93a0*/  LDG.E R20, desc[UR36][R28.64] ;  /* 0x000000241c147981 */ /* 0x000ea8000c1e1900 */
[----:B------:R0:W3:Y:S01]  /*93b0*/  LDG.E R22, desc[UR36][R28.64+0x10] ;  /* 0x000010241c167981 */ /* 0x0000e2000c1e1900 */
[C---:B------:R-:W-:Y:S01]  /*93c0*/  SHF.L.U32 R21, R46.reuse, 0x8, RZ ;  /* 0x000000082e157819 */ /* 0x040fe200000006ff */
[----:B-----5:R-:W-:Y:S02]  /*93d0*/  IMAD.SHL.U32 R23, R49, 0x100, RZ ;  /* 0x0000010031177824 */ /* 0x020fe400078e00ff */
[----:B------:R-:W-:-:S05]  /*93e0*/  IMAD.IADD R31, R46, 0x1, -R19 ;  /* 0x000000012e1f7824 */ /* 0x000fca00078e0a13 */
[----:B------:R-:W-:-:S05]  /*93f0*/  LEA R31, R31, R4, 0x1 ;  /* 0x000000041f1f7211 */ /* 0x000fca00078e08ff */
[----:B0-----:R-:W0:Y:S04]  /*9400*/  LDS.U16 R28, [R31] ;  /* 0x000000001f1c7984 */ /* 0x001e280000000400 */
[----:B------:R-:W1:Y:S01]  /*9410*/  LDS.U16 R32, [R31+0x8] ;  /* 0x000008001f207984 */ /* 0x000e620000000400 */
[-CC-:B--2---:R-:W-:Y:S02]  /*9420*/  IMAD R25, R20, R23.reuse, R21.reuse ;  /* 0x0000001714197224 */ /* 0x184fe400078e0215 */
[----:B---3--:R-:W-:Y:S02]  /*9430*/  IMAD R22, R22, R23, R21 ;  /* 0x0000001716167224 */ /* 0x008fe400078e0215 */
[----:B------:R-:W-:-:S03]  /*9440*/  IMAD.WIDE R24, R25, 0x2, R12 ;  /* 0x0000000219187825 */ /* 0x000fc600078e020c */
[----:B------:R-:W-:-:S03]  /*9450*/  IADD3 R21, PT, PT, R22, 0x400, RZ ;  /* 0x0000040016157810 */ /* 0x000fc60007ffe0ff */
[----:B------:R-:W2:Y:S02]  /*9460*/  LDG.E.128 R24, desc[UR36][R24.64] ;  /* 0x0000002418187981 */ /* 0x000ea4000c1e1d00 */
[----:B------:R-:W-:-:S06]  /*9470*/  IMAD.WIDE R20, R21, 0x2, R12 ;  /* 0x0000000215147825 */ /* 0x000fcc00078e020c */
[----:B------:R-:W3:Y:S01]  /*9480*/  LDG.E.128 R20, desc[UR36][R20.64] ;  /* 0x0000002414147981 */ /* 0x000ee2000c1e1d00 */
[----:B0-----:R-:W-:Y:S02]  /*9490*/  HADD2.F32 R28, -RZ, R28.H0_H0 ;  /* 0x2000001cff1c7230 */ /* 0x001fe40000004100 */
[----:B-1----:R-:W-:Y:S02]  /*94a0*/  HADD2.F32 R32, -RZ, R32.H0_H0 ;  /* 0x20000020ff207230 */ /* 0x002fe40000004100 */
[----:B------:R-:W-:Y:S02]  /*94b0*/  VIADD R46, R46, 0x8 ;  /* 0x000000082e2e7836 */ /* 0x000fe40000000000 */
[--C-:B--2---:R-:W-:Y:S02]  /*94c0*/  HADD2.F32 R29, -RZ, R24.reuse.H0_H0 ;  /* 0x20000018ff1d7230 */ /* 0x104fe40000004100 */
[----:B------:R-:W-:Y:S02]  /*94d0*/  HADD2.F32 R33, -RZ, R24.H1_H1 ;  /* 0x30000018ff217230 */ /* 0x000fe40000004100 */
[----:B------:R-:W-:-:S02]  /*94e0*/  HADD2.F32 R30, -RZ, R26.H0_H0 ;  /* 0x2000001aff1e7230 */ /* 0x000fc40000004100 */
[C---:B------:R-:W-:Y:S01]  /*94f0*/  FFMA.FTZ R29, R28.reuse, R29, R47 ;  /* 0x0000001d1c1d7223 */ /* 0x040fe2000001002f */
[----:B------:R-:W-:Y:S02]  /*9500*/  HADD2.F32 R35, -RZ, R26.H1_H1 ;  /* 0x3000001aff237230 */ /* 0x000fe40000004100 */
[C---:B------:R-:W-:Y:S01]  /*9510*/  FFMA.FTZ R33, R28.reuse, R33, R44 ;  /* 0x000000211c217223 */ /* 0x040fe2000001002c */
[----:B------:R-:W-:Y:S02]  /*9520*/  HADD2.F32 R24, -RZ, R25.H0_H0 ;  /* 0x20000019ff187230 */ /* 0x000fe40000004100 */
[C---:B------:R-:W-:Y:S01]  /*9530*/  FFMA.FTZ R30, R28.reuse, R30, R43 ;  /* 0x0000001e1c1e7223 */ /* 0x040fe2000001002b */
[----:B------:R-:W-:Y:S02]  /*9540*/  HADD2.F32 R26, -RZ, R27.H0_H0 ;  /* 0x2000001bff1a7230 */ /* 0x000fe40000004100 */
[----:B------:R-:W-:Y:S01]  /*9550*/  FFMA.FTZ R35, R28, R35, R40 ;  /* 0x000000231c237223 */ /* 0x000fe20000010028 */
[----:B------:R-:W-:-:S02]  /*9560*/  HADD2.F32 R25, -RZ, R25.H1_H1 ;  /* 0x30000019ff197230 */ /* 0x000fc40000004100 */
[C---:B------:R-:W-:Y:S01]  /*9570*/  FFMA.FTZ R24, R28.reuse, R24, R45 ;  /* 0x000000181c187223 */ /* 0x040fe2000001002d */
[----:B------:R-:W-:Y:S02]  /*9580*/  HADD2.F32 R27, -RZ, R27.H1_H1 ;  /* 0x3000001bff1b7230 */ /* 0x000fe40000004100 */
[C---:B------:R-:W-:Y:S01]  /*9590*/  FFMA.FTZ R26, R28.reuse, R26, R41 ;  /* 0x0000001a1c1a7223 */ /* 0x040fe20000010029 */
[----:B---3--:R-:W-:Y:S02]  /*95a0*/  HADD2.F32 R47, -RZ, R20.H0_H0 ;  /* 0x20000014ff2f7230 */ /* 0x008fe40000004100 */
[C---:B------:R-:W-:Y:S01]  /*95b0*/  FFMA.FTZ R25, R28.reuse, R25, R42 ;  /* 0x000000191c197223 */ /* 0x040fe2000001002a */
[----:B------:R-:W-:Y:S02]  /*95c0*/  HADD2.F32 R43, -RZ, R22.H0_H0 ;  /* 0x20000016ff2b7230 */ /* 0x000fe40000004100 */
        /* <DEDUP_REMOVED lines=13> */
[C---:B------:R-:W-:Y:S02]  /*96a0*/  FFMA.FTZ R41, R32.reuse, R41, R26 ;  /* 0x0000002920297223 */ /* 0x040fe4000001001a */
[----:B------:R-:W-:-:S07]  /*96b0*/  FFMA.FTZ R38, R32, R38, R27 ;  /* 0x0000002620267223 */ /* 0x000fce000001001b */
.L_x_3107:
[----:B------:R-:W-:Y:S05]  /*96c0*/  BSYNC.RECONVERGENT B1 ;  /* 0x0000000000017941 */ /* 0x000fea0003800200 */
.L_x_3106:
[----:B------:R-:W-:Y:S05]  /*96d0*/  @P0 BRA `(.L_x_3102) ;  /* 0x0000000000780947 */ /* 0x000fea0003800000 */
[----:B------:R-:W0:Y:S01]  /*96e0*/  LDCU.64 UR6, c[0x0][0x3c8] ;  /* 0x00007900ff0677ac */ /* 0x000e220008000a00 */
[----:B------:R-:W-:-:S04]  /*96f0*/  IADD3 R20, P0, PT, R46, UR4, RZ ;  /* 0x000000042e147c10 */ /* 0x000fc8000ff1e0ff */
[----:B------:R-:W-:Y:S02]  /*9700*/  IADD3.X R21, PT, PT, RZ, UR10, RZ, P0, !PT ;  /* 0x0000000aff157c10 */ /* 0x000fe400087fe4ff */
[----:B0-----:R-:W-:-:S04]  /*9710*/  LEA R22, P0, R20, UR6, 0x2 ;  /* 0x0000000614167c11 */ /* 0x001fc8000f8010ff */
[----:B-----5:R-:W-:-:S05]  /*9720*/  LEA.HI.X R23, R20, UR7, R21, 0x2, P0 ;  /* 0x0000000714177c11 */ /* 0x020fca00080f1415 */
[----:B------:R-:W2:Y:S01]  /*9730*/  LDG.E R22, desc[UR36][R22.64] ;  /* 0x0000002416167981 */ /* 0x000ea2000c1e1900 */
[----:B---3--:R-:W-:-:S05]  /*9740*/  IADD3 R29, PT, PT, -R19, R46, RZ ;  /* 0x0000002e131d7210 */ /* 0x008fca0007ffe1ff */
[----:B------:R-:W-:-:S06]  /*9750*/  IMAD R29, R29, 0x2, R4 ;  /* 0x000000021d1d7824 */ /* 0x000fcc00078e0204 */
[----:B------:R-:W0:Y:S01]  /*9760*/  LDS.U16 R29, [R29] ;  /* 0x000000001d1d7984 */ /* 0x000e220000000400 */
[----:B--2---:R-:W-:-:S04]  /*9770*/  IMAD R21, R49, R22, R46 ;  /* 0x0000001631157224 */ /* 0x004fc800078e022e */
[----:B------:R-:W-:-:S04]  /*9780*/  IMAD.SHL.U32 R21, R21, 0x100, RZ ;  /* 0x0000010015157824 */ /* 0x000fc800078e00ff */
[----:B------:R-:W-:-:S05]  /*9790*/  IMAD.WIDE R20, R21, 0x2, R12 ;  /* 0x0000000215147825 */ /* 0x000fca00078e020c */
[----:B------:R-:W2:Y:S01]  /*97a0*/  LDG.E.128 R24, desc[UR36][R20.64] ;  /* 0x0000002414187981 */ /* 0x000ea2000c1e1d00 */
[----:B0-----:R-:W-:Y:S02]  /*97b0*/  HADD2.F32 R28, -RZ, R29.H0_H0 ;  /* 0x2000001dff1c7230 */ /* 0x001fe40000004100 */
[--C-:B--2---:R-:W-:Y:S02]  /*97c0*/  HADD2.F32 R30, -RZ, R24.reuse.H0_H0 ;  /* 0x20000018ff1e7230 */ /* 0x104fe40000004100 */
[----:B------:R-:W-:Y:S02]  /*97d0*/  HADD2.F32 R31, -RZ, R24.H1_H1 ;  /* 0x30000018ff1f7230 */ /* 0x000fe40000004100 */
        /* <DEDUP_REMOVED lines=14> */
.L_x_3102:
[----:B------:R-:W-:Y:S05]  /*98c0*/  BSYNC.RECONVERGENT B0 ;  /* 0x0000000000007941 */ /* 0x000fea0003800200 */
.L_x_3101:
[----:B------:R-:W-:Y:S01]  /*98d0*/  ISETP.GE.AND P0, PT, R36, R16, PT ;  /* 0x000000102400720c */ /* 0x000fe20003f06270 */
[----:B------:R-:W0:Y:S01]  /*98e0*/  LDCU.64 UR8, c[0x0][0x3c8] ;  /* 0x00007900ff0877ac */ /* 0x000e220008000a00 */
[----:B------:R-:W-:Y:S01]  /*98f0*/  BSSY.RECONVERGENT B0, `(.L_x_3108) ;  /* 0x000012d000007945 */ /* 0x000fe20003800200 */
[----:B------:R-:W1:Y:S10]  /*9900*/  LDCU.64 UR12, c[0x0][0x3c8] ;  /* 0x00007900ff0c77ac */ /* 0x000e740008000a00 */
[----:B------:R-:W-:Y:S05]  /*9910*/  @P0 BRA `(.L_x_3109) ;  /* 0x0000001000a80947 */ /* 0x000fea0003800000 */
[----:B------:R-:W-:Y:S01]  /*9920*/  VIADDMNMX R21, R36, 0x4, R16, !PT ;  /* 0x0000000424157846 */ /* 0x000fe20007800110 */
[----:B------:R-:W2:Y:S01]  /*9930*/  LDCU UR6, c[0x0][0x3f8] ;  /* 0x00007f00ff0677ac */ /* 0x000ea20008000800 */
[----:B------:R-:W-:Y:S01]  /*9940*/  LOP3.LUT R34, RZ, R19, RZ, 0x33, !PT ;  /* 0x00000013ff227212 */ /* 0x000fe200078e33ff */
[----:B------:R-:W-:Y:S03]  /*9950*/  BSSY.RECONVERGENT B1, `(.L_x_3110) ;  /* 0x0000047000017945 */ /* 0x000fe60003800200 */
[----:B------:R-:W-:-:S04]  /*9960*/  IADD3 R34, PT, PT, -R6, R21, R34 ;  /* 0x0000001506227210 */ /* 0x000fc80007ffe122 */
[----:B------:R-:W-:-:S04]  /*9970*/  LOP3.LUT R20, R34, 0xc, RZ, 0xc0, !PT ;  /* 0x0000000c22147812 */ /* 0x000fc800078ec0ff */
[----:B------:R-:W-:Y:S01]  /*9980*/  ISETP.NE.AND P0, PT, R20, 0xc, PT ;  /* 0x0000000c1400780c */ /* 0x000fe20003f05270 */
[----:B--2---:R-:W-:-:S12]  /*9990*/  IMAD R20, R15, UR6, RZ ;  /* 0x000000060f147c24 */ /* 0x004fd8000f8e02ff */
[----:B------:R-:W-:Y:S05]  /*99a0*/  @!P0 BRA `(.L_x_3111) ;  /* 0x0000000400048947 */ /* 0x000fea0003800000 */
[----:B------:R-:W2:Y:S01]  /*99b0*/  LDC R35, c[0x0][0x3f4] ;  /* 0x0000fd00ff237b82 */ /* 0x000ea20000000800 */
[----:B------:R-:W-:Y:S02]  /*99c0*/  LEA.HI R15, R34, 0x1, RZ, 0x1e ;  /* 0x00000001220f7811 */ /* 0x000fe400078ff0ff */
[----:B------:R-:W-:Y:S02]  /*99d0*/  LEA R21, R6, R39, 0x1 ;  /* 0x0000002706157211 */ /* 0x000fe400078e08ff */
[----:B------:R-:W-:-:S03]  /*99e0*/  LOP3.LUT R15, R15, 0x3, RZ, 0xc0, !PT ;  /* 0x000000030f0f7812 */ /* 0x000fc600078ec0ff */
[----:B------:R-:W-:Y:S01]  /*99f0*/  VIADD R21, R21, UR5 ;  /* 0x0000000515157c36 */ /* 0x000fe20008000000 */
[----:B------:R-:W-:-:S07]  /*9a00*/  IADD3 R26, PT, PT, -R15, RZ, RZ ;  /* 0x000000ff0f1a7210 */ /* 0x000fce0007ffe1ff */
.L_x_3114:
[----:B--2---:R-:W-:Y:S01]  /*9a10*/  IMAD.MOV.U32 R15, RZ, RZ, R35 ;  /* 0x000000ffff0f7224 */ /* 0x004fe200078e0023 */
[----:B------:R-:W-:Y:S01]  /*9a20*/  IADD3 R26, PT, PT, R26, 0x1, RZ ;  /* 0x000000011a1a7810 */ /* 0x000fe20007ffe0ff */
[----:B------:R-:W-:Y:S03]  /*9a30*/  BSSY.RECONVERGENT B2, `(.L_x_3112) ;  /* 0x0000035000027945 */ /* 0x000fe60003800200 */
[----:B------:R-:W-:Y:S02]  /*9a40*/  ISETP.GE.AND P1, PT, R36, R15, PT ;  /* 0x0000000f2400720c */ /* 0x000fe40003f26270 */
[----:B------:R-:W-:-:S11]  /*9a50*/  ISETP.NE.AND P0, PT, R26, RZ, PT ;  /* 0x000000ff1a00720c */ /* 0x000fd60003f05270 */
[----:B------:R-:W-:Y:S05]  /*9a60*/  @!P1 BRA `(.L_x_3113) ;  /* 0x0000000000c49947 */ /* 0x000fea0003800000 */
[----:B------:R-:W-:Y:S02]  /*9a70*/  IABS R25, R15 ;  /* 0x0000000f00197213 */ /* 0x000fe40000000000 */
[----:B---3--:R-:W-:Y:S02]  /*9a80*/  IABS R28, R36 ;  /* 0x00000024001c7213 */ /* 0x008fe40000000000 */
[----:B------:R-:W2:Y:S01]  /*9a90*/  I2F.RP R24, R25 ;  /* 0x0000001900187306 */ /* 0x000ea20000209400 */
[----:B------:R-:W-:Y:S02]  /*9aa0*/  ISETP.GE.AND P2, PT, R36, RZ, PT ;  /* 0x000000ff2400720c */ /* 0x000fe40003f46270 */
[----:B------:R-:W-:-:S05]  /*9ab0*/  ISETP.NE.AND P3, PT, R15, RZ, PT ;  /* 0x000000ff0f00720c */ /* 0x000fca0003f65270 */
[----:B--2---:R-:W2:Y:S02]  /*9ac0*/  MUFU.RCP R24, R24 ;  /* 0x0000001800187308 */ /* 0x004ea40000001000 */
[----:B--2---:R-:W-:-:S06]  /*9ad0*/  VIADD R27, R24, 0xffffffe ;  /* 0x0ffffffe181b7836 */ /* 0x004fcc0000000000 */
[----:B-----5:R2:W3:Y:S02]  /*9ae0*/  F2I.FTZ.U32.TRUNC.NTZ R23, R27 ;  /* 0x0000001b00177305 */ /* 0x0204e4000021f000 */
[----:B--2---:R-:W2:Y:S01]  /*9af0*/  LDS.U16 R27, [R21] ;  /* 0x00000000151b7984 */ /* 0x004ea20000000400 */
[----:B---3--:R-:W-:-:S05]  /*9b00*/  IADD3 R22, PT, PT, RZ, -R23, RZ ;  /* 0x80000017ff167210 */ /* 0x008fca0007ffe0ff */
        /* <DEDUP_REMOVED lines=15> */
[----:B0-----:R-:W-:-:S04]  /*9c00*/  LEA R24, P1, R23, UR8, 0x2 ;  /* 0x0000000817187c11 */ /* 0x001fc8000f8210ff */
[----:B------:R-:W-:-:S06]  /*9c10*/  LEA.HI.X R25, R23, UR9, R28, 0x2, P1 ;  /* 0x0000000917197c11 */ /* 0x000fcc00088f141c */
[----:B------:R-:W3:Y:S02]  /*9c20*/  LDG.E R25, desc[UR36][R24.64] ;  /* 0x0000002418197981 */ /* 0x000ee4000c1e1900 */
[----:B---3--:R-:W-:-:S05]  /*9c30*/  IMAD R23, R20, R25, R22 ;  /* 0x0000001914177224 */ /* 0x008fca00078e0216 */
[----:B------:R-:W-:-:S05]  /*9c40*/  SHF.L.U32 R23, R23, 0x8, RZ ;  /* 0x0000000817177819 */ /* 0x000fca00000006ff */
[----:B------:R-:W-:-:S05]  /*9c50*/  IMAD.WIDE R22, R23, 0x2, R12 ;  /* 0x0000000217167825 */ /* 0x000fca00078e020c */
[----:B------:R-:W3:Y:S01]  /*9c60*/  LDG.E.128 R28, desc[UR36][R22.64] ;  /* 0x00000024161c7981 */ /* 0x000ee2000c1e1d00 */
[----:B--2---:R-:W-:Y:S02]  /*9c70*/  HADD2.F32 R32, -RZ, R27.H0_H0 ;  /* 0x2000001bff207230 */ /* 0x004fe40000004100 */
[--C-:B---3--:R-:W-:Y:S02]  /*9c80*/  HADD2.F32 R27, -RZ, R28.reuse.H0_H0 ;  /* 0x2000001cff1b7230 */ /* 0x108fe40000004100 */
[----:B------:R-:W-:Y:S02]  /*9c90*/  HADD2.F32 R33, -RZ, R28.H1_H1 ;  /* 0x3000001cff217230 */ /* 0x000fe40000004100 */
[--C-:B------:R-:W-:Y:S02]  /*9ca0*/  HADD2.F32 R24, -RZ, R30.reuse.H0_H0 ;  /* 0x2000001eff187230 */ /* 0x100fe40000004100 */
[----:B------:R-:W-:Y:S01]  /*9cb0*/  FFMA.FTZ R47, R32, R27, R47 ;  /* 0x0000001b202f7223 */ /* 0x000fe2000001002f */
[----:B------:R-:W-:-:S02]  /*9cc0*/  HADD2.F32 R25, -RZ, R30.H1_H1 ;  /* 0x3000001eff197230 */ /* 0x000fc40000004100 */
[C---:B------:R-:W-:Y:S01]  /*9cd0*/  FFMA.FTZ R44, R32.reuse, R33, R44 ;  /* 0x00000021202c7223 */ /* 0x040fe2000001002c */
[----:B------:R-:W-:Y:S02]  /*9ce0*/  HADD2.F32 R28, -RZ, R29.H0_H0 ;  /* 0x2000001dff1c7230 */ /* 0x000fe40000004100 */
[C---:B------:R-:W-:Y:S01]  /*9cf0*/  FFMA.FTZ R43, R32.reuse, R24, R43 ;  /* 0x00000018202b7223 */ /* 0x040fe2000001002b */
[----:B------:R-:W-:Y:S02]  /*9d00*/  HADD2.F32 R30, -RZ, R31.H0_H0 ;  /* 0x2000001fff1e7230 */ /* 0x000fe40000004100 */
[C---:B------:R-:W-:Y:S01]  /*9d10*/  FFMA.FTZ R40, R32.reuse, R25, R40 ;  /* 0x0000001920287223 */ /* 0x040fe20000010028 */
[----:B------:R-:W-:Y:S02]  /*9d20*/  HADD2.F32 R29, -RZ, R29.H1_H1 ;  /* 0x3000001dff1d7230 */ /* 0x000fe40000004100 */
[----:B------:R-:W-:Y:S01]  /*9d30*/  FFMA.FTZ R45, R32, R28, R45 ;  /* 0x0000001c202d7223 */ /* 0x000fe2000001002d */
[----:B------:R-:W-:-:S02]  /*9d40*/  HADD2.F32 R31, -RZ, R31.H1_H1 ;  /* 0x3000001fff1f7230 */ /* 0x000fc40000004100 */
[C---:B------:R-:W-:Y:S01]  /*9d50*/  FFMA.FTZ R41, R32.reuse, R30, R41 ;  /* 0x0000001e20297223 */ /* 0x040fe20000010029 */
[C---:B------:R-:W-:Y:S02]  /*9d60*/  FFMA.FTZ R42, R32.reuse, R29, R42 ;  /* 0x0000001d202a7223 */ /* 0x040fe4000001002a */
[----:B------:R-:W-:-:S07]  /*9d70*/  FFMA.FTZ R38, R32, R31, R38 ;  /* 0x0000001f20267223 */ /* 0x000fce0000010026 */
.L_x_3113:
[----:B01----:R-:W-:Y:S05]  /*9d80*/  BSYNC.RECONVERGENT B2 ;  /* 0x0000000000027941 */ /* 0x003fea0003800200 */
.L_x_3112:
[----:B------:R-:W-:Y:S01]  /*9d90*/  IADD3 R36, PT, PT, R36, 0x4, RZ ;  /* 0x0000000424247810 */ /* 0x000fe20007ffe0ff */
[----:B------:R-:W-:Y:S01]  /*9da0*/  VIADD R21, R21, 0x8 ;  /* 0x0000000815157836 */ /* 0x000fe20000000000 */
[----:B------:R-:W-:Y:S06]  /*9db0*/  @P0 BRA `(.L_x_3114) ;  /* 0xfffffffc00140947 */ /* 0x000fec000383ffff */
.L_x_3111:
[----:B01----:R-:W-:Y:S05]  /*9dc0*/  BSYNC.RECONVERGENT B1 ;  /* 0x0000000000017941 */ /* 0x003fea0003800200 */
.L_x_3110:
[----:B------:R-:W-:-:S13]  /*9dd0*/  ISETP.GE.U32.AND P0, PT, R34, 0xc, PT ;  /* 0x0000000c2200780c */ /* 0x000fda0003f06070 */
[----:B------:R-:W-:Y:S05]  /*9de0*/  @!P0 BRA `(.L_x_3109) ;  /* 0x0000000c00748947 */ /* 0x000fea0003800000 */
[----:B------:R-:W0:Y:S02]  /*9df0*/  LDC R15, c[0x0][0x3f4] ;  /* 0x0000fd00ff0f7b82 */ /* 0x000e240000000800 */
.L_x_3123:
        /* <DEDUP_REMOVED lines=9> */
[----:B------:R-:W-:Y:S01]  /*9e90*/  LEA R21, R21, R4, 0x1 ;  /* 0x0000000415157211 */ /* 0x000fe200078e08ff */
[----:B------:R-:W-:Y:S10]  /*9ea0*/  @!P3 BRA `(.L_x_3116) ;  /* 0x0000000000c4b947 */ /* 0x000ff40003800000 */
[----:B------:R-:W-:Y:S01]  /*9eb0*/  IABS R26, R15 ;  /* 0x0000000f001a7213 */ /* 0x000fe20000000000 */
[----:B------:R-:W-:Y:S01]  /*9ec0*/  HFMA2 R24, -RZ, RZ, 0, 0 ;  /* 0x00000000ff187431 */ /* 0x000fe200000001ff */
[----:B---3--:R-:W-:Y:S02]  /*9ed0*/  IABS R28, R36 ;  /* 0x00000024001c7213 */ /* 0x008fe40000000000 */
[----:B------:R-:W0:Y:S01]  /*9ee0*/  I2F.RP R27, R26 ;  /* 0x0000001a001b7306 */ /* 0x000e220000209400 */
[----:B------:R-:W-:Y:S02]  /*9ef0*/  ISETP.GE.AND P4, PT, R36, RZ, PT ;  /* 0x000000ff2400720c */ /* 0x000fe40003f86270 */
[----:B------:R-:W-:-:S05]  /*9f00*/  ISETP.NE.AND P5, PT, R15, RZ, PT ;  /* 0x000000ff0f00720c */ /* 0x000fca0003fa5270 */
[----:B0-----:R-:W0:Y:S02]  /*9f10*/  MUFU.RCP R27, R27 ;  /* 0x0000001b001b7308 */ /* 0x001e240000001000 */
[----:B0-----:R-:W-:-:S06]  /*9f20*/  VIADD R25, R27, 0xffffffe ;  /* 0x0ffffffe1b197836 */ /* 0x001fcc0000000000 */
[----:B------:R-:W0:Y:S02]  /*9f30*/  F2I.FTZ.U32.TRUNC.NTZ R25, R25 ;  /* 0x0000001900197305 */ /* 0x000e24000021f000 */
[----:B0----5:R-:W-:-:S05]  /*9f40*/  IADD3 R23, PT, PT, RZ, -R25, RZ ;  /* 0x80000019ff177210 */ /* 0x021fca0007ffe0ff */
        /* <DEDUP_REMOVED lines=15> */
[----:B------:R-:W-:-:S05]  /*a040*/  LEA.HI.X R29, R24, UR13, R25, 0x2, P3 ;  /* 0x0000000d181d7c11 */ /* 0x000fca00098f1419 */
[----:B------:R-:W2:Y:S02]  /*a050*/  LDG.E R28, desc[UR36][R28.64] ;  /* 0x000000241c1c7981 */ /* 0x000ea4000c1e1900 */
[----:B--2---:R-:W-:Y:S02]  /*a060*/  IMAD R25, R20, R28, R23 ;  /* 0x0000001c14197224 */ /* 0x004fe400078e0217 */
[----:B------:R-:W0:Y:S02]  /*a070*/  LDS.U16 R23, [R21] ;  /* 0x0000000015177984 */ /* 0x000e240000000400 */
[----:B------:R-:W-:-:S04]  /*a080*/  IMAD.SHL.U32 R25, R25, 0x100, RZ ;  /* 0x0000010019197824 */ /* 0x000fc800078e00ff */
[----:B------:R-:W-:-:S06]  /*a090*/  IMAD.WIDE R24, R25, 0x2, R12 ;  /* 0x0000000219187825 */ /* 0x000fcc00078e020c */
        /* <DEDUP_REMOVED lines=18> */
.L_x_3116:
[----:B------:R-:W-:Y:S05]  /*a1c0*/  BSYNC.RECONVERGENT B1 ;  /* 0x0000000000017941 */ /* 0x000fea0003800200 */
.L_x_3115:
[----:B------:R-:W-:Y:S04]  /*a1d0*/  BSSY.RECONVERGENT B1, `(.L_x_3117) ;  /* 0x0000033000017945 */ /* 0x000fe80003800200 */
[----:B------:R-:W-:Y:S05]  /*a1e0*/  @!P0 BRA `(.L_x_3118) ;  /* 0x0000000000c48947 */ /* 0x000fea0003800000 */
[----:B------:R-:W-:Y:S01]  /*a1f0*/  IABS R26, R15 ;  /* 0x0000000f001a7213 */ /* 0x000fe20000000000 */
[----:B------:R-:W-:Y:S01]  /*a200*/  IMAD.MOV.U32 R24, RZ, RZ, RZ ;  /* 0x000000ffff187224 */ /* 0x000fe200078e00ff */
[----:B---3--:R-:W-:Y:S02]  /*a210*/  IABS R28, R34 ;  /* 0x00000022001c7213 */ /* 0x008fe40000000000 */
[----:B------:R-:W0:Y:S01]  /*a220*/  I2F.RP R27, R26 ;  /* 0x0000001a001b7306 */ /* 0x000e220000209400 */
[----:B------:R-:W-:Y:S02]  /*a230*/  ISETP.GE.AND P3, PT, R34, RZ, PT ;  /* 0x000000ff2200720c */ /* 0x000fe40003f66270 */
[----:B------:R-:W-:-:S05]  /*a240*/  ISETP.NE.AND P4, PT, R15, RZ, PT ;  /* 0x000000ff0f00720c */ /* 0x000fca0003f85270 */
[----:B0-----:R-:W0:Y:S02]  /*a250*/  MUFU.RCP R27, R27 ;  /* 0x0000001b001b7308 */ /* 0x001e240000001000 */
[----:B0-----:R-:W-:-:S06]  /*a260*/  IADD3 R25, PT, PT, R27, 0xffffffe, RZ ;  /* 0x0ffffffe1b197810 */ /* 0x001fcc0007ffe0ff */
[----:B------:R-:W0:Y:S02]  /*a270*/  F2I.FTZ.U32.TRUNC.NTZ R25, R25 ;  /* 0x0000001900197305 */ /* 0x000e24000021f000 */
[----:B0----5:R-:W-:-:S05]  /*a280*/  IADD3 R23, PT, PT, RZ, -R25, RZ ;  /* 0x80000019ff177210 */ /* 0x021fca0007ffe0ff */
        /* <DEDUP_REMOVED lines=15> */
[----:B------:R-:W-:-:S05]  /*a380*/  LEA.HI.X R27, R24, UR13, R25, 0x2, P0 ;  /* 0x0000000d181b7c11 */ /* 0x000fca00080f1419 */
[----:B------:R-:W2:Y:S02]  /*a390*/  LDG.E R26, desc[UR36][R26.64] ;  /* 0x000000241a1a7981 */ /* 0x000ea4000c1e1900 */
[----:B--2---:R-:W-:Y:S02]  /*a3a0*/  IMAD R25, R20, R26, R23 ;  /* 0x0000001a14197224 */ /* 0x004fe400078e0217 */
[----:B------:R-:W0:Y:S03]  /*a3b0*/  LDS.U16 R23, [R21+0x8] ;  /* 0x0000080015177984 */ /* 0x000e260000000400 */
        /* <DEDUP_REMOVED lines=20> */
.L_x_3118:
[----:B------:R-:W-:Y:S05]  /*a500*/  BSYNC.RECONVERGENT B1 ;  /* 0x0000000000017941 */ /* 0x000fea0003800200 */
.L_x_3117:
[----:B------:R-:W-:Y:S04]  /*a510*/  BSSY.RECONVERGENT B1, `(.L_x_3119) ;  /* 0x0000033000017945 */ /* 0x000fe80003800200 */
[----:B------:R-:W-:Y:S05]  /*a520*/  @!P1 BRA `(.L_x_3120) ;  /* 0x0000000000c49947 */ /* 0x000fea0003800000 */
[----:B------:R-:W-:Y:S01]  /*a530*/  IABS R26, R15 ;  /* 0x0000000f001a7213 */ /* 0x000fe20000000000 */
[----:B------:R-:W-:Y:S01]  /*a540*/  HFMA2 R24, -RZ, RZ, 0, 0 ;  /* 0x00000000ff187431 */ /* 0x000fe200000001ff */
[----:B---3--:R-:W-:Y:S02]  /*a550*/  IABS R28, R46 ;  /* 0x0000002e001c7213 */ /* 0x008fe40000000000 */
[----:B------:R-:W0:Y:S01]  /*a560*/  I2F.RP R27, R26 ;  /* 0x0000001a001b7306 */ /* 0x000e220000209400 */
[----:B------:R-:W-:Y:S02]  /*a570*/  ISETP.GE.AND P1, PT, R46, RZ, PT ;  /* 0x000000ff2e00720c */ /* 0x000fe40003f26270 */
[----:B------:R-:W-:-:S05]  /*a580*/  ISETP.NE.AND P3, PT, R15, RZ, PT ;  /* 0x000000ff0f00720c */ /* 0x000fca0003f65270 */
[----:B0-----:R-:W0:Y:S02]  /*a590*/  MUFU.RCP R27, R27 ;  /* 0x0000001b001b7308 */ /* 0x001e240000001000 */
[----:B0-----:R-:W-:-:S06]  /*a5a0*/  IADD3 R25, PT, PT, R27, 0xffffffe, RZ ;  /* 0x0ffffffe1b197810 */ /* 0x001fcc0007ffe0ff */
[----:B------:R-:W0:Y:S02]  /*a5b0*/  F2I.FTZ.U32.TRUNC.NTZ R25, R25 ;  /* 0x0000001900197305 */ /* 0x000e24000021f000 */
[----:B0----5:R-:W-:-:S04]  /*a5c0*/  IMAD.MOV R23, RZ, RZ, -R25 ;  /* 0x000000ffff177224 */ /* 0x021fc800078e0a19 */
[----:B------:R-:W-:-:S04]  /*a5d0*/  IMAD R23, R23, R26, RZ ;  /* 0x0000001a17177224 */ /* 0x000fc800078e02ff */
        /* <DEDUP_REMOVED lines=38> */
.L_x_3120:
[----:B------:R-:W-:Y:S05]  /*a840*/  BSYNC.RECONVERGENT B1 ;  /* 0x0000000000017941 */ /* 0x000fea0003800200 */
.L_x_3119:
[----:B------:R-:W-:Y:S04]  /*a850*/  BSSY.RECONVERGENT B1, `(.L_x_3121) ;  /* 0x0000033000017945 */ /* 0x000fe80003800200 */
[----:B------:R-:W-:Y:S05]  /*a860*/  @!P2 BRA `(.L_x_3122) ;  /* 0x0000000000c4a947 */ /* 0x000fea0003800000 */
[----:B------:R-:W-:Y:S01]  /*a870*/  IABS R26, R15 ;  /* 0x0000000f001a7213 */ /* 0x000fe20000000000 */
[----:B------:R-:W-:Y:S01]  /*a880*/  HFMA2 R24, -RZ, RZ, 0, 0 ;  /* 0x00000000ff187431 */ /* 0x000fe200000001ff */
[----:B---3--:R-:W-:Y:S01]  /*a890*/  IABS R28, R22 ;  /* 0x00000016001c7213 */ /* 0x008fe20000000000 */
[----:B------:R-:W0:Y:S01]  /*a8a0*/  LDS.U16 R21, [R21+0x18] ;  /* 0x0000180015157984 */ /* 0x000e220000000400 */
[----:B------:R-:W1:Y:S01]  /*a8b0*/  I2F.RP R27, R26 ;  /* 0x0000001a001b7306 */ /* 0x000e620000209400 */
[----:B------:R-:W-:Y:S02]  /*a8c0*/  ISETP.GE.AND P1, PT, R22, RZ, PT ;  /* 0x000000ff1600720c */ /* 0x000fe40003f26270 */
[----:B------:R-:W-:-:S05]  /*a8d0*/  ISETP.NE.AND P2, PT, R15, RZ, PT ;  /* 0x000000ff0f00720c */ /* 0x000fca0003f45270 */
[----:B-1----:R-:W1:Y:S02]  /*a8e0*/  MUFU.RCP R27, R27 ;  /* 0x0000001b001b7308 */ /* 0x002e640000001000 */
[----:B-1----:R-:W-:-:S06]  /*a8f0*/  VIADD R25, R27, 0xffffffe ;  /* 0x0ffffffe1b197836 */ /* 0x002fcc0000000000 */
[----:B------:R-:W1:Y:S02]  /*a900*/  F2I.FTZ.U32.TRUNC.NTZ R25, R25 ;  /* 0x0000001900197305 */ /* 0x000e64000021f000 */
[----:B-1---5:R-:W-:-:S05]  /*a910*/  IADD3 R23, PT, PT, RZ, -R25, RZ ;  /* 0x80000019ff177210 */ /* 0x022fca0007ffe0ff */
        /* <DEDUP_REMOVED lines=38> */
.L_x_3122:
[----:B------:R-:W-:Y:S05]  /*ab80*/  BSYNC.RECONVERGENT B1 ;  /* 0x0000000000017941 */ /* 0x000fea0003800200 */
.L_x_3121:
[----:B------:R-:W-:-:S04]  /*ab90*/  IADD3 R36, PT, PT, R36, 0x10, RZ ;  /* 0x0000001024247810 */ /* 0x000fc80007ffe0ff */
[----:B------:R-:W-:-:S13]  /*aba0*/  ISETP.GE.AND P0, PT, R36, R16, PT ;  /* 0x000000102400720c */ /* 0x000fda0003f06270 */
[----:B------:R-:W-:Y:S05]  /*abb0*/  @!P0 BRA `(.L_x_3123) ;  /* 0xfffffff000908947 */ /* 0x000fea000383ffff */
.L_x_3109:
[----:B01----:R-:W-:Y:S05]  /*abc0*/  BSYNC.RECONVERGENT B0 ;  /* 0x0000000000007941 */ /* 0x003fea0003800200 */
.L_x_3108:
[----:B------:R-:W-:Y:S01]  /*abd0*/  ISETP.NE.AND P0, PT, R6, R37, PT ;  /* 0x000000250600720c */ /* 0x000fe20003f05270 */
[----:B------:R-:W-:-:S12]  /*abe0*/  BSSY.RECONVERGENT B0, `(.L_x_3124) ;  /* 0x000006c000007945 */ /* 0x000fd80003800200 */
[----:B------:R-:W-:Y:S05]  /*abf0*/  @P0 BRA `(.L_x_3125) ;  /* 0x0000000400a80947 */ /* 0x000fea0003800000 */
[----:B------:R-:W0:Y:S01]  /*ac00*/  LDCU UR4, c[0x0][0x478] ;  /* 0x00008f00ff0477ac */ /* 0x000e220008000800 */
[----:B------:R-:W-:Y:S01]  /*ac10*/  IADD3 R17, PT, PT, R14, R17, RZ ;  /* 0x000000110e117210 */ /* 0x000fe20007ffe0ff */
[----:B0-----:R-:W-:-:S09]  /*ac20*/  UISETP.NE.AND UP0, UPT, UR4, 0x2, UPT ;  /* 0x000000020400788c */ /* 0x001fd2000bf05270 */
[----:B------:R-:W-:Y:S05]  /*ac30*/  BRA.U UP0, `(.L_x_3126) ;  /* 0x0000000100d87547 */ /* 0x000fea000b800000 */
[----:B------:R-:W0:Y:S02]  /*ac40*/  LDCU.64 UR6, c[0x0][0x3a8] ;  /* 0x00007500ff0677ac */ /* 0x000e240008000a00 */
[----:B0-----:R-:W-:-:S04]  /*ac50*/  IADD3 R12, P0, PT, R17, UR6, RZ ;  /* 0x00000006110c7c10 */ /* 0x001fc8000ff1e0ff */
[----:B------:R-:W-:-:S05]  /*ac60*/  LEA.HI.X.SX32 R13, R17, UR7, 0x1, P0 ;  /* 0x00000007110d7c11 */ /* 0x000fca00080f0eff */
[----:B-----5:R-:W3:Y:S01]  /*ac70*/  LDG.E.64 R22, desc[UR36][R12.64] ;  /* 0x000000240c167981 */ /* 0x020ee2000c1e1b00 */
[----:B------:R-:W0:Y:S03]  /*ac80*/  LDC.64 R16, c[0x0][0x468] ;  /* 0x00011a00ff107b82 */ /* 0x000e260000000a00 */
[----:B0-----:R0:W2:Y:S01]  /*ac90*/  LDG.E R16, desc[UR36][R16.64+0x8] ;  /* 0x0000082410107981 */ /* 0x0010a2000c1e1900 */
[----:B---3--:R-:W-:Y:S01]  /*aca0*/  LOP3.LUT R28, R23, 0xff, RZ, 0xc0, !PT ;  /* 0x000000ff171c7812 */ /* 0x008fe200078ec0ff */
[----:B------:R-:W2:Y:S01]  /*acb0*/  I2F.S8 R19, R22 ;  /* 0x0000001600137306 */ /* 0x000ea20000001400 */
        /* <DEDUP_REMOVED lines=12> */
[----:B--2---:R-:W-:Y:S01]  /*ad80*/  FMUL.FTZ R19, R16, R19 ;  /* 0x0000001310137220 */ /* 0x004fe20000410000 */
        /* <DEDUP_REMOVED lines=33> */
.L_x_3126:
[----:B------:R-:W0:Y:S02]  /*afa0*/  LDC.64 R12, c[0x0][0x3a8] ;  /* 0x0000ea00ff0c7b82 */ /* 0x000e240000000a00 */
[----:B0-----:R-:W-:-:S05]  /*afb0*/  IMAD.WIDE R12, R17, 0x2, R12 ;  /* 0x00000002110c7825 */ /* 0x001fca00078e020c */
[----:B---3--:R0:W5:Y:S02]  /*afc0*/  LDG.E.128 R28, desc[UR36][R12.64] ;  /* 0x000000240c1c7981 */ /* 0x008164000c1e1d00 */
.L_x_3127:
[----:B------:R-:W1:Y:S02]  /*afd0*/  LDCU.64 UR6, c[0x0][0x460] ;  /* 0x00008c00ff0677ac */ /* 0x000e640008000a00 */
[----:B-1----:R-:W-:-:S04]  /*afe0*/  ISETP.NE.U32.AND P0, PT, RZ, UR6, PT ;  /* 0x00000006ff007c0c */ /* 0x002fc8000bf05070 */
[----:B------:R-:W-:Y:S01]  /*aff0*/  ISETP.NE.AND.EX P0, PT, RZ, UR7, PT, P0 ;  /* 0x00000007ff007c0c */ /* 0x000fe2000bf05300 */
[----:B------:R-:W-:Y:S01]  /*b000*/  IMAD R4, R3, 0x2, R4 ;  /* 0x0000000203047824 */ /* 0x000fe200078e0204 */
[----:B------:R-:W1:Y:S05]  /*b010*/  LDCU.64 UR6, c[0x0][0x3c0] ;  /* 0x00007800ff0677ac */ /* 0x000e6a0008000a00 */
[----:B------:R-:W2:Y:S06]  /*b020*/  LDS.U16 R4, [R4] ;  /* 0x0000000004047984 */ /* 0x000eac0000000400 */
[----:B------:R-:W3:Y:S08]  /*b030*/  @P0 LDC R16, c[0x0][0x3f8] ;  /* 0x0000fe00ff100b82 */ /* 0x000ef00000000800 */
[----:B0-----:R-:W0:Y:S01]  /*b040*/  @P0 LDC.64 R12, c[0x0][0x458] ;  /* 0x00011600ff0c0b82 */ /* 0x001e220000000a00 */
[----:B---3--:R-:W-:-:S05]  /*b050*/  @P0 IMAD R5, R2, R16, R5 ;  /* 0x0000001002050224 */ /* 0x008fca00078e0205 */
[----:B------:R-:W-:-:S05]  /*b060*/  @P0 LEA R5, R5, R14, 0x8 ;  /* 0x0000000e05050211 */ /* 0x000fca00078e40ff */
[----:B0-----:R-:W-:-:S05]  /*b070*/  @P0 IMAD.WIDE R12, R5, 0x2, R12 ;  /* 0x00000002050c0825 */ /* 0x001fca00078e020c */
[----:B-----5:R-:W3:Y:S01]  /*b080*/  @P0 LDG.E.128 R20, desc[UR36][R12.64] ;  /* 0x000000240c140981 */ /* 0x020ee2000c1e1d00 */
[----:B------:R-:W-:Y:S01]  /*b090*/  IMAD R15, R7, R15, R14 ;  /* 0x0000000f070f7224 */ /* 0x000fe200078e020e */
[----:B------:R-:W-:Y:S01]  /*b0a0*/  SHF.L.U32 R18, R18, 0x8, RZ ;  /* 0x0000000812127819 */ /* 0x000fe200000006ff */
[----:B------:R-:W-:Y:S02]  /*b0b0*/  HFMA2 R8, R28, 1, 1, R8 ;  /* 0x3c003c001c087831 */ /* 0x000fe40000000008 */
[----:B------:R-:W-:Y:S02]  /*b0c0*/  HADD2 R9, R29, R9 ;  /* 0x000000091d097230 */ /* 0x000fe40000000000 */
[----:B------:R-:W-:Y:S01]  /*b0d0*/  HFMA2 R10, R30, 1, 1, R10 ;  /* 0x3c003c001e0a7831 */ /* 0x000fe2000000000a */
[----:B------:R-:W-:Y:S01]  /*b0e0*/  SHF.R.S32.HI R3, RZ, 0x1f, R15 ;  /* 0x0000001fff037819 */ /* 0x000fe2000001140f */
[----:B------:R-:W-:Y:S01]  /*b0f0*/  HADD2 R11, R31, R11 ;  /* 0x0000000b1f0b7230 */ /* 0x000fe20000000000 */
[----:B------:R-:W-:Y:S01]  /*b100*/  IADD3 R15, P1, PT, R18, R15, RZ ;  /* 0x0000000f120f7210 */ /* 0x000fe20007f3e0ff */
[----:B--2---:R-:W-:-:S03]  /*b110*/  HADD2.F32 R4, -RZ, R4.H0_H0 ;  /* 0x20000004ff047230 */ /* 0x004fc60000004100 */
[----:B------:R-:W-:Y:S02]  /*b120*/  LEA.HI.X.SX32 R18, R18, R3, 0x1, P1 ;  /* 0x0000000312127211 */ /* 0x000fe400008f0eff */
[----:B-1----:R-:W-:-:S04]  /*b130*/  LEA R2, P1, R15, UR6, 0x1 ;  /* 0x000000060f027c11 */ /* 0x002fc8000f8208ff */
[----:B------:R-:W-:Y:S01]  /*b140*/  LEA.HI.X R3, R15, UR7, R18, 0x1, P1 ;  /* 0x000000070f037c11 */ /* 0x000fe200088f0c12 */
[----:B---3--:R-:W-:Y:S02]  /*b150*/  @P0 HFMA2 R9, R9, R21, -RZ ;  /* 0x0000001509090231 */ /* 0x008fe400001000ff */
[----:B------:R-:W-:Y:S02]  /*b160*/  @P0 HMUL2 R8, R8, R20 ;  /* 0x0000001408080232 */ /* 0x000fe40000000000 */
[----:B------:R-:W-:Y:S02]  /*b170*/  @P0 HFMA2 R11, R11, R23, -RZ ;  /* 0x000000170b0b0231 */ /* 0x000fe400001000ff */
[----:B------:R-:W-:Y:S02]  /*b180*/  @P0 HMUL2 R10, R10, R22 ;  /* 0x000000160a0a0232 */ /* 0x000fe40000000000 */
[--C-:B------:R-:W-:Y:S02]  /*b190*/  HADD2.F32 R5, -RZ, R8.reuse.H0_H0 ;  /* 0x20000008ff057230 */ /* 0x100fe40000004100 */
[----:B------:R-:W-:Y:S01]  /*b1a0*/  HADD2.F32 R13, -RZ, R8.H1_H1 ;  /* 0x30000008ff0d7230 */ /* 0x000fe20000004100 */
[----:B------:R0:W-:Y:S01]  /*b1b0*/  STG.E.128 desc[UR36][R2.64], R8 ;  /* 0x0000000802007986 */ /* 0x0001e2000c101d24 */
        /* <DEDUP_REMOVED lines=13> */
[----:B0-----:R-:W-:-:S07]  /*b290*/  FFMA.FTZ R38, R4, R19, R38 ;  /* 0x0000001304267223 */ /* 0x001fce0000010026 */
.L_x_3125:
[----:B------:R-:W-:Y:S05]  /*b2a0*/  BSYNC.RECONVERGENT B0 ;  /* 0x0000000000007941 */ /* 0x000fea0003800200 */
.L_x_3124:
        /* <DEDUP_REMOVED lines=11> */
[----:B-----5:R-:W-:Y:S02]  /*b360*/  F2FP.F16.F32.PACK_AB R8, R44, R47 ;  /* 0x0000002f2c08723e */ /* 0x020fe400000000ff */
[----:B------:R-:W-:Y:S02]  /*b370*/  F2FP.F16.F32.PACK_AB R9, R42, R45 ;  /* 0x0000002d2a09723e */ /* 0x000fe400000000ff */
[----:B------:R-:W-:Y:S02]  /*b380*/  F2FP.F16.F32.PACK_AB R10, R40, R43 ;  /* 0x0000002b280a723e */ /* 0x000fe400000000ff */
[----:B------:R-:W-:-:S05]  /*b390*/  F2FP.F16.F32.PACK_AB R11, R38, R41 ;  /* 0x00000029260b723e */ /* 0x000fca00000000ff */
[----:B------:R0:W-:Y:S02]  /*b3a0*/  STS.128 [R6+UR5+-0x400], R8 ;  /* 0xfffc000806007988 */ /* 0x0001e40008000c05 */
.L_x_3129:
[----:B------:R-:W-:Y:S05]  /*b3b0*/  BSYNC.RECONVERGENT B0 ;  /* 0x0000000000007941 */ /* 0x000fea0003800200 */
.L_x_3128:
[----:B------:R-:W-:Y:S06]  /*b3c0*/  BAR.SYNC.DEFER_BLOCKING 0x0 ;  /* 0x0000000000007b1d */ /* 0x000fec0000010000 */
[----:B------:R-:W-:Y:S04]  /*b3d0*/  BSSY.RECONVERGENT B0, `(.L_x_3130) ;  /* 0x0000013000007945 */ /* 0x000fe80003800200 */
[----:B------:R-:W-:Y:S05]  /*b3e0*/  @P1 BRA `(.L_x_3131) ;  /* 0x0000000000441947 */ /* 0x000fea0003800000 */
[----:B0----5:R-:W0:Y:S02]  /*b3f0*/  LDS.128 R8, [R6+UR5] ;  /* 0x0000000506087984 */ /* 0x021e240008000c00 */
[--C-:B0-----:R-:W-:Y:S02]  /*b400*/  HADD2.F32 R0, -RZ, R8.reuse.H0_H0 ;  /* 0x20000008ff007230 */ /* 0x101fe40000004100 */
[----:B------:R-:W-:Y:S02]  /*b410*/  HADD2.F32 R5, -RZ, R8.H1_H1 ;  /* 0x30000008ff057230 */ /* 0x000fe40000004100 */
[----:B------:R-:W-:Y:S02]  /*b420*/  HADD2.F32 R2, -RZ, R9.H0_H0 ;  /* 0x20000009ff027230 */ /* 0x000fe40000004100 */
[----:B------:R-:W-:Y:S01]  /*b430*/  FADD.FTZ R47, R47, R0 ;  /* 0x000000002f2f7221 */ /* 0x000fe20000010000 */
[----:B------:R-:W-:Y:S02]  /*b440*/  HADD2.F32 R8, -RZ, R11.H0_H0 ;  /* 0x2000000bff087230 */ /* 0x000fe40000004100 */
        /* <DEDUP_REMOVED lines=11> */
.L_x_3131:
[----:B------:R-:W-:Y:S05]  /*b500*/  BSYNC.RECONVERGENT B0 ;  /* 0x0000000000007941 */ /* 0x000fea0003800200 */
.L_x_3130:
[----:B------:R-:W-:Y:S06]  /*b510*/  BAR.SYNC.DEFER_BLOCKING 0x0 ;  /* 0x0000000000007b1d */ /* 0x000fec0000010000 */
[----:B------:R-:W-:Y:S04]  /*b520*/  BSSY.RECONVERGENT B0, `(.L_x_3132) ;  /* 0x0000007000007945 */ /* 0x000fe80003800200 */
[----:B------:R-:W-:Y:S05]  /*b530*/  @P2 BRA `(.L_x_3133) ;  /* 0x0000000000142947 */ /* 0x000fea0003800000 */
[----:B0----5:R-:W-:Y:S02]  /*b540*/  F2FP.F16.F32.PACK_AB R8, R44, R47 ;  /* 0x0000002f2c08723e */ /* 0x021fe400000000ff */
[----:B------:R-:W-:Y:S02]  /*b550*/  F2FP.F16.F32.PACK_AB R9, R42, R45 ;  /* 0x0000002d2a09723e */ /* 0x000fe400000000ff */
[----:B------:R-:W-:Y:S02]  /*b560*/  F2FP.F16.F32.PACK_AB R10, R40, R43 ;  /* 0x0000002b280a723e */ /* 0x000fe400000000ff */
[----:B------:R-:W-:-:S05]  /*b570*/  F2FP.F16.F32.PACK_AB R11, R38, R41 ;  /* 0x00000029260b723e */ /* 0x000fca00000000ff */
[----:B------:R1:W-:Y:S02]  /*b580*/  STS.128 [R3+UR5], R8 ;  /* 0x0000000803007988 */ /* 0x0003e40008000c05 */
.L_x_3133:
[----:B------:R-:W-:Y:S05]  /*b590*/  BSYNC.RECONVERGENT B0 ;  /* 0x0000000000007941 */ /* 0x000fea0003800200 */
.L_x_3132:
[----:B------:R-:W-:Y:S06]  /*b5a0*/  BAR.SYNC.DEFER_BLOCKING 0x0 ;  /* 0x0000000000007b1d */ /* 0x000fec0000010000 */
[----:B------:R-:W-:Y:S04]  /*b5b0*/  BSSY.RECONVERGENT B0, `(.L_x_3134) ;  /* 0x0000013000007945 */ /* 0x000fe80003800200 */
[----:B------:R-:W-:Y:S05]  /*b5c0*/  @P3 BRA `(.L_x_3135) ;  /* 0x0000000000443947 */ /* 0x000fea0003800000 */
[----:B01---5:R-:W0:Y:S02]  /*b5d0*/  LDS.128 R8, [R6+UR5] ;  /* 0x0000000506087984 */ /* 0x023e240008000c00 */
        /* <DEDUP_REMOVED lines=16> */
.L_x_3135:
[----:B------:R-:W-:Y:S05]  /*b6e0*/  BSYNC.RECONVERGENT B0 ;  /* 0x0000000000007941 */ /* 0x000fea0003800200 */
.L_x_3134:
[----:B------:R-:W-:Y:S06]  /*b6f0*/  BAR.SYNC.DEFER_BLOCKING 0x0 ;  /* 0x0000000000007b1d */ /* 0x000fec0000010000 */
[----:B------:R-:W-:Y:S05]  /*b700*/  @P3 EXIT ;  /* 0x000000000000394d */ /* 0x000fea0003800000 */
[----:B------:R-:W2:Y:S02]  /*b710*/  LDCU UR4, c[0x0][0x478] ;  /* 0x00008f00ff0477ac */ /* 0x000ea40008000800 */
[----:B--2---:R-:W-:-:S09]  /*b720*/  UISETP.NE.AND UP0, UPT, UR4, 0x2, UPT ;  /* 0x000000020400788c */ /* 0x004fd2000bf05270 */
[----:B------:R-:W-:Y:S05]  /*b730*/  BRA.U UP0, `(.L_x_3136) ;  /* 0x0000000100e07547 */ /* 0x000fea000b800000 */
[----:B-1----:R-:W1:Y:S01]  /*b740*/  LDC.64 R2, c[0x0][0x470] ;  /* 0x00011c00ff027b82 */ /* 0x002e620000000a00 */
[----:B------:R-:W0:Y:S01]  /*b750*/  LDCU.64 UR4, c[0x0][0x380] ;  /* 0x00007000ff0477ac */ /* 0x000e220008000a00 */
[----:B-1----:R-:W2:Y:S01]  /*b760*/  LDG.E R2, desc[UR36][R2.64] ;  /* 0x0000002402027981 */ /* 0x002ea2000c1e1900 */
[----:B------:R-:W-:-:S04]  /*b770*/  IADD3 R14, PT, PT, R7, R14, RZ ;  /* 0x0000000e070e7210 */ /* 0x000fc80007ffe0ff */
[----:B0----5:R-:W-:Y:S01]  /*b780*/  IADD3 R8, P0, PT, R14, UR4, RZ ;  /* 0x000000040e087c10 */ /* 0x021fe2000ff1e0ff */
        /* <DEDUP_REMOVED lines=19> */
[----:B------:R-:W0:Y:S02]  /*b8c0*/  F2I.S8.NTZ R44, R44 ;  /* 0x0000002c002c7305 */ /* 0x000e240000202100 */
[----:B------:R-:W-:Y:S01]  /*b8d0*/  IMAD.SHL.U32 R0, R0, 0x100, RZ ;  /* 0x0000010000007824 */ /* 0x000fe200078e00ff */
        /* <DEDUP_REMOVED lines=30> */
.L_x_3136:
[----:B-1----:R-:W1:Y:S01]  /*bac0*/  LDC.64 R2, c[0x0][0x380] ;  /* 0x0000e000ff027b82 */ /* 0x002e620000000a00 */
[----:B------:R-:W-:Y:S02]  /*bad0*/  IADD3 R7, PT, PT, R7, R14, RZ ;  /* 0x0000000e07077210 */ /* 0x000fe40007ffe0ff */
        /* <DEDUP_REMOVED lines=10> */
.L_x_3015:
[----:B------:R-:W-:Y:S01]  /*bb80*/  MOV R12, 0x10 ;  /* 0x00000010000c7802 */ /* 0x000fe20000000f00 */
[----:B------:R-:W-:Y:S01]  /*bb90*/  IMAD.MOV.U32 R11, RZ, RZ, 0x1f ;  /* 0x0000001fff0b7424 */ /* 0x000fe200078e00ff */
[----:B------:R-:W-:-:S07]  /*bba0*/  MOV R15, 0xffffffff ;  /* 0xffffffff000f7802 */ /* 0x000fce0000000f00 */
[----:B0----5:R-:W-:Y:S05]  /*bbb0*/  WARPSYNC.COLLECTIVE R15, `(.L_x_3137) ;  /* 0x000000000f087348 */ /* 0x021fea0003c00000 */
[----:B------:R1:W2:Y:S02]  /*bbc0*/  SHFL.BFLY P6, R14, R13, R12, R11 ;  /* 0x0c00000c0d0e7389 */ /* 0x0002a400000c000b */
[----:B012--5:R-:W-:Y:S05]  /*bbd0*/  ENDCOLLECTIVE ;  /* 0x000000000000791b */ /* 0x027fea0003800000 */
.L_x_3137:
[----:B------:R-:W-:Y:S02]  /*bbe0*/  IMAD.MOV.U32 R12, RZ, RZ, 0x8 ;  /* 0x00000008ff0c7424 */ /* 0x000fe400078e00ff */
[----:B------:R-:W-:-:S05]  /*bbf0*/  FADD.FTZ R3, R13, R14 ;  /* 0x0000000e0d037221 */ /* 0x000fca0000010000 */
[----:B------:R-:W-:-:S07]  /*bc00*/  MOV R13, R3 ;  /* 0x00000003000d7202 */ /* 0x000fce0000000f00 */
[----:B------:R-:W-:Y:S05]  /*bc10*/  WARPSYNC.COLLECTIVE R15, `(.L_x_3138) ;  /* 0x000000000f087348 */ /* 0x000fea0003c00000 */
[----:B------:R0:W1:Y:S02]  /*bc20*/  SHFL.BFLY P6, R14, R13, R12, R11 ;  /* 0x0c00000c0d0e7389 */ /* 0x00006400000c000b */
[----:B01----:R-:W-:Y:S05]  /*bc30*/  ENDCOLLECTIVE ;  /* 0x000000000000791b */ /* 0x003fea0003800000 */
.L_x_3138:
[----:B------:R-:W-:Y:S01]  /*bc40*/  MOV R12, 0x4 ;  /* 0x00000004000c7802 */ /* 0x000fe20000000f00 */
[----:B------:R-:W-:-:S05]  /*bc50*/  FADD.FTZ R4, R3, R14 ;  /* 0x0000000e03047221 */ /* 0x000fca0000010000 */
[----:B------:R-:W-:-:S07]  /*bc60*/  MOV R13, R4 ;  /* 0x00000004000d7202 */ /* 0x000fce0000000f00 */
[----:B------:R-:W-:Y:S05]  /*bc70*/  WARPSYNC.COLLECTIVE R15, `(.L_x_3139) ;  /* 0x000000000f087348 */ /* 0x000fea0003c00000 */
[----:B------:R0:W1:Y:S02]  /*bc80*/  SHFL.BFLY P6, R14, R13, R12, R11 ;  /* 0x0c00000c0d0e7389 */ /* 0x00006400000c000b */
[----:B01----:R-:W-:Y:S05]  /*bc90*/  ENDCOLLECTIVE ;  /* 0x000000000000791b */ /* 0x003fea0003800000 */
.L_x_3139:
[----:B------:R-:W-:Y:S01]  /*bca0*/  MOV R12, 0x2 ;  /* 0x00000002000c7802 */ /* 0x000fe20000000f00 */
[----:B------:R-:W-:-:S04]  /*bcb0*/  FADD.FTZ R5, R4, R14 ;  /* 0x0000000e04057221 */ /* 0x000fc80000010000 */
[----:B------:R-:W-:-:S07]  /*bcc0*/  IMAD.MOV.U32 R13, RZ, RZ, R5 ;  /* 0x000000ffff0d7224 */ /* 0x000fce00078e0005 */
[----:B------:R-:W-:Y:S05]  /*bcd0*/  WARPSYNC.COLLECTIVE R15, `(.L_x_3140) ;  /* 0x000000000f087348 */ /* 0x000fea0003c00000 */
[----:B------:R0:W1:Y:S02]  /*bce0*/  SHFL.BFLY P6, R14, R13, R12, R11 ;  /* 0x0c00000c0d0e7389 */ /* 0x00006400000c000b */
[----:B01----:R-:W-:Y:S05]  /*bcf0*/  ENDCOLLECTIVE ;  /* 0x000000000000791b */ /* 0x003fea0003800000 */
.L_x_3140:
[----:B------:R-:W-:Y:S02]  /*bd00*/  IMAD.MOV.U32 R12, RZ, RZ, 0x1 ;  /* 0x00000001ff0c7424 */ /* 0x000fe400078e00ff */
[----:B------:R-:W-:-:S05]  /*bd10*/  FADD.FTZ R6, R5, R14 ;  /* 0x0000000e05067221 */ /* 0x000fca0000010000 */
[----:B------:R-:W-:-:S07]  /*bd20*/  MOV R13, R6 ;  /* 0x00000006000d7202 */ /* 0x000fce0000000f00 */
[----:B------:R-:W-:Y:S05]  /*bd30*/  WARPSYNC.COLLECTIVE R15, `(.L_x_3141) ;  /* 0x000000000f087348 */ /* 0x000fea0003c00000 */
[----:B------:R0:W1:Y:S02]  /*bd40*/  SHFL.BFLY P6, R14, R13, R12, R11 ;  /* 0x0c00000c0d0e7389 */ /* 0x00006400000c000b */
[----:B01----:R-:W-:Y:S05]  /*bd50*/  ENDCOLLECTIVE ;  /* 0x000000000000791b */ /* 0x003fea0003800000 */
.L_x_3141:
[----:B------:R-:W-:Y:S05]  /*bd60*/  BRA `(.L_x_3142) ;  /* 0xffffff6800c87947 */ /* 0x000fea000383ffff */
.L_x_3074:
[----:B------:R-:W-:Y:S01]  /*bd70*/  BSSY B1, `(.L_x_3143) ;  /* 0x0000007000017945 */ /* 0x000fe20003800000 */
[----:B------:R-:W-:Y:S01]  /*bd80*/  MOV R12, 0x1 ;  /* 0x00000001000c7802 */ /* 0x000fe20000000f00 */
[----:B------:R-:W-:Y:S01]  /*bd90*/  IMAD.MOV.U32 R15, RZ, RZ, -0x1 ;  /* 0xffffffffff0f7424 */ /* 0x000fe200078e00ff */
[----:B------:R-:W-:-:S07]  /*bda0*/  MOV R11, 0x1f ;  /* 0x0000001f000b7802 */ /* 0x000fce0000000f00 */
[----:B------:R-:W-:Y:S05]  /*bdb0*/  WARPSYNC.COLLECTIVE R15, `(.L_x_3144) ;  /* 0x000000000f087348 */ /* 0x000fea0003c00000 */
[----:B------:R0:W1:Y:S02]  /*bdc0*/  SHFL.BFLY P6, R14, R13, R12, R11 ;  /* 0x0c00000c0d0e7389 */ /* 0x00006400000c000b */
[----:B01----:R-:W-:Y:S05]  /*bdd0*/  ENDCOLLECTIVE ;  /* 0x000000000000791b */ /* 0x003fea0003800000 */
.L_x_3144:
[----:B------:R-:W-:Y:S05]  /*bde0*/  BSYNC B1 ;  /* 0x0000000000017941 */ /* 0x000fea0003800000 */
.L_x_3143:
[----:B------:R-:W-:Y:S05]  /*bdf0*/  BRA `(.L_x_3145) ;  /* 0xffffffa400a87947 */ /* 0x000fea000383ffff */
.L_x_3078:
[----:B------:R-:W-:Y:S01]  /*be00*/  HFMA2 R12, -RZ, RZ, 0, 9.5367431640625e-07 ;  /* 0x00000010ff0c7431 */ /* 0x000fe200000001ff */
[----:B------:R-:W-:Y:S01]  /*be10*/  BSSY B0, `(.L_x_3146) ;  /* 0x0000007000007945 */ /* 0x000fe20003800000 */
[----:B------:R-:W-:Y:S01]  /*be20*/  MOV R13, R0 ;  /* 0x00000000000d7202 */ /* 0x000fe20000000f00 */
[----:B------:R-:W-:Y:S01]  /*be30*/  IMAD.MOV.U32 R11, RZ, RZ, 0x1f ;  /* 0x0000001fff0b7424 */ /* 0x000fe200078e00ff */
[----:B------:R-:W-:-:S07]  /*be40*/  MOV R15, 0xffffffff ;  /* 0xffffffff000f7802 */ /* 0x000fce0000000f00 */
[----:B-1-3-5:R-:W-:Y:S05]  /*be50*/  WARPSYNC.COLLECTIVE R15, `(.L_x_3147) ;  /* 0x000000000f087348 */ /* 0x02afea0003c00000 */
[----:B------:R0:W2:Y:S02]  /*be60*/  SHFL.BFLY P6, R14, R13, R12, R11 ;  /* 0x0c00000c0d0e7389 */ /* 0x0000a400000c000b */
[----:B0123-5:R-:W-:Y:S05]  /*be70*/  ENDCOLLECTIVE ;  /* 0x000000000000791b */ /* 0x02ffea0003800000 */
.L_x_3147:
[----:B------:R-:W-:Y:S05]  /*be80*/  BSYNC B0 ;  /* 0x0000000000007941 */ /* 0x000fea0003800000 */
.L_x_3146:
[----:B------:R-:W-:Y:S01]  /*be90*/  HFMA2 R12, -RZ, RZ, 0, 4.76837158203125e-07 ;  /* 0x00000008ff0c7431 */ /* 0x000fe200000001ff */
[----:B------:R-:W-:Y:S01]  /*bea0*/  FMNMX.FTZ R13, R14, R0, !PT ;  /* 0x000000000e0d7209 */ /* 0x000fe20007810000 */
[----:B------:R-:W-:Y:S01]  /*beb0*/  IMAD.MOV.U32 R11, RZ, RZ, 0x1f ;  /* 0x0000001fff0b7424 */ /* 0x000fe200078e00ff */
[----:B------:R-:W-:-:S07]  /*bec0*/  MOV R15, 0xffffffff ;  /* 0xffffffff000f7802 */ /* 0x000fce0000000f00 */
[----:B------:R-:W-:Y:S05]  /*bed0*/  WARPSYNC.COLLECTIVE R15, `(.L_x_3148) ;  /* 0x000000000f087348 */ /* 0x000fea0003c00000 */
[----:B------:R0:W1:Y:S02]  /*bee0*/  SHFL.BFLY P6, R14, R13, R12, R11 ;  /* 0x0c00000c0d0e7389 */ /* 0x00006400000c000b */
[----:B01----:R-:W-:Y:S05]  /*bef0*/  ENDCOLLECTIVE ;  /* 0x000000000000791b */ /* 0x003fea0003800000 */
.L_x_3148:
[----:B------:R-:W-:Y:S01]  /*bf00*/  IMAD.MOV.U32 R12, RZ, RZ, 0x4 ;  /* 0x00000004ff0c7424 */ /* 0x000fe200078e00ff */
[----:B------:R-:W-:-:S04]  /*bf10*/  FMNMX.FTZ R5, R13, R14, !PT ;  /* 0x0000000e0d057209 */ /* 0x000fc80007810000 */
[----:B------:R-:W-:-:S07]  /*bf20*/  MOV R13, R5 ;  /* 0x00000005000d7202 */ /* 0x000fce0000000f00 */
[----:B------:R-:W-:Y:S05]  /*bf30*/  WARPSYNC.COLLECTIVE R15, `(.L_x_3149) ;  /* 0x000000000f087348 */ /* 0x000fea0003c00000 */
[----:B------:R0:W1:Y:S02]  /*bf40*/  SHFL.BFLY P6, R14, R13, R12, R11 ;  /* 0x0c00000c0d0e7389 */ /* 0x00006400000c000b */
[----:B01----:R-:W-:Y:S05]  /*bf50*/  ENDCOLLECTIVE ;  /* 0x000000000000791b */ /* 0x003fea0003800000 */
.L_x_3149:
[----:B------:R-:W-:Y:S01]  /*bf60*/  HFMA2 R12, -RZ, RZ, 0, 1.1920928955078125e-07 ;  /* 0x00000002ff0c7431 */ /* 0x000fe200000001ff */
[----:B------:R-:W-:-:S04]  /*bf70*/  FMNMX.FTZ R6, R5, R14, !PT ;  /* 0x0000000e05067209 */ /* 0x000fc80007810000 */
[----:B------:R-:W-:-:S07]  /*bf80*/  MOV R13, R6 ;  /* 0x00000006000d7202 */ /* 0x000fce0000000f00 */
[----:B------:R-:W-:Y:S05]  /*bf90*/  WARPSYNC.COLLECTIVE R15, `(.L_x_3150) ;  /* 0x000000000f087348 */ /* 0x000fea0003c00000 */
[----:B------:R0:W1:Y:S02]  /*bfa0*/  SHFL.BFLY P6, R14, R13, R12, R11 ;  /* 0x0c00000c0d0e7389 */ /* 0x00006400000c000b */
[----:B01----:R-:W-:Y:S05]  /*bfb0*/  ENDCOLLECTIVE ;  /* 0x000000000000791b */ /* 0x003fea0003800000 */
.L_x_3150:
[----:B------:R-:W-:Y:S05]  /*bfc0*/  BRA `(.L_x_3151) ;  /* 0xffffffa400f07947 */ /* 0x000fea000383ffff */
.L_x_3152:
        /* <DEDUP_REMOVED lines=11> */
.L_x_4651:


//--------------------- .text._ZN4mmha33masked_multihead_attention_kernelItLi256ELi256ELi4ELi32ELi64ELb0ELb1EEEv26Multihead_attention_paramsIT_XT5_EE --------------------------
	.section	.text._ZN4mmha33masked_multihead_attention_kernelItLi256ELi256ELi4ELi32ELi64ELb0ELb1EEEv26Multihead_attention_paramsIT_XT5_EE,"ax",@progbits
	.align	128
        .global         _ZN4mmha33masked_multihead_attention_kernelItLi256ELi256ELi4ELi32ELi64ELb0ELb1EEEv26Multihead_attention_paramsIT_XT5_EE
        .type           _ZN4mmha33masked_multihead_attention_kernelItLi256ELi256ELi4ELi32ELi64ELb0ELb1EEEv26Multihead_attention_paramsIT_XT5_EE,@function
        .size           _ZN4mmha33masked_multihead_attention_kernelItLi256ELi256ELi4ELi32ELi64ELb0ELb1EEEv26Multihead_attention_paramsIT_XT5_EE,(.L_x_4652 - _ZN4mmha33masked_multihead_attention_kernelItLi256ELi256ELi4ELi32ELi64ELb0ELb1EEEv26Multihead_attention_paramsIT_XT5_EE)
        .other          _ZN4mmha33masked_multihead_attention_kernelItLi256ELi256ELi4ELi32ELi64ELb0ELb1EEEv26Multihead_attention_paramsIT_XT5_EE,@"STO_CUDA_ENTRY STV_DEFAULT"
_ZN4mmha33masked_multihead_attention_kernelItLi256ELi256ELi4ELi32ELi64ELb0ELb1EEEv26Multihead_attention_paramsIT_XT5_EE:
.text._ZN4mmha33masked_multihead_attention_kernelItLi256ELi256ELi4ELi32ELi64ELb0ELb1EEEv26Multihead_attention_paramsIT_XT5_EE:
        /* <DEDUP_REMOVED lines=12> */
.L_x_3153:
[----:B------:R-:W1:Y:S08]  /*00c0*/  LDC.64 R2, c[0x0][0x4a0] ;  /* 0x00012800ff027b82 */ /* 0x000e700000000a00 */
[----:B------:R-:W3:Y:S01]  /*00d0*/  LDC R10, c[0x0][0x3f0] ;  /* 0x0000fc00ff0a7b82 */ /* 0x000ee20000000800 */
[----:B--2---:R-:W-:-:S07]  /*00e0*/  IABS R11, R63 ;  /* 0x0000003f000b7213 */ /* 0x004fce0000000000 */
[----:B------:R-:W2:Y:S01]  /*00f0*/  LDC R24, c[0x0][0x3f4] ;  /* 0x0000fd00ff187b82 */ /* 0x000ea20000000800 */
[----:B-1----:R-:W-:-:S04]  /*0100*/  ISETP.NE.U32.AND P0, PT, R2, RZ, PT ;  /* 0x000000ff0200720c */ /* 0x002fc80003f05070 */
[----:B------:R-:W-:Y:S02]  /*0110*/  ISETP.NE.AND.EX P0, PT, R3, RZ, PT, P0 ;  /* 0x000000ff0300720c */ /* 0x000fe40003f05300 */
[----:B---3--:R-:W-:-:S04]  /*0120*/  IABS R7, R10 ;  /* 0x0000000a00077213 */ /* 0x008fc80000000000 */
[----:B------:R-:W1:Y:S07]  /*0130*/  I2F.RP R0, R7 ;  /* 0x0000000700007306 */ /* 0x000e6e0000209400 */
[----:B------:R-:W3:Y:S01]  /*0140*/  @P0 LDC.64 R4, c[0x0][0x4a0] ;  /* 0x00012800ff040b82 */ /* 0x000ee20000000a00 */
[----:B-1----:R-:W1:Y:S01]  /*0150*/  MUFU.RCP R0, R0 ;  /* 0x0000000000007308 */ /* 0x002e620000001000 */
[----:B---3--:R-:W-:-:S04]  /*0160*/  @P0 IMAD.WIDE.U32 R4, R63, 0x4, R4 ;  /* 0x000000043f040825 */ /* 0x008fc800078e0004 */
[----:B-1----:R-:W-:Y:S01]  /*0170*/  VIADD R6, R0, 0xffffffe ;  /* 0x0ffffffe00067836 */ /* 0x002fe20000000000 */
[----:B------:R1:W3:Y:S03]  /*0180*/  @P0 LDG.E R8, desc[UR36][R4.64] ;  /* 0x0000002404080981 */ /* 0x0002e6000c1e1900 */
[----:B------:R-:W4:Y:S02]  /*0190*/  F2I.FTZ.U32.TRUNC.NTZ R3, R6 ;  /* 0x0000000600037305 */ /* 0x000f24000021f000 */
[----:B----4-:R-:W-:-:S05]  /*01a0*/  IADD3 R2, PT, PT, RZ, -R3, RZ ;  /* 0x80000003ff027210 */ /* 0x010fca0007ffe0ff */
[----:B------:R-:W-:Y:S02]  /*01b0*/  IMAD R9, R2, R7, RZ ;  /* 0x0000000702097224 */ /* 0x000fe400078e02ff */
[----:B------:R-:W-:-:S04]  /*01c0*/  IMAD.MOV.U32 R2, RZ, RZ, RZ ;  /* 0x000000ffff027224 */ /* 0x000fc800078e00ff */
[----:B------:R-:W-:Y:S02]  /*01d0*/  IMAD.HI.U32 R0, R3, R9, R2 ;  /* 0x0000000903007227 */ /* 0x000fe400078e0002 */
[----:B------:R-:W4:Y:S02]  /*01e0*/  LDC.64 R2, c[0x0][0x460] ;  /* 0x00011800ff027b82 */ /* 0x000f240000000a00 */
[----:B------:R-:W-:-:S04]  /*01f0*/  IMAD.MOV.U32 R9, RZ, RZ, R11 ;  /* 0x000000ffff097224 */ /* 0x000fc800078e000b */
[----:B------:R-:W-:-:S05]  /*0200*/  IMAD.HI.U32 R0, R0, R9, RZ ;  /* 0x0000000900007227 */ /* 0x000fca00078e00ff */
[----:B------:R-:W-:-:S05]  /*0210*/  IADD3 R6, PT, PT, -R0, RZ, RZ ;  /* 0x000000ff00067210 */ /* 0x000fca0007ffe1ff */
[C---:B-1----:R-:W-:Y:S01]  /*0220*/  IMAD R4, R7.reuse, R6, R9 ;  /* 0x0000000607047224 */ /* 0x042fe200078e0209 */
[----:B--2---:R-:W-:Y:S01]  /*0230*/  IABS R11, R24 ;  /* 0x00000018000b7213 */ /* 0x004fe20000000000 */
[----:B------:R-:W1:Y:S03]  /*0240*/  @!P0 LDC R19, c[0x0][0x40c] ;  /* 0x00010300ff138b82 */ /* 0x000e660000000800 */
[----:B------:R-:W-:Y:S02]  /*0250*/  ISETP.GT.U32.AND P3, PT, R7, R4, PT ;  /* 0x000000040700720c */ /* 0x000fe40003f64070 */
[----:B----4-:R-:W-:Y:S02]  /*0260*/  ISETP.NE.U32.AND P1, PT, R2, RZ, PT ;  /* 0x000000ff0200720c */ /* 0x010fe40003f25070 */
[----:B------:R-:W-:Y:S01]  /*0270*/  LOP3.LUT R6, R63, R10, RZ, 0x3c, !PT ;  /* 0x0000000a3f067212 */ /* 0x000fe200078e3cff */
[----:B------:R-:W3:Y:S08]  /*0280*/  @P0 LDC R9, c[0x0][0x430] ;  /* 0x00010c00ff090b82 */ /* 0x000ef00000000800 */
[----:B------:R-:W-:-:S05]  /*0290*/  @!P3 IMAD.IADD R4, R4, 0x1, -R7 ;  /* 0x000000010404b824 */ /* 0x000fca00078e0a07 */
[----:B------:R-:W-:Y:S02]  /*02a0*/  ISETP.GE.U32.AND P2, PT, R4, R7, PT ;  /* 0x000000070400720c */ /* 0x000fe40003f46070 */
[----:B------:R-:W-:-:S11]  /*02b0*/  @!P3 IADD3 R0, PT, PT, R0, 0x1, RZ ;  /* 0x000000010000b810 */ /* 0x000fd60007ffe0ff */
[----:B------:R-:W-:-:S05]  /*02c0*/  @P2 VIADD R0, R0, 0x1 ;  /* 0x0000000100002836 */ /* 0x000fca0000000000 */
[----:B------:R-:W-:Y:S02]  /*02d0*/  MOV R25, R0 ;  /* 0x0000000000197202 */ /* 0x000fe40000000f00 */
[----:B------:R-:W2:Y:S01]  /*02e0*/  I2F.RP R0, R11 ;  /* 0x0000000b00007306 */ /* 0x000ea20000209400 */
[----:B------:R-:W-:Y:S02]  /*02f0*/  ISETP.NE.AND.EX P1, PT, R3, RZ, PT, P1 ;  /* 0x000000ff0300720c */ /* 0x000fe40003f25310 */
[----:B------:R-:W-:Y:S02]  /*0300*/  ISETP.GE.AND P4, PT, R6, RZ, PT ;  /* 0x000000ff0600720c */ /* 0x000fe40003f86270 */
[----:B------:R-:W-:-:S09]  /*0310*/  ISETP.NE.AND P3, PT, R10, RZ, PT ;  /* 0x000000ff0a00720c */ /* 0x000fd20003f65270 */
[----:B------:R-:W4:Y:S01]  /*0320*/  @P1 LDC.64 R4, c[0x0][0x460] ;  /* 0x00011800ff041b82 */ /* 0x000f220000000a00 */
[----:B--2---:R-:W2:Y:S01]  /*0330*/  MUFU.RCP R0, R0 ;  /* 0x0000000000007308 */ /* 0x004ea20000001000 */
[----:B------:R-:W-:Y:S02]  /*0340*/  @!P4 IMAD.MOV R25, RZ, RZ, -R25 ;  /* 0x000000ffff19c224 */ /* 0x000fe400078e0a19 */
[----:B------:R-:W-:Y:S01]  /*0350*/  HFMA2 R18, -RZ, RZ, 0, 0 ;  /* 0x00000000ff127431 */ /* 0x000fe200000001ff */
[----:B------:R-:W-:Y:S01]  /*0360*/  @!P3 LOP3.LUT R25, RZ, R10, RZ, 0x33, !PT ;  /* 0x0000000aff19b212 */ /* 0x000fe200078e33ff */
[----:B--2---:R-:W-:-:S04]  /*0370*/  VIADD R6, R0, 0xffffffe ;  /* 0x0ffffffe00067836 */ /* 0x004fc80000000000 */
[----:B------:R2:W0:Y:S01]  /*0380*/  F2I.FTZ.U32.TRUNC.NTZ R7, R6 ;  /* 0x0000000600077305 */ /* 0x000422000021f000 */
[----:B----4-:R-:W-:-:S05]  /*0390*/  @P1 IMAD.WIDE R4, R25, 0x4, R4 ;  /* 0x0000000419041825 */ /* 0x010fca00078e0204 */
[----:B------:R0:W5:Y:S01]  /*03a0*/  @P1 LDG.E R18, desc[UR36][R4.64] ;  /* 0x0000002404121981 */ /* 0x000162000c1e1900 */
[----:B--2---:R-:W-:Y:S01]  /*03b0*/  HFMA2 R6, -RZ, RZ, 0, 0 ;  /* 0x00000000ff067431 */ /* 0x004fe200000001ff */
[----:B0-----:R-:W-:-:S05]  /*03c0*/  IADD3 R4, PT, PT, RZ, -R7, RZ ;  /* 0x80000007ff047210 */ /* 0x001fca0007ffe0ff */
[----:B------:R-:W-:Y:S02]  /*03d0*/  IMAD R5, R4, R11, RZ ;  /* 0x0000000b04057224 */ /* 0x000fe400078e02ff */
[----:B------:R-:W0:Y:S02]  /*03e0*/  LDC R4, c[0x0][0x3e8] ;  /* 0x0000fa00ff047b82 */ /* 0x000e240000000800 */
[----:B------:R-:W-:Y:S01]  /*03f0*/  IMAD.HI.U32 R7, R7, R5, R6 ;  /* 0x0000000507077227 */ /* 0x000fe200078e0006 */
[----:B------:R-:W2:Y:S01]  /*0400*/  S2R R22, SR_CTAID.X ;  /* 0x0000000000167919 */ /* 0x000ea20000002500 */
[----:B------:R-:W4:Y:S01]  /*0410*/  S2R R23, SR_TID.X ;  /* 0x0000000000177919 */ /* 0x000f220000002100 */
[----:B------:R-:W-:Y:S01]  /*0420*/  BSSY.RECONVERGENT B0, `(.L_x_3154) ;  /* 0x000005a000007945 */ /* 0x000fe20003800200 */
[----:B------:R-:W-:Y:S02]  /*0430*/  CS2R R30, SRZ ;  /* 0x00000000001e7805 */ /* 0x000fe4000001ff00 */
[----:B------:R-:W-:Y:S01]  /*0440*/  CS2R R28, SRZ ;  /* 0x00000000001c7805 */ /* 0x000fe2000001ff00 */
[----:B---3--:R-:W-:-:S02]  /*0450*/  @P0 IMAD.IADD R19, R8, 0x1, R9 ;  /* 0x0000000108130824 */ /* 0x008fc400078e0209 */
[----:B------:R-:W2:Y:S03]  /*0460*/  LDC R9, c[0x0][0x3f8] ;  /* 0x0000fe00ff097b82 */ /* 0x000ea60000000800 */
[----:B-1----:R-:W-:-:S05]  /*0470*/  IABS R16, R19 ;  /* 0x0000001300107213 */ /* 0x002fca0000000000 */
[----:B------:R-:W-:-:S04]  /*0480*/  IMAD.HI.U32 R7, R7, R16, RZ ;  /* 0x0000001007077227 */ /* 0x000fc800078e00ff */
[----:B------:R-:W-:-:S04]  /*0490*/  IMAD.MOV R7, RZ, RZ, -R7 ;  /* 0x000000ffff077224 */ /* 0x000fc800078e0a07 */
[----:B------:R-:W-:-:S05]  /*04a0*/  IMAD R16, R11, R7, R16 ;  /* 0x000000070b107224 */ /* 0x000fca00078e0210 */
[----:B------:R-:W-:-:S13]  /*04b0*/  ISETP.GT.U32.AND P0, PT, R11, R16, PT ;  /* 0x000000100b00720c */ /* 0x000fda0003f04070 */
[----:B------:R-:W-:Y:S02]  /*04c0*/  @!P0 IADD3 R16, PT, PT, R16, -R11, RZ ;  /* 0x8000000b10108210 */ /* 0x000fe40007ffe0ff */
[----:B0-----:R-:W-:Y:S02]  /*04d0*/  ISETP.NE.AND P0, PT, R4, RZ, PT ;  /* 0x000000ff0400720c */ /* 0x001fe40003f05270 */
[----:B------:R-:W-:Y:S01]  /*04e0*/  ISETP.GT.U32.AND P1, PT, R11, R16, PT ;  /* 0x000000100b00720c */ /* 0x000fe20003f24070 */
[----:B--2---:R-:W-:Y:S01]  /*04f0*/  IMAD R26, R63, R9, R22 ;  /* 0x000000093f1a7224 */ /* 0x004fe200078e0216 */
[----:B------:R-:W-:-:S09]  /*0500*/  ISETP.GE.AND P2, PT, R19, RZ, PT ;  /* 0x000000ff1300720c */ /* 0x000fd20003f46270 */
[----:B------:R-:W-:Y:S02]  /*0510*/  @P0 IMAD.SHL.U32 R0, R22, 0x100, RZ ;  /* 0x0000010016000824 */ /* 0x000fe400078e00ff */
[----:B------:R-:W-:Y:S01]  /*0520*/  @!P1 IMAD.IADD R16, R16, 0x1, -R11 ;  /* 0x0000000110109824 */ /* 0x000fe200078e0a0b */
[----:B------:R-:W-:Y:S02]  /*0530*/  ISETP.NE.AND P1, PT, R24, RZ, PT ;  /* 0x000000ff1800720c */ /* 0x000fe40003f25270 */
[----:B------:R-:W-:Y:S01]  /*0540*/  @!P0 SHF.L.U32 R17, R26, 0x8, RZ ;  /* 0x000000081a118819 */ /* 0x000fe200000006ff */
[----:B------:R-:W-:Y:S01]  /*0550*/  @P0 IMAD R17, R63, R4, R0 ;  /* 0x000000043f110224 */ /* 0x000fe200078e0200 */
[C---:B----4-:R-:W-:Y:S01]  /*0560*/  ISETP.GT.U32.AND P0, PT, R23.reuse, 0x1f, PT ;  /* 0x0000001f1700780c */ /* 0x050fe20003f04070 */
[----:B------:R-:W-:Y:S01]  /*0570*/  IMAD.SHL.U32 R0, R23, 0x8, RZ ;  /* 0x0000000817007824 */ /* 0x000fe200078e00ff */
[----:B------:R-:W-:Y:S01]  /*0580*/  @!P2 IADD3 R16, PT, PT, -R16, RZ, RZ ;  /* 0x000000ff1010a210 */ /* 0x000fe20007ffe1ff */
[----:B------:R-:W-:-:S06]  /*0590*/  IMAD R25, R25, R9, RZ ;  /* 0x0000000919197224 */ /* 0x000fcc00078e02ff */
        /* <DEDUP_REMOVED lines=63> */
.L_x_3156:
[----:B------:R-:W0:Y:S02]  /*0990*/  LDC.64 R28, c[0x0][0x388] ;  /* 0x0000e200ff1c7b82 */ /* 0x000e240000000a00 */
[----:B0-----:R-:W-:-:S06]  /*09a0*/  IMAD.WIDE R28, R37, 0x2, R28 ;  /* 0x00000002251c7825 */ /* 0x001fcc00078e021c */
[----:B------:R-:W5:Y:S02]  /*09b0*/  LDG.E.128 R28, desc[UR36][R28.64] ;  /* 0x000000241c1c7981 */ /* 0x000f64000c1e1d00 */
.L_x_3155:
[----:B------:R-:W-:Y:S05]  /*09c0*/  BSYNC.RECONVERGENT B0 ;  /* 0x0000000000007941 */ /* 0x000fea0003800200 */
.L_x_3154:
        /* <DEDUP_REMOVED lines=57> */
.L_x_3157:
[----:B------:R-:W-:Y:S01]  /*0d60*/  BSSY.RECONVERGENT B0, `(.L_x_3158) ;  /* 0x0000007000007945 */ /* 0x000fe20003800200 */
[----:B------:R-:W-:Y:S02]  /*0d70*/  CS2R R34, SRZ ;  /* 0x0000000000227805 */ /* 0x000fe4000001ff00 */
[----:B------:R-:W-:Y:S01]  /*0d80*/  CS2R R32, SRZ ;  /* 0x0000000000207805 */ /* 0x000fe2000001ff00 */
[----:B------:R-:W-:Y:S06]  /*0d90*/  @P0 BRA `(.L_x_3159) ;  /* 0x00000000000c0947 */ /* 0x000fec0003800000 */
[----:B------:R-:W0:Y:S02]  /*0da0*/  LDC.64 R32, c[0x0][0x398] ;  /* 0x0000e600ff207b82 */ /* 0x000e240000000a00 */
[----:B0-----:R-:W-:-:S06]  /*0db0*/  IMAD.WIDE R32, R37, 0x2, R32 ;  /* 0x0000000225207825 */ /* 0x001fcc00078e0220 */
[----:B------:R-:W5:Y:S02]  /*0dc0*/  LDG.E.128 R32, desc[UR36][R32.64] ;  /* 0x0000002420207981 */ /* 0x000f64000c1e1d00 */
.L_x_3159:
[----:B------:R-:W-:Y:S05]  /*0dd0*/  BSYNC.RECONVERGENT B0 ;  /* 0x0000000000007941 */ /* 0x000fea0003800200 */
.L_x_3158:
[----:B------:R-:W0:Y:S01]  /*0de0*/  LDCU.64 UR4, c[0x0][0x390] ;  /* 0x00007200ff0477ac */ /* 0x000e220008000a00 */
[----:B------:R-:W1:Y:S01]  /*0df0*/  LDC.64 R4, c[0x0][0x418] ;  /* 0x00010600ff047b82 */ /* 0x000e620000000a00 */
[----:B------:R-:W-:Y:S02]  /*0e00*/  ISETP.EQ.U32.AND P3, PT, R2, RZ, PT ;  /* 0x000000ff0200720c */ /* 0x000fe40003f62070 */
[----:B------:R-:W-:Y:S01]  /*0e10*/  CS2R R6, SRZ ;  /* 0x0000000000067805 */ /* 0x000fe2000001ff00 */
[----:B------:R-:W2:Y:S01]  /*0e20*/  LDCU.64 UR6, c[0x0][0x3a0] ;  /* 0x00007400ff0677ac */ /* 0x000ea20008000a00 */
[----:B------:R-:W-:Y:S02]  /*0e30*/  ISETP.EQ.OR.EX P0, PT, R3, RZ, P0, P3 ;  /* 0x000000ff0300720c */ /* 0x000fe40000702730 */
[----:B0-----:R-:W-:-:S11]  /*0e40*/  ISETP.NE.U32.AND P1, PT, RZ, UR4, PT ;  /* 0x00000004ff007c0c */ /* 0x001fd6000bf25070 */
[----:B------:R-:W0:Y:S01]  /*0e50*/  @!P0 LDC.64 R20, c[0x0][0x450] ;  /* 0x00011400ff148b82 */ /* 0x000e220000000a00 */
[----:B-----5:R-:W-:Y:S01]  /*0e60*/  @!P0 IMAD R9, R18, R9, RZ ;  /* 0x0000000912098224 */ /* 0x020fe200078e02ff */
[----:B------:R-:W-:Y:S02]  /*0e70*/  CS2R R10, SRZ ;  /* 0x00000000000a7805 */ /* 0x000fe4000001ff00 */
[----:B--2---:R-:W-:Y:S01]  /*0e80*/  ISETP.NE.U32.AND P2, PT, RZ, UR6, PT ;  /* 0x00000006ff007c0c */ /* 0x004fe2000bf45070 */
[----:B------:R-:W-:Y:S01]  /*0e90*/  IMAD.MOV.U32 R2, RZ, RZ, RZ ;  /* 0x000000ffff027224 */ /* 0x000fe200078e00ff */
[----:B------:R-:W-:Y:S01]  /*0ea0*/  ISETP.NE.AND.EX P1, PT, RZ, UR5, PT, P1 ;  /* 0x00000005ff007c0c */ /* 0x000fe2000bf25310 */
[----:B------:R-:W2:Y:S01]  /*0eb0*/  LDCU.U8 UR4, c[0x0][0x404] ;  /* 0x00008080ff0477ac */ /* 0x000ea20008000000 */
[----:B------:R-:W-:Y:S02]  /*0ec0*/  ISETP.NE.AND.EX P2, PT, RZ, UR7, PT, P2 ;  /* 0x00000007ff007c0c */ /* 0x000fe4000bf45320 */
[----:B------:R-:W-:-:S02]  /*0ed0*/  ISETP.GT.U32.OR P1, PT, R23, 0x1f, !P1 ;  /* 0x0000001f1700780c */ /* 0x000fc40004f24470 */
[----:B------:R-:W-:Y:S02]  /*0ee0*/  ISETP.GT.U32.OR P2, PT, R23, 0x1f, !P2 ;  /* 0x0000001f1700780c */ /* 0x000fe40005744470 */
[----:B-1----:R-:W-:Y:S02]  /*0ef0*/  ISETP.NE.U32.AND P3, PT, R4, RZ, PT ;  /* 0x000000ff0400720c */ /* 0x002fe40003f65070 */
[----:B------:R-:W-:Y:S02]  /*0f00*/  @!P0 LEA R3, R9, R8, 0x8 ;  /* 0x0000000809038211 */ /* 0x000fe400078e40ff */
[----:B------:R-:W-:Y:S02]  /*0f10*/  ISETP.NE.AND.EX P3, PT, R5, RZ, PT, P3 ;  /* 0x000000ff0500720c */ /* 0x000fe40003f65330 */
[----:B------:R-:W-:-:S03]  /*0f20*/  CS2R R4, SRZ ;  /* 0x0000000000047805 */ /* 0x000fc6000001ff00 */
[----:B------:R-:W1:Y:S08]  /*0f30*/  @!P1 LDC.64 R12, c[0x0][0x390] ;  /* 0x0000e400ff0c9b82 */ /* 0x000e700000000a00 */
[----:B------:R-:W3:Y:S08]  /*0f40*/  @!P2 LDC.64 R14, c[0x0][0x3a0] ;  /* 0x0000e800ff0eab82 */ /* 0x000ef00000000a00 */
[----:B------:R-:W4:Y:S01]  /*0f50*/  @P3 LDC.64 R36, c[0x0][0x418] ;  /* 0x00010600ff243b82 */ /* 0x000f220000000a00 */
[----:B-1----:R-:W-:-:S04]  /*0f60*/  @!P1 IMAD.WIDE.U32 R12, R8, 0x2, R12 ;  /* 0x00000002080c9825 */ /* 0x002fc800078e000c */
[----:B0-----:R-:W-:Y:S01]  /*0f70*/  @!P0 IMAD.WIDE R20, R3, 0x2, R20 ;  /* 0x0000000203148825 */ /* 0x001fe200078e0214 */
[----:B------:R0:W2:Y:S03]  /*0f80*/  @!P1 LDG.E.128 R4, desc[UR36][R12.64] ;  /* 0x000000240c049981 */ /* 0x0000a6000c1e1d00 */
[----:B---3--:R-:W-:Y:S01]  /*0f90*/  @!P2 IMAD.WIDE.U32 R14, R8, 0x2, R14 ;  /* 0x00000002080ea825 */ /* 0x008fe200078e000e */
[----:B------:R-:W-:Y:S01]  /*0fa0*/  CS2R R8, SRZ ;  /* 0x0000000000087805 */ /* 0x000fe2000001ff00 */
[----:B------:R-:W3:Y:S05]  /*0fb0*/  @!P0 LDG.E.128 R40, desc[UR36][R20.64] ;  /* 0x0000002414288981 */ /* 0x000eea000c1e1d00 */
[----:B------:R-:W3:Y:S01]  /*0fc0*/  @!P2 LDG.E.128 R8, desc[UR36][R14.64] ;  /* 0x000000240e08a981 */ /* 0x000ee2000c1e1d00 */
[----:B----4-:R-:W-:Y:S01]  /*0fd0*/  @P3 IMAD.WIDE.U32 R36, R63, 0x4, R36 ;  /* 0x000000043f243825 */ /* 0x010fe200078e0024 */
[----:B0-----:R-:W0:Y:S04]  /*0fe0*/  LDC R13, c[0x0][0x400] ;  /* 0x00010000ff0d7b82 */ /* 0x001e280000000800 */
[----:B------:R1:W5:Y:S01]  /*0ff0*/  @P3 LDG.E R2, desc[UR36][R36.64] ;  /* 0x0000002424023981 */ /* 0x000362000c1e1900 */
[----:B--2---:R-:W-:Y:S01]  /*1000*/  ISETP.NE.AND P1, PT, RZ, UR4, PT ;  /* 0x00000004ff007c0c */ /* 0x004fe2000bf25270 */
[----:B------:R-:W-:Y:S03]  /*1010*/  BSSY.RECONVERGENT B6, `(.L_x_3160) ;  /* 0x0000162000067945 */ /* 0x000fe60003800200 */
[----:B0-----:R-:W-:Y:S01]  /*1020*/  ISETP.LT.OR P1, PT, R13, 0x1, P1 ;  /* 0x000000010d00780c */ /* 0x001fe20000f21670 */
[----:B------:R-:W-:-:S02]  /*1030*/  HFMA2 R29, R29, 1, 1, R5 ;  /* 0x3c003c001d1d7831 */ /* 0x000fc40000000005 */
[----:B------:R-:W-:Y:S02]  /*1040*/  HFMA2 R31, R31, 1, 1, R7 ;  /* 0x3c003c001f1f7831 */ /* 0x000fe40000000007 */
[----:B---3--:R-:W-:Y:S02]  /*1050*/  HFMA2 R33, R33, 1, 1, R9 ;  /* 0x3c003c0021217831 */ /* 0x008fe40000000009 */
[----:B------:R-:W-:Y:S02]  /*1060*/  HFMA2 R35, R35, 1, 1, R11 ;  /* 0x3c003c0023237831 */ /* 0x000fe4000000000b */
[----:B------:R-:W-:Y:S02]  /*1070*/  HADD2 R32, R32, R8 ;  /* 0x0000000820207230 */ /* 0x000fe40000000000 */
[----:B------:R-:W-:Y:S02]  /*1080*/  HADD2 R34, R34, R10 ;  /* 0x0000000a22227230 */ /* 0x000fe40000000000 */
[----:B------:R-:W-:-:S02]  /*1090*/  @!P0 HFMA2 R33, R33, R41, -RZ ;  /* 0x0000002921218231 */ /* 0x000fc400001000ff */
[----:B------:R-:W-:Y:S02]  /*10a0*/  @!P0 HFMA2 R35, R35, R43, -RZ ;  /* 0x0000002b23238231 */ /* 0x000fe400001000ff */
[----:B------:R-:W-:Y:S02]  /*10b0*/  HADD2 R28, R28, R4 ;  /* 0x000000041c1c7230 */ /* 0x000fe40000000000 */
[----:B------:R-:W-:Y:S02]  /*10c0*/  HADD2 R30, R30, R6 ;  /* 0x000000061e1e7230 */ /* 0x000fe40000000000 */
[----:B------:R-:W-:Y:S02]  /*10d0*/  @!P0 HMUL2 R32, R32, R40 ;  /* 0x0000002820208232 */ /* 0x000fe40000000000 */
[----:B------:R-:W-:Y:S01]  /*10e0*/  @!P0 HMUL2 R34, R34, R42 ;  /* 0x0000002a22228232 */ /* 0x000fe20000000000 */
[----:B-1----:R-:W-:Y:S06]  /*10f0*/  @P1 BRA `(.L_x_3161) ;  /* 0x00000004008c1947 */ /* 0x002fec0003800000 */
[----:B------:R-:W-:-:S13]  /*1100*/  ISETP.GE.AND P0, PT, R0, R13, PT ;  /* 0x0000000d0000720c */ /* 0x000fda0003f06270 */
[----:B------:R-:W-:Y:S05]  /*1110*/  @P0 BRA `(.L_x_3162) ;  /* 0x0000001400440947 */ /* 0x000fea0003800000 */
[----:B------:R-:W-:Y:S01]  /*1120*/  I2FP.F32.U32 R4, R13 ;  /* 0x0000000d00047245 */ /* 0x000fe20000201000 */
[----:B------:R-:W0:Y:S01]  /*1130*/  LDCU UR4, c[0x0][0x40c] ;  /* 0x00008180ff0477ac */ /* 0x000e220008000800 */
[----:B------:R-:W-:Y:S01]  /*1140*/  I2FP.F32.U32 R3, R0 ;  /* 0x0000000000037245 */ /* 0x000fe20000201000 */
[C---:B------:R-:W-:Y:S01]  /*1150*/  VIADD R6, R0.reuse, 0x4 ;  /* 0x0000000400067836 */ /* 0x040fe20000000000 */
[----:B------:R1:W2:Y:S01]  /*1160*/  MUFU.RCP R7, R4 ;  /* 0x0000000400077308 */ /* 0x0002a20000001000 */
[C---:B------:R-:W-:Y:S01]  /*1170*/  IADD3 R5, PT, PT, R0.reuse, 0x2, RZ ;  /* 0x0000000200057810 */ /* 0x040fe20007ffe0ff */
[--C-:B------:R-:W-:Y:S01]  /*1180*/  HADD2.F32 R21, -RZ, R30.reuse.H1_H1 ;  /* 0x3000001eff157230 */ /* 0x100fe20000004100 */
[----:B------:R-:W-:Y:S01]  /*1190*/  IADD3 R0, PT, PT, R0, 0x6, RZ ;  /* 0x0000000600007810 */ /* 0x000fe20007ffe0ff */
[----:B------:R-:W-:Y:S01]  /*11a0*/  HADD2.F32 R15, -RZ, R30.H0_H0 ;  /* 0x2000001eff0f7230 */ /* 0x000fe20000004100 */
[----:B------:R-:W-:Y:S01]  /*11b0*/  I2FP.F32.U32 R5, R5 ;  /* 0x0000000500057245 */ /* 0x000fe20000201000 */
[--C-:B------:R-:W-:Y:S01]  /*11c0*/  HADD2.F32 R11, -RZ, R29.reuse.H1_H1 ;  /* 0x3000001dff0b7230 */ /* 0x100fe20000004100 */
[----:B------:R-:W-:Y:S01]  /*11d0*/  I2FP.F32.U32 R6, R6 ;  /* 0x0000000600067245 */ /* 0x000fe20000201000 */
[----:B------:R-:W-:Y:S01]  /*11e0*/  HADD2.F32 R29, -RZ, R29.H0_H0 ;  /* 0x2000001dff1d7230 */ /* 0x000fe20000004100 */
[----:B-1----:R-:W-:Y:S01]  /*11f0*/  I2FP.F32.U32 R4, R0 ;  /* 0x0000000000047245 */ /* 0x002fe20000201000 */
[----:B------:R-:W-:-:S02]  /*1200*/  HADD2.F32 R39, -RZ, R31.H1_H1 ;  /* 0x3000001fff277230 */ /* 0x000fc40000004100 */
[----:B------:R-:W-:Y:S02]  /*1210*/  HADD2.F32 R37, -RZ, R31.H0_H0 ;  /* 0x2000001fff257230 */ /* 0x000fe40000004100 */
[--C-:B------:R-:W-:Y:S01]  /*1220*/  HADD2.F32 R31, -RZ, R34.reuse.H1_H1 ;  /* 0x30000022ff1f7230 */ /* 0x100fe20000004100 */
[----:B0----5:R-:W-:Y:S01]  /*1230*/  IADD3 R0, PT, PT, -R2, UR4, RZ ;  /* 0x0000000402007c10 */ /* 0x021fe2000fffe1ff */
[----:B------:R-:W-:Y:S02]  /*1240*/  HADD2.F32 R27, -RZ, R34.H0_H0 ;  /* 0x20000022ff1b7230 */ /* 0x000fe40000004100 */
[-C--:B--2---:R-:W-:Y:S01]  /*1250*/  FMUL.FTZ R3, R3, R7.reuse ;  /* 0x0000000703037220 */ /* 0x084fe20000410000 */
[-C--:B------:R-:W-:Y:S01]  /*1260*/  FMUL.FTZ R5, R5, R7.reuse ;  /* 0x0000000705057220 */ /* 0x080fe20000410000 */
[-C--:B------:R-:W-:Y:S01]  /*1270*/  FMUL.FTZ R6, R6, R7.reuse ;  /* 0x0000000706067220 */ /* 0x080fe20000410000 */
[----:B------:R-:W-:Y:S01]  /*1280*/  FMUL.FTZ R4, R4, R7 ;  /* 0x0000000704047220 */ /* 0x000fe20000410000 */
[----:B------:R-:W-:Y:S01]  /*1290*/  FMUL.FTZ R3, R3, 13.28771209716796875 ;  /* 0x41549a7803037820 */ /* 0x000fe20000410000 */
[----:B------:R-:W-:Y:S01]  /*12a0*/  FMUL.FTZ R5, R5, 13.28771209716796875 ;  /* 0x41549a7805057820 */ /* 0x000fe20000410000 */
[----:B------:R-:W-:Y:S01]  /*12b0*/  I2FP.F32.S32 R0, R0 ;  /* 0x0000000000007245 */ /* 0x000fe20000201400 */
[----:B------:R-:W-:Y:S01]  /*12c0*/  FMUL.FTZ R6, R6, 13.28771209716796875 ;  /* 0x41549a7806067820 */ /* 0x000fe20000410000 */
[----:B------:R-:W-:Y:S01]  /*12d0*/  FMUL.FTZ R7, R4, 13.28771209716796875 ;  /* 0x41549a7804077820 */ /* 0x000fe20000410000 */
[--C-:B------:R-:W-:Y:S01]  /*12e0*/  HADD2.F32 R41, -RZ, R35.reuse.H1_H1 ;  /* 0x30000023ff297230 */ /* 0x100fe20000004100 */
[----:B------:R-:W0:Y:S01]  /*12f0*/  MUFU.EX2 R3, -R3 ;  /* 0x8000000300037308 */ /* 0x000e220000000800 */
[----:B------:R-:W-:-:S07]  /*1300*/  HADD2.F32 R35, -RZ, R35.H0_H0 ;  /* 0x20000023ff237230 */ /* 0x000fce0000004100 */
        /* <DEDUP_REMOVED lines=18> */
[C---:B-1----:R-:W-:Y:S01]  /*1430*/  FMUL.FTZ R0, R4.reuse, R5 ;  /* 0x0000000504007220 */ /* 0x042fe20000410000 */
[--C-:B--2---:R-:W-:Y:S02]  /*1440*/  HADD2.F32 R13, -RZ, R33.reuse.H1_H1 ;  /* 0x30000021ff0d7230 */ /* 0x104fe40000004100 */
[----:B------:R-:W-:Y:S01]  /*1450*/  FMUL.FTZ R7, R4, R6 ;  /* 0x0000000604077220 */ /* 0x000fe20000410000 */
[----:B------:R-:W-:-:S03]  /*1460*/  HADD2.F32 R33, -RZ, R33.H0_H0 ;  /* 0x20000021ff217230 */ /* 0x000fc60000004100 */
[----:B------:R-:W1:Y:S01]  /*1470*/  MUFU.COS R8, R14 ;  /* 0x0000000e00087308 */ /* 0x000e620000000000 */
[C---:B---3--:R-:W-:Y:S01]  /*1480*/  FMUL.FTZ R5, R3.reuse, R5 ;  /* 0x0000000503057220 */ /* 0x048fe20000410000 */
[C---:B------:R-:W-:Y:S01]  /*1490*/  FFMA.FTZ R0, R3.reuse, R28, -R0 ;  /* 0x0000001c03007223 */ /* 0x040fe20000010800 */
[----:B------:R-:W-:Y:S02]  /*14a0*/  FFMA.FTZ R7, R3, R32, -R7 ;  /* 0x0000002003077223 */ /* 0x000fe40000010807 */
[----:B------:R-:W-:-:S03]  /*14b0*/  FFMA.FTZ R5, R4, R28, R5 ;  /* 0x0000001c04057223 */ /* 0x000fc60000010005 */
[----:B------:R-:W2:Y:S08]  /*14c0*/  MUFU.SIN R14, R9 ;  /* 0x00000009000e7308 */ /* 0x000eb00000000400 */
[----:B------:R3:W4:Y:S08]  /*14d0*/  MUFU.COS R12, R9 ;  /* 0x00000009000c7308 */ /* 0x0007300000000000 */
[----:B------:R-:W4:Y:S01]  /*14e0*/  MUFU.SIN R28, R30 ;  /* 0x0000001e001c7308 */ /* 0x000f220000000400 */
[----:B---3--:R-:W-:Y:S01]  /*14f0*/  FMUL.FTZ R9, R3, R6 ;  /* 0x0000000603097220 */ /* 0x008fe20000410000 */
[C---:B0-----:R-:W-:Y:S01]  /*1500*/  FMUL.FTZ R3, R10.reuse, R11 ;  /* 0x0000000b0a037220 */ /* 0x041fe20000410000 */
[----:B------:R-:W-:Y:S01]  /*1510*/  FMUL.FTZ R6, R10, R13 ;  /* 0x0000000d0a067220 */ /* 0x000fe20000410000 */
[----:B-1----:R-:W-:Y:S01]  /*1520*/  FMUL.FTZ R11, R8, R11 ;  /* 0x0000000b080b7220 */ /* 0x002fe20000410000 */
[----:B------:R-:W-:Y:S01]  /*1530*/  FFMA.FTZ R32, R4, R32, R9 ;  /* 0x0000002004207223 */ /* 0x000fe20000010009 */
[C---:B------:R-:W-:Y:S01]  /*1540*/  FMUL.FTZ R13, R8.reuse, R13 ;  /* 0x0000000d080d7220 */ /* 0x040fe20000410000 */
[C---:B------:R-:W-:Y:S01]  /*1550*/  FFMA.FTZ R3, R8.reuse, R29, -R3 ;  /* 0x0000001d08037223 */ /* 0x040fe20000010803 */
[----:B------:R0:W1:Y:S01]  /*1560*/  MUFU.COS R20, R30 ;  /* 0x0000001e00147308 */ /* 0x0000620000000000 */
        /* <DEDUP_REMOVED lines=8> */
[C---:B------:R-:W-:Y:S01]  /*15f0*/  FMUL.FTZ R11, R28.reuse, R39 ;  /* 0x000000271c0b7220 */ /* 0x040fe20000410000 */
[----:B------:R-:W-:Y:S01]  /*1600*/  FMUL.FTZ R12, R28, R41 ;  /* 0x000000291c0c7220 */ /* 0x000fe20000410000 */
[----:B------:R-:W-:Y:S01]  /*1610*/  FFMA.FTZ R33, R10, R33, R13 ;  /* 0x000000210a217223 */ /* 0x000fe2000001000d */
[C---:B------:R-:W-:Y:S01]  /*1620*/  FFMA.FTZ R31, R14.reuse, R27, R31 ;  /* 0x0000001b0e1f7223 */ /* 0x040fe2000001001f */
[----:B0-----:R-:W-:Y:S01]  /*1630*/  FFMA.FTZ R30, R14, R15, R21 ;  /* 0x0000000f0e1e7223 */ /* 0x001fe20000010015 */
[----:B------:R-:W-:-:S02]  /*1640*/  F2FP.F16.F32.PACK_AB R32, R32, R7 ;  /* 0x000000072020723e */ /* 0x000fc400000000ff */
[----:B------:R-:W-:Y:S01]  /*1650*/  F2FP.F16.F32.PACK_AB R29, R4, R3 ;  /* 0x00000003041d723e */ /* 0x000fe200000000ff */
[C---:B-1----:R-:W-:Y:S01]  /*1660*/  FMUL.FTZ R39, R20.reuse, R39 ;  /* 0x0000002714277220 */ /* 0x042fe20000410000 */
[C---:B------:R-:W-:Y:S01]  /*1670*/  FMUL.FTZ R41, R20.reuse, R41 ;  /* 0x0000002914297220 */ /* 0x040fe20000410000 */
[C---:B------:R-:W-:Y:S01]  /*1680*/  FFMA.FTZ R12, R20.reuse, R35, -R12 ;  /* 0x00000023140c7223 */ /* 0x040fe2000001080c */
[-C--:B------:R-:W-:Y:S01]  /*1690*/  FFMA.FTZ R11, R20, R37.reuse, -R11 ;  /* 0x00000025140b7223 */ /* 0x080fe2000001080b */
[C---:B------:R-:W-:Y:S01]  /*16a0*/  FFMA.FTZ R10, R28.reuse, R37, R39 ;  /* 0x000000251c0a7223 */ /* 0x040fe20000010027 */
[----:B------:R-:W-:Y:S01]  /*16b0*/  FFMA.FTZ R35, R28, R35, R41 ;  /* 0x000000231c237223 */ /* 0x000fe20000010029 */
[----:B------:R-:W-:Y:S02]  /*16c0*/  F2FP.F16.F32.PACK_AB R34, R31, R8 ;  /* 0x000000081f22723e */ /* 0x000fe400000000ff */
[----:B------:R-:W-:Y:S02]  /*16d0*/  F2FP.F16.F32.PACK_AB R28, R5, R0 ;  /* 0x00000000051c723e */ /* 0x000fe400000000ff */
[----:B------:R-:W-:-:S02]  /*16e0*/  F2FP.F16.F32.PACK_AB R33, R33, R6 ;  /* 0x000000062121723e */ /* 0x000fc400000000ff */
[----:B------:R-:W-:Y:S02]  /*16f0*/  F2FP.F16.F32.PACK_AB R30, R30, R9 ;  /* 0x000000091e1e723e */ /* 0x000fe400000000ff */
[----:B------:R-:W-:Y:S02]  /*1700*/  F2FP.F16.F32.PACK_AB R31, R10, R11 ;  /* 0x0000000b0a1f723e */ /* 0x000fe400000000ff */
[----:B------:R-:W-:Y:S01]  /*1710*/  F2FP.F16.F32.PACK_AB R35, R35, R12 ;  /* 0x0000000c2323723e */ /* 0x000fe200000000ff */
[----:B------:R-:W-:Y:S06]  /*1720*/  BRA `(.L_x_3162) ;  /* 0x0000000c00c07947 */ /* 0x000fec0003800000 */
.L_x_3161:
        /* <DEDUP_REMOVED lines=15> */
[----:B------:R-:W-:-:S04]  /*1820*/  IMAD R7, R7, R6, RZ ;  /* 0x0000000607077224 */ /* 0x000fc800078e02ff */
        /* <DEDUP_REMOVED lines=35> */
[----:B--2--5:R-:W-:Y:S05]  /*1a60*/  CALL.ABS.NOINC R14 ;  /* 0x000000000e007343 */ /* 0x024fea0003c00000 */
.L_x_3163:
[----:B------:R-:W0:Y:S01]  /*1a70*/  S2R R3, SR_CgaCtaId ;  /* 0x0000000000037919 */ /* 0x000e220000008800 */
[----:B------:R-:W1:Y:S01]  /*1a80*/  LDC R9, c[0x0][0x400] ;  /* 0x00010000ff097b82 */ /* 0x000e620000000800 */
[----:B------:R-:W-:Y:S01]  /*1a90*/  ISETP.NE.AND P6, PT, R38, RZ, PT ;  /* 0x000000ff2600720c */ /* 0x000fe20003fc5270 */
[----:B------:R-:W-:Y:S05]  /*1aa0*/  WARPSYNC.ALL ;  /* 0x0000000000007948 */ /* 0x000fea0003800000 */
[----:B------:R-:W-:-:S05]  /*1ab0*/  MOV R0, 0x400 ;  /* 0x0000040000007802 */ /* 0x000fca0000000f00 */
[----:B------:R-:W-:Y:S02]  /*1ac0*/  VIADD R0, R0, 0x210 ;  /* 0x0000021000007836 */ /* 0x000fe40000000000 */
[----:B------:R-:W-:-:S03]  /*1ad0*/  @!P6 IMAD R4, R27, R36, R37 ;  /* 0x000000241b04e224 */ /* 0x000fc600078e0225 */
[----:B0-----:R-:W-:-:S04]  /*1ae0*/  LEA R0, R3, R0, 0x18 ;  /* 0x0000000003007211 */ /* 0x001fc800078ec0ff */
[----:B-1----:R-:W-:Y:S01]  /*1af0*/  LEA R3, R9, R0, 0x1 ;  /* 0x0000000009037211 */ /* 0x002fe200078e08ff */
[----:B------:R-:W-:-:S03]  /*1b00*/  @!P6 IMAD R5, R4, 0x2, R0 ;  /* 0x000000020405e824 */ /* 0x000fc600078e0200 */
[----:B------:R-:W-:Y:S02]  /*1b10*/  @!P6 LEA R4, R4, R3, 0x1 ;  /* 0x000000030404e211 */ /* 0x000fe400078e08ff */
        /* <DEDUP_REMOVED lines=11> */
[----:B------:R-:W-:Y:S01]  /*1bd0*/  SHF.R.S32.HI R10, RZ, 0x1f, R7 ;  /* 0x0000001fff0a7819 */ /* 0x000fe20000011407 */
[C---:B------:R-:W-:Y:S02]  /*1be0*/  IMAD R6, R7.reuse, 0x2, R0 ;  /* 0x0000000207067824 */ /* 0x040fe400078e0200 */
[----:B------:R-:W-:Y:S01]  /*1bf0*/  IMAD R8, R7, 0x2, R3 ;  /* 0x0000000207087824 */ /* 0x000fe200078e0203 */
[----:B------:R-:W-:Y:S02]  /*1c00*/  LEA.HI R10, R10, R7, RZ, 0x2 ;  /* 0x000000070a0a7211 */ /* 0x000fe400078f10ff */
[C---:B------:R-:W-:Y:S01]  /*1c10*/  LEA R5, R27.reuse, R6, 0x1 ;  /* 0x000000061b057211 */ /* 0x040fe200078e08ff */
[----:B------:R-:W0:Y:S01]  /*1c20*/  LDS.64 R14, [R6] ;  /* 0x00000000060e7984 */ /* 0x000e220000000a00 */
[----:B------:R-:W-:Y:S01]  /*1c30*/  LEA R4, R27, R8, 0x1 ;  /* 0x000000081b047211 */ /* 0x000fe200078e08ff */
[----:B------:R-:W-:Y:S02]  /*1c40*/  IMAD.SHL.U32 R10, R10, 0x2, RZ ;  /* 0x000000020a0a7824 */ /* 0x000fe400078e00ff */
[----:B------:R-:W1:Y:S03]  /*1c50*/  LDS.64 R30, [R5] ;  /* 0x00000000051e7984 */ /* 0x000e660000000a00 */
[----:B------:R-:W-:Y:S01]  /*1c60*/  LOP3.LUT R13, R10, 0xfffffff8, RZ, 0xc0, !PT ;  /* 0xfffffff80a0d7812 */ /* 0x000fe200078ec0ff */
[----:B------:R-:W2:Y:S03]  /*1c70*/  LDS.64 R20, [R8] ;  /* 0x0000000008147984 */ /* 0x000ea60000000a00 */
[----:B------:R-:W-:Y:S01]  /*1c80*/  ISETP.GE.AND P0, PT, R13, R9, PT ;  /* 0x000000090d00720c */ /* 0x000fe20003f06270 */
[----:B------:R-:W3:Y:S01]  /*1c90*/  LDS.64 R38, [R4] ;  /* 0x0000000004267984 */ /* 0x000ee20000000a00 */
[----:B0-----:R-:W-:-:S02]  /*1ca0*/  SHF.R.U64 R12, R14, 0x10, R15 ;  /* 0x000000100e0c7819 */ /* 0x001fc4000000120f */
[--C-:B-1----:R-:W-:Y:S02]  /*1cb0*/  SHF.R.U64 R29, R30, 0x10, R31.reuse ;  /* 0x000000101e1d7819 */ /* 0x102fe4000000121f */
[----:B------:R-:W-:Y:S02]  /*1cc0*/  PRMT R28, R14, 0x5410, R30 ;  /* 0x000054100e1c7816 */ /* 0x000fe4000000001e */
[----:B------:R-:W-:Y:S02]  /*1cd0*/  PRMT R30, R15, 0x5410, R31 ;  /* 0x000054100f1e7816 */ /* 0x000fe4000000001f */
[----:B------:R-:W-:Y:S02]  /*1ce0*/  PRMT R29, R12, 0x5410, R29 ;  /* 0x000054100c1d7816 */ /* 0x000fe4000000001d */
[----:B------:R-:W-:Y:S02]  /*1cf0*/  SHF.R.U32.HI R14, RZ, 0x10, R15 ;  /* 0x00000010ff0e7819 */ /* 0x000fe4000001160f */
[----:B------:R-:W-:-:S02]  /*1d00*/  SHF.R.U32.HI R31, RZ, 0x10, R31 ;  /* 0x00000010ff1f7819 */ /* 0x000fc4000001161f */
[--C-:B--2---:R-:W-:Y:S02]  /*1d10*/  SHF.R.U64 R12, R20, 0x10, R21.reuse ;  /* 0x00000010140c7819 */ /* 0x104fe40000001215 */
[----:B------:R-:W-:Y:S02]  /*1d20*/  SHF.R.U32.HI R10, RZ, 0x10, R21 ;  /* 0x00000010ff0a7819 */ /* 0x000fe40000011615 */
[--C-:B---3--:R-:W-:Y:S02]  /*1d30*/  SHF.R.U64 R33, R38, 0x10, R39.reuse ;  /* 0x0000001026217819 */ /* 0x108fe40000001227 */
[----:B------:R-:W-:Y:S02]  /*1d40*/  SHF.R.U32.HI R35, RZ, 0x10, R39 ;  /* 0x00000010ff237819 */ /* 0x000fe40000011627 */
[----:B------:R-:W-:Y:S02]  /*1d50*/  PRMT R31, R14, 0x5410, R31 ;  /* 0x000054100e1f7816 */ /* 0x000fe4000000001f */
[----:B------:R-:W-:-:S02]  /*1d60*/  PRMT R32, R20, 0x5410, R38 ;  /* 0x0000541014207816 */ /* 0x000fc40000000026 */
[----:B------:R-:W-:Y:S02]  /*1d70*/  PRMT R34, R21, 0x5410, R39 ;  /* 0x0000541015227816 */ /* 0x000fe40000000027 */
[----:B------:R-:W-:Y:S02]  /*1d80*/  PRMT R33, R12, 0x5410, R33 ;  /* 0x000054100c217816 */ /* 0x000fe40000000021 */
[----:B------:R-:W-:Y:S01]  /*1d90*/  PRMT R35, R10, 0x5410, R35 ;  /* 0x000054100a237816 */ /* 0x000fe20000000023 */
[----:B------:R-:W-:Y:S06]  /*1da0*/  @P0 BRA `(.L_x_3167) ;  /* 0x0000000400800947 */ /* 0x000fec0003800000 */
[----:B------:R-:W-:Y:S01]  /*1db0*/  I2FP.F32.S32 R9, R9 ;  /* 0x0000000900097245 */ /* 0x000fe20000201400 */
[----:B------:R-:W0:Y:S01]  /*1dc0*/  LDCU UR4, c[0x0][0x40c] ;  /* 0x00008180ff0477ac */ /* 0x000e220008000800 */
[----:B------:R-:W-:Y:S01]  /*1dd0*/  I2FP.F32.S32 R7, R13 ;  /* 0x0000000d00077245 */ /* 0x000fe20000201400 */
[C---:B------:R-:W-:Y:S01]  /*1de0*/  VIADD R11, R13.reuse, 0x4 ;  /* 0x000000040d0b7836 */ /* 0x040fe20000000000 */
[----:B------:R1:W2:Y:S01]  /*1df0*/  MUFU.RCP R12, R9 ;  /* 0x00000009000c7308 */ /* 0x0002a20000001000 */
[C---:B------:R-:W-:Y:S01]  /*1e00*/  IADD3 R10, PT, PT, R13.reuse, 0x2, RZ ;  /* 0x000000020d0a7810 */ /* 0x040fe20007ffe0ff */
[--C-:B------:R-:W-:Y:S02]  /*1e10*/  HADD2.F32 R40, -RZ, R28.reuse.H1_H1 ;  /* 0x3000001cff287230 */ /* 0x100fe40000004100 */
[----:B------:R-:W-:Y:S01]  /*1e20*/  I2FP.F32.S32 R11, R11 ;  /* 0x0000000b000b7245 */ /* 0x000fe20000201400 */
[----:B------:R-:W-:Y:S01]  /*1e30*/  HADD2.F32 R39, -RZ, R28.H0_H0 ;  /* 0x2000001cff277230 */ /* 0x000fe20000004100 */
[----:B------:R-:W-:Y:S01]  /*1e40*/  I2FP.F32.S32 R10, R10 ;  /* 0x0000000a000a7245 */ /* 0x000fe20000201400 */
[--C-:B------:R-:W-:Y:S01]  /*1e50*/  HADD2.F32 R28, -RZ, R29.reuse.H1_H1 ;  /* 0x3000001dff1c7230 */ /* 0x100fe20000004100 */
[----:B-1----:R-:W-:Y:S01]  /*1e60*/  IADD3 R9, PT, PT, R13, 0x6, RZ ;  /* 0x000000060d097810 */ /* 0x002fe20007ffe0ff */
[----:B------:R-:W-:-:S02]  /*1e70*/  HADD2.F32 R41, -RZ, R29.H0_H0 ;  /* 0x2000001dff297230 */ /* 0x000fc40000004100 */
[----:B------:R-:W-:Y:S01]  /*1e80*/  HADD2.F32 R29, -RZ, R32.H0_H0 ;  /* 0x20000020ff1d7230 */ /* 0x000fe20000004100 */
[----:B------:R-:W-:Y:S01]  /*1e90*/  I2FP.F32.S32 R9, R9 ;  /* 0x0000000900097245 */ /* 0x000fe20000201400 */
        /* <DEDUP_REMOVED lines=10> */
[----:B------:R-:W-:Y:S01]  /*1f40*/  I2FP.F32.S32 R38, R13 ;  /* 0x0000000d00267245 */ /* 0x000fe20000201400 */
[----:B------:R-:W-:Y:S01]  /*1f50*/  FMUL.FTZ R12, R9, 13.28771209716796875 ;  /* 0x41549a78090c7820 */ /* 0x000fe20000410000 */
[--C-:B------:R-:W-:Y:S01]  /*1f60*/  HADD2.F32 R46, -RZ, R35.reuse.H1_H1 ;  /* 0x30000023ff2e7230 */ /* 0x100fe20000004100 */
[----:B------:R-:W0:Y:S01]  /*1f70*/  MUFU.EX2 R7, -R7 ;  /* 0x8000000700077308 */ /* 0x000e220000000800 */
[----:B------:R-:W-:-:S02]  /*1f80*/  HADD2.F32 R51, -RZ, R35.H0_H0 ;  /* 0x20000023ff337230 */ /* 0x000fc40000004100 */
[--C-:B------:R-:W-:Y:S02]  /*1f90*/  HADD2.F32 R42, -RZ, R30.reuse.H1_H1 ;  /* 0x3000001eff2a7230 */ /* 0x100fe40000004100 */
[----:B------:R-:W-:Y:S02]  /*1fa0*/  HADD2.F32 R45, -RZ, R30.H0_H0 ;  /* 0x2000001eff2d7230 */ /* 0x000fe40000004100 */
[--C-:B------:R-:W-:Y:S01]  /*1fb0*/  HADD2.F32 R30, -RZ, R33.reuse.H1_H1 ;  /* 0x30000021ff1e7230 */ /* 0x100fe20000004100 */
        /* <DEDUP_REMOVED lines=13> */
[----:B0-----:R-:W-:Y:S01]  /*2090*/  FMUL.FTZ R10, R38, R12 ;  /* 0x0000000c260a7220 */ /* 0x001fe20000410000 */
[----:B------:R-:W-:-:S06]  /*20a0*/  HADD2.F32 R38, -RZ, R34.H1_H1 ;  /* 0x30000022ff267230 */ /* 0x000fcc0000004100 */
[----:B------:R-:W-:Y:S01]  /*20b0*/  MUFU.COS R13, R20 ;  /* 0x00000014000d7308 */ /* 0x000fe20000000000 */
[----:B-1----:R-:W-:-:S07]  /*20c0*/  FMUL.FTZ R12, R40, R7 ;  /* 0x00000007280c7220 */ /* 0x002fce0000410000 */
[----:B------:R0:W1:Y:S08]  /*20d0*/  MUFU.SIN R15, R20 ;  /* 0x00000014000f7308 */ /* 0x0000700000000400 */
[----:B------:R-:W3:Y:S01]  /*20e0*/  MUFU.COS R21, R11 ;  /* 0x0000000b00157308 */ /* 0x000ee20000000000 */
[----:B0-----:R-:W-:Y:S02]  /*20f0*/  HADD2.F32 R20, -RZ, R32.H1_H1 ;  /* 0x30000020ff147230 */ /* 0x001fe40000004100 */
[----:B------:R-:W-:Y:S01]  /*2100*/  FMUL.RZ R32, R10, 0.15915493667125701904 ;  /* 0x3e22f9830a207820 */ /* 0x000fe2000040c000 */
[----:B--2---:R-:W-:-:S02]  /*2110*/  FMUL.FTZ R10, R40, R9 ;  /* 0x00000009280a7220 */ /* 0x004fc40000410000 */
[C---:B------:R-:W-:Y:S02]  /*2120*/  FMUL.FTZ R14, R20.reuse, R9 ;  /* 0x00000009140e7220 */ /* 0x040fe40000410000 */
[-C--:B------:R-:W-:Y:S01]  /*2130*/  FFMA.FTZ R10, R39, R7.reuse, -R10 ;  /* 0x00000007270a7223 */ /* 0x080fe2000001080a */
[----:B------:R0:W2:Y:S01]  /*2140*/  MUFU.SIN R31, R11 ;  /* 0x0000000b001f7308 */ /* 0x0000a20000000400 */
[-C--:B------:R-:W-:Y:S01]  /*2150*/  FMUL.FTZ R20, R20, R7.reuse ;  /* 0x0000000714147220 */ /* 0x080fe20000410000 */
[----:B------:R-:W-:-:S06]  /*2160*/  FFMA.FTZ R14, R29, R7, -R14 ;  /* 0x000000071d0e7223 */ /* 0x000fcc000001080e */
[----:B------:R-:W4:Y:S01]  /*2170*/  MUFU.COS R35, R32 ;  /* 0x0000002000237308 */ /* 0x000f220000000000 */
[-C--:B0-----:R-:W-:Y:S01]  /*2180*/  FFMA.FTZ R11, R39, R9.reuse, R12 ;  /* 0x00000009270b7223 */ /* 0x081fe2000001000c */
[----:B------:R-:W-:Y:S01]  /*2190*/  FFMA.FTZ R9, R29, R9, R20 ;  /* 0x000000091d097223 */ /* 0x000fe20000010014 */
[C---:B-1----:R-:W-:Y:S01]  /*21a0*/  FMUL.FTZ R12, R28.reuse, R15 ;  /* 0x0000000f1c0c7220 */ /* 0x042fe20000410000 */
[----:B------:R-:W-:Y:S01]  /*21b0*/  FMUL.FTZ R20, R28, R13 ;  /* 0x0000000d1c147220 */ /* 0x000fe20000410000 */
[C---:B------:R-:W-:Y:S01]  /*21c0*/  FMUL.FTZ R28, R30.reuse, R15 ;  /* 0x0000000f1e1c7220 */ /* 0x040fe20000410000 */
[-C--:B------:R-:W-:Y:S01]  /*21d0*/  FMUL.FTZ R30, R30, R13.reuse ;  /* 0x0000000d1e1e7220 */ /* 0x080fe20000410000 */
[-C--:B------:R-:W-:Y:S01]  /*21e0*/  FFMA.FTZ R12, R41, R13.reuse, -R12 ;  /* 0x0000000d290c7223 */ /* 0x080fe2000001080c */
[----:B------:R0:W1:Y:S01]  /*21f0*/  MUFU.SIN R39, R32 ;  /* 0x0000002000277308 */ /* 0x0000620000000400 */
[----:B------:R-:W-:Y:S01]  /*2200*/  FFMA.FTZ R33, R43, R13, -R28 ;  /* 0x0000000d2b217223 */ /* 0x000fe2000001081c */
[C---:B---3--:R-:W-:Y:S01]  /*2210*/  FMUL.FTZ R28, R42.reuse, R21 ;  /* 0x000000152a1c7220 */ /* 0x048fe20000410000 */
[----:B------:R-:W-:Y:S01]  /*2220*/  FFMA.FTZ R29, R41, R15, R20 ;  /* 0x0000000f291d7223 */ /* 0x000fe20000010014 */
[----:B--2---:R-:W-:Y:S01]  /*2230*/  FMUL.FTZ R20, R42, R31 ;  /* 0x0000001f2a147220 */ /* 0x004fe20000410000 */
[----:B------:R-:W-:Y:S01]  /*2240*/  FFMA.FTZ R30, R43, R15, R30 ;  /* 0x0000000f2b1e7223 */ /* 0x000fe2000001001e */
[----:B------:R-:W-:-:S02]  /*2250*/  FFMA.FTZ R7, R45, R31, R28 ;  /* 0x0000001f2d077223 */ /* 0x000fc4000001001c */
[----:B------:R-:W-:Y:S01]  /*2260*/  FFMA.FTZ R20, R45, R21, -R20 ;  /* 0x000000152d147223 */ /* 0x000fe20000010814 */
[C---:B0-----:R-:W-:Y:S01]  /*2270*/  FMUL.FTZ R32, R38.reuse, R31 ;  /* 0x0000001f26207220 */ /* 0x041fe20000410000 */
[----:B------:R-:W-:Y:S01]  /*2280*/  FMUL.FTZ R38, R38, R21 ;  /* 0x0000001526267220 */ /* 0x000fe20000410000 */
[----:B----4-:R-:W-:Y:S01]  /*2290*/  FMUL.FTZ R42, R46, R35 ;  /* 0x000000232e2a7220 */ /* 0x010fe20000410000 */
[----:B------:R-:W-:Y:S01]  /*22a0*/  F2FP.F16.F32.PACK_AB R33, R30, R33 ;  /* 0x000000211e21723e */ /* 0x000fe200000000ff */
[C---:B------:R-:W-:Y:S01]  /*22b0*/  FFMA.FTZ R34, R47.reuse, R21, -R32 ;  /* 0x000000152f227223 */ /* 0x040fe20000010820 */
[C---:B------:R-:W-:Y:S01]  /*22c0*/  FMUL.FTZ R32, R44.reuse, R35 ;  /* 0x000000232c207220 */ /* 0x040fe20000410000 */
[----:B------:R-:W-:Y:S01]  /*22d0*/  FFMA.FTZ R31, R47, R31, R38 ;  /* 0x0000001f2f1f7223 */ /* 0x000fe20000010026 */
[----:B------:R-:W-:Y:S01]  /*22e0*/  F2FP.F16.F32.PACK_AB R29, R29, R12 ;  /* 0x0000000c1d1d723e */ /* 0x000fe200000000ff */
[-C--:B-1----:R-:W-:Y:S01]  /*22f0*/  FMUL.FTZ R28, R44, R39.reuse ;  /* 0x000000272c1c7220 */ /* 0x082fe20000410000 */
        /* <DEDUP_REMOVED lines=9> */
[----:B------:R-:W-:Y:S02]  /*2390*/  F2FP.F16.F32.PACK_AB R31, R38, R13 ;  /* 0x0000000d261f723e */ /* 0x000fe400000000ff */
[----:B------:R-:W-:-:S07]  /*23a0*/  F2FP.F16.F32.PACK_AB R35, R42, R35 ;  /* 0x000000232a23723e */ /* 0x000fce00000000ff */
.L_x_3167:
[----:B------:R-:W-:Y:S05]  /*23b0*/  BSYNC.RECONVERGENT B1 ;  /* 0x0000000000017941 */ /* 0x000fea0003800200 */
.L_x_3166:
        /* <DEDUP_REMOVED lines=8> */
[----:B------:R-:W-:Y:S02]  /*2440*/  PRMT R12, R33, 0x7732, RZ ;  /* 0x00007732210c7816 */ /* 0x000fe400000000ff */
[----:B------:R-:W-:Y:S02]  /*2450*/  PRMT R9, R34, 0x5410, R35 ;  /* 0x0000541022097816 */ /* 0x000fe40000000023 */
[----:B------:R-:W-:Y:S02]  /*2460*/  PRMT R41, R14, 0x5410, R7 ;  /* 0x000054100e297816 */ /* 0x000fe40000000007 */
[----:B------:R-:W-:Y:S02]  /*2470*/  PRMT R7, R31, 0x7732, RZ ;  /* 0x000077321f077816 */ /* 0x000fe400000000ff */
[----:B------:R-:W-:Y:S02]  /*2480*/  PRMT R14, R29, 0x7732, RZ ;  /* 0x000077321d0e7816 */ /* 0x000fe400000000ff */
[----:B------:R-:W-:-:S02]  /*2490*/  PRMT R38, R30, 0x7732, RZ ;  /* 0x000077321e267816 */ /* 0x000fc400000000ff */
[----:B------:R-:W-:Y:S01]  /*24a0*/  PRMT R40, R28, 0x7732, RZ ;  /* 0x000077321c287816 */ /* 0x000fe200000000ff */
[----:B------:R-:W-:Y:S01]  /*24b0*/  IMAD.WIDE.U32 R14, R14, 0x10000, RZ ;  /* 0x000100000e0e7825 */ /* 0x000fe200078e00ff */
[----:B------:R-:W-:Y:S02]  /*24c0*/  LOP3.LUT R21, R21, R13, RZ, 0xfc, !PT ;  /* 0x0000000d15157212 */ /* 0x000fe400078efcff */
[----:B------:R-:W-:Y:S01]  /*24d0*/  LOP3.LUT R11, R9, R11, RZ, 0xfc, !PT ;  /* 0x0000000b090b7212 */ /* 0x000fe200078efcff */
[----:B------:R-:W-:Y:S01]  /*24e0*/  IMAD.WIDE.U32 R12, R12, 0x10000, RZ ;  /* 0x000100000c0c7825 */ /* 0x000fe200078e00ff */
[----:B------:R-:W-:Y:S02]  /*24f0*/  PRMT R9, R32, 0x7732, RZ ;  /* 0x0000773220097816 */ /* 0x000fe400000000ff */
[----:B------:R-:W-:Y:S01]  /*2500*/  PRMT R39, R38, 0x5410, R7 ;  /* 0x0000541026277816 */ /* 0x000fe20000000007 */
[----:B------:R-:W-:Y:S01]  /*2510*/  IMAD.MOV.U32 R7, RZ, RZ, R40 ;  /* 0x000000ffff077224 */ /* 0x000fe200078e0028 */
[----:B------:R-:W-:-:S02]  /*2520*/  LOP3.LUT R10, R10, 0xffff, R32, 0xf8, !PT ;  /* 0x0000ffff0a0a7812 */ /* 0x000fc400078ef820 */
[----:B------:R-:W-:Y:S02]  /*2530*/  LOP3.LUT R13, R41, R13, RZ, 0xfc, !PT ;  /* 0x0000000d290d7212 */ /* 0x000fe400078efcff */
[----:B------:R-:W-:Y:S01]  /*2540*/  LOP3.LUT R12, R12, R9, RZ, 0xfc, !PT ;  /* 0x000000090c0c7212 */ /* 0x000fe200078efcff */
[----:B------:R0:W-:Y:S01]  /*2550*/  STS.64 [R8], R10 ;  /* 0x0000000a08007388 */ /* 0x0001e20000000a00 */
[----:B------:R-:W-:Y:S02]  /*2560*/  LOP3.LUT R15, R39, R15, RZ, 0xfc, !PT ;  /* 0x0000000f270f7212 */ /* 0x000fe400078efcff */
[----:B------:R-:W-:Y:S01]  /*2570*/  LOP3.LUT R14, R14, R7, RZ, 0xfc, !PT ;  /* 0x000000070e0e7212 */ /* 0x000fe200078efcff */
[----:B------:R0:W-:Y:S04]  /*2580*/  STS.64 [R4], R12 ;  /* 0x0000000c04007388 */ /* 0x0001e80000000a00 */
[----:B------:R0:W-:Y:S04]  /*2590*/  STS.64 [R6], R20 ;  /* 0x0000001406007388 */ /* 0x0001e80000000a00 */
[----:B------:R0:W-:Y:S02]  /*25a0*/  STS.64 [R5], R14 ;  /* 0x0000000e05007388 */ /* 0x0001e40000000a00 */
.L_x_3165:
[----:B------:R-:W-:Y:S05]  /*25b0*/  BSYNC.RECONVERGENT B0 ;  /* 0x0000000000007941 */ /* 0x000fea0003800200 */
.L_x_3164:
[----:B------:R-:W-:Y:S01]  /*25c0*/  BAR.SYNC.DEFER_BLOCKING 0x0 ;  /* 0x0000000000007b1d */ /* 0x000fe20000010000 */
[----:B------:R-:W-:-:S04]  /*25d0*/  @!P6 IMAD R27, R27, R36, R37 ;  /* 0x000000241b1be224 */ /* 0x000fc800078e0225 */
[C---:B------:R-:W-:Y:S01]  /*25e0*/  @!P6 IMAD R3, R27.reuse, 0x2, R3 ;  /* 0x000000021b03e824 */ /* 0x040fe200078e0203 */
[----:B------:R-:W-:-:S05]  /*25f0*/  @!P6 LEA R0, R27, R0, 0x1 ;  /* 0x000000001b00e211 */ /* 0x000fca00078e08ff */
[----:B------:R1:W2:Y:S04]  /*2600*/  @!P6 LDS.128 R28, [R0] ;  /* 0x00000000001ce984 */ /* 0x0002a80000000c00 */
[----:B------:R1:W3:Y:S01]  /*2610*/  @!P6 LDS.128 R32, [R3] ;  /* 0x000000000320e984 */ /* 0x0002e20000000c00 */
[----:B------:R-:W-:Y:S06]  /*2620*/  BAR.SYNC.DEFER_BLOCKING 0x0 ;  /* 0x0000000000007b1d */ /* 0x000fec0000010000 */
.L_x_3162:
[----:B------:R-:W-:Y:S05]  /*2630*/  BSYNC.RECONVERGENT B6 ;  /* 0x0000000000067941 */ /* 0x000fea0003800200 */
.L_x_3160:
[----:B------:R-:W-:Y:S02]  /*2640*/  ISETP.GT.U32.AND P0, PT, R23, 0x1f, PT ;  /* 0x0000001f1700780c */ /* 0x000fe40003f04070 */
[----:B-1----:R-:W-:-:S11]  /*2650*/  MOV R0, 0xff7fffff ;  /* 0xff7fffff00007802 */ /* 0x002fd60000000f00 */
[----:B------:R-:W-:Y:S05]  /*2660*/  @P0 BRA `(.L_x_3168) ;  /* 0x0000000000d80947 */ /* 0x000fea0003800000 */
[----:B0-----:R-:W0:Y:S01]  /*2670*/  S2R R10, SR_CgaCtaId ;  /* 0x00000000000a7919 */ /* 0x001e220000008800 */
[----:B------:R-:W1:Y:S01]  /*2680*/  LDCU UR4, c[0x0][0x3f4] ;  /* 0x00007e80ff0477ac */ /* 0x000e620008000800 */
[----:B------:R-:W4:Y:S01]  /*2690*/  LDC.64 R4, c[0x0][0x3b8] ;  /* 0x0000ee00ff047b82 */ /* 0x000f220000000a00 */
[----:B------:R-:W-:Y:S01]  /*26a0*/  MOV R9, 0x400 ;  /* 0x0000040000097802 */ /* 0x000fe20000000f00 */
[----:B--23--:R-:W-:-:S04]  /*26b0*/  HMUL2 R14, R29, R33 ;  /* 0x000000211d0e7232 */ /* 0x00cfc80000000000 */
[----:B------:R-:W-:Y:S02]  /*26c0*/  VIADD R3, R9, 0x10 ;  /* 0x0000001009037836 */ /* 0x000fe40000000000 */
[----:B------:R-:W-:Y:S02]  /*26d0*/  HFMA2 R15, R28, R32, R14 ;  /* 0x000000201c0f7231 */ /* 0x000fe4000000000e */
[----:B-1----:R-:W-:Y:S02]  /*26e0*/  IMAD R26, R26, UR4, RZ ;  /* 0x000000041a1a7c24 */ /* 0x002fe4000f8e02ff */
[----:B------:R-:W-:Y:S02]  /*26f0*/  HFMA2 R15, R30, R34, R15 ;  /* 0x000000221e0f7231 */ /* 0x000fe4000000000f */
[----:B------:R-:W-:Y:S01]  /*2700*/  IMAD R7, R23, UR4, R16 ;  /* 0x0000000417077c24 */ /* 0x000fe2000f8e0210 */
[----:B------:R-:W-:-:S04]  /*2710*/  UMOV UR4, 0xffffffff ;  /* 0xffffffff00047882 */ /* 0x000fc80000000000 */
[----:B------:R-:W-:Y:S01]  /*2720*/  LEA R7, R26, R7, 0x5 ;  /* 0x000000071a077211 */ /* 0x000fe200078e28ff */
[----:B------:R-:W-:Y:S01]  /*2730*/  HFMA2 R15, R31, R35, R15 ;  /* 0x000000231f0f7231 */ /* 0x000fe2000000000f */
[----:B0-----:R-:W-:-:S03]  /*2740*/  LEA R6, R10, R3, 0x18 ;  /* 0x000000030a067211 */ /* 0x001fc600078ec0ff */
[----:B------:R-:W-:Y:S01]  /*2750*/  IMAD.SHL.U32 R3, R7, 0x8, RZ ;  /* 0x0000000807037824 */ /* 0x000fe200078e00ff */
[----:B------:R-:W-:-:S03]  /*2760*/  LEA R6, R23, R6, 0x4 ;  /* 0x0000000617067211 */ /* 0x000fc600078e20ff */
[----:B----4-:R-:W-:Y:S02]  /*2770*/  IMAD.WIDE R4, R3, 0x2, R4 ;  /* 0x0000000203047825 */ /* 0x010fe400078e0204 */
[----:B------:R0:W-:Y:S02]  /*2780*/  STS.128 [R6], R28 ;  /* 0x0000001c06007388 */ /* 0x0001e40000000c00 */
[--C-:B------:R-:W-:Y:S02]  /*2790*/  HADD2.F32 R13, -RZ, R15.reuse.H0_H0 ;  /* 0x2000000fff0d7230 */ /* 0x100fe40000004100 */
[----:B------:R-:W-:Y:S01]  /*27a0*/  HADD2.F32 R8, -RZ, R15.H1_H1 ;  /* 0x3000000fff087230 */ /* 0x000fe20000004100 */
[----:B------:R0:W-:Y:S04]  /*27b0*/  STG.E.128 desc[UR36][R4.64], R32 ;  /* 0x0000002004007986 */ /* 0x0001e8000c101d24 */
        /* <DEDUP_REMOVED lines=11> */
.L_x_3292:
        /* <DEDUP_REMOVED lines=8> */
[----:B-----5:R-:W-:-:S07]  /*28f0*/  @P0 IMAD.IADD R3, R19, 0x1, -R2 ;  /* 0x0000000113030824 */ /* 0x020fce00078e0a02 */
[----:B------:R-:W2:Y:S01]  /*2900*/  @P0 LDC.64 R4, c[0x0][0x438] ;  /* 0x00010e00ff040b82 */ /* 0x000ea20000000a00 */
[----:B0-----:R-:W-:-:S04]  /*2910*/  @P0 IMAD R0, R22, R6, R3 ;  /* 0x0000000616000224 */ /* 0x001fc800078e0203 */
[----:B------:R-:W-:-:S04]  /*2920*/  @P0 IMAD R3, R0, R6, R3 ;  /* 0x0000000600030224 */ /* 0x000fc800078e0203 */
[----:B--2---:R-:W-:-:S06]  /*2930*/  @P0 IMAD.WIDE R4, R3, 0x2, R4 ;  /* 0x0000000203040825 */ /* 0x004fcc00078e0204 */
[----:B------:R-:W2:Y:S01]  /*2940*/  @P0 LDG.E.U16 R4, desc[UR36][R4.64] ;  /* 0x0000002404040981 */ /* 0x000ea2000c1e1500 */
[----:B------:R-:W-:Y:S01]  /*2950*/  IADD3 R9, PT, PT, R9, 0x210, RZ ;  /* 0x0000021009097810 */ /* 0x000fe20007ffe0ff */
[----:B------:R-:W-:Y:S02]  /*2960*/  IMAD.IADD R6, R19, 0x1, -R24 ;  /* 0x0000000113067824 */ /* 0x000fe400078e0a18 */
[----:B-1----:R-:W-:Y:S01]  /*2970*/  FMUL.FTZ R0, R14, UR4 ;  /* 0x000000040e007c20 */ /* 0x002fe20008410000 */
[----:B------:R-:W-:-:S04]  /*2980*/  LEA R7, R10, R9, 0x18 ;  /* 0x000000090a077211 */ /* 0x000fc800078ec0ff */
[----:B------:R-:W-:Y:S01]  /*2990*/  LEA R7, R6, R7, 0x2 ;  /* 0x0000000706077211 */ /* 0x000fe200078e10ff */
[----:B--2---:R-:W-:-:S05]  /*29a0*/  @P0 HADD2.F32 R3, -RZ, R4.H0_H0 ;  /* 0x20000004ff030230 */ /* 0x004fca0000004100 */
[----:B------:R-:W-:-:S05]  /*29b0*/  @P0 FADD.FTZ R0, R0, R3 ;  /* 0x0000000300000221 */ /* 0x000fca0000010000 */
[----:B------:R1:W-:Y:S02]  /*29c0*/  STS [R7], R0 ;  /* 0x0000000007007388 */ /* 0x0003e40000000800 */
.L_x_3168:
[----:B------:R-:W-:Y:S05]  /*29d0*/  WARPSYNC.ALL ;  /* 0x0000000000007948 */ /* 0x000fea0003800000 */
[----:B------:R-:W-:Y:S01]  /*29e0*/  IMAD.IADD R3, R19, 0x1, -R24 ;  /* 0x0000000113037824 */ /* 0x000fe200078e0a18 */
[----:B------:R-:W4:Y:S01]  /*29f0*/  LDCU UR4, c[0x0][0x3f0] ;  /* 0x00007e00ff0477ac */ /* 0x000f220008000800 */
[----:B------:R-:W-:Y:S03]  /*2a00*/  BSSY B0, `(.L_x_3170) ;  /* 0x00003b3000007945 */ /* 0x000fe60003800000 */
[----:B------:R-:W-:Y:S01]  /*2a10*/  IADD3 R3, PT, PT, R3, 0x7, RZ ;  /* 0x0000000703037810 */ /* 0x000fe20007ffe0ff */
[----:B------:R-:W1:Y:S03]  /*2a20*/  LDCU UR7, c[0x0][0x3f8] ;  /* 0x00007f00ff0777ac */ /* 0x000e660008000800 */
[----:B0-----:R-:W-:Y:S01]  /*2a30*/  SHF.R.S32.HI R4, RZ, 0x1f, R3 ;  /* 0x0000001fff047819 */ /* 0x001fe20000011403 */
[----:B------:R-:W0:Y:S03]  /*2a40*/  LDCU UR18, c[0x0][0x410] ;  /* 0x00008200ff1277ac */ /* 0x000e260008000800 */
[----:B------:R-:W-:Y:S01]  /*2a50*/  LEA.HI R4, R4, R3, RZ, 0x3 ;  /* 0x0000000304047211 */ /* 0x000fe200078f18ff */
[----:B------:R-:W0:Y:S01]  /*2a60*/  LDCU.64 UR8, c[0x0][0x3c8] ;  /* 0x00007900ff0877ac */ /* 0x000e220008000a00 */
[----:B------:R-:W-:-:S02]  /*2a70*/  SHF.R.U32.HI R3, RZ, 0x2, R23 ;  /* 0x00000002ff037819 */ /* 0x000fc40000011617 */
[----:B------:R-:W-:Y:S01]  /*2a80*/  LOP3.LUT R27, R4, 0xfffffff8, RZ, 0xc0, !PT ;  /* 0xfffffff8041b7812 */ /* 0x000fe200078ec0ff */
[----:B------:R-:W0:Y:S01]  /*2a90*/  LDCU.64 UR10, c[0x0][0x3b8] ;  /* 0x00007700ff0a77ac */ /* 0x000e220008000a00 */
[----:B----4-:R-:W-:Y:S01]  /*2aa0*/  IMAD R25, R25, UR4, R22 ;  /* 0x0000000419197c24 */ /* 0x010fe2000f8e0216 */
[----:B------:R-:W-:Y:S01]  /*2ab0*/  BAR.SYNC.DEFER_BLOCKING 0x0 ;  /* 0x0000000000007b1d */ /* 0x000fe20000010000 */
[----:B------:R-:W-:Y:S02]  /*2ac0*/  ISETP.GE.AND P0, PT, R3, R27, PT ;  /* 0x0000001b0300720c */ /* 0x000fe40003f06270 */
[----:B------:R-:W-:-:S03]  /*2ad0*/  IMAD.SHL.U32 R62, R25, 0x100, RZ ;  /* 0x00000100193e7824 */ /* 0x000fc600078e00ff */
[----:B------:R-:W4:Y:S01]  /*2ae0*/  LDCU.64 UR12, c[0x0][0x438] ;  /* 0x00008700ff0c77ac */ /* 0x000f220008000a00 */
[----:B------:R-:W0:Y:S07]  /*2af0*/  LDCU.64 UR14, c[0x0][0x448] ;  /* 0x00008900ff0e77ac */ /* 0x000e2e0008000a00 */
[----:B-1----:R-:W-:Y:S05]  /*2b00*/  @P0 BRA `(.L_x_3171) ;  /* 0x0000003800880947 */ /* 0x002fea0003800000 */
[----:B------:R-:W1:Y:S01]  /*2b10*/  LDC R6, c[0x0][0x3f4] ;  /* 0x0000fd00ff067b82 */ /* 0x000e620000000800 */
[----:B------:R-:W-:Y:S01]  /*2b20*/  UMOV UR4, 0x400 ;  /* 0x0000040000047882 */ /* 0x000fe20000000000 */
[----:B------:R-:W-:Y:S01]  /*2b30*/  SHF.L.U32 R4, R23, 0x2, RZ ;  /* 0x0000000217047819 */ /* 0x000fe200000006ff */
[----:B------:R-:W-:Y:S01]  /*2b40*/  UIADD3 UR5, UPT, UPT, UR4, 0x10, URZ ;  /* 0x0000001004057890 */ /* 0x000fe2000fffe0ff */
[----:B--2---:R-:W-:Y:S01]  /*2b50*/  IADD3 R28, PT, PT, R24, R3, RZ ;  /* 0x00000003181c7210 */ /* 0x004fe20007ffe0ff */
[----:B------:R-:W2:Y:S01]  /*2b60*/  LDCU.64 UR16, c[0x0][0x420] ;  /* 0x00008400ff1077ac */ /* 0x000ea20008000a00 */
[----:B------:R-:W-:Y:S01]  /*2b70*/  LOP3.LUT R4, R4, 0xc, RZ, 0xc0, !PT ;  /* 0x0000000c04047812 */ /* 0x000fe200078ec0ff */
[----:B------:R-:W-:Y:S01]  /*2b80*/  IMAD.IADD R27, R24, 0x1, R27 ;  /* 0x00000001181b7824 */ /* 0x000fe200078e021b */
[----:B------:R-:W3:Y:S01]  /*2b90*/  S2UR UR6, SR_CgaCtaId ;  /* 0x00000000000679c3 */ /* 0x000ee20000008800 */
[----:B------:R-:W-:Y:S01]  /*2ba0*/  HFMA2 R24, -RZ, RZ, 0, 0 ;  /* 0x00000000ff187431 */ /* 0x000fe200000001ff */
[----:B------:R-:W-:Y:S01]  /*2bb0*/  UIADD3 UR4, UPT, UPT, UR4, 0x210, URZ ;  /* 0x0000021004047890 */ /* 0x000fe2000fffe0ff */
[----:B--2---:R-:W-:Y:S01]  /*2bc0*/  ISETP.NE.U32.AND P0, PT, RZ, UR16, PT ;  /* 0x00000010ff007c0c */ /* 0x004fe2000bf05070 */
[-C--:B-1----:R-:W-:Y:S01]  /*2bd0*/  IMAD R63, R63, R6.reuse, RZ ;  /* 0x000000063f3f7224 */ /* 0x082fe200078e02ff */
[----:B------:R-:W-:-:S02]  /*2be0*/  IABS R61, R6 ;  /* 0x00000006003d7213 */ /* 0x000fc40000000000 */
[----:B------:R-:W-:Y:S02]  /*2bf0*/  ISETP.NE.AND.EX P0, PT, RZ, UR17, PT, P0 ;  /* 0x00000011ff007c0c */ /* 0x000fe4000bf05300 */
[----:B------:R-:W1:Y:S01]  /*2c00*/  I2F.RP R5, R61 ;  /* 0x0000003d00057306 */ /* 0x000e620000209400 */
[----:B------:R-:W-:Y:S01]  /*2c10*/  IADD3 R26, P1, P2, R63, UR16, R28 ;  /* 0x000000103f1a7c10 */ /* 0x000fe2000fa3e01c */
[----:B---3--:R-:W-:Y:S02]  /*2c20*/  ULEA UR5, UR6, UR5, 0x18 ;  /* 0x0000000506057291 */ /* 0x008fe4000f8ec0ff */
[----:B------:R-:W-:-:S07]  /*2c30*/  ULEA UR4, UR6, UR4, 0x18 ;  /* 0x0000000406047291 */ /* 0x000fce000f8ec0ff */
[----:B------:R-:W2:Y:S01]  /*2c40*/  LDS R60, [R4+UR5] ;  /* 0x00000005043c7984 */ /* 0x000ea20008000800 */
[----:B-1----:R-:W1:Y:S03]  /*2c50*/  MUFU.RCP R5, R5 ;  /* 0x0000000500057308 */ /* 0x002e660000001000 */
[----:B------:R-:W3:Y:S04]  /*2c60*/  LDS R59, [R4+UR5+0x10] ;  /* 0x00001005043b7984 */ /* 0x000ee80008000800 */
[----:B------:R-:W0:Y:S04]  /*2c70*/  LDS R57, [R4+UR5+0x20] ;  /* 0x0000200504397984 */ /* 0x000e280008000800 */
[----:B------:R-:W0:Y:S04]  /*2c80*/  LDS R58, [R4+UR5+0x30] ;  /* 0x00003005043a7984 */ /* 0x000e280008000800 */
[----:B------:R-:W0:Y:S01]  /*2c90*/  LDS R55, [R4+UR5+0x40] ;  /* 0x0000400504377984 */ /* 0x000e220008000800 */
[----:B-1----:R-:W-:-:S03]  /*2ca0*/  VIADD R5, R5, 0xffffffe ;  /* 0x0ffffffe05057836 */ /* 0x002fc60000000000 */
[----:B------:R-:W1:Y:S01]  /*2cb0*/  LDS R56, [R4+UR5+0x50] ;  /* 0x0000500504387984 */ /* 0x000e620008000800 */
[----:B------:R-:W4:Y:S03]  /*2cc0*/  F2I.FTZ.U32.TRUNC.NTZ R25, R5 ;  /* 0x0000000500197305 */ /* 0x000f26000021f000 */
[----:B------:R-:W0:Y:S04]  /*2cd0*/  LDS R53, [R4+UR5+0x60] ;  /* 0x0000600504357984 */ /* 0x000e280008000800 */
[----:B------:R-:W0:Y:S04]  /*2ce0*/  LDS R54, [R4+UR5+0x70] ;  /* 0x0000700504367984 */ /* 0x000e280008000800 */
[----:B------:R-:W0:Y:S04]  /*2cf0*/  LDS R51, [R4+UR5+0x80] ;  /* 0x0000800504337984 */ /* 0x000e280008000800 */
[----:B------:R-:W0:Y:S01]  /*2d00*/  LDS R52, [R4+UR5+0x90] ;  /* 0x0000900504347984 */ /* 0x000e220008000800 */
[----:B----4-:R-:W-:-:S03]  /*2d10*/  IADD3 R3, PT, PT, RZ, -R25, RZ ;  /* 0x80000019ff037210 */ /* 0x010fc60007ffe0ff */
[----:B------:R-:W4:Y:S02]  /*2d20*/  LDS R50, [R4+UR5+0xa0] ;  /* 0x0000a00504327984 */ /* 0x000f240008000800 */
[----:B------:R-:W-:Y:S02]  /*2d30*/  IMAD.MOV.U32 R6, RZ, RZ, R3 ;  /* 0x000000ffff067224 */ /* 0x000fe400078e0003 */
[----:B------:R-:W0:Y:S01]  /*2d40*/  LDS R49, [R4+UR5+0xb0] ;  /* 0x0000b00504317984 */ /* 0x000e220008000800 */
[----:B------:R-:W-:Y:S01]  /*2d50*/  LOP3.LUT R3, R23, 0x3fc, RZ, 0xc0, !PT ;  /* 0x000003fc17037812 */ /* 0x000fe200078ec0ff */
[----:B------:R-:W-:Y:S02]  /*2d60*/  IMAD R5, R6, R61, RZ ;  /* 0x0000003d06057224 */ /* 0x000fe400078e02ff */
[----:B------:R-:W0:Y:S02]  /*2d70*/  LDS R48, [R4+UR5+0xc0] ;  /* 0x0000c00504307984 */ /* 0x000e240008000800 */
[----:B------:R-:W-:-:S02]  /*2d80*/  IMAD.HI.U32 R24, R25, R5, R24 ;  /* 0x0000000519187227 */ /* 0x000fc400078e0018 */
        /* <DEDUP_REMOVED lines=19> */
[----:B------:R-:W3:Y:S01]  /*2ec0*/  LDCU UR5, c[0x0][0x440] ;  /* 0x00008800ff0577ac */ /* 0x000ee20008000800 */
[----:B--2---:R-:W-:-:S04]  /*2ed0*/  SHF.R.S32.HI R4, RZ, 0x1f, R63 ;  /* 0x0000001fff047819 */ /* 0x004fc8000001143f */
[----:B------:R-:W-:Y:S01]  /*2ee0*/  IADD3.X R25, PT, PT, R4, UR17, RZ, P1, P2 ;  /* 0x0000001104197c10 */ /* 0x000fe20008fe44ff */
[----:B---3--:R-:W-:Y:S02]  /*2ef0*/  IMAD R23, R22, UR5, R19 ;  /* 0x0000000516177c24 */ /* 0x008fe4000f8e0213 */
[----:B------:R-:W-:Y:S02]  /*2f00*/  VIADD R22, R3, UR4 ;  /* 0x0000000403167c36 */ /* 0x000fe40008000000 */
[----:B-1--4-:R-:W-:-:S07]  /*2f10*/  IMAD R23, R23, UR5, R28 ;  /* 0x0000000517177c24 */ /* 0x012fce000f8e021c */
.L_x_3231:
[----:B------:R-:W-:Y:S01]  /*2f20*/  @P0 MOV R12, R26 ;  /* 0x0000001a000c0202 */ /* 0x000fe20000000f00 */
[----:B0-----:R-:W-:Y:S01]  /*2f30*/  @P0 IMAD.MOV.U32 R13, RZ, RZ, R25 ;  /* 0x000000ffff0d0224 */ /* 0x001fe200078e0019 */
[----:B------:R-:W1:Y:S04]  /*2f40*/  LDC R15, c[0x0][0x3f4] ;  /* 0x0000fd00ff0f7b82 */ /* 0x000e680000000800 */
[----:B-----5:R2:W5:Y:S01]  /*2f50*/  @P0 LDG.E.U8 R11, desc[UR36][R12.64] ;  /* 0x000000240c0b0981 */ /* 0x020562000c1e1100 */
[----:B----4-:R-:W-:Y:S01]  /*2f60*/  IABS R85, R28 ;  /* 0x0000001c00557213 */ /* 0x010fe20000000000 */
[----:B------:R-:W-:Y:S01]  /*2f70*/  BSSY.RECONVERGENT B1, `(.L_x_3172) ;  /* 0x0000024000017945 */ /* 0x000fe20003800200 */
[----:B------:R-:W-:-:S03]  /*2f80*/  ISETP.GE.AND P2, PT, R28, RZ, PT ;  /* 0x000000ff1c00720c */ /* 0x000fc60003f46270 */
[----:B------:R-:W-:-:S05]  /*2f90*/  IMAD.HI.U32 R14, R24, R85, RZ ;  /* 0x00000055180e7227 */ /* 0x000fca00078e00ff */
        /* <DEDUP_REMOVED lines=10> */
[----:B------:R-:W-:-:S09]  /*3040*/  @!P3 LOP3.LUT R14, RZ, R15, RZ, 0x33, !PT ;  /* 0x0000000fff0eb212 */ /* 0x000fd200078e33ff */
[----:B--2---:R-:W-:Y:S05]  /*3050*/  @P1 BRA `(.L_x_3173) ;  /* 0x0000000000541947 */ /* 0x004fea0003800000 */
        /* <DEDUP_REMOVED lines=9> */
[----:B0-----:R-:W-:-:S04]  /*30f0*/  SHF.L.U32 R85, R85, 0x1, RZ ;  /* 0x0000000155557819 */ /* 0x001fc800000006ff */
[----:B------:R-:W-:-:S05]  /*3100*/  LOP3.LUT R85, R85, 0x6, RZ, 0xc0, !PT ;  /* 0x0000000655557812 */ /* 0x000fca00078ec0ff */
[----:B------:R-:W-:-:S05]  /*3110*/  IMAD R86, R62, R15, R85 ;  /* 0x0000000f3e567224 */ /* 0x000fca00078e0255 */
        /* <DEDUP_REMOVED lines=8> */
[----:B------:R1:W5:Y:S04]  /*31a0*/  LDG.E R21, desc[UR36][R12.64] ;  /* 0x000000240c157981 */ /* 0x000368000c1e1900 */
.L_x_3173:
[----:B0-----:R-:W-:Y:S05]  /*31b0*/  BSYNC.RECONVERGENT B1 ;  /* 0x0000000000017941 */ /* 0x001fea0003800200 */
.L_x_3172:
[----:B------:R-:W-:Y:S04]  /*31c0*/  BSSY.RECONVERGENT B1, `(.L_x_3174) ;  /* 0x000001f000017945 */ /* 0x000fe80003800200 */
[----:B------:R-:W-:Y:S05]  /*31d0*/  @P1 BRA `(.L_x_3175) ;  /* 0x0000000000741947 */ /* 0x000fea0003800000 */
[----:B------:R-:W1:Y:S02]  /*31e0*/  S2UR UR4, SR_CTAID.Y ;  /* 0x00000000000479c3 */ /* 0x000e640000002600 */
[----:B-1----:R-:W-:-:S05]  /*31f0*/  IMAD R13, R15, UR4, RZ ;  /* 0x000000040f0d7c24 */ /* 0x002fca000f8e02ff */
[----:B------:R-:W-:-:S04]  /*3200*/  IADD3 R10, P2, PT, R13, R14, RZ ;  /* 0x0000000e0d0a7210 */ /* 0x000fc80007f5e0ff */
[----:B------:R-:W-:Y:S02]  /*3210*/  LEA.HI.X.SX32 R13, R13, RZ, 0x1, P2 ;  /* 0x000000ff0d0d7211 */ /* 0x000fe400010f0eff */
[----:B------:R-:W-:-:S04]  /*3220*/  LEA R12, P2, R10, UR8, 0x2 ;  /* 0x000000080a0c7c11 */ /* 0x000fc8000f8410ff */
[----:B------:R-:W-:-:S05]  /*3230*/  LEA.HI.X R13, R10, UR9, R13, 0x2, P2 ;  /* 0x000000090a0d7c11 */ /* 0x000fca00090f140d */
[----:B------:R-:W2:Y:S01]  /*3240*/  LDG.E R12, desc[UR36][R12.64] ;  /* 0x000000240c0c7981 */ /* 0x000ea2000c1e1900 */
[C---:B------:R-:W-:Y:S01]  /*3250*/  IMAD R85, R15.reuse, UR7, RZ ;  /* 0x000000070f557c24 */ /* 0x040fe2000f8e02ff */
[----:B------:R-:W-:Y:S01]  /*3260*/  LEA R87, R15, R14, 0x1 ;  /* 0x0000000e0f577211 */ /* 0x000fe200078e08ff */
[----:B------:R-:W0:Y:S02]  /*3270*/  S2R R10, SR_TID.X ;  /* 0x00000000000a7919 */ /* 0x000e240000002100 */
[----:B0-----:R-:W-:-:S05]  /*3280*/  IMAD.SHL.U32 R20, R10, 0x2, RZ ;  /* 0x000000020a147824 */ /* 0x001fca00078e00ff */
[----:B------:R-:W-:-:S05]  /*3290*/  LOP3.LUT R20, R20, 0x6, RZ, 0xc0, !PT ;  /* 0x0000000614147812 */ /* 0x000fca00078ec0ff */
[----:B------:R-:W-:-:S05]  /*32a0*/  IMAD R20, R62, R15, R20 ;  /* 0x0000000f3e147224 */ /* 0x000fca00078e0214 */
[----:B------:R-:W-:Y:S01]  /*32b0*/  SHF.R.S32.HI R86, RZ, 0x1f, R20 ;  /* 0x0000001fff567819 */ /* 0x000fe20000011414 */
[----:B--2---:R-:W-:Y:S01]  /*32c0*/  IMAD R10, R12, R85, RZ ;  /* 0x000000550c0a7224 */ /* 0x004fe200078e02ff */
[----:B------:R-:W-:-:S03]  /*32d0*/  IADD3 R85, PT, PT, R14, R15, RZ ;  /* 0x0000000f0e557210 */ /* 0x000fc60007ffe0ff */
[----:B------:R-:W-:-:S04]  /*32e0*/  IMAD.SHL.U32 R10, R10, 0x100, RZ ;  /* 0x000001000a0a7824 */ /* 0x000fc800078e00ff */
[----:B------:R-:W-:Y:S01]  /*32f0*/  IMAD R85, R85, 0x8, R10 ;  /* 0x0000000855557824 */ /* 0x000fe200078e020a */
[----:B------:R-:W-:-:S04]  /*3300*/  LEA R10, R87, R10, 0x3 ;  /* 0x0000000a570a7211 */ /* 0x000fc800078e18ff */
[C---:B------:R-:W-:Y:S02]  /*3310*/  IADD3 R12, P2, PT, R20.reuse, R85, RZ ;  /* 0x00000055140c7210 */ /* 0x040fe40007f5e0ff */
[----:B------:R-:W-:Y:S02]  /*3320*/  IADD3 R13, P3, PT, R20, R10, RZ ;  /* 0x0000000a140d7210 */ /* 0x000fe40007f7e0ff */
[-C--:B------:R-:W-:Y:S02]  /*3330*/  LEA.HI.X.SX32 R85, R85, R86.reuse, 0x1, P2 ;  /* 0x0000005655557211 */ /* 0x080fe400010f0eff */
[----:B------:R-:W-:Y:S02]  /*3340*/  LEA.HI.X.SX32 R10, R10, R86, 0x1, P3 ;  /* 0x000000560a0a7211 */ /* 0x000fe400018f0eff */
[----:B------:R-:W-:-:S04]  /*3350*/  LEA R86, P2, R12, UR10, 0x1 ;  /* 0x0000000a0c567c11 */ /* 0x000fc8000f8408ff */
[----:B------:R-:W-:Y:S02]  /*3360*/  LEA.HI.X R87, R12, UR11, R85, 0x1, P2 ;  /* 0x0000000b0c577c11 */ /* 0x000fe400090f0c55 */
[----:B------:R-:W-:-:S03]  /*3370*/  LEA R12, P2, R13, UR10, 0x1 ;  /* 0x0000000a0d0c7c11 */ /* 0x000fc6000f8408ff */
[----:B------:R0:W5:Y:S01]  /*3380*/  LDG.E R20, desc[UR36][R86.64] ;  /* 0x0000002456147981 */ /* 0x000162000c1e1900 */
[----:B------:R-:W-:-:S05]  /*3390*/  LEA.HI.X R13, R13, UR11, R10, 0x1, P2 ;  /* 0x0000000b0d0d7c11 */ /* 0x000fca00090f0c0a */
[----:B------:R0:W5:Y:S04]  /*33a0*/  LDG.E R10, desc[UR36][R12.64] ;  /* 0x000000240c0a7981 */ /* 0x000168000c1e1900 */
.L_x_3175:
[----:B------:R-:W-:Y:S05]  /*33b0*/  BSYNC.RECONVERGENT B1 ;  /* 0x0000000000017941 */ /* 0x000fea0003800200 */
.L_x_3174:
[----:B------:R-:W-:Y:S04]  /*33c0*/  BSSY.RECONVERGENT B1, `(.L_x_3176) ;  /* 0x0000021000017945 */ /* 0x000fe80003800200 */
[----:B------:R-:W-:Y:S05]  /*33d0*/  @P1 BRA `(.L_x_3177) ;  /* 0x00000000007c1947 */ /* 0x000fea0003800000 */
[----:B------:R-:W2:Y:S02]  /*33e0*/  S2UR UR4, SR_CTAID.Y ;  /* 0x00000000000479c3 */ /* 0x000ea40000002600 */
[----:B--2---:R-:W-:-:S05]  /*33f0*/  IMAD R9, R15, UR4, RZ ;  /* 0x000000040f097c24 */ /* 0x004fca000f8e02ff */
[----:B01----:R-:W-:-:S04]  /*3400*/  IADD3 R12, P2, PT, R9, R14, RZ ;  /* 0x0000000e090c7210 */ /* 0x003fc80007f5e0ff */
[----:B------:R-:W-:Y:S02]  /*3410*/  LEA.HI.X.SX32 R9, R9, RZ, 0x1, P2 ;  /* 0x000000ff09097211 */ /* 0x000fe400010f0eff */
[----:B------:R-:W-:-:S04]  /*3420*/  LEA R8, P2, R12, UR8, 0x2 ;  /* 0x000000080c087c11 */ /* 0x000fc8000f8410ff */
[----:B------:R-:W-:-:S05]  /*3430*/  LEA.HI.X R9, R12, UR9, R9, 0x2, P2 ;  /* 0x000000090c097c11 */ /* 0x000fca00090f1409 */
[----:B------:R-:W2:Y:S01]  /*3440*/  LDG.E R8, desc[UR36][R8.64] ;  /* 0x0000002408087981 */ /* 0x000ea2000c1e1900 */
[C---:B------:R-:W-:Y:S02]  /*3450*/  IMAD R13, R15.reuse, UR7, RZ ;  /* 0x000000070f0d7c24 */ /* 0x040fe4000f8e02ff */
[----:B------:R-:W-:Y:S01]  /*3460*/  IMAD.IADD R12, R14, 0x1, R15 ;  /* 0x000000010e0c7824 */ /* 0x000fe200078e020f */
[----:B------:R-:W0:Y:S03]  /*3470*/  S2R R85, SR_TID.X ;  /* 0x0000000000557919 */ /* 0x000e260000002100 */
[----:B------:R-:W-:Y:S01]  /*3480*/  IMAD R12, R15, 0x2, R12 ;  /* 0x000000020f0c7824 */ /* 0x000fe200078e020c */
[----:B0-----:R-:W-:-:S04]  /*3490*/  SHF.L.U32 R86, R85, 0x1, RZ ;  /* 0x0000000155567819 */ /* 0x001fc800000006ff */
[----:B------:R-:W-:-:S05]  /*34a0*/  LOP3.LUT R86, R86, 0x6, RZ, 0xc0, !PT ;  /* 0x0000000656567812 */ /* 0x000fca00078ec0ff */
[----:B------:R-:W-:-:S05]  /*34b0*/  IMAD R86, R62, R15, R86 ;  /* 0x0000000f3e567224 */ /* 0x000fca00078e0256 */
[----:B------:R-:W-:Y:S01]  /*34c0*/  SHF.R.S32.HI R87, RZ, 0x1f, R86 ;  /* 0x0000001fff577819 */ /* 0x000fe20000011456 */
[----:B--2---:R-:W-:Y:S01]  /*34d0*/  IMAD R85, R8, R13, RZ ;  /* 0x0000000d08557224 */ /* 0x004fe200078e02ff */
[----:B------:R-:W-:-:S03]  /*34e0*/  LEA R13, R15, R14, 0x2 ;  /* 0x0000000e0f0d7211 */ /* 0x000fc600078e10ff */
[C---:B------:R-:W-:Y:S01]  /*34f0*/  IMAD R12, R85.reuse, 0x20, R12 ;  /* 0x00000020550c7824 */ /* 0x040fe200078e020c */
[----:B------:R-:W-:-:S03]  /*3500*/  LEA R13, R85, R13, 0x5 ;  /* 0x0000000d550d7211 */ /* 0x000fc600078e28ff */
[----:B------:R-:W-:Y:S01]  /*3510*/  IMAD.SHL.U32 R8, R12, 0x8, RZ ;  /* 0x000000080c087824 */ /* 0x000fe200078e00ff */
[----:B------:R-:W-:-:S04]  /*3520*/  SHF.L.U32 R9, R13, 0x3, RZ ;  /* 0x000000030d097819 */ /* 0x000fc800000006ff */
[C---:B------:R-:W-:Y:S02]  /*3530*/  IADD3 R12, P2, PT, R86.reuse, R8, RZ ;  /* 0x00000008560c7210 */ /* 0x040fe40007f5e0ff */
[----:B------:R-:W-:Y:S02]  /*3540*/  IADD3 R13, P3, PT, R86, R9, RZ ;  /* 0x00000009560d7210 */ /* 0x000fe40007f7e0ff */
[-C--:B------:R-:W-:Y:S02]  /*3550*/  LEA.HI.X.SX32 R85, R8, R87.reuse, 0x1, P2 ;  /* 0x0000005708557211 */ /* 0x080fe400010f0eff */
[C---:B------:R-:W-:Y:S02]  /*3560*/  LEA R86, P2, R12.reuse, UR10, 0x1 ;  /* 0x0000000a0c567c11 */ /* 0x040fe4000f8408ff */
[----:B------:R-:W-:Y:S02]  /*3570*/  LEA.HI.X.SX32 R8, R9, R87, 0x1, P3 ;  /* 0x0000005709087211 */ /* 0x000fe400018f0eff */
[----:B------:R-:W-:-:S02]  /*3580*/  LEA.HI.X R87, R12, UR11, R85, 0x1, P2 ;  /* 0x0000000b0c577c11 */ /* 0x000fc400090f0c55 */
[----:B------:R-:W-:-:S03]  /*3590*/  LEA R12, P2, R13, UR10, 0x1 ;  /* 0x0000000a0d0c7c11 */ /* 0x000fc6000f8408ff */
[----:B------:R2:W5:Y:S01]  /*35a0*/  LDG.E R9, desc[UR36][R86.64] ;  /* 0x0000002456097981 */ /* 0x000562000c1e1900 */
[----:B------:R-:W-:-:S05]  /*35b0*/  LEA.HI.X R13, R13, UR11, R8, 0x1, P2 ;  /* 0x0000000b0d0d7c11 */ /* 0x000fca00090f0c08 */
[----:B------:R2:W5:Y:S04]  /*35c0*/  LDG.E R8, desc[UR36][R12.64] ;  /* 0x000000240c087981 */ /* 0x000568000c1e1900 */
.L_x_3177:
[----:B------:R-:W-:Y:S05]  /*35d0*/  BSYNC.RECONVERGENT B1 ;  /* 0x0000000000017941 */ /* 0x000fea0003800200 */
.L_x_3176:
[----:B------:R-:W-:Y:S04]  /*35e0*/  BSSY.RECONVERGENT B1, `(.L_x_3178) ;  /* 0x0000019000017945 */ /* 0x000fe80003800200 */
[----:B------:R-:W-:Y:S05]  /*35f0*/  @P1 BRA `(.L_x_3179) ;  /* 0x00000000005c1947 */ /* 0x000fea0003800000 */
[----:B------:R-:W3:Y:S02]  /*3600*/  S2UR UR4, SR_CTAID.Y ;  /* 0x00000000000479c3 */ /* 0x000ee40000002600 */
[----:B---3--:R-:W-:-:S05]  /*3610*/  IMAD R7, R15, UR4, RZ ;  /* 0x000000040f077c24 */ /* 0x008fca000f8e02ff */
[----:B012---:R-:W-:-:S04]  /*3620*/  IADD3 R13, P2, PT, R7, R14, RZ ;  /* 0x0000000e070d7210 */ /* 0x007fc80007f5e0ff */
[----:B------:R-:W-:Y:S02]  /*3630*/  LEA.HI.X.SX32 R86, R7, RZ, 0x1, P2 ;  /* 0x000000ff07567211 */ /* 0x000fe400010f0eff */
[----:B------:R-:W-:-:S04]  /*3640*/  LEA R12, P2, R13, UR8, 0x2 ;  /* 0x000000080d0c7c11 */ /* 0x000fc8000f8410ff */
[----:B------:R-:W-:-:S05]  /*3650*/  LEA.HI.X R13, R13, UR9, R86, 0x2, P2 ;  /* 0x000000090d0d7c11 */ /* 0x000fca00090f1456 */
[----:B------:R-:W2:Y:S01]  /*3660*/  LDG.E R12, desc[UR36][R12.64] ;  /* 0x000000240c0c7981 */ /* 0x000ea2000c1e1900 */
[----:B------:R-:W-:Y:S02]  /*3670*/  IMAD R7, R15, UR7, RZ ;  /* 0x000000070f077c24 */ /* 0x000fe4000f8e02ff */
[----:B------:R-:W-:Y:S01]  /*3680*/  IMAD.IADD R88, R14, 0x1, R15 ;  /* 0x000000010e587824 */ /* 0x000fe200078e020f */
[----:B------:R-:W0:Y:S02]  /*3690*/  S2R R85, SR_TID.X ;  /* 0x0000000000557919 */ /* 0x000e240000002100 */
[----:B0-----:R-:W-:-:S04]  /*36a0*/  SHF.L.U32 R85, R85, 0x1, RZ ;  /* 0x0000000155557819 */ /* 0x001fc800000006ff */
[----:B------:R-:W-:-:S05]  /*36b0*/  LOP3.LUT R85, R85, 0x6, RZ, 0xc0, !PT ;  /* 0x0000000655557812 */ /* 0x000fca00078ec0ff */
[----:B------:R-:W-:Y:S02]  /*36c0*/  IMAD R85, R62, R15, R85 ;  /* 0x0000000f3e557224 */ /* 0x000fe400078e0255 */
[----:B--2---:R-:W-:Y:S02]  /*36d0*/  IMAD R86, R12, R7, RZ ;  /* 0x000000070c567224 */ /* 0x004fe400078e02ff */
[----:B------:R-:W-:-:S05]  /*36e0*/  IMAD R7, R15, 0x4, R88 ;  /* 0x000000040f077824 */ /* 0x000fca00078e0258 */
[----:B------:R-:W-:-:S05]  /*36f0*/  LEA R7, R86, R7, 0x5 ;  /* 0x0000000756077211 */ /* 0x000fca00078e28ff */
[----:B------:R-:W-:-:S05]  /*3700*/  IMAD.SHL.U32 R7, R7, 0x8, RZ ;  /* 0x0000000807077824 */ /* 0x000fca00078e00ff */
[----:B------:R-:W-:Y:S02]  /*3710*/  SHF.R.S32.HI R12, RZ, 0x1f, R7 ;  /* 0x0000001fff0c7819 */ /* 0x000fe40000011407 */
[----:B------:R-:W-:-:S04]  /*3720*/  IADD3 R7, P2, PT, R85, R7, RZ ;  /* 0x0000000755077210 */ /* 0x000fc80007f5e0ff */
[----:B------:R-:W-:Y:S02]  /*3730*/  LEA.HI.X.SX32 R86, R85, R12, 0x1, P2 ;  /* 0x0000000c55567211 */ /* 0x000fe400010f0eff */
[----:B------:R-:W-:-:S04]  /*3740*/  LEA R12, P2, R7, UR10, 0x1 ;  /* 0x0000000a070c7c11 */ /* 0x000fc8000f8408ff */
[----:B------:R-:W-:-:S05]  /*3750*/  LEA.HI.X R13, R7, UR11, R86, 0x1, P2 ;  /* 0x0000000b070d7c11 */ /* 0x000fca00090f0c56 */
[----:B------:R3:W5:Y:S04]  /*3760*/  LDG.E R7, desc[UR36][R12.64] ;  /* 0x000000240c077981 */ /* 0x000768000c1e1900 */
.L_x_3179:
[----:B------:R-:W-:Y:S05]  /*3770*/  BSYNC.RECONVERGENT B1 ;  /* 0x0000000000017941 */ /* 0x000fea0003800200 */
.L_x_3178:
[----:B------:R-:W-:Y:S04]  /*3780*/  BSSY.RECONVERGENT B1, `(.L_x_3180) ;  /* 0x000001a000017945 */ /* 0x000fe80003800200 */
[----:B------:R-:W-:Y:S05]  /*3790*/  @P1 BRA `(.L_x_3181) ;  /* 0x0000000000601947 */ /* 0x000fea0003800000 */
[----:B------:R-:W0:Y:S02]  /*37a0*/  S2UR UR4, SR_CTAID.Y ;  /* 0x00000000000479c3 */ /* 0x000e240000002600 */
[----:B0123--:R-:W-:-:S05]  /*37b0*/  IMAD R13, R15, UR4, RZ ;  /* 0x000000040f0d7c24 */ /* 0x00ffca000f8e02ff */
        /* <DEDUP_REMOVED lines=8> */
[----:B------:R-:W-:-:S04]  /*3840*/  IMAD R6, R15, 0x4, R6 ;  /* 0x000000040f067824 */ /* 0x000fc800078e0206 */
[----:B------:R-:W-:Y:S01]  /*3850*/  IMAD.IADD R6, R6, 0x1, R15 ;  /* 0x0000000106067824 */ /* 0x000fe200078e020f */
[----:B0-----:R-:W-:-:S04]  /*3860*/  SHF.L.U32 R86, R86, 0x1, RZ ;  /* 0x0000000156567819 */ /* 0x001fc800000006ff */
[----:B------:R-:W-:Y:S01]  /*3870*/  LOP3.LUT R86, R86, 0x6, RZ, 0xc0, !PT ;  /* 0x0000000656567812 */ /* 0x000fe200078ec0ff */
[----:B--2---:R-:W-:-:S05]  /*3880*/  IMAD R85, R12, R85, RZ ;  /* 0x000000550c557224 */ /* 0x004fca00078e02ff */
[----:B------:R-:W-:Y:S01]  /*3890*/  LEA R6, R85, R6, 0x5 ;  /* 0x0000000655067211 */ /* 0x000fe200078e28ff */
[----:B------:R-:W-:-:S04]  /*38a0*/  IMAD R85, R62, R15, R86 ;  /* 0x0000000f3e557224 */ /* 0x000fc800078e0256 */
[----:B------:R-:W-:-:S05]  /*38b0*/  IMAD.SHL.U32 R6, R6, 0x8, RZ ;  /* 0x0000000806067824 */ /* 0x000fca00078e00ff */
[----:B------:R-:W-:Y:S02]  /*38c0*/  SHF.R.S32.HI R12, RZ, 0x1f, R6 ;  /* 0x0000001fff0c7819 */ /* 0x000fe40000011406 */
[----:B------:R-:W-:-:S04]  /*38d0*/  IADD3 R6, P2, PT, R85, R6, RZ ;  /* 0x0000000655067210 */ /* 0x000fc80007f5e0ff */
[----:B------:R-:W-:Y:S02]  /*38e0*/  LEA.HI.X.SX32 R13, R85, R12, 0x1, P2 ;  /* 0x0000000c550d7211 */ /* 0x000fe400010f0eff */
[----:B------:R-:W-:-:S04]  /*38f0*/  LEA R12, P2, R6, UR10, 0x1 ;  /* 0x0000000a060c7c11 */ /* 0x000fc8000f8408ff */
[----:B------:R-:W-:-:S05]  /*3900*/  LEA.HI.X R13, R6, UR11, R13, 0x1, P2 ;  /* 0x0000000b060d7c11 */ /* 0x000fca00090f0c0d */
[----:B------:R4:W5:Y:S04]  /*3910*/  LDG.E R6, desc[UR36][R12.64] ;  /* 0x000000240c067981 */ /* 0x000968000c1e1900 */
.L_x_3181:
[----:B------:R-:W-:Y:S05]  /*3920*/  BSYNC.RECONVERGENT B1 ;  /* 0x0000000000017941 */ /* 0x000fea0003800200 */
.L_x_3180:
[----:B------:R-:W-:Y:S04]  /*3930*/  BSSY.RECONVERGENT B1, `(.L_x_3182) ;  /* 0x0000021000017945 */ /* 0x000fe80003800200 */
[----:B------:R-:W-:Y:S05]  /*3940*/  @P1 BRA `(.L_x_3183) ;  /* 0x00000000007c1947 */ /* 0x000fea0003800000 */
[----:B------:R-:W0:Y:S02]  /*3950*/  S2UR UR4, SR_CTAID.Y ;  /* 0x00000000000479c3 */ /* 0x000e240000002600 */
[----:B0-----:R-:W-:-:S05]  /*3960*/  IMAD R5, R15, UR4, RZ ;  /* 0x000000040f057c24 */ /* 0x001fca000f8e02ff */
[----:B-1234-:R-:W-:-:S04]  /*3970*/  IADD3 R12, P2, PT, R5, R14, RZ ;  /* 0x0000000e050c7210 */ /* 0x01efc80007f5e0ff */
[----:B------:R-:W-:Y:S02]  /*3980*/  LEA.HI.X.SX32 R5, R5, RZ, 0x1, P2 ;  /* 0x000000ff05057211 */ /* 0x000fe400010f0eff */
[----:B------:R-:W-:-:S04]  /*3990*/  LEA R4, P2, R12, UR8, 0x2 ;  /* 0x000000080c047c11 */ /* 0x000fc8000f8410ff */
[----:B------:R-:W-:-:S05]  /*39a0*/  LEA.HI.X R5, R12, UR9, R5, 0x2, P2 ;  /* 0x000000090c057c11 */ /* 0x000fca00090f1405 */
[----:B------:R0:W2:Y:S01]  /*39b0*/  LDG.E R4, desc[UR36][R4.64] ;  /* 0x0000002404047981 */ /* 0x0000a2000c1e1900 */
[----:B------:R-:W-:Y:S01]  /*39c0*/  IADD3 R12, PT, PT, R14, R15, RZ ;  /* 0x0000000f0e0c7210 */ /* 0x000fe20007ffe0ff */
[C---:B------:R-:W-:Y:S01]  /*39d0*/  IMAD R13, R15.reuse, UR7, RZ ;  /* 0x000000070f0d7c24 */ /* 0x040fe2000f8e02ff */
[----:B------:R-:W1:Y:S02]  /*39e0*/  S2R R85, SR_TID.X ;  /* 0x0000000000557919 */ /* 0x000e640000002100 */
[----:B------:R-:W-:-:S05]  /*39f0*/  LEA R12, R15, R12, 0x2 ;  /* 0x0000000c0f0c7211 */ /* 0x000fca00078e10ff */
[----:B------:R-:W-:Y:S02]  /*3a00*/  IMAD R12, R15, 0x2, R12 ;  /* 0x000000020f0c7824 */ /* 0x000fe400078e020c */
[----:B-1----:R-:W-:-:S05]  /*3a10*/  IMAD.SHL.U32 R85, R85, 0x2, RZ ;  /* 0x0000000255557824 */ /* 0x002fca00078e00ff */
[----:B------:R-:W-:-:S05]  /*3a20*/  LOP3.LUT R86, R85, 0x6, RZ, 0xc0, !PT ;  /* 0x0000000655567812 */ /* 0x000fca00078ec0ff */
[----:B0-----:R-:W-:Y:S02]  /*3a30*/  IMAD R5, R62, R15, R86 ;  /* 0x0000000f3e057224 */ /* 0x001fe400078e0256 */
[----:B--2---:R-:W-:-:S05]  /*3a40*/  IMAD R13, R4, R13, RZ ;  /* 0x0000000d040d7224 */ /* 0x004fca00078e02ff */
[----:B------:R-:W-:Y:S01]  /*3a50*/  SHF.L.U32 R85, R13, 0x8, RZ ;  /* 0x000000080d557819 */ /* 0x000fe200000006ff */
[----:B------:R-:W-:-:S03]  /*3a60*/  IMAD R13, R15, 0x8, R14 ;  /* 0x000000080f0d7824 */ /* 0x000fc600078e020e */
[----:B------:R-:W-:Y:S01]  /*3a70*/  LEA R12, R12, R85, 0x3 ;  /* 0x000000550c0c7211 */ /* 0x000fe200078e18ff */
[----:B------:R-:W-:Y:S01]  /*3a80*/  IMAD.U32 R4, R13, 0x8, R85 ;  /* 0x000000080d047824 */ /* 0x000fe200078e0055 */
[----:B------:R-:W-:Y:S02]  /*3a90*/  SHF.R.S32.HI R85, RZ, 0x1f, R5 ;  /* 0x0000001fff557819 */ /* 0x000fe40000011405 */
[C---:B------:R-:W-:Y:S02]  /*3aa0*/  IADD3 R13, P2, PT, R5.reuse, R12, RZ ;  /* 0x0000000c050d7210 */ /* 0x040fe40007f5e0ff */
[----:B------:R-:W-:Y:S02]  /*3ab0*/  IADD3 R5, P3, PT, R5, R4, RZ ;  /* 0x0000000405057210 */ /* 0x000fe40007f7e0ff */
[----:B------:R-:W-:Y:S02]  /*3ac0*/  LEA.HI.X.SX32 R12, R12, R85, 0x1, P2 ;  /* 0x000000550c0c7211 */ /* 0x000fe400010f0eff */
[----:B------:R-:W-:-:S02]  /*3ad0*/  LEA R86, P2, R13, UR10, 0x1 ;  /* 0x0000000a0d567c11 */ /* 0x000fc4000f8408ff */
[----:B------:R-:W-:Y:S02]  /*3ae0*/  LEA.HI.X.SX32 R4, R4, R85, 0x1, P3 ;  /* 0x0000005504047211 */ /* 0x000fe400018f0eff */
[----:B------:R-:W-:Y:S02]  /*3af0*/  LEA.HI.X R87, R13, UR11, R12, 0x1, P2 ;  /* 0x0000000b0d577c11 */ /* 0x000fe400090f0c0c */
[----:B------:R-:W-:-:S04]  /*3b00*/  LEA R12, P2, R5, UR10, 0x1 ;  /* 0x0000000a050c7c11 */ /* 0x000fc8000f8408ff */
[----:B------:R-:W-:Y:S02]  /*3b10*/  LEA.HI.X R13, R5, UR11, R4, 0x1, P2 ;  /* 0x0000000b050d7c11 */ /* 0x000fe400090f0c04 */
[----:B------:R0:W5:Y:S04]  /*3b20*/  LDG.E R5, desc[UR36][R86.64] ;  /* 0x0000002456057981 */ /* 0x000168000c1e1900 */
[----:B------:R0:W5:Y:S03]  /*3b30*/  LDG.E R4, desc[UR36][R12.64] ;  /* 0x000000240c047981 */ /* 0x000166000c1e1900 */
.L_x_3183:
[----:B------:R-:W-:Y:S05]  /*3b40*/  BSYNC.RECONVERGENT B1 ;  /* 0x0000000000017941 */ /* 0x000fea0003800200 */
.L_x_3182:
        /* <DEDUP_REMOVED lines=20> */
[----:B------:R-:W-:Y:S02]  /*3c90*/  IMAD R90, R15, 0x2, R88 ;  /* 0x000000020f5a7824 */ /* 0x000fe400078e0258 */
[----:B0-----:R-:W-:-:S05]  /*3ca0*/  IMAD.SHL.U32 R85, R85, 0x2, RZ ;  /* 0x0000000255557824 */ /* 0x001fca00078e00ff */
[----:B------:R-:W-:-:S05]  /*3cb0*/  LOP3.LUT R85, R85, 0x6, RZ, 0xc0, !PT ;  /* 0x0000000655557812 */ /* 0x000fca00078ec0ff */
[----:B------:R-:W-:Y:S02]  /*3cc0*/  IMAD R85, R62, R15, R85 ;  /* 0x0000000f3e557224 */ /* 0x000fe400078e0255 */
[----:B--2---:R-:W-:Y:S01]  /*3cd0*/  IMAD R88, R12, R3, RZ ;  /* 0x000000030c587224 */ /* 0x004fe200078e02ff */
[----:B------:R-:W-:-:S04]  /*3ce0*/  LEA R3, R15, R90, 0x1 ;  /* 0x0000005a0f037211 */ /* 0x000fc800078e08ff */
        /* <DEDUP_REMOVED lines=8> */
.L_x_3185:
[----:B------:R-:W-:Y:S05]  /*3d70*/  BSYNC.RECONVERGENT B1 ;  /* 0x0000000000017941 */ /* 0x000fea0003800200 */
.L_x_3184:
        /* <DEDUP_REMOVED lines=14> */
[----:B------:R-:W-:Y:S02]  /*3e60*/  IMAD R90, R15, 0x2, R88 ;  /* 0x000000020f5a7824 */ /* 0x000fe400078e0258 */
[----:B0-----:R-:W-:-:S05]  /*3e70*/  IMAD.SHL.U32 R85, R85, 0x2, RZ ;  /* 0x0000000255557824 */ /* 0x001fca00078e00ff */
[----:B------:R-:W-:-:S05]  /*3e80*/  LOP3.LUT R85, R85, 0x6, RZ, 0xc0, !PT ;  /* 0x0000000655557812 */ /* 0x000fca00078ec0ff */
[----:B------:R-:W-:Y:S02]  /*3e90*/  IMAD R85, R62, R15, R85 ;  /* 0x0000000f3e557224 */ /* 0x000fe400078e0255 */
[----:B--2---:R-:W-:Y:S01]  /*3ea0*/  IMAD R88, R12, R79, RZ ;  /* 0x0000004f0c587224 */ /* 0x004fe200078e02ff */
[----:B------:R-:W-:-:S04]  /*3eb0*/  IADD3 R79, PT, PT, R90, R15, RZ ;  /* 0x0000000f5a4f7210 */ /* 0x000fc80007ffe0ff */
        /* <DEDUP_REMOVED lines=8> */
.L_x_3187:
[----:B------:R-:W-:Y:S05]  /*3f40*/  BSYNC.RECONVERGENT B1 ;  /* 0x0000000000017941 */ /* 0x000fea0003800200 */
.L_x_3186:
[----:B------:R-:W-:Y:S04]  /*3f50*/  BSSY.RECONVERGENT B1, `(.L_x_3188) ;  /* 0x000001c000017945 */ /* 0x000fe80003800200 */
[----:B------:R-:W-:Y:S05]  /*3f60*/  @P1 BRA `(.L_x_3189) ;  /* 0x0000000000681947 */ /* 0x000fea0003800000 */
[----:B------:R-:W0:Y:S02]  /*3f70*/  S2UR UR4, SR_CTAID.Y ;  /* 0x00000000000479c3 */ /* 0x000e240000002600 */
[----:B01----:R-:W-:-:S05]  /*3f80*/  IMAD R13, R15, UR4, RZ ;  /* 0x000000040f0d7c24 */ /* 0x003fca000f8e02ff */
        /* <DEDUP_REMOVED lines=11> */
[----:B------:R-:W-:Y:S01]  /*4040*/  LEA R82, R15, R82, 0x1 ;  /* 0x000000520f527211 */ /* 0x000fe200078e08ff */
[----:B0-----:R-:W-:-:S05]  /*4050*/  IMAD.SHL.U32 R87, R87, 0x2, RZ ;  /* 0x0000000257577824 */ /* 0x001fca00078e00ff */
        /* <DEDUP_REMOVED lines=11> */
.L_x_3189:
[----:B------:R-:W-:Y:S05]  /*4110*/  BSYNC.RECONVERGENT B1 ;  /* 0x0000000000017941 */ /* 0x000fea0003800200 */
.L_x_3188:
[----:B------:R-:W-:Y:S04]  /*4120*/  BSSY.RECONVERGENT B1, `(.L_x_3190) ;  /* 0x000001d000017945 */ /* 0x000fe80003800200 */
[----:B------:R-:W-:Y:S05]  /*4130*/  @P1 BRA `(.L_x_3191) ;  /* 0x00000000006c1947 */ /* 0x000fea0003800000 */
[----:B------:R-:W0:Y:S02]  /*4140*/  S2UR UR4, SR_CTAID.Y ;  /* 0x00000000000479c3 */ /* 0x000e240000002600 */
[----:B012---:R-:W-:-:S05]  /*4150*/  IMAD R13, R15, UR4, RZ ;  /* 0x000000040f0d7c24 */ /* 0x007fca000f8e02ff */
        /* <DEDUP_REMOVED lines=11> */
[----:B------:R-:W-:Y:S02]  /*4210*/  LEA R90, R15, R88, 0x1 ;  /* 0x000000580f5a7211 */ /* 0x000fe400078e08ff */
[----:B0-----:R-:W-:-:S04]  /*4220*/  SHF.L.U32 R85, R85, 0x1, RZ ;  /* 0x0000000155557819 */ /* 0x001fc800000006ff */
[----:B------:R-:W-:-:S05]  /*4230*/  LOP3.LUT R85, R85, 0x6, RZ, 0xc0, !PT ;  /* 0x0000000655557812 */ /* 0x000fca00078ec0ff */
[----:B------:R-:W-:Y:S02]  /*4240*/  IMAD R85, R62, R15, R85 ;  /* 0x0000000f3e557224 */ /* 0x000fe400078e0255 */
[----:B--2---:R-:W-:Y:S02]  /*4250*/  IMAD R88, R12, R81, RZ ;  /* 0x000000510c587224 */ /* 0x004fe400078e02ff */
[----:B------:R-:W-:-:S04]  /*4260*/  IMAD.IADD R81, R90, 0x1, R15 ;  /* 0x000000015a517824 */ /* 0x000fc800078e020f */
[----:B------:R-:W-:-:S05]  /*4270*/  IMAD R12, R88, 0x20, R81 ;  /* 0x00000020580c7824 */ /* 0x000fca00078e0251 */
[----:B------:R-:W-:-:S04]  /*4280*/  SHF.L.U32 R12, R12, 0x3, RZ ;  /* 0x000000030c0c7819 */ /* 0x000fc800000006ff */
[----:B------:R-:W-:Y:S02]  /*4290*/  SHF.R.S32.HI R13, RZ, 0x1f, R12 ;  /* 0x0000001fff0d7819 */ /* 0x000fe4000001140c */
[----:B------:R-:W-:-:S04]  /*42a0*/  IADD3 R81, P2, PT, R85, R12, RZ ;  /* 0x0000000c55517210 */ /* 0x000fc80007f5e0ff */
[----:B------:R-:W-:Y:S02]  /*42b0*/  LEA.HI.X.SX32 R88, R85, R13, 0x1, P2 ;  /* 0x0000000d55587211 */ /* 0x000fe400010f0eff */
[----:B------:R-:W-:-:S04]  /*42c0*/  LEA R12, P2, R81, UR10, 0x1 ;  /* 0x0000000a510c7c11 */ /* 0x000fc8000f8408ff */
[----:B------:R-:W-:-:S05]  /*42d0*/  LEA.HI.X R13, R81, UR11, R88, 0x1, P2 ;  /* 0x0000000b510d7c11 */ /* 0x000fca00090f0c58 */
[----:B------:R3:W5:Y:S04]  /*42e0*/  LDG.E R81, desc[UR36][R12.64] ;  /* 0x000000240c517981 */ /* 0x000768000c1e1900 */
.L_x_3191:
[----:B------:R-:W-:Y:S05]  /*42f0*/  BSYNC.RECONVERGENT B1 ;  /* 0x0000000000017941 */ /* 0x000fea0003800200 */
.L_x_3190:
        /* <DEDUP_REMOVED lines=29> */
.L_x_3193:
[----:B------:R-:W-:Y:S05]  /*44d0*/  BSYNC.RECONVERGENT B1 ;  /* 0x0000000000017941 */ /* 0x000fea0003800200 */
.L_x_3192:
        /* <DEDUP_REMOVED lines=11> */
[----:B----4-:R-:W0:Y:S03]  /*4590*/  S2R R85, SR_TID.X ;  /* 0x0000000000557919 */ /* 0x010e260000002100 */
[----:B------:R-:W-:-:S05]  /*45a0*/  IMAD R88, R15, 0x4, R88 ;  /* 0x000000040f587824 */ /* 0x000fca00078e0258 */
[----:B------:R-:W-:-:S05]  /*45b0*/  LEA R88, R15, R88, 0x1 ;  /* 0x000000580f587211 */ /* 0x000fca00078e08ff */
        /* <DEDUP_REMOVED lines=16> */
.L_x_3195:
[----:B------:R-:W-:Y:S05]  /*46c0*/  BSYNC.RECONVERGENT B1 ;  /* 0x0000000000017941 */ /* 0x000fea0003800200 */
.L_x_3194:
        /* <DEDUP_REMOVED lines=12> */
[----:B----4-:R-:W-:Y:S02]  /*4790*/  LOP3.LUT R85, R64, 0x6, RZ, 0xc0, !PT ;  /* 0x0000000640557812 */ /* 0x010fe400078ec0ff */
[----:B------:R-:W-:-:S03]  /*47a0*/  LEA R64, R15, R14, 0x4 ;  /* 0x0000000e0f407211 */ /* 0x000fc600078e20ff */
[----:B------:R-:W-:-:S05]  /*47b0*/  IMAD R85, R62, R15, R85 ;  /* 0x0000000f3e557224 */ /* 0x000fca00078e0255 */
[----:B------:R-:W-:Y:S01]  /*47c0*/  SHF.R.S32.HI R87, RZ, 0x1f, R85 ;  /* 0x0000001fff577819 */ /* 0x000fe20000011455 */
[----:B--2---:R-:W-:-:S04]  /*47d0*/  IMAD R63, R12, R63, RZ ;  /* 0x0000003f0c3f7224 */ /* 0x004fc800078e02ff */
[----:B------:R-:W-:-:S04]  /*47e0*/  IMAD.SHL.U32 R63, R63, 0x100, RZ ;  /* 0x000001003f3f7824 */ /* 0x000fc800078e00ff */
[----:B------:R-:W-:Y:S01]  /*47f0*/  IMAD.U32 R64, R64, 0x8, R63 ;  /* 0x0000000840407824 */ /* 0x000fe200078e003f */
[----:B------:R-:W-:-:S04]  /*4800*/  LEA R63, R86, R63, 0x3 ;  /* 0x0000003f563f7211 */ /* 0x000fc800078e18ff */
[C---:B------:R-:W-:Y:S02]  /*4810*/  IADD3 R12, P2, PT, R85.reuse, R63, RZ ;  /* 0x0000003f550c7210 */ /* 0x040fe40007f5e0ff */
[----:B------:R-:W-:Y:S02]  /*4820*/  IADD3 R13, P3, PT, R85, R64, RZ ;  /* 0x00000040550d7210 */ /* 0x000fe40007f7e0ff */
[-C--:B------:R-:W-:Y:S02]  /*4830*/  LEA.HI.X.SX32 R63, R63, R87.reuse, 0x1, P2 ;  /* 0x000000573f3f7211 */ /* 0x080fe400010f0eff */
[----:B------:R-:W-:Y:S02]  /*4840*/  LEA R88, P2, R12, UR10, 0x1 ;  /* 0x0000000a0c587c11 */ /* 0x000fe4000f8408ff */
[----:B------:R-:W-:Y:S02]  /*4850*/  LEA.HI.X.SX32 R64, R64, R87, 0x1, P3 ;  /* 0x0000005740407211 */ /* 0x000fe400018f0eff */
[----:B------:R-:W-:-:S02]  /*4860*/  LEA.HI.X R89, R12, UR11, R63, 0x1, P2 ;  /* 0x0000000b0c597c11 */ /* 0x000fc400090f0c3f */
[----:B------:R-:W-:-:S04]  /*4870*/  LEA R12, P2, R13, UR10, 0x1 ;  /* 0x0000000a0d0c7c11 */ /* 0x000fc8000f8408ff */
[----:B------:R-:W-:Y:S02]  /*4880*/  LEA.HI.X R13, R13, UR11, R64, 0x1, P2 ;  /* 0x0000000b0d0d7c11 */ /* 0x000fe400090f0c40 */
[----:B------:R0:W5:Y:S04]  /*4890*/  LDG.E R64, desc[UR36][R88.64] ;  /* 0x0000002458407981 */ /* 0x000168000c1e1900 */
[----:B------:R0:W5:Y:S03]  /*48a0*/  LDG.E R63, desc[UR36][R12.64] ;  /* 0x000000240c3f7981 */ /* 0x000166000c1e1900 */
.L_x_3197:
[----:B------:R-:W-:Y:S05]  /*48b0*/  BSYNC.RECONVERGENT B1 ;  /* 0x0000000000017941 */ /* 0x000fea0003800200 */
.L_x_3196:
[----:B------:R-:W-:Y:S01]  /*48c0*/  BSSY.RECONVERGENT B1, `(.L_x_3198) ;  /* 0x0000018000017945 */ /* 0x000fe20003800200 */
[----:B------:R-:W-:-:S03]  /*48d0*/  IMAD R86, R15, 0x2, R86 ;  /* 0x000000020f567824 */ /* 0x000fc600078e0256 */
        /* <DEDUP_REMOVED lines=8> */
[----:B----4-:R-:W-:Y:S01]  /*4960*/  IMAD R85, R15, UR7, RZ ;  /* 0x000000070f557c24 */ /* 0x010fe2000f8e02ff */
        /* <DEDUP_REMOVED lines=13> */
.L_x_3199:
[----:B------:R-:W-:Y:S05]  /*4a40*/  BSYNC.RECONVERGENT B1 ;  /* 0x0000000000017941 */ /* 0x000fea0003800200 */
.L_x_3198:
[----:B------:R-:W-:Y:S01]  /*4a50*/  BSSY.RECONVERGENT B1, `(.L_x_3200) ;  /* 0x0000018000017945 */ /* 0x000fe20003800200 */
[----:B------:R-:W-:-:S03]  /*4a60*/  IMAD.IADD R86, R86, 0x1, R15 ;  /* 0x0000000156567824 */ /* 0x000fc600078e020f */
        /* <DEDUP_REMOVED lines=9> */
[----:B----4-:R-:W0:Y:S02]  /*4b00*/  S2R R85, SR_TID.X ;  /* 0x0000000000557919 */ /* 0x010e240000002100 */
        /* <DEDUP_REMOVED lines=12> */
.L_x_3201:
[----:B------:R-:W-:Y:S05]  /*4bd0*/  BSYNC.RECONVERGENT B1 ;  /* 0x0000000000017941 */ /* 0x000fea0003800200 */
.L_x_3200:
        /* <DEDUP_REMOVED lines=24> */
.L_x_3203:
[----:B------:R-:W-:Y:S05]  /*4d60*/  BSYNC.RECONVERGENT B1 ;  /* 0x0000000000017941 */ /* 0x000fea0003800200 */
.L_x_3202:
        /* <DEDUP_REMOVED lines=24> */
.L_x_3205:
[----:B------:R-:W-:Y:S05]  /*4ef0*/  BSYNC.RECONVERGENT B1 ;  /* 0x0000000000017941 */ /* 0x000fea0003800200 */
.L_x_3204:
        /* <DEDUP_REMOVED lines=24> */
.L_x_3207:
[----:B------:R-:W-:Y:S05]  /*5080*/  BSYNC.RECONVERGENT B1 ;  /* 0x0000000000017941 */ /* 0x000fea0003800200 */
.L_x_3206:
        /* <DEDUP_REMOVED lines=24> */
.L_x_3209:
[----:B------:R-:W-:Y:S05]  /*5210*/  BSYNC.RECONVERGENT B1 ;  /* 0x0000000000017941 */ /* 0x000fea0003800200 */
.L_x_3208:
        /* <DEDUP_REMOVED lines=24> */
.L_x_3211:
[----:B------:R-:W-:Y:S05]  /*53a0*/  BSYNC.RECONVERGENT B1 ;  /* 0x0000000000017941 */ /* 0x000fea0003800200 */
.L_x_3210:
        /* <DEDUP_REMOVED lines=24> */
.L_x_3213:
[----:B------:R-:W-:Y:S05]  /*5530*/  BSYNC.RECONVERGENT B1 ;  /* 0x0000000000017941 */ /* 0x000fea0003800200 */
.L_x_3212:
        /* <DEDUP_REMOVED lines=24> */
.L_x_3215:
[----:B------:R-:W-:Y:S05]  /*56c0*/  BSYNC.RECONVERGENT B1 ;  /* 0x0000000000017941 */ /* 0x000fea0003800200 */
.L_x_3214:
        /* <DEDUP_REMOVED lines=24> */
.L_x_3217:
[----:B------:R-:W-:Y:S05]  /*5850*/  BSYNC.RECONVERGENT B1 ;  /* 0x0000000000017941 */ /* 0x000fea0003800200 */
.L_x_3216:
        /* <DEDUP_REMOVED lines=24> */
.L_x_3219:
[----:B------:R-:W-:Y:S05]  /*59e0*/  BSYNC.RECONVERGENT B1 ;  /* 0x0000000000017941 */ /* 0x000fea0003800200 */
.L_x_3218:
        /* <DEDUP_REMOVED lines=24> */
.L_x_3221:
[----:B------:R-:W-:Y:S05]  /*5b70*/  BSYNC.RECONVERGENT B1 ;  /* 0x0000000000017941 */ /* 0x000fea0003800200 */
.L_x_3220:
        /* <DEDUP_REMOVED lines=24> */
.L_x_3223:
[----:B------:R-:W-:Y:S05]  /*5d00*/  BSYNC.RECONVERGENT B1 ;  /* 0x0000000000017941 */ /* 0x000fea0003800200 */
.L_x_3222:
        /* <DEDUP_REMOVED lines=24> */
.L_x_3225:
[----:B------:R-:W-:Y:S05]  /*5e90*/  BSYNC.RECONVERGENT B1 ;  /* 0x0000000000017941 */ /* 0x000fea0003800200 */
.L_x_3224:
        /* <DEDUP_REMOVED lines=24> */
.L_x_3227:
[----:B------:R-:W-:Y:S05]  /*6020*/  BSYNC.RECONVERGENT B1 ;  /* 0x0000000000017941 */ /* 0x000fea0003800200 */
.L_x_3226:
[----:B0123-5:R-:W-:Y:S01]  /*6030*/  HMUL2 R12, R60, R21 ;  /* 0x000000153c0c7232 */ /* 0x02ffe20000000000 */
[----:B------:R-:W0:Y:S01]  /*6040*/  S2R R13, SR_TID.X ;  /* 0x00000000000d7919 */ /* 0x000e220000002100 */
[----:B------:R-:W-:Y:S01]  /*6050*/  UMOV UR4, 0xffffffff ;  /* 0xffffffff00047882 */ /* 0x000fe20000000000 */
[----:B------:R-:W-:Y:S01]  /*6060*/  ISETP.NE.AND P2, PT, R11, RZ, P0 ;  /* 0x000000ff0b00720c */ /* 0x000fe20000745270 */
[----:B------:R-:W-:-:S04]  /*6070*/  HFMA2 R12, R59, R20, R12 ;  /* 0x000000143b0c7231 */ /* 0x000fc8000000000c */
[----:B------:R-:W-:-:S04]  /*6080*/  HFMA2 R12, R57, R10, R12 ;  /* 0x0000000a390c7231 */ /* 0x000fc8000000000c */
[----:B------:R-:W-:-:S04]  /*6090*/  HFMA2 R12, R58, R9, R12 ;  /* 0x000000093a0c7231 */ /* 0x000fc8000000000c */
[----:B------:R-:W-:Y:S01]  /*60a0*/  HFMA2 R12, R55, R8, R12 ;  /* 0x00000008370c7231 */ /* 0x000fe2000000000c */
[----:B0-----:R-:W-:-:S03]  /*60b0*/  LOP3.LUT P1, RZ, R13, 0x3, RZ, 0xc0, !PT ;  /* 0x000000030dff7812 */ /* 0x001fc6000782c0ff */
        /* <DEDUP_REMOVED lines=34> */
.L_x_3296:
        /* <DEDUP_REMOVED lines=9> */
[----:B----4-:R-:W1:Y:S01]  /*6370*/  @P1 S2R R85, SR_CTAID.X ;  /* 0x0000000000551919 */ /* 0x010e620000002500 */
        /* <DEDUP_REMOVED lines=19> */
.L_x_3230:
[----:B------:R-:W-:Y:S05]  /*64b0*/  BSYNC.RECONVERGENT B1 ;  /* 0x0000000000017941 */ /* 0x000fea0003800200 */
.L_x_3229:
[----:B------:R-:W-:Y:S01]  /*64c0*/  IADD3 R28, PT, PT, R28, 0x10, RZ ;  /* 0x000000101c1c7810 */ /* 0x000fe20007ffe0ff */
[----:B-1----:R-:W-:Y:S01]  /*64d0*/  VIADD R22, R22, 0x40 ;  /* 0x0000004016167836 */ /* 0x002fe20000000000 */
[----:B------:R-:W-:Y:S02]  /*64e0*/  IADD3 R26, P2, PT, R26, 0x10, RZ ;  /* 0x000000101a1a7810 */ /* 0x000fe40007f5e0ff */
[----:B------:R-:W-:Y:S02]  /*64f0*/  ISETP.GE.AND P1, PT, R28, R27, PT ;  /* 0x0000001b1c00720c */ /* 0x000fe40003f26270 */
[----:B------:R-:W-:Y:S01]  /*6500*/  IADD3 R23, PT, PT, R23, 0x10, RZ ;  /* 0x0000001017177810 */ /* 0x000fe20007ffe0ff */
[----:B------:R-:W-:-:S10]  /*6510*/  IMAD.X R25, RZ, RZ, R25, P2 ;  /* 0x000000ffff197224 */ /* 0x000fd400010e0619 */
[----:B------:R-:W-:Y:S05]  /*6520*/  @!P1 BRA `(.L_x_3231) ;  /* 0xffffffc8007c9947 */ /* 0x000fea000383ffff */
.L_x_3171:
[----:B0---4-:R-:W-:Y:S05]  /*6530*/  BSYNC B0 ;  /* 0x0000000000007941 */ /* 0x011fea0003800000 */
.L_x_3170:
[----:B-----5:R-:W0:Y:S01]  /*6540*/  LDC R2, c[0x0][0x3f4] ;  /* 0x0000fd00ff027b82 */ /* 0x020e220000000800 */
[----:B------:R-:W-:Y:S01]  /*6550*/  UMOV UR4, 0xffffffff ;  /* 0xffffffff00047882 */ /* 0x000fe20000000000 */
[----:B0-----:R-:W-:-:S04]  /*6560*/  IADD3 R2, PT, PT, R19, 0x1, -R2 ;  /* 0x0000000113027810 */ /* 0x001fc80007ffe802 */
[----:B--2---:R-:W-:Y:S01]  /*6570*/  VIMNMX R28, PT, PT, RZ, R2, !PT ;  /* 0x00000002ff1c7248 */ /* 0x004fe20007fe0100 */
[----:B------:R-:W-:Y:S06]  /*6580*/  BRA.DIV UR4, `(.L_x_3232) ;  /* 0x0000005604447947 */ /* 0x000fec000b800000 */
[----:B------:R-:W0:Y:S02]  /*6590*/  SHFL.BFLY PT, R14, R0, 0x10, 0x1f ;  /* 0x0e001f00000e7f89 */ /* 0x000e2400000e0000 */
[----:B0-----:R-:W-:-:S05]  /*65a0*/  FMNMX.FTZ R13, R14, R0, !PT ;  /* 0x000000000e0d7209 */ /* 0x001fca0007810000 */
[----:B------:R-:W0:Y:S02]  /*65b0*/  SHFL.BFLY PT, R14, R13, 0x8, 0x1f ;  /* 0x0d001f000d0e7f89 */ /* 0x000e2400000e0000 */
[----:B0-----:R-:W-:-:S05]  /*65c0*/  FMNMX.FTZ R2, R13, R14, !PT ;  /* 0x0000000e0d027209 */ /* 0x001fca0007810000 */
[----:B------:R0:W1:Y:S02]  /*65d0*/  SHFL.BFLY PT, R14, R2, 0x4, 0x1f ;  /* 0x0c801f00020e7f89 */ /* 0x00006400000e0000 */
.L_x_3301:
[----:B------:R-:W2:Y:S01]  /*65e0*/  S2R R29, SR_TID.X ;  /* 0x00000000001d7919 */ /* 0x000ea20000002100 */
[----:B------:R-:W-:Y:S01]  /*65f0*/  MOV R12, 0x400 ;  /* 0x00000400000c7802 */ /* 0x000fe20000000f00 */
[----:B------:R-:W-:Y:S05]  /*6600*/  WARPSYNC.ALL ;  /* 0x0000000000007948 */ /* 0x000fea0003800000 */
[----:B------:R-:W4:Y:S01]  /*6610*/  S2R R13, SR_CgaCtaId ;  /* 0x00000000000d7919 */ /* 0x000f220000008800 */
[----:B-1----:R-:W-:Y:S02]  /*6620*/  FMNMX.FTZ R5, R2, R14, !PT ;  /* 0x0000000e02057209 */ /* 0x002fe40007810000 */
[----:B--2---:R-:W-:-:S02]  /*6630*/  LOP3.LUT P0, R3, R29, 0x1f, RZ, 0xc0, !PT ;  /* 0x0000001f1d037812 */ /* 0x004fc4000780c0ff */
[----:B----4-:R-:W-:-:S11]  /*6640*/  LEA R4, R13, R12, 0x18 ;  /* 0x0000000c0d047211 */ /* 0x010fd600078ec0ff */
[----:B------:R-:W-:-:S05]  /*6650*/  @!P0 LEA.HI R0, R29, R4, RZ, 0x1d ;  /* 0x000000041d008211 */ /* 0x000fca00078fe8ff */
[----:B------:R1:W-:Y:S01]  /*6660*/  @!P0 STS [R0], R5 ;  /* 0x0000000500008388 */ /* 0x0003e20000000800 */
[----:B------:R-:W-:Y:S01]  /*6670*/  BAR.SYNC.DEFER_BLOCKING 0x0 ;  /* 0x0000000000007b1d */ /* 0x000fe20000010000 */
[C---:B------:R-:W-:Y:S01]  /*6680*/  ISETP.GT.U32.AND P0, PT, R3.reuse, 0x1, PT ;  /* 0x000000010300780c */ /* 0x040fe20003f04070 */
[----:B------:R-:W-:Y:S01]  /*6690*/  IMAD.MOV.U32 R8, RZ, RZ, -0x800001 ;  /* 0xff7fffffff087424 */ /* 0x000fe200078e00ff */
[----:B0-----:R-:W-:Y:S01]  /*66a0*/  LEA R2, R3, R4, 0x2 ;  /* 0x0000000403027211 */ /* 0x001fe200078e10ff */
[----:B------:R-:W-:Y:S01]  /*66b0*/  HFMA2 R7, -RZ, RZ, 0, 0 ;  /* 0x00000000ff077431 */ /* 0x000fe200000001ff */
[----:B-1----:R-:W-:-:S03]  /*66c0*/  IADD3 R0, PT, PT, R28, R29, RZ ;  /* 0x0000001d1c007210 */ /* 0x002fc60007ffe0ff */
[----:B------:R-:W0:Y:S01]  /*66d0*/  S2UR UR7, SR_CTAID.Y ;  /* 0x00000000000779c3 */ /* 0x000e220000002600 */
[----:B------:R-:W0:Y:S01]  /*66e0*/  LDCU UR4, c[0x0][0x3f4] ;  /* 0x00007e80ff0477ac */ /* 0x000e220008000800 */
[----:B------:R-:W-:Y:S04]  /*66f0*/  BSSY.RECONVERGENT B0, `(.L_x_3233) ;  /* 0x000016c000007945 */ /* 0x000fe80003800200 */
[----:B------:R-:W1:Y:S01]  /*6700*/  @!P0 LDS R8, [R2] ;  /* 0x0000000002088984 */ /* 0x000e620000000800 */
[----:B------:R-:W-:Y:S01]  /*6710*/  ISETP.GT.AND P0, PT, R0, R19, PT ;  /* 0x000000130000720c */ /* 0x000fe20003f04270 */
[----:B0-----:R-:W-:-:S04]  /*6720*/  UIMAD UR6, UR7, UR4, URZ ;  /* 0x00000004070672a4 */ /* 0x001fc8000f8e02ff */
[----:B------:R-:W-:Y:S01]  /*6730*/  USHF.R.S32.HI UR12, URZ, 0x1f, UR6 ;  /* 0x0000001fff0c7899 */ /* 0x000fe20008011406 */
[----:B-1----:R-:W0:Y:S02]  /*6740*/  SHFL.BFLY PT, R5, R8, 0x1, 0x1f ;  /* 0x0c201f0008057f89 */ /* 0x002e2400000e0000 */
[----:B0-----:R-:W-:Y:S01]  /*6750*/  FMNMX.FTZ R6, R5, R8, !PT ;  /* 0x0000000805067209 */ /* 0x001fe20007810000 */
[----:B------:R-:W-:-:S05]  /*6760*/  VIADD R5, R19, 0x1 ;  /* 0x0000000113057836 */ /* 0x000fca0000000000 */
        /* <DEDUP_REMOVED lines=24> */
.L_x_3238:
        /* <DEDUP_REMOVED lines=11> */
.L_x_3237:
[----:B------:R-:W-:Y:S05]  /*69a0*/  BSYNC.RECONVERGENT B1 ;  /* 0x0000000000017941 */ /* 0x000fea0003800200 */
.L_x_3236:
[----:B------:R-:W-:Y:S05]  /*69b0*/  @!P1 BRA `(.L_x_3234) ;  /* 0x0000001000fc9947 */ /* 0x000fea0003800000 */
[----:B------:R-:W-:Y:S01]  /*69c0*/  SHF.L.U32 R9, R28, 0x2, RZ ;  /* 0x000000021c097819 */ /* 0x000fe200000006ff */
[----:B------:R-:W-:-:S04]  /*69d0*/  VIADD R12, R12, 0x210 ;  /* 0x000002100c0c7836 */ /* 0x000fc80000000000 */
[C---:B------:R-:W-:Y:S01]  /*69e0*/  IMAD R9, R8.reuse, 0x4, -R9 ;  /* 0x0000000408097824 */ /* 0x040fe200078e0a09 */
[----:B------:R-:W-:Y:S01]  /*69f0*/  LEA R12, R13, R12, 0x18 ;  /* 0x0000000c0d0c7211 */ /* 0x000fe200078ec0ff */
[----:B------:R-:W-:-:S03]  /*6a00*/  VIADD R8, R8, 0x100 ;  /* 0x0000010008087836 */ /* 0x000fc60000000000 */
[----:B------:R-:W-:Y:S02]  /*6a10*/  IADD3 R9, PT, PT, R12, R9, RZ ;  /* 0x000000090c097210 */ /* 0x000fe40007ffe0ff */
[----:B------:R-:W-:-:S03]  /*6a20*/  ISETP.GT.AND P0, PT, R8, R19, PT ;  /* 0x000000130800720c */ /* 0x000fc60003f04270 */
[----:B------:R-:W0:Y:S04]  /*6a30*/  LDS R11, [R9] ;  /* 0x00000000090b7984 */ /* 0x000e280000000800 */
[----:B------:R-:W1:Y:S04]  /*6a40*/  LDS R13, [R9+0x100] ;  /* 0x00010000090d7984 */ /* 0x000e680000000800 */
[----:B------:R-:W2:Y:S04]  /*6a50*/  LDS R15, [R9+0x200] ;  /* 0x00020000090f7984 */ /* 0x000ea80000000800 */
        /* <DEDUP_REMOVED lines=12> */
[----:B0-----:R4:W-:Y:S01]  /*6b20*/  STS [R9], R10 ;  /* 0x0000000a09007388 */ /* 0x0019e20000000800 */
[----:B------:R-:W-:-:S06]  /*6b30*/  FADD.FTZ R7, R7, R10 ;  /* 0x0000000a07077221 */ /* 0x000fcc0000010000 */
[----:B------:R-:W0:Y:S01]  /*6b40*/  MUFU.EX2 R20, R21 ;  /* 0x0000001500147308 */ /* 0x000e220000000800 */
[----:B-1----:R4:W-:Y:S01]  /*6b50*/  STS [R9+0x100], R12 ;  /* 0x0001000c09007388 */ /* 0x0029e20000000800 */
[----:B------:R-:W-:-:S03]  /*6b60*/  FADD.FTZ R7, R7, R12 ;  /* 0x0000000c07077221 */ /* 0x000fc60000010000 */
[----:B--2---:R4:W-:Y:S01]  /*6b70*/  STS [R9+0x200], R14 ;  /* 0x0002000e09007388 */ /* 0x0049e20000000800 */
[----:B------:R-:W-:-:S03]  /*6b80*/  FADD.FTZ R7, R7, R14 ;  /* 0x0000000e07077221 */ /* 0x000fc60000010000 */
[----:B0-----:R4:W-:Y:S01]  /*6b90*/  STS [R9+0x300], R20 ;  /* 0x0003001409007388 */ /* 0x0019e20000000800 */
[----:B------:R-:W-:Y:S01]  /*6ba0*/  FADD.FTZ R7, R7, R20 ;  /* 0x0000001407077221 */ /* 0x000fe20000010000 */
[----:B------:R-:W-:Y:S06]  /*6bb0*/  @P0 BRA `(.L_x_3234) ;  /* 0x00000010007c0947 */ /* 0x000fec0003800000 */
[----:B----4-:R-:W-:Y:S01]  /*6bc0*/  MOV R10, R8 ;  /* 0x00000008000a7202 */ /* 0x010fe20000000f00 */
[----:B------:R-:W-:Y:S01]  /*6bd0*/  BSSY.RECONVERGENT B1, `(.L_x_3239) ;  /* 0x000006c000017945 */ /* 0x000fe20003800200 */
[----:B------:R-:W-:-:S03]  /*6be0*/  PLOP3.LUT P0, PT, PT, PT, PT, 0x80, 0x8 ;  /* 0x000000000008781c */ /* 0x000fc60003f0f070 */
[----:B------:R-:W-:-:S05]  /*6bf0*/  IMAD.IADD R8, R19, 0x1, -R10 ;  /* 0x0000000113087824 */ /* 0x000fca00078e0a0a */
[----:B------:R-:W-:Y:S02]  /*6c00*/  ISETP.GT.AND P1, PT, R8, 0x2ff, PT ;  /* 0x000002ff0800780c */ /* 0x000fe40003f24270 */
[----:B------:R-:W-:-:S11]  /*6c10*/  IADD3 R8, PT, PT, R9, 0x600, RZ ;  /* 0x0000060009087810 */ /* 0x000fd60007ffe0ff */
[----:B------:R-:W-:Y:S05]  /*6c20*/  @!P1 BRA `(.L_x_3240) ;  /* 0x0000000400989947 */ /* 0x000fea0003800000 */
[----:B------:R-:W-:Y:S01]  /*6c30*/  PLOP3.LUT P0, PT, PT, PT, PT, 0x8, 0x80 ;  /* 0x000000000080781c */ /* 0x000fe20003f0e170 */
[----:B------:R-:W-:-:S12]  /*6c40*/  VIADD R9, R19, 0xfffffd01 ;  /* 0xfffffd0113097836 */ /* 0x000fd80000000000 */
.L_x_3241:
        /* <DEDUP_REMOVED lines=9> */
[----:B------:R-:W5:Y:S04]  /*6ce0*/  LDS R31, [R8+0x500] ;  /* 0x00050000081f7984 */ /* 0x000f680000000800 */
[----:B---3--:R-:W3:Y:S04]  /*6cf0*/  LDS R33, [R8+0x600] ;  /* 0x0006000008217984 */ /* 0x008ee80000000800 */
        /* <DEDUP_REMOVED lines=20> */
[C---:B------:R-:W-:Y:S02]  /*6e40*/  FADD.FTZ R27, -R6.reuse, R27 ;  /* 0x0000001b061b7221 */ /* 0x040fe40000010100 */
        /* <DEDUP_REMOVED lines=13> */
[C---:B------:R-:W-:Y:S02]  /*6f20*/  FADD.FTZ R37, -R6.reuse, R37 ;  /* 0x0000002506257221 */ /* 0x040fe40000010100 */
[----:B------:R-:W-:Y:S01]  /*6f30*/  FMUL.FTZ R35, R35, 1.4426950216293334961 ;  /* 0x3fb8aa3b23237820 */ /* 0x000fe20000410000 */
[----:B------:R-:W0:Y:S01]  /*6f40*/  MUFU.EX2 R23, R23 ;  /* 0x0000001700177308 */ /* 0x000e220000000800 */
[----:B-1----:R-:W-:Y:S01]  /*6f50*/  FADD.FTZ R7, R7, R15 ;  /* 0x0000000f07077221 */ /* 0x002fe20000010000 */
[----:B------:R-:W-:Y:S01]  /*6f60*/  FMUL.FTZ R37, R37, 1.4426950216293334961 ;  /* 0x3fb8aa3b25257820 */ /* 0x000fe20000410000 */
[C---:B------:R-:W-:Y:S01]  /*6f70*/  FADD.FTZ R39, -R6.reuse, R39 ;  /* 0x0000002706277221 */ /* 0x040fe20000010100 */
[----:B------:R-:W-:Y:S03]  /*6f80*/  STS [R8], R15 ;  /* 0x0000000f08007388 */ /* 0x000fe60000000800 */
[----:B------:R-:W-:Y:S01]  /*6f90*/  FMUL.FTZ R39, R39, 1.4426950216293334961 ;  /* 0x3fb8aa3b27277820 */ /* 0x000fe20000410000 */
[----:B------:R-:W1:Y:S01]  /*6fa0*/  MUFU.EX2 R25, R25 ;  /* 0x0000001900197308 */ /* 0x000e620000000800 */
[----:B---3--:R-:W-:Y:S01]  /*6fb0*/  FADD.FTZ R7, R7, R21 ;  /* 0x0000001507077221 */ /* 0x008fe20000010000 */
[C---:B--2---:R-:W-:Y:S01]  /*6fc0*/  FADD.FTZ R41, -R6.reuse, R41 ;  /* 0x0000002906297221 */ /* 0x044fe20000010100 */
[C---:B----4-:R-:W-:Y:S01]  /*6fd0*/  FADD.FTZ R43, -R6.reuse, R43 ;  /* 0x0000002b062b7221 */ /* 0x050fe20000010100 */
        /* <DEDUP_REMOVED lines=43> */
.L_x_3240:
[----:B------:R-:W-:Y:S05]  /*7290*/  BSYNC.RECONVERGENT B1 ;  /* 0x0000000000017941 */ /* 0x000fea0003800200 */
.L_x_3239:
[----:B------:R-:W-:Y:S01]  /*72a0*/  IADD3 R9, PT, PT, -R10, R19, RZ ;  /* 0x000000130a097210 */ /* 0x000fe20007ffe1ff */
[----:B------:R-:W-:Y:S03]  /*72b0*/  BSSY.RECONVERGENT B1, `(.L_x_3242) ;  /* 0x0000036000017945 */ /* 0x000fe60003800200 */
[----:B------:R-:W-:-:S13]  /*72c0*/  ISETP.GT.AND P1, PT, R9, 0xff, PT ;  /* 0x000000ff0900780c */ /* 0x000fda0003f24270 */
[----:B------:R-:W-:Y:S05]  /*72d0*/  @!P1 BRA `(.L_x_3243) ;  /* 0x0000000000cc9947 */ /* 0x000fea0003800000 */
[----:B------:R-:W0:Y:S01]  /*72e0*/  LDS R9, [R8+-0x200] ;  /* 0xfffe000008097984 */ /* 0x000e220000000800 */
[----:B------:R-:W-:Y:S01]  /*72f0*/  PLOP3.LUT P0, PT, PT, PT, PT, 0x8, 0x80 ;  /* 0x000000000080781c */ /* 0x000fe20003f0e170 */
[----:B------:R-:W-:Y:S02]  /*7300*/  VIADD R10, R10, 0x200 ;  /* 0x000002000a0a7836 */ /* 0x000fe40000000000 */
[----:B------:R-:W1:Y:S04]  /*7310*/  LDS R11, [R8+-0x100] ;  /* 0xffff0000080b7984 */ /* 0x000e680000000800 */
[----:B------:R-:W2:Y:S04]  /*7320*/  LDS R13, [R8] ;  /* 0x00000000080d7984 */ /* 0x000ea80000000800 */
[----:B------:R-:W4:Y:S04]  /*7330*/  LDS R15, [R8+0x100] ;  /* 0x00010000080f7984 */ /* 0x000f280000000800 */
[----:B------:R-:W5:Y:S04]  /*7340*/  LDS R21, [R8+0x200] ;  /* 0x0002000008157984 */ /* 0x000f680000000800 */
[----:B------:R-:W3:Y:S04]  /*7350*/  LDS R23, [R8+0x300] ;  /* 0x0003000008177984 */ /* 0x000ee80000000800 */
[----:B------:R-:W3:Y:S04]  /*7360*/  LDS R25, [R8+0x400] ;  /* 0x0004000008197984 */ /* 0x000ee80000000800 */
[----:B------:R-:W3:Y:S01]  /*7370*/  LDS R27, [R8+0x500] ;  /* 0x00050000081b7984 */ /* 0x000ee20000000800 */
        /* <DEDUP_REMOVED lines=12> */
[C---:B---3--:R-:W-:Y:S01]  /*7440*/  FADD.FTZ R23, -R6.reuse, R23 ;  /* 0x0000001706177221 */ /* 0x048fe20000010100 */
        /* <DEDUP_REMOVED lines=28> */
.L_x_3243:
[----:B------:R-:W-:Y:S05]  /*7610*/  BSYNC.RECONVERGENT B1 ;  /* 0x0000000000017941 */ /* 0x000fea0003800200 */
.L_x_3242:
        /* <DEDUP_REMOVED lines=27> */
.L_x_3235:
        /* <DEDUP_REMOVED lines=11> */
[----:B------:R-:W-:Y:S01]  /*7880*/  LEA.HI R7, R11, 0x1, RZ, 0x1a ;  /* 0x000000010b077811 */ /* 0x000fe200078fd0ff */
[--C-:B------:R-:W-:Y:S01]  /*7890*/  IMAD.MOV.U32 R10, RZ, RZ, R0.reuse ;  /* 0x000000ffff0a7224 */ /* 0x100fe200078e0000 */
[----:B------:R-:W-:Y:S02]  /*78a0*/  IADD3 R15, P1, P2, R8, UR6, R0 ;  /* 0x00000006080f7c10 */ /* 0x000fe4000fa3e000 */
[----:B------:R-:W-:Y:S02]  /*78b0*/  LEA R12, R13, R12, 0x18 ;  /* 0x0000000c0d0c7211 */ /* 0x000fe400078ec0ff */
[----:B------:R-:W-:Y:S01]  /*78c0*/  LOP3.LUT R8, R7, 0x3, RZ, 0xc0, !PT ;  /* 0x0000000307087812 */ /* 0x000fe200078ec0ff */
[----:B------:R-:W-:Y:S01]  /*78d0*/  HFMA2 R7, -RZ, RZ, 0, 0 ;  /* 0x00000000ff077431 */ /* 0x000fe200000001ff */
[----:B------:R-:W-:Y:S02]  /*78e0*/  LEA R11, R29, R12, 0x2 ;  /* 0x0000000c1d0b7211 */ /* 0x000fe400078e10ff */
[----:B------:R-:W-:Y:S01]  /*78f0*/  IADD3.X R9, PT, PT, R9, UR12, RZ, P1, P2 ;  /* 0x0000000c09097c10 */ /* 0x000fe20008fe44ff */
[----:B------:R-:W-:-:S07]  /*7900*/  IMAD.MOV R12, RZ, RZ, -R8 ;  /* 0x000000ffff0c7224 */ /* 0x000fce00078e0a08 */
.L_x_3246:
[----:B------:R-:W-:-:S06]  /*7910*/  MOV R8, R15 ;  /* 0x0000000f00087202 */ /* 0x000fcc0000000f00 */
[----:B------:R1:W2:Y:S01]  /*7920*/  LDG.E.U8 R8, desc[UR36][R8.64] ;  /* 0x0000002408087981 */ /* 0x0002a2000c1e1100 */
[----:B------:R-:W-:Y:S01]  /*7930*/  IMAD.MOV.U32 R14, RZ, RZ, RZ ;  /* 0x000000ffff0e7224 */ /* 0x000fe200078e00ff */
[----:B------:R-:W-:Y:S01]  /*7940*/  IADD3 R12, PT, PT, R12, 0x1, RZ ;  /* 0x000000010c0c7810 */ /* 0x000fe20007ffe0ff */
[----:B------:R-:W-:Y:S01]  /*7950*/  VIADD R10, R10, 0x40 ;  /* 0x000000400a0a7836 */ /* 0x000fe20000000000 */
[----:B------:R-:W-:-:S04]  /*7960*/  IADD3 R15, P2, PT, R15, 0x40, RZ ;  /* 0x000000400f0f7810 */ /* 0x000fc80007f5e0ff */
[----:B-1----:R-:W-:Y:S02]  /*7970*/  IADD3.X R9, PT, PT, RZ, R9, RZ, P2, !PT ;  /* 0x00000009ff097210 */ /* 0x002fe400017fe4ff */
        /* <DEDUP_REMOVED lines=8> */
[----:B0-----:R-:W-:-:S10]  /*7a00*/  VIADD R11, R11, 0x100 ;  /* 0x000001000b0b7836 */ /* 0x001fd40000000000 */
[----:B------:R-:W-:Y:S05]  /*7a10*/  @P1 BRA `(.L_x_3246) ;  /* 0xfffffffc00bc1947 */ /* 0x000fea000383ffff */
.L_x_3245:
[----:B------:R-:W-:Y:S05]  /*7a20*/  BSYNC.RECONVERGENT B1 ;  /* 0x0000000000017941 */ /* 0x000fea0003800200 */
.L_x_3244:
[----:B------:R-:W-:Y:S05]  /*7a30*/  @!P0 BRA `(.L_x_3234) ;  /* 0x0000000000dc8947 */ /* 0x000fea0003800000 */
[----:B------:R-:W1:Y:S01]  /*7a40*/  S2R R12, SR_CgaCtaId ;  /* 0x00000000000c7919 */ /* 0x000e620000008800 */
[----:B------:R-:W2:Y:S01]  /*7a50*/  LDC.64 R14, c[0x0][0x420] ;  /* 0x00010800ff0e7b82 */ /* 0x000ea20000000a00 */
[----:B------:R-:W-:Y:S02]  /*7a60*/  MOV R8, 0x400 ;  /* 0x0000040000087802 */ /* 0x000fe40000000f00 */
[----:B------:R-:W-:-:S03]  /*7a70*/  SHF.L.U32 R9, R28, 0x2, RZ ;  /* 0x000000021c097819 */ /* 0x000fc600000006ff */
[----:B------:R-:W-:Y:S01]  /*7a80*/  VIADD R11, R8, 0x210 ;  /* 0x00000210080b7836 */ /* 0x000fe20000000000 */
[----:B------:R-:W-:Y:S02]  /*7a90*/  LEA R8, R10, -R9, 0x2 ;  /* 0x800000090a087211 */ /* 0x000fe400078e10ff */
[----:B--2---:R-:W-:-:S04]  /*7aa0*/  IADD3 R13, P0, P1, R14, UR6, R10 ;  /* 0x000000060e0d7c10 */ /* 0x004fc8000f91e00a */
[----:B------:R-:W-:Y:S02]  /*7ab0*/  IADD3 R13, P2, PT, R13, 0x80, RZ ;  /* 0x000000800d0d7810 */ /* 0x000fe40007f5e0ff */
[----:B------:R-:W-:Y:S02]  /*7ac0*/  IADD3.X R9, PT, PT, R15, UR12, RZ, P0, P1 ;  /* 0x0000000c0f097c10 */ /* 0x000fe400087e24ff */
[----:B-1----:R-:W-:-:S03]  /*7ad0*/  LEA R11, R12, R11, 0x18 ;  /* 0x0000000b0c0b7211 */ /* 0x002fc600078ec0ff */
[----:B------:R-:W-:Y:S01]  /*7ae0*/  IMAD.X R9, RZ, RZ, R9, P2 ;  /* 0x000000ffff097224 */ /* 0x000fe200010e0609 */
[----:B------:R-:W-:-:S07]  /*7af0*/  IADD3 R11, PT, PT, R8, 0x200, R11 ;  /* 0x00000200080b7810 */ /* 0x000fce0007ffe00b */
.L_x_3247:
[----:B------:R-:W-:-:S05]  /*7b00*/  MOV R8, R13 ;  /* 0x0000000d00087202 */ /* 0x000fca0000000f00 */
[----:B------:R-:W2:Y:S04]  /*7b10*/  LDG.E.U8 R13, desc[UR36][R8.64+-0x80] ;  /* 0xffff8024080d7981 */ /* 0x000ea8000c1e1100 */
[----:B------:R-:W4:Y:S04]  /*7b20*/  LDG.E.U8 R12, desc[UR36][R8.64+-0x40] ;  /* 0xffffc024080c7981 */ /* 0x000f28000c1e1100 */
[----:B------:R-:W5:Y:S04]  /*7b30*/  LDG.E.U8 R14, desc[UR36][R8.64] ;  /* 0x00000024080e7981 */ /* 0x000f68000c1e1100 */
[----:B------:R-:W3:Y:S01]  /*7b40*/  LDG.E.U8 R20, desc[UR36][R8.64+0x40] ;  /* 0x0000402408147981 */ /* 0x000ee2000c1e1100 */
[----:B------:R-:W-:Y:S01]  /*7b50*/  MOV R22, RZ ;  /* 0x000000ff00167202 */ /* 0x000fe20000000f00 */
[----:B------:R-:W-:Y:S01]  /*7b60*/  VIADD R10, R10, 0x100 ;  /* 0x000001000a0a7836 */ /* 0x000fe20000000000 */
[----:B--2---:R-:W-:-:S02]  /*7b70*/  ISETP.NE.AND P0, PT, R13, RZ, PT ;  /* 0x000000ff0d00720c */ /* 0x004fc40003f05270 */
[----:B----4-:R-:W-:Y:S01]  /*7b80*/  ISETP.NE.AND P1, PT, R12, RZ, PT ;  /* 0x000000ff0c00720c */ /* 0x010fe20003f25270 */
[----:B------:R-:W-:Y:S01]  /*7b90*/  IMAD.MOV.U32 R12, RZ, RZ, RZ ;  /* 0x000000ffff0c7224 */ /* 0x000fe200078e00ff */
[----:B-----5:R-:W-:Y:S01]  /*7ba0*/  ISETP.NE.AND P2, PT, R14, RZ, PT ;  /* 0x000000ff0e00720c */ /* 0x020fe20003f45270 */
[----:B------:R-:W-:Y:S01]  /*7bb0*/  HFMA2 R14, -RZ, RZ, 0, 0 ;  /* 0x00000000ff0e7431 */ /* 0x000fe200000001ff */
[----:B---3--:R-:W-:-:S07]  /*7bc0*/  ISETP.NE.AND P3, PT, R20, RZ, PT ;  /* 0x000000ff1400720c */ /* 0x008fce0003f65270 */
[----:B------:R-:W0:Y:S01]  /*7bd0*/  @!P0 LDS R13, [R11+-0x200] ;  /* 0xfffe00000b0d8984 */ /* 0x000e220000000800 */
[----:B------:R-:W-:-:S03]  /*7be0*/  IMAD.MOV.U32 R20, RZ, RZ, RZ ;  /* 0x000000ffff147224 */ /* 0x000fc600078e00ff */
        /* <DEDUP_REMOVED lines=9> */
[----:B------:R-:W-:Y:S01]  /*7c80*/  ISETP.GT.AND P0, PT, R10, R19, PT ;  /* 0x000000130a00720c */ /* 0x000fe20003f04270 */
        /* <DEDUP_REMOVED lines=18> */
.L_x_3234:
[----:B------:R-:W-:Y:S05]  /*7db0*/  BSYNC.RECONVERGENT B0 ;  /* 0x0000000000007941 */ /* 0x000fea0003800200 */
.L_x_3233:
[----:B0-----:R-:W0:Y:S01]  /*7dc0*/  SHFL.BFLY PT, R6, R7, 0x10, 0x1f ;  /* 0x0e001f0007067f89 */ /* 0x001e2200000e0000 */
[C---:B------:R-:W-:Y:S01]  /*7dd0*/  ISETP.NE.AND P0, PT, R3.reuse, RZ, PT ;  /* 0x000000ff0300720c */ /* 0x040fe20003f05270 */
[----:B------:R-:W1:Y:S01]  /*7de0*/  LDCU UR4, c[0x0][0x40c] ;  /* 0x00008180ff0477ac */ /* 0x000e620008000800 */
[----:B------:R-:W-:Y:S01]  /*7df0*/  SHF.R.U32.HI R47, RZ, 0x5, R29 ;  /* 0x00000005ff2f7819 */ /* 0x000fe2000001161d */
[----:B------:R-:W3:Y:S01]  /*7e00*/  S2R R31, SR_CTAID.X ;  /* 0x00000000001f7919 */ /* 0x000ee20000002500 */
[----:B------:R-:W-:Y:S01]  /*7e10*/  ISETP.GT.U32.AND P1, PT, R3, 0x1, PT ;  /* 0x000000010300780c */ /* 0x000fe20003f24070 */
[----:B------:R-:W1:Y:S01]  /*7e20*/  LDCU UR5, c[0x0][0x3f4] ;  /* 0x00007e80ff0577ac */ /* 0x000e620008000800 */
[----:B------:R-:W2:Y:S07]  /*7e30*/  LDCU.U8 UR8, c[0x0][0x48c] ;  /* 0x00009180ff0877ac */ /* 0x000eae0008000000 */
[----:B------:R-:W-:Y:S01]  /*7e40*/  @!P0 LEA R3, R47, R4, 0x2 ;  /* 0x000000042f038211 */ /* 0x000fe200078e10ff */
[----:B0-----:R-:W-:Y:S01]  /*7e50*/  FADD.FTZ R6, R6, R7 ;  /* 0x0000000706067221 */ /* 0x001fe20000010000 */
[----:B-1----:R-:W-:-:S04]  /*7e60*/  UISETP.LT.AND UP0, UPT, UR5, UR4, UPT ;  /* 0x000000040500728c */ /* 0x002fc8000bf01270 */
[----:B----4-:R-:W0:Y:S01]  /*7e70*/  SHFL.BFLY PT, R9, R6, 0x8, 0x1f ;  /* 0x0d001f0006097f89 */ /* 0x010e2200000e0000 */
[----:B------:R-:W-:-:S04]  /*7e80*/  USEL UR4, UR5, UR4, UP0 ;  /* 0x0000000405047287 */ /* 0x000fc80008000000 */
[----:B------:R-:W-:-:S04]  /*7e90*/  UIADD3 UR4, UPT, UPT, UR4, 0x4, URZ ;  /* 0x0000000404047890 */ /* 0x000fc8000fffe0ff */
[----:B------:R-:W-:-:S04]  /*7ea0*/  USHF.R.S32.HI UR5, URZ, 0x1f, UR4 ;  /* 0x0000001fff057899 */ /* 0x000fc80008011404 */
[----:B------:R-:W-:-:S04]  /*7eb0*/  ULEA.HI UR5, UR5, UR4, URZ, 0x2 ;  /* 0x0000000405057291 */ /* 0x000fc8000f8f10ff */
[----:B------:R-:W-:-:S04]  /*7ec0*/  USHF.L.U32 UR5, UR5, 0x2, URZ ;  /* 0x0000000205057899 */ /* 0x000fc800080006ff */
[----:B------:R-:W-:Y:S01]  /*7ed0*/  ULOP3.LUT UR5, UR5, 0xfffffff0, URZ, 0xc0, !UPT ;  /* 0xfffffff005057892 */ /* 0x000fe2000f8ec0ff */
[----:B0-----:R-:W-:Y:S02]  /*7ee0*/  FADD.FTZ R9, R6, R9 ;  /* 0x0000000906097221 */ /* 0x001fe40000010000 */
[----:B------:R-:W3:Y:S03]  /*7ef0*/  LDC R6, c[0x0][0x3f8] ;  /* 0x0000fe00ff067b82 */ /* 0x000ee60000000800 */
[----:B------:R-:W0:Y:S01]  /*7f00*/  SHFL.BFLY PT, R8, R9, 0x4, 0x1f ;  /* 0x0c801f0009087f89 */ /* 0x000e2200000e0000 */
[----:B---3--:R-:W-:Y:S02]  /*7f10*/  IMAD R35, R6, UR7, R31 ;  /* 0x0000000706237c24 */ /* 0x008fe4000f8e021f */
[----:B0-----:R-:W-:-:S05]  /*7f20*/  FADD.FTZ R8, R9, R8 ;  /* 0x0000000809087221 */ /* 0x001fca0000010000 */
[----:B------:R-:W0:Y:S02]  /*7f30*/  SHFL.BFLY PT, R11, R8, 0x2, 0x1f ;  /* 0x0c401f00080b7f89 */ /* 0x000e2400000e0000 */
[----:B0-----:R-:W-:-:S05]  /*7f40*/  FADD.FTZ R11, R8, R11 ;  /* 0x0000000b080b7221 */ /* 0x001fca0000010000 */
[----:B------:R-:W0:Y:S02]  /*7f50*/  SHFL.BFLY PT, R10, R11, 0x1, 0x1f ;  /* 0x0c201f000b0a7f89 */ /* 0x000e2400000e0000 */
[----:B0-----:R-:W-:-:S05]  /*7f60*/  FADD.FTZ R10, R11, R10 ;  /* 0x0000000a0b0a7221 */ /* 0x001fca0000010000 */
[----:B------:R-:W-:Y:S01]  /*7f70*/  @!P0 STS [R3+0x8], R10 ;  /* 0x0000080a03008388 */ /* 0x000fe20000000800 */
[----:B------:R-:W-:Y:S01]  /*7f80*/  BAR.SYNC.DEFER_BLOCKING 0x0 ;  /* 0x0000000000007b1d */ /* 0x000fe20000010000 */
[----:B--2---:R-:W-:-:S05]  /*7f90*/  ISETP.NE.AND P0, PT, RZ, UR8, PT ;  /* 0x00000008ff007c0c */ /* 0x004fca000bf05270 */
[----:B------:R0:W1:Y:S01]  /*7fa0*/  @!P1 LDS R10, [R2+0x8] ;  /* 0x00000800020a9984 */ /* 0x0000620000000800 */
[----:B------:R-:W-:Y:S02]  /*7fb0*/  ISETP.GT.AND P1, PT, R0, R19, PT ;  /* 0x000000130000720c */ /* 0x000fe40003f24270 */
[----:B0-----:R-:W-:Y:S01]  /*7fc0*/  CS2R R2, SRZ ;  /* 0x0000000000027805 */ /* 0x001fe2000001ff00 */
[----:B-1----:R-:W0:Y:S02]  /*7fd0*/  SHFL.BFLY PT, R7, R10, 0x1, 0x1f ;  /* 0x0c201f000a077f89 */ /* 0x002e2400000e0000 */
[----:B0-----:R-:W-:-:S06]  /*7fe0*/  FADD.FTZ R7, R7, R10 ;  /* 0x0000000a07077221 */ /* 0x001fcc0000010000 */
[----:B------:R-:W0:Y:S02]  /*7ff0*/  SHFL.IDX PT, R7, R7, RZ, 0x1f ;  /* 0x00001fff07077589 */ /* 0x000e2400000e0000 */
[----:B0-----:R-:W-:-:S04]  /*8000*/  FADD.FTZ R4, R7, 9.9999999747524270788e-07 ;  /* 0x358637bd07047421 */ /* 0x001fc80000010000 */
[----:B------:R0:W1:Y:S01]  /*8010*/  MUFU.RCP R13, R4 ;  /* 0x00000004000d7308 */ /* 0x0000620000001000 */
[----:B------:R-:W-:Y:S05]  /*8020*/  @!P0 BRA `(.L_x_3248) ;  /* 0x0000000000188947 */ /* 0x000fea0003800000 */
[----:B------:R-:W2:Y:S08]  /*8030*/  LDC R2, c[0x0][0x488] ;  /* 0x00012200ff027b82 */ /* 0x000eb00000000800 */
[----:B------:R-:W2:Y:S08]  /*8040*/  LDC R3, c[0x0][0x40c] ;  /* 0x00010300ff037b82 */ /* 0x000eb00000000800 */
[----:B------:R-:W3:Y:S01]  /*8050*/  LDC R7, c[0x0][0x3f4] ;  /* 0x0000fd00ff077b82 */ /* 0x000ee20000000800 */
[----:B--2---:R-:W-:-:S04]  /*8060*/  IMAD R2, R35, R2, R3 ;  /* 0x0000000223027224 */ /* 0x004fc800078e0203 */
[----:B---3--:R-:W-:-:S05]  /*8070*/  IMAD R2, R2, R7, RZ ;  /* 0x0000000702027224 */ /* 0x008fca00078e02ff */
[----:B------:R-:W-:-:S07]  /*8080*/  SHF.R.S32.HI R3, RZ, 0x1f, R2 ;  /* 0x0000001fff037819 */ /* 0x000fce0000011402 */
.L_x_3248:
[----:B------:R-:W-:Y:S04]  /*8090*/  BSSY.RECONVERGENT B0, `(.L_x_3249) ;  /* 0x0000061000007945 */ /* 0x000fe80003800200 */
        /* <DEDUP_REMOVED lines=13> */
[----:B------:R-:W-:Y:S02]  /*8170*/  UMOV UR4, 0x400 ;  /* 0x0000040000047882 */ /* 0x000fe40000000000 */
[C---:B------:R-:W-:Y:S01]  /*8180*/  IMAD.SHL.U32 R5, R4.reuse, 0x40, RZ ;  /* 0x0000004004057824 */ /* 0x040fe200078e00ff */
[----:B------:R-:W-:Y:S01]  /*8190*/  UIADD3 UR4, UPT, UPT, UR4, 0x210, URZ ;  /* 0x0000021004047890 */ /* 0x000fe2000fffe0ff */
[----:B------:R-:W-:Y:S02]  /*81a0*/  IADD3.X R11, PT, PT, RZ, R3, RZ, P2, !PT ;  /* 0x00000003ff0b7210 */ /* 0x000fe400017fe4ff */
[----:B------:R-:W-:-:S02]  /*81b0*/  LOP3.LUT R4, R4, 0x3, RZ, 0xc0, !PT ;  /* 0x0000000304047812 */ /* 0x000fc400078ec0ff */
[----:B------:R-:W-:Y:S02]  /*81c0*/  LOP3.LUT R7, R5, 0xc0, RZ, 0xc0, !PT ;  /* 0x000000c005077812 */ /* 0x000fe400078ec0ff */
[----:B------:R-:W-:Y:S02]  /*81d0*/  LEA R5, R29, UR5, 0x1 ;  /* 0x000000051d057c11 */ /* 0x000fe4000f8e08ff */
[----:B------:R-:W-:Y:S01]  /*81e0*/  IADD3 R8, PT, PT, -R4, RZ, RZ ;  /* 0x000000ff04087210 */ /* 0x000fe20007ffe1ff */
[----:B------:R-:W-:Y:S01]  /*81f0*/  IMAD.IADD R0, R0, 0x1, R7 ;  /* 0x0000000100007824 */ /* 0x000fe200078e0207 */
[----:B--2---:R-:W-:-:S04]  /*8200*/  LEA R9, P2, R10, UR10, 0x2 ;  /* 0x0000000a0a097c11 */ /* 0x004fc8000f8410ff */
[----:B------:R-:W-:Y:S01]  /*8210*/  LEA.HI.X R10, R10, UR11, R11, 0x2, P2 ;  /* 0x0000000b0a0a7c11 */ /* 0x000fe200090f140b */
[----:B0-----:R-:W-:-:S06]  /*8220*/  ULEA UR4, UR7, UR4, 0x18 ;  /* 0x0000000407047291 */ /* 0x001fcc000f8ec0ff */
[----:B------:R-:W-:Y:S01]  /*8230*/  VIADD R6, R5, UR4 ;  /* 0x0000000405067c36 */ /* 0x000fe20008000000 */
[----:B------:R-:W-:-:S07]  /*8240*/  LEA R7, R29, UR4, 0x2 ;  /* 0x000000041d077c11 */ /* 0x000fce000f8e10ff */
.L_x_3253:
        /* <DEDUP_REMOVED lines=15> */
.L_x_3252:
[----:B------:R-:W-:Y:S05]  /*8340*/  BSYNC.RECONVERGENT B1 ;  /* 0x0000000000017941 */ /* 0x000fea0003800200 */
.L_x_3251:
[----:B------:R-:W-:Y:S05]  /*8350*/  @!P1 BRA `(.L_x_3250) ;  /* 0x0000000000d09947 */ /* 0x000fea0003800000 */
[----:B--2---:R-:W0:Y:S01]  /*8360*/  S2R R5, SR_CgaCtaId ;  /* 0x0000000000057919 */ /* 0x004e220000008800 */
[----:B------:R-:W2:Y:S01]  /*8370*/  LDCU.64 UR10, c[0x0][0x480] ;  /* 0x00009000ff0a77ac */ /* 0x000ea20008000a00 */
[----:B------:R-:W-:Y:S02]  /*8380*/  MOV R4, 0x400 ;  /* 0x0000040000047802 */ /* 0x000fe40000000f00 */
[----:B------:R-:W-:Y:S01]  /*8390*/  IADD3 R8, P0, PT, R0, R2, RZ ;  /* 0x0000000200087210 */ /* 0x000fe20007f1e0ff */
[----:B------:R-:W-:Y:S01]  /*83a0*/  UISETP.NE.AND UP0, UPT, UR8, URZ, UPT ;  /* 0x000000ff0800728c */ /* 0x000fe2000bf05270 */
[----:B------:R-:W-:Y:S02]  /*83b0*/  IADD3 R4, PT, PT, R4, 0x210, RZ ;  /* 0x0000021004047810 */ /* 0x000fe40007ffe0ff */
[----:B------:R-:W-:Y:S01]  /*83c0*/  ISETP.NE.AND P1, PT, RZ, UR8, PT ;  /* 0x00000008ff007c0c */ /* 0x000fe2000bf25270 */
[----:B------:R-:W-:Y:S01]  /*83d0*/  IMAD.X R9, RZ, RZ, R3, P0 ;  /* 0x000000ffff097224 */ /* 0x000fe200000e0603 */
[----:B------:R-:W-:-:S02]  /*83e0*/  LEA R3, R0, UR5, 0x1 ;  /* 0x0000000500037c11 */ /* 0x000fc4000f8e08ff */
[----:B------:R-:W-:-:S03]  /*83f0*/  PLOP3.LUT P0, PT, PT, PT, UP0, 0x80, 0x8 ;  /* 0x000000000008781c */ /* 0x000fc60003f0f008 */
[----:B------:R-:W-:Y:S01]  /*8400*/  IMAD R3, R28, -0x2, R3 ;  /* 0xfffffffe1c037824 */ /* 0x000fe200078e0203 */
[----:B--2---:R-:W-:-:S04]  /*8410*/  LEA R7, P3, R8, UR10, 0x2 ;  /* 0x0000000a08077c11 */ /* 0x004fc8000f8610ff */
[----:B------:R-:W-:Y:S02]  /*8420*/  IADD3 R7, P2, PT, R7, 0x200, RZ ;  /* 0x0000020007077810 */ /* 0x000fe40007f5e0ff */
[----:B------:R-:W-:-:S04]  /*8430*/  LEA.HI.X R8, R8, UR11, R9, 0x2, P3 ;  /* 0x0000000b08087c11 */ /* 0x000fc800098f1409 */
[----:B------:R-:W-:Y:S02]  /*8440*/  IADD3.X R8, PT, PT, RZ, R8, RZ, P2, !PT ;  /* 0x00000008ff087210 */ /* 0x000fe400017fe4ff */
[----:B0-----:R-:W-:Y:S02]  /*8450*/  LEA R6, R5, R4, 0x18 ;  /* 0x0000000405067211 */ /* 0x001fe400078ec0ff */
[----:B------:R-:W-:-:S05]  /*8460*/  SHF.L.U32 R5, R28, 0x2, RZ ;  /* 0x000000021c057819 */ /* 0x000fca00000006ff */
[----:B------:R-:W-:Y:S01]  /*8470*/  IMAD R2, R0, 0x4, -R5 ;  /* 0x0000000400027824 */ /* 0x000fe200078e0a05 */
[----:B------:R-:W-:-:S04]  /*8480*/  IADD3 R5, PT, PT, R3, 0x100, R6 ;  /* 0x0000010003057810 */ /* 0x000fc80007ffe006 */
[----:B------:R-:W-:-:S07]  /*8490*/  IADD3 R4, PT, PT, R2, 0x200, R6 ;  /* 0x0000020002047810 */ /* 0x000fce0007ffe006 */
.L_x_3254:
[----:B------:R-:W1:Y:S01]  /*84a0*/  LDS R2, [R4+-0x200] ;  /* 0xfffe000004027984 */ /* 0x000e620000000800 */
[----:B------:R-:W-:-:S05]  /*84b0*/  VIADD R0, R0, 0x100 ;  /* 0x0000010000007836 */ /* 0x000fca0000000000 */
[----:B------:R-:W-:Y:S01]  /*84c0*/  ISETP.GT.AND P2, PT, R0, R19, PT ;  /* 0x000000130000720c */ /* 0x000fe20003f44270 */
[----:B-1----:R-:W-:-:S05]  /*84d0*/  FMUL.FTZ R9, R2, R13 ;  /* 0x0000000d02097220 */ /* 0x002fca0000410000 */
        /* <DEDUP_REMOVED lines=28> */
.L_x_3250:
[----:B------:R-:W-:Y:S05]  /*86a0*/  BSYNC.RECONVERGENT B0 ;  /* 0x0000000000007941 */ /* 0x000fea0003800200 */
.L_x_3249:
[----:B------:R-:W3:Y:S01]  /*86b0*/  LDCU.64 UR8, c[0x0][0x3b0] ;  /* 0x00007600ff0877ac */ /* 0x000ee20008000a00 */
[----:B------:R-:W-:Y:S02]  /*86c0*/  LEA.HI R0, R19, R19, RZ, 0x1 ;  /* 0x0000001313007211 */ /* 0x000fe400078f08ff */
[----:B------:R-:W-:Y:S02]  /*86d0*/  CS2R R6, SRZ ;  /* 0x0000000000067805 */ /* 0x000fe4000001ff00 */
[----:B0-2---:R-:W-:Y:S01]  /*86e0*/  CS2R R4, SRZ ;  /* 0x0000000000047805 */ /* 0x005fe2000001ff00 */
[----:B------:R-:W0:Y:S01]  /*86f0*/  LDCU UR4, c[0x0][0x3f4] ;  /* 0x00007e80ff0477ac */ /* 0x000e220008000800 */
[----:B------:R-:W-:-:S05]  /*8700*/  LOP3.LUT R0, R0, 0xfffffffe, RZ, 0xc0, !PT ;  /* 0xfffffffe00007812 */ /* 0x000fca00078ec0ff */
[----:B------:R-:W-:Y:S01]  /*8710*/  IMAD.IADD R40, R19, 0x1, -R0 ;  /* 0x0000000113287824 */ /* 0x000fe200078e0a00 */
[----:B------:R-:W-:Y:S01]  /*8720*/  SHF.L.U32 R0, R29, 0x3, RZ ;  /* 0x000000031d007819 */ /* 0x000fe200000006ff */
[----:B------:R-:W2:Y:S03]  /*8730*/  S2R R33, SR_CgaCtaId ;  /* 0x0000000000217919 */ /* 0x000ea60000008800 */
[----:B------:R-:W-:Y:S02]  /*8740*/  LOP3.LUT R0, R0, 0xf8, RZ, 0xc0, !PT ;  /* 0x000000f800007812 */ /* 0x000fe400078ec0ff */
[----:B---3--:R-:W-:-:S04]  /*8750*/  ISETP.NE.U32.AND P0, PT, RZ, UR8, PT ;  /* 0x00000008ff007c0c */ /* 0x008fc8000bf05070 */
[----:B------:R-:W-:Y:S01]  /*8760*/  ISETP.NE.AND.EX P0, PT, RZ, UR9, PT, P0 ;  /* 0x00000009ff007c0c */ /* 0x000fe2000bf05300 */
[----:B------:R-:W-:Y:S01]  /*8770*/  IMAD.IADD R42, R28, 0x1, R47 ;  /* 0x000000011c2a7824 */ /* 0x000fe200078e022f */
[----:B0-----:R-:W-:Y:S01]  /*8780*/  MOV R41, UR4 ;  /* 0x0000000400297c02 */ /* 0x001fe20008000f00 */
[----:B------:R-:W0:Y:S01]  /*8790*/  LDCU.64 UR8, c[0x0][0x3c8] ;  /* 0x00007900ff0877ac */ /* 0x000e220008000a00 */
[----:B------:R-:W-:-:S13]  /*87a0*/  ISETP.NE.OR P0, PT, R47, R40, !P0 ;  /* 0x000000282f00720c */ /* 0x000fda0004705670 */
[----:B------:R-:W3:Y:S01]  /*87b0*/  @!P0 LDC.64 R8, c[0x0][0x3b0] ;  /* 0x0000ec00ff088b82 */ /* 0x000ee20000000a00 */
[----:B------:R-:W-:Y:S01]  /*87c0*/  @!P0 IMAD R3, R31, 0x100, R0 ;  /* 0x000001001f038824 */ /* 0x000fe200078e0200 */
[----:B------:R-:W-:-:S05]  /*87d0*/  MOV R10, 0x400 ;  /* 0x00000400000a7802 */ /* 0x000fca0000000f00 */
[----:B------:R-:W-:Y:S02]  /*87e0*/  VIADD R10, R10, 0x210 ;  /* 0x000002100a0a7836 */ /* 0x000fe40000000000 */
[----:B---3--:R-:W-:Y:S02]  /*87f0*/  @!P0 IMAD.WIDE.U32 R8, R3, 0x2, R8 ;  /* 0x0000000203088825 */ /* 0x008fe400078e0008 */
[----:B------:R-:W3:Y:S03]  /*8800*/  LDC.64 R2, c[0x0][0x3c0] ;  /* 0x0000f000ff027b82 */ /* 0x000ee60000000a00 */
[----:B------:R4:W5:Y:S01]  /*8810*/  @!P0 LDG.E.128 R4, desc[UR36][R8.64] ;  /* 0x0000002408048981 */ /* 0x000962000c1e1d00 */
[----:B------:R-:W-:Y:S01]  /*8820*/  IMAD R11, R62, R41, R0 ;  /* 0x000000293e0b7224 */ /* 0x000fe200078e0200 */
[----:B--2---:R-:W-:Y:S01]  /*8830*/  LEA R33, R33, R10, 0x18 ;  /* 0x0000000a21217211 */ /* 0x004fe200078ec0ff */
[----:B------:R-:W-:Y:S01]  /*8840*/  BSSY.RECONVERGENT B0, `(.L_x_3255) ;  /* 0x00000ed000007945 */ /* 0x000fe20003800200 */
[----:B------:R-:W-:Y:S01]  /*8850*/  HFMA2 R30, -RZ, RZ, 0, 0 ;  /* 0x00000000ff1e7431 */ /* 0x000fe200000001ff */
[----:B------:R-:W-:Y:S01]  /*8860*/  SHF.L.U32 R35, R35, 0x8, RZ ;  /* 0x0000000823237819 */ /* 0x000fe200000006ff */
[----:B------:R-:W-:-:S02]  /*8870*/  HFMA2 R43, -RZ, RZ, 0, 0 ;  /* 0x00000000ff2b7431 */ /* 0x000fc400000001ff */
[----:B------:R-:W-:Y:S01]  /*8880*/  IMAD.MOV.U32 R37, RZ, RZ, RZ ;  /* 0x000000ffff257224 */ /* 0x000fe200078e00ff */
[----:B------:R-:W-:Y:S02]  /*8890*/  MOV R32, RZ ;  /* 0x000000ff00207202 */ /* 0x000fe40000000f00 */
[----:B------:R-:W-:Y:S02]  /*88a0*/  CS2R R38, SRZ ;  /* 0x0000000000267805 */ /* 0x000fe4000001ff00 */
[----:B----4-:R-:W-:Y:S01]  /*88b0*/  VIMNMX R9, PT, PT, R19, R41, PT ;  /* 0x0000002913097248 */ /* 0x010fe20003fe0100 */
[----:B------:R-:W-:Y:S01]  /*88c0*/  IMAD.MOV.U32 R34, RZ, RZ, RZ ;  /* 0x000000ffff227224 */ /* 0x000fe200078e00ff */
[----:B------:R-:W-:Y:S01]  /*88d0*/  IADD3 R36, PT, PT, R33, UR5, RZ ;  /* 0x0000000521247c10 */ /* 0x000fe2000fffe0ff */
[----:B------:R-:W-:Y:S01]  /*88e0*/  IMAD.MOV.U32 R45, RZ, RZ, RZ ;  /* 0x000000ffff2d7224 */ /* 0x000fe200078e00ff */
[----:B------:R-:W-:Y:S01]  /*88f0*/  BAR.SYNC.DEFER_BLOCKING 0x0 ;  /* 0x0000000000007b1d */ /* 0x000fe20000010000 */
[----:B------:R-:W-:Y:S01]  /*8900*/  ISETP.GE.AND P0, PT, R42, R9, PT ;  /* 0x000000092a00720c */ /* 0x000fe20003f06270 */
[----:B---3--:R-:W-:-:S12]  /*8910*/  IMAD.WIDE R2, R11, 0x2, R2 ;  /* 0x000000020b027825 */ /* 0x008fd800078e0202 */
[----:B0-----:R-:W-:Y:S05]  /*8920*/  @P0 BRA `(.L_x_3256) ;  /* 0x0000000c00780947 */ /* 0x001fea0003800000 */
[----:B------:R-:W-:Y:S01]  /*8930*/  VIADDMNMX R46, R42, 0x2, R9, !PT ;  /* 0x000000022a2e7846 */ /* 0x000fe20007800109 */
[----:B------:R-:W0:Y:S01]  /*8940*/  LDCU UR4, c[0x0][0x3f8] ;  /* 0x00007f00ff0477ac */ /* 0x000e220008000800 */
[----:B------:R-:W-:Y:S01]  /*8950*/  LOP3.LUT R8, RZ, R28, RZ, 0x33, !PT ;  /* 0x0000001cff087212 */ /* 0x000fe200078e33ff */
[----:B------:R-:W-:Y:S01]  /*8960*/  BSSY.RECONVERGENT B1, `(.L_x_3257) ;  /* 0x000007e000017945 */ /* 0x000fe20003800200 */
[----:B------:R-:W-:Y:S01]  /*8970*/  IMAD.MOV.U32 R45, RZ, RZ, RZ ;  /* 0x000000ffff2d7224 */ /* 0x000fe200078e00ff */
[----:B------:R-:W-:Y:S02]  /*8980*/  MOV R49, R42 ;  /* 0x0000002a00317202 */ /* 0x000fe40000000f00 */
[----:B------:R-:W-:Y:S02]  /*8990*/  CS2R R38, SRZ ;  /* 0x0000000000267805 */ /* 0x000fe4000001ff00 */
[----:B------:R-:W-:Y:S01]  /*89a0*/  IADD3 R46, PT, PT, -R47, R46, R8 ;  /* 0x0000002e2f2e7210 */ /* 0x000fe20007ffe108 */
[----:B------:R-:W-:Y:S01]  /*89b0*/  IMAD.MOV.U32 R43, RZ, RZ, RZ ;  /* 0x000000ffff2b7224 */ /* 0x000fe200078e00ff */
[----:B------:R-:W-:Y:S01]  /*89c0*/  MOV R34, RZ ;  /* 0x000000ff00227202 */ /* 0x000fe20000000f00 */
[----:B------:R-:W-:Y:S01]  /*89d0*/  IMAD.MOV.U32 R32, RZ, RZ, RZ ;  /* 0x000000ffff207224 */ /* 0x000fe200078e00ff */
[C---:B------:R-:W-:Y:S01]  /*89e0*/  ISETP.GE.U32.AND P0, PT, R46.reuse, 0x6, PT ;  /* 0x000000062e00780c */ /* 0x040fe20003f06070 */
[----:B------:R-:W-:Y:S01]  /*89f0*/  IMAD.MOV.U32 R30, RZ, RZ, RZ ;  /* 0x000000ffff1e7224 */ /* 0x000fe200078e00ff */
[----:B------:R-:W-:-:S02]  /*8a00*/  LEA.HI R51, R46, 0x1, RZ, 0x1f ;  /* 0x000000012e337811 */ /* 0x000fc400078ff8ff */
[----:B------:R-:W-:Y:S02]  /*8a10*/  MOV R37, RZ ;  /* 0x000000ff00257202 */ /* 0x000fe40000000f00 */
[----:B------:R-:W-:Y:S01]  /*8a20*/  LOP3.LUT P1, R58, R51, 0x3, RZ, 0xc0, !PT ;  /* 0x00000003333a7812 */ /* 0x000fe2000782c0ff */
[----:B0-----:R-:W-:-:S06]  /*8a30*/  IMAD R44, R41, UR4, RZ ;  /* 0x00000004292c7c24 */ /* 0x001fcc000f8e02ff */
[----:B------:R-:W-:Y:S06]  /*8a40*/  @!P0 BRA `(.L_x_3258) ;  /* 0x0000000400bc8947 */ /* 0x000fec0003800000 */
[----:B------:R-:W-:Y:S01]  /*8a50*/  LOP3.LUT R51, R51, 0xfffffffc, RZ, 0xc0, !PT ;  /* 0xfffffffc33337812 */ /* 0x000fe200078ec0ff */
[----:B------:R-:W-:Y:S01]  /*8a60*/  IMAD.MOV.U32 R45, RZ, RZ, RZ ;  /* 0x000000ffff2d7224 */ /* 0x000fe200078e00ff */
[----:B------:R-:W-:Y:S02]  /*8a70*/  LEA R50, R47, UR5, 0x1 ;  /* 0x000000052f327c11 */ /* 0x000fe4000f8e08ff */
[----:B------:R-:W-:Y:S01]  /*8a80*/  SHF.L.U32 R48, R28, 0x8, RZ ;  /* 0x000000081c307819 */ /* 0x000fe200000006ff */
[----:B------:R-:W-:Y:S01]  /*8a90*/  IMAD.MOV R51, RZ, RZ, -R51 ;  /* 0x000000ffff337224 */ /* 0x000fe200078e0a33 */
[----:B------:R-:W-:Y:S02]  /*8aa0*/  MOV R49, R42 ;  /* 0x0000002a00317202 */ /* 0x000fe40000000f00 */
[----:B------:R-:W-:-:S07]  /*8ab0*/  IADD3 R50, PT, PT, R50, 0x8, R33 ;  /* 0x0000000832327810 */ /* 0x000fce0007ffe021 */
.L_x_3259:
[----:B------:R-:W-:Y:S01]  /*8ac0*/  IADD3 R8, P0, PT, R49, UR6, RZ ;  /* 0x0000000631087c10 */ /* 0x000fe2000ff1e0ff */
[----:B------:R-:W-:Y:S01]  /*8ad0*/  IMAD R25, R47, 0x100, R48 ;  /* 0x000001002f197824 */ /* 0x000fe200078e0230 */
[----:B-1----:R-:W-:Y:S01]  /*8ae0*/  SHF.L.U32 R13, R44, 0x8, RZ ;  /* 0x000000082c0d7819 */ /* 0x002fe200000006ff */
[----:B------:R-:W0:Y:S01]  /*8af0*/  LDS.U16 R52, [R50+-0x8] ;  /* 0xfffff80032347984 */ /* 0x000e220000000400 */
[----:B------:R-:W-:Y:S02]  /*8b00*/  IADD3.X R9, PT, PT, RZ, UR12, RZ, P0, !PT ;  /* 0x0000000cff097c10 */ /* 0x000fe400087fe4ff */
[C---:B------:R-:W-:Y:S01]  /*8b10*/  LEA R20, P0, R8.reuse, UR8, 0x2 ;  /* 0x0000000808147c11 */ /* 0x040fe2000f8010ff */
        /* <DEDUP_REMOVED lines=10> */
[----:B------:R-:W3:Y:S01]  /*8bc0*/  LDG.E.128 R8, desc[UR36][R8.64] ;  /* 0x0000002408087981 */ /* 0x000ee2000c1e1d00 */
        /* <DEDUP_REMOVED lines=14> */
[----:B------:R-:W-:Y:S02]  /*8cb0*/  VIADD R51, R51, 0x4 ;  /* 0x0000000433337836 */ /* 0x000fe40000000000 */
[----:B-1----:R-:W-:Y:S02]  /*8cc0*/  HADD2.F32 R56, -RZ, R56.H0_H0 ;  /* 0x20000038ff387230 */ /* 0x002fe40000004100 */
[----:B------:R-:W-:Y:S01]  /*8cd0*/  HADD2.F32 R59, -RZ, R59.H0_H0 ;  /* 0x2000003bff3b7230 */ /* 0x000fe20000004100 */
[----:B------:R-:W-:Y:S01]  /*8ce0*/  ISETP.NE.AND P0, PT, R51, RZ, PT ;  /* 0x000000ff3300720c */ /* 0x000fe20003f05270 */
[----:B------:R-:W-:Y:S02]  /*8cf0*/  VIADD R48, R48, 0x800 ;  /* 0x0000080030307836 */ /* 0x000fe40000000000 */
[----:B---3--:R-:W-:-:S02]  /*8d00*/  HADD2.F32 R53, -RZ, R8.H0_H0 ;  /* 0x20000008ff357230 */ /* 0x008fc40000004100 */
[----:B------:R-:W-:Y:S02]  /*8d10*/  HADD2.F32 R55, -RZ, R8.H1_H1 ;  /* 0x30000008ff377230 */ /* 0x000fe40000004100 */
[----:B------:R-:W-:Y:S02]  /*8d20*/  HADD2.F32 R8, -RZ, R9.H0_H0 ;  /* 0x20000009ff087230 */ /* 0x000fe40000004100 */
[C---:B------:R-:W-:Y:S01]  /*8d30*/  FFMA.FTZ R53, R52.reuse, R53, R45 ;  /* 0x0000003534357223 */ /* 0x040fe2000001002d */
[--C-:B------:R-:W-:Y:S02]  /*8d40*/  HADD2.F32 R54, -RZ, R10.reuse.H0_H0 ;  /* 0x2000000aff367230 */ /* 0x100fe40000004100 */
[C---:B------:R-:W-:Y:S01]  /*8d50*/  FFMA.FTZ R55, R52.reuse, R55, R38 ;  /* 0x0000003734377223 */ /* 0x040fe20000010026 */
[----:B------:R-:W-:Y:S02]  /*8d60*/  HADD2.F32 R57, -RZ, R10.H1_H1 ;  /* 0x3000000aff397230 */ /* 0x000fe40000004100 */
[----:B------:R-:W-:Y:S01]  /*8d70*/  FFMA.FTZ R43, R52, R8, R43 ;  /* 0x00000008342b7223 */ /* 0x000fe2000001002b */
[----:B------:R-:W-:Y:S01]  /*8d80*/  HADD2.F32 R10, -RZ, R11.H0_H0 ;  /* 0x2000000bff0a7230 */ /* 0x000fe20000004100 */
[----:B------:R-:W0:Y:S01]  /*8d90*/  LDS.U16 R8, [R50+0x4] ;  /* 0x0000040032087984 */ /* 0x000e220000000400 */
[----:B------:R-:W-:-:S02]  /*8da0*/  HADD2.F32 R9, -RZ, R9.H1_H1 ;  /* 0x30000009ff097230 */ /* 0x000fc40000004100 */
[C---:B------:R-:W-:Y:S01]  /*8db0*/  FFMA.FTZ R57, R52.reuse, R57, R32 ;  /* 0x0000003934397223 */ /* 0x040fe20000010020 */
[----:B------:R-:W-:Y:S02]  /*8dc0*/  HADD2.F32 R11, -RZ, R11.H1_H1 ;  /* 0x3000000bff0b7230 */ /* 0x000fe40000004100 */
[C---:B------:R-:W-:Y:S01]  /*8dd0*/  FFMA.FTZ R10, R52.reuse, R10, R37 ;  /* 0x0000000a340a7223 */ /* 0x040fe20000010025 */
[----:B--2---:R-:W-:Y:S02]  /*8de0*/  HADD2.F32 R37, -RZ, R15.H0_H0 ;  /* 0x2000000fff257230 */ /* 0x004fe40000004100 */
[C---:B------:R-:W-:Y:S01]  /*8df0*/  FFMA.FTZ R9, R52.reuse, R9, R34 ;  /* 0x0000000934097223 */ /* 0x040fe20000010022 */
[--C-:B------:R-:W-:Y:S02]  /*8e00*/  HADD2.F32 R32, -RZ, R13.reuse.H0_H0 ;  /* 0x2000000dff207230 */ /* 0x100fe40000004100 */
[----:B------:R-:W-:Y:S01]  /*8e10*/  FFMA.FTZ R11, R52, R11, R30 ;  /* 0x0000000b340b7223 */ /* 0x000fe2000001001e */
[----:B------:R-:W-:-:S02]  /*8e20*/  HADD2.F32 R34, -RZ, R13.H1_H1 ;  /* 0x3000000dff227230 */ /* 0x000fc40000004100 */
[----:B------:R-:W-:Y:S01]  /*8e30*/  FFMA.FTZ R54, R52, R54, R39 ;  /* 0x0000003634367223 */ /* 0x000fe20000010027 */
        /* <DEDUP_REMOVED lines=8> */
[----:B------:R-:W-:Y:S02]  /*8ec0*/  HADD2.F32 R38, -RZ, R15.H1_H1 ;  /* 0x3000000fff267230 */ /* 0x000fe40000004100 */
[C---:B------:R-:W-:Y:S01]  /*8ed0*/  FFMA.FTZ R12, R56.reuse, R12, R55 ;  /* 0x0000000c380c7223 */ /* 0x040fe20000010037 */
[--C-:B----4-:R-:W-:Y:S02]  /*8ee0*/  HADD2.F32 R15, -RZ, R20.reuse.H0_H0 ;  /* 0x20000014ff0f7230 */ /* 0x110fe40000004100 */
[C---:B------:R-:W-:Y:S01]  /*8ef0*/  FFMA.FTZ R13, R56.reuse, R13, R54 ;  /* 0x0000000d380d7223 */ /* 0x040fe20000010036 */
[----:B------:R-:W-:Y:S02]  /*8f00*/  HADD2.F32 R37, -RZ, R20.H1_H1 ;  /* 0x30000014ff257230 */ /* 0x000fe40000004100 */
[----:B------:R-:W-:Y:S01]  /*8f10*/  FFMA.FTZ R14, R56, R14, R57 ;  /* 0x0000000e380e7223 */ /* 0x000fe20000010039 */
[----:B------:R-:W-:-:S02]  /*8f20*/  HADD2.F32 R39, -RZ, R21.H0_H0 ;  /* 0x20000015ff277230 */ /* 0x000fc40000004100 */
[----:B------:R-:W-:Y:S01]  /*8f30*/  FFMA.FTZ R11, R56, R38, R11 ;  /* 0x00000026380b7223 */ /* 0x000fe2000001000b */
[----:B------:R-:W-:Y:S02]  /*8f40*/  HADD2.F32 R20, -RZ, R21.H1_H1 ;  /* 0x30000015ff147230 */ /* 0x000fe40000004100 */
[C---:B------:R-:W-:Y:S01]  /*8f50*/  FFMA.FTZ R15, R59.reuse, R15, R30 ;  /* 0x0000000f3b0f7223 */ /* 0x040fe2000001001e */
        /* <DEDUP_REMOVED lines=8> */
[----:B------:R-:W-:Y:S02]  /*8fe0*/  HADD2.F32 R43, -RZ, R25.H0_H0 ;  /* 0x20000019ff2b7230 */ /* 0x000fe40000004100 */
[C---:B------:R-:W-:Y:S01]  /*8ff0*/  FFMA.FTZ R14, R59.reuse, R21, R14 ;  /* 0x000000153b0e7223 */ /* 0x040fe2000001000e */
[C---:B------:R-:W-:Y:S01]  /*9000*/  FFMA.FTZ R32, R59.reuse, R39, R32 ;  /* 0x000000273b207223 */ /* 0x040fe20000010020 */
[----:B0-----:R-:W-:Y:S02]  /*9010*/  HADD2.F32 R8, -RZ, R8.H0_H0 ;  /* 0x20000008ff087230 */ /* 0x001fe40000004100 */
[----:B------:R-:W-:Y:S01]  /*9020*/  FFMA.FTZ R11, R59, R22, R11 ;  /* 0x000000163b0b7223 */ /* 0x000fe2000001000b */
[--C-:B------:R-:W-:Y:S01]  /*9030*/  HADD2.F32 R45, -RZ, R24.reuse.H0_H0 ;  /* 0x20000018ff2d7230 */ /* 0x100fe20000004100 */
[----:B------:R-:W-:Y:S01]  /*9040*/  IADD3 R50, PT, PT, R50, 0x10, RZ ;  /* 0x0000001032327810 */ /* 0x000fe20007ffe0ff */
        /* <DEDUP_REMOVED lines=13> */
[----:B------:R-:W-:Y:S01]  /*9120*/  FFMA.FTZ R30, R8, R30, R11 ;  /* 0x0000001e081e7223 */ /* 0x000fe2000001000b */
[----:B------:R-:W-:Y:S06]  /*9130*/  @P0 BRA `(.L_x_3259) ;  /* 0xfffffff800600947 */ /* 0x000fec000383ffff */
.L_x_3258:
[----:B------:R-:W-:Y:S05]  /*9140*/  BSYNC.RECONVERGENT B1 ;  /* 0x0000000000017941 */ /* 0x000fea0003800200 */
.L_x_3257:
[----:B------:R-:W-:Y:S05]  /*9150*/  @!P1 BRA `(.L_x_3256) ;  /* 0x00000004006c9947 */ /* 0x000fea0003800000 */
[----:B------:R-:W-:Y:S01]  /*9160*/  ISETP.NE.AND P1, PT, R58, 0x1, PT ;  /* 0x000000013a00780c */ /* 0x000fe20003f25270 */
[----:B------:R-:W-:Y:S01]  /*9170*/  BSSY.RECONVERGENT B1, `(.L_x_3260) ;  /* 0x000003a000017945 */ /* 0x000fe20003800200 */
[----:B------:R-:W-:-:S11]  /*9180*/  LOP3.LUT P0, RZ, R46, 0x2, RZ, 0xc0, !PT ;  /* 0x000000022eff7812 */ /* 0x000fd6000780c0ff */
[----:B------:R-:W-:Y:S05]  /*9190*/  @!P1 BRA `(.L_x_3261) ;  /* 0x0000000000dc9947 */ /* 0x000fea0003800000 */
[----:B------:R-:W0:Y:S01]  /*91a0*/  LDCU.64 UR10, c[0x0][0x3c8] ;  /* 0x00007900ff0a77ac */ /* 0x000e220008000a00 */
[----:B------:R-:W-:-:S05]  /*91b0*/  IADD3 R8, P1, PT, R49, UR6, RZ ;  /* 0x0000000631087c10 */ /* 0x000fca000ff3e0ff */
[----:B------:R-:W-:Y:S01]  /*91c0*/  IMAD.X R9, RZ, RZ, UR12, P1 ;  /* 0x0000000cff097e24 */ /* 0x000fe200088e06ff */
[----:B0-----:R-:W-:-:S04]  /*91d0*/  LEA R20, P1, R8, UR10, 0x2 ;  /* 0x0000000a08147c11 */ /* 0x001fc8000f8210ff */
[----:B------:R-:W-:-:S05]  /*91e0*/  LEA.HI.X R21, R8, UR11, R9, 0x2, P1 ;  /* 0x0000000b08157c11 */ /* 0x000fca00088f1409 */
[----:B------:R-:W2:Y:S04]  /*91f0*/  LDG.E R8, desc[UR36][R20.64] ;  /* 0x0000002414087981 */ /* 0x000ea8000c1e1900 */
[----:B------:R0:W3:Y:S01]  /*9200*/  LDG.E R12, desc[UR36][R20.64+0x8] ;  /* 0x00000824140c7981 */ /* 0x0000e2000c1e1900 */
[C---:B-1----:R-:W-:Y:S01]  /*9210*/  SHF.L.U32 R13, R49.reuse, 0x8, RZ ;  /* 0x00000008310d7819 */ /* 0x042fe200000006ff */
[----:B------:R-:W-:Y:S02]  /*9220*/  IMAD.SHL.U32 R14, R44, 0x100, RZ ;  /* 0x000001002c0e7824 */ /* 0x000fe400078e00ff */
        /* <DEDUP_REMOVED lines=46> */
.L_x_3261:
[----:B------:R-:W-:Y:S05]  /*9510*/  BSYNC.RECONVERGENT B1 ;  /* 0x0000000000017941 */ /* 0x000fea0003800200 */
.L_x_3260:
[----:B------:R-:W-:Y:S05]  /*9520*/  @P0 BRA `(.L_x_3256) ;  /* 0x0000000000780947 */ /* 0x000fea0003800000 */
[----:B------:R-:W0:Y:S01]  /*9530*/  LDCU.64 UR10, c[0x0][0x3c8] ;  /* 0x00007900ff0a77ac */ /* 0x000e220008000a00 */
[----:B------:R-:W-:-:S04]  /*9540*/  IADD3 R8, P0, PT, R49, UR6, RZ ;  /* 0x0000000631087c10 */ /* 0x000fc8000ff1e0ff */
[----:B------:R-:W-:Y:S02]  /*9550*/  IADD3.X R9, PT, PT, RZ, UR12, RZ, P0, !PT ;  /* 0x0000000cff097c10 */ /* 0x000fe400087fe4ff */
[----:B0-----:R-:W-:-:S04]  /*9560*/  LEA R12, P0, R8, UR10, 0x2 ;  /* 0x0000000a080c7c11 */ /* 0x001fc8000f8010ff */
[----:B-1----:R-:W-:-:S05]  /*9570*/  LEA.HI.X R13, R8, UR11, R9, 0x2, P0 ;  /* 0x0000000b080d7c11 */ /* 0x002fca00080f1409 */
[----:B------:R-:W2:Y:S01]  /*9580*/  LDG.E R12, desc[UR36][R12.64] ;  /* 0x000000240c0c7981 */ /* 0x000ea2000c1e1900 */
[----:B------:R-:W-:-:S05]  /*9590*/  IADD3 R15, PT, PT, -R28, R49, RZ ;  /* 0x000000311c0f7210 */ /* 0x000fca0007ffe1ff */
[----:B------:R-:W-:-:S06]  /*95a0*/  IMAD R15, R15, 0x2, R36 ;  /* 0x000000020f0f7824 */ /* 0x000fcc00078e0224 */
[----:B------:R-:W0:Y:S01]  /*95b0*/  LDS.U16 R15, [R15] ;  /* 0x000000000f0f7984 */ /* 0x000e220000000400 */
[----:B--2---:R-:W-:-:S04]  /*95c0*/  IMAD R9, R44, R12, R49 ;  /* 0x0000000c2c097224 */ /* 0x004fc800078e0231 */
        /* <DEDUP_REMOVED lines=20> */
.L_x_3256:
[----:B------:R-:W-:Y:S05]  /*9710*/  BSYNC.RECONVERGENT B0 ;  /* 0x0000000000007941 */ /* 0x000fea0003800200 */
.L_x_3255:
[----:B------:R-:W-:Y:S01]  /*9720*/  ISETP.GE.AND P0, PT, R42, R19, PT ;  /* 0x000000132a00720c */ /* 0x000fe20003f06270 */
[----:B------:R-:W0:Y:S01]  /*9730*/  LDCU.64 UR8, c[0x0][0x3c8] ;  /* 0x00007900ff0877ac */ /* 0x000e220008000a00 */
[----:B------:R-:W-:Y:S01]  /*9740*/  BSSY.RECONVERGENT B0, `(.L_x_3262) ;  /* 0x000012c000007945 */ /* 0x000fe20003800200 */
[----:B------:R-:W2:Y:S10]  /*9750*/  LDCU.64 UR10, c[0x0][0x3c8] ;  /* 0x00007900ff0a77ac */ /* 0x000eb40008000a00 */
[----:B------:R-:W-:Y:S05]  /*9760*/  @P0 BRA `(.L_x_3263) ;  /* 0x0000001000a40947 */ /* 0x000fea0003800000 */
[----:B------:R-:W-:Y:S01]  /*9770*/  VIADDMNMX R8, R42, 0x2, R19, !PT ;  /* 0x000000022a087846 */ /* 0x000fe20007800113 */
[----:B------:R-:W3:Y:S01]  /*9780*/  LDCU UR4, c[0x0][0x3f8] ;  /* 0x00007f00ff0477ac */ /* 0x000ee20008000800 */
[----:B------:R-:W-:Y:S01]  /*9790*/  LOP3.LUT R26, RZ, R28, RZ, 0x33, !PT ;  /* 0x0000001cff1a7212 */ /* 0x000fe200078e33ff */
[----:B------:R-:W-:Y:S03]  /*97a0*/  BSSY.RECONVERGENT B1, `(.L_x_3264) ;  /* 0x0000046000017945 */ /* 0x000fe60003800200 */
[----:B------:R-:W-:-:S04]  /*97b0*/  IADD3 R26, PT, PT, -R47, R8, R26 ;  /* 0x000000082f1a7210 */ /* 0x000fc80007ffe11a */
[----:B------:R-:W-:-:S04]  /*97c0*/  LOP3.LUT R8, R26, 0x6, RZ, 0xc0, !PT ;  /* 0x000000061a087812 */ /* 0x000fc800078ec0ff */
[----:B------:R-:W-:Y:S01]  /*97d0*/  ISETP.NE.AND P0, PT, R8, 0x6, PT ;  /* 0x000000060800780c */ /* 0x000fe20003f05270 */
[----:B---3--:R-:W-:-:S12]  /*97e0*/  IMAD R12, R41, UR4, RZ ;  /* 0x00000004290c7c24 */ /* 0x008fd8000f8e02ff */
[----:B------:R-:W-:Y:S05]  /*97f0*/  @!P0 BRA `(.L_x_3265) ;  /* 0x0000000400008947 */ /* 0x000fea0003800000 */
[----:B------:R-:W3:Y:S01]  /*9800*/  LDC R41, c[0x0][0x3f4] ;  /* 0x0000fd00ff297b82 */ /* 0x000ee20000000800 */
[----:B------:R-:W-:Y:S02]  /*9810*/  LEA.HI R8, R26, 0x1, RZ, 0x1f ;  /* 0x000000011a087811 */ /* 0x000fe400078ff8ff */
[----:B------:R-:W-:Y:S02]  /*9820*/  LEA R10, R47, UR5, 0x1 ;  /* 0x000000052f0a7c11 */ /* 0x000fe4000f8e08ff */
[----:B------:R-:W-:Y:S02]  /*9830*/  LOP3.LUT R8, R8, 0x3, RZ, 0xc0, !PT ;  /* 0x0000000308087812 */ /* 0x000fe400078ec0ff */
[----:B-1----:R-:W-:-:S03]  /*9840*/  IADD3 R13, PT, PT, R33, R10, RZ ;  /* 0x0000000a210d7210 */ /* 0x002fc60007ffe0ff */
[----:B------:R-:W-:-:S07]  /*9850*/  IMAD.MOV R20, RZ, RZ, -R8 ;  /* 0x000000ffff147224 */ /* 0x000fce00078e0a08 */
.L_x_3268:
[----:B---3--:R-:W-:Y:S01]  /*9860*/  ISETP.GE.AND P1, PT, R42, R41, PT ;  /* 0x000000292a00720c */ /* 0x008fe20003f26270 */
[----:B------:R-:W-:Y:S01]  /*9870*/  BSSY.RECONVERGENT B2, `(.L_x_3266) ;  /* 0x0000035000027945 */ /* 0x000fe20003800200 */
[----:B------:R-:W-:-:S04]  /*9880*/  IADD3 R20, PT, PT, R20, 0x1, RZ ;  /* 0x0000000114147810 */ /* 0x000fc80007ffe0ff */
[----:B------:R-:W-:-:S07]  /*9890*/  ISETP.NE.AND P0, PT, R20, RZ, PT ;  /* 0x000000ff1400720c */ /* 0x000fce0003f05270 */
[----:B------:R-:W-:Y:S06]  /*98a0*/  @!P1 BRA `(.L_x_3267) ;  /* 0x0000000000c49947 */ /* 0x000fec0003800000 */
[----:B------:R-:W-:Y:S02]  /*98b0*/  IABS R11, R41 ;  /* 0x00000029000b7213 */ /* 0x000fe40000000000 */
        /* <DEDUP_REMOVED lines=9> */
[----:B------:R-:W-:-:S04]  /*9950*/  IMAD.MOV.U32 R8, RZ, RZ, RZ ;  /* 0x000000ffff087224 */ /* 0x000fc800078e00ff */
[----:B------:R-:W-:Y:S01]  /*9960*/  IMAD.HI.U32 R8, R9, R15, R8 ;  /* 0x0000000f09087227 */ /* 0x000fe200078e0008 */
[----:B------:R-:W-:Y:S02]  /*9970*/  MOV R9, R21 ;  /* 0x0000001500097202 */ /* 0x000fe40000000f00 */
[----:B------:R-:W1:Y:S03]  /*9980*/  LDS.U16 R21, [R13] ;  /* 0x000000000d157984 */ /* 0x000e660000000400 */
        /* <DEDUP_REMOVED lines=16> */
[----:B------:R-:W-:-:S06]  /*9a90*/  IMAD.WIDE R8, R9, 0x2, R2 ;  /* 0x0000000209087825 */ /* 0x000fcc00078e0202 */
[----:B------:R-:W3:Y:S01]  /*9aa0*/  LDG.E.128 R8, desc[UR36][R8.64] ;  /* 0x0000002408087981 */ /* 0x000ee2000c1e1d00 */
[----:B-1----:R-:W-:Y:S02]  /*9ab0*/  HADD2.F32 R22, -RZ, R21.H0_H0 ;  /* 0x20000015ff167230 */ /* 0x002fe40000004100 */
[--C-:B---3--:R-:W-:Y:S02]  /*9ac0*/  HADD2.F32 R14, -RZ, R10.reuse.H0_H0 ;  /* 0x2000000aff0e7230 */ /* 0x108fe40000004100 */
        /* <DEDUP_REMOVED lines=15> */
.L_x_3267:
[----:B0-2---:R-:W-:Y:S05]  /*9bc0*/  BSYNC.RECONVERGENT B2 ;  /* 0x0000000000027941 */ /* 0x005fea0003800200 */
.L_x_3266:
[----:B------:R-:W-:Y:S01]  /*9bd0*/  VIADD R42, R42, 0x2 ;  /* 0x000000022a2a7836 */ /* 0x000fe20000000000 */
[----:B------:R-:W-:Y:S01]  /*9be0*/  IADD3 R13, PT, PT, R13, 0x4, RZ ;  /* 0x000000040d0d7810 */ /* 0x000fe20007ffe0ff */
[----:B------:R-:W-:Y:S06]  /*9bf0*/  @P0 BRA `(.L_x_3268) ;  /* 0xfffffffc00180947 */ /* 0x000fec000383ffff */
.L_x_3265:
[----:B0-2---:R-:W-:Y:S05]  /*9c00*/  BSYNC.RECONVERGENT B1 ;  /* 0x0000000000017941 */ /* 0x005fea0003800200 */
.L_x_3264:
[----:B------:R-:W-:-:S13]  /*9c10*/  ISETP.GE.U32.AND P0, PT, R26, 0x6, PT ;  /* 0x000000061a00780c */ /* 0x000fda0003f06070 */
[----:B------:R-:W-:Y:S05]  /*9c20*/  @!P0 BRA `(.L_x_3263) ;  /* 0x0000000c00748947 */ /* 0x000fea0003800000 */
[----:B------:R-:W0:Y:S02]  /*9c30*/  LDC R41, c[0x0][0x3f4] ;  /* 0x0000fd00ff297b82 */ /* 0x000e240000000800 */
.L_x_3277:
[CC--:B0-----:R-:W-:Y:S01]  /*9c40*/  ISETP.GE.AND P3, PT, R42.reuse, R41.reuse, PT ;  /* 0x000000292a00720c */ /* 0x0c1fe20003f66270 */
[----:B------:R-:W-:Y:S01]  /*9c50*/  VIADD R44, R42, 0x2 ;  /* 0x000000022a2c7836 */ /* 0x000fe20000000000 */
[----:B-1----:R-:W-:Y:S01]  /*9c60*/  IADD3 R13, PT, PT, -R28, R42, RZ ;  /* 0x0000002a1c0d7210 */ /* 0x002fe20007ffe1ff */
[C---:B------:R-:W-:Y:S01]  /*9c70*/  VIADD R14, R42.reuse, 0x6 ;  /* 0x000000062a0e7836 */ /* 0x040fe20000000000 */
[----:B------:R-:W-:Y:S01]  /*9c80*/  IADD3 R20, PT, PT, R42, 0x4, RZ ;  /* 0x000000042a147810 */ /* 0x000fe20007ffe0ff */
[----:B------:R-:W-:Y:S01]  /*9c90*/  BSSY.RECONVERGENT B1, `(.L_x_3269) ;  /* 0x0000037000017945 */ /* 0x000fe20003800200 */
[-C--:B------:R-:W-:Y:S01]  /*9ca0*/  ISETP.GE.AND P0, PT, R44, R41.reuse, PT ;  /* 0x000000292c00720c */ /* 0x080fe20003f06270 */
[----:B------:R-:W-:Y:S01]  /*9cb0*/  IMAD R13, R13, 0x2, R36 ;  /* 0x000000020d0d7824 */ /* 0x000fe200078e0224 */
[-C--:B------:R-:W-:Y:S02]  /*9cc0*/  ISETP.GE.AND P1, PT, R20, R41.reuse, PT ;  /* 0x000000291400720c */ /* 0x080fe40003f26270 */
[----:B------:R-:W-:-:S03]  /*9cd0*/  ISETP.GE.AND P2, PT, R14, R41, PT ;  /* 0x000000290e00720c */ /* 0x000fc60003f46270 */
[----:B------:R-:W-:Y:S10]  /*9ce0*/  @!P3 BRA `(.L_x_3270) ;  /* 0x0000000000c4b947 */ /* 0x000ff40003800000 */
[----:B------:R-:W-:Y:S02]  /*9cf0*/  IABS R11, R41 ;  /* 0x00000029000b7213 */ /* 0x000fe40000000000 */
[----:B------:R-:W-:Y:S02]  /*9d00*/  IABS R22, R42 ;  /* 0x0000002a00167213 */ /* 0x000fe40000000000 */
[----:B------:R-:W0:Y:S01]  /*9d10*/  I2F.RP R10, R11 ;  /* 0x0000000b000a7306 */ /* 0x000e220000209400 */
[----:B------:R-:W-:Y:S02]  /*9d20*/  ISETP.GE.AND P4, PT, R42, RZ, PT ;  /* 0x000000ff2a00720c */ /* 0x000fe40003f86270 */
[----:B------:R-:W-:-:S05]  /*9d30*/  ISETP.NE.AND P5, PT, R41, RZ, PT ;  /* 0x000000ff2900720c */ /* 0x000fca0003fa5270 */
[----:B0-----:R-:W0:Y:S02]  /*9d40*/  MUFU.RCP R10, R10 ;  /* 0x0000000a000a7308 */ /* 0x001e240000001000 */
[----:B0-----:R-:W-:-:S06]  /*9d50*/  IADD3 R15, PT, PT, R10, 0xffffffe, RZ ;  /* 0x0ffffffe0a0f7810 */ /* 0x001fcc0007ffe0ff */
[----:B------:R0:W1:Y:S02]  /*9d60*/  F2I.FTZ.U32.TRUNC.NTZ R9, R15 ;  /* 0x0000000f00097305 */ /* 0x000064000021f000 */
[----:B0-----:R-:W0:Y:S01]  /*9d70*/  LDS.U16 R15, [R13] ;  /* 0x000000000d0f7984 */ /* 0x001e220000000400 */
[----:B-1----:R-:W-:-:S04]  /*9d80*/  IMAD.MOV R8, RZ, RZ, -R9 ;  /* 0x000000ffff087224 */ /* 0x002fc800078e0a09 */
        /* <DEDUP_REMOVED lines=39> */
.L_x_3270:
[----:B------:R-:W-:Y:S05]  /*a000*/  BSYNC.RECONVERGENT B1 ;  /* 0x0000000000017941 */ /* 0x000fea0003800200 */
.L_x_3269:
[----:B------:R-:W-:Y:S04]  /*a010*/  BSSY.RECONVERGENT B1, `(.L_x_3271) ;  /* 0x0000033000017945 */ /* 0x000fe80003800200 */
        /* <DEDUP_REMOVED lines=9> */
[----:B0-----:R-:W0:Y:S01]  /*a0b0*/  LDS.U16 R15, [R13+0x4] ;  /* 0x000004000d0f7984 */ /* 0x001e220000000400 */
[----:B-1----:R-:W-:-:S04]  /*a0c0*/  IMAD.MOV R8, RZ, RZ, -R9 ;  /* 0x000000ffff087224 */ /* 0x002fc800078e0a09 */
        /* <DEDUP_REMOVED lines=39> */
.L_x_3272:
[----:B------:R-:W-:Y:S05]  /*a340*/  BSYNC.RECONVERGENT B1 ;  /* 0x0000000000017941 */ /* 0x000fea0003800200 */
.L_x_3271:
        /* <DEDUP_REMOVED lines=51> */
.L_x_3274:
[----:B------:R-:W-:Y:S05]  /*a680*/  BSYNC.RECONVERGENT B1 ;  /* 0x0000000000017941 */ /* 0x000fea0003800200 */
.L_x_3273:
        /* <DEDUP_REMOVED lines=51> */
.L_x_3276:
[----:B------:R-:W-:Y:S05]  /*a9c0*/  BSYNC.RECONVERGENT B1 ;  /* 0x0000000000017941 */ /* 0x000fea0003800200 */
.L_x_3275:
[----:B------:R-:W-:-:S04]  /*a9d0*/  IADD3 R42, PT, PT, R42, 0x8, RZ ;  /* 0x000000082a2a7810 */ /* 0x000fc80007ffe0ff */
[----:B------:R-:W-:-:S13]  /*a9e0*/  ISETP.GE.AND P0, PT, R42, R19, PT ;  /* 0x000000132a00720c */ /* 0x000fda0003f06270 */
[----:B------:R-:W-:Y:S05]  /*a9f0*/  @!P0 BRA `(.L_x_3277) ;  /* 0xfffffff000908947 */ /* 0x000fea000383ffff */
.L_x_3263:
[----:B0-2---:R-:W-:Y:S05]  /*aa00*/  BSYNC.RECONVERGENT B0 ;  /* 0x0000000000007941 */ /* 0x005fea0003800200 */
.L_x_3262:
[----:B------:R-:W-:Y:S01]  /*aa10*/  ISETP.NE.AND P0, PT, R47, R40, PT ;  /* 0x000000282f00720c */ /* 0x000fe20003f05270 */
[----:B------:R-:W-:-:S12]  /*aa20*/  BSSY.RECONVERGENT B0, `(.L_x_3278) ;  /* 0x000006d000007945 */ /* 0x000fd80003800200 */
[----:B------:R-:W-:Y:S05]  /*aa30*/  @P0 BRA `(.L_x_3279) ;  /* 0x0000000400ac0947 */ /* 0x000fea0003800000 */
[----:B------:R-:W0:Y:S01]  /*aa40*/  LDCU UR4, c[0x0][0x478] ;  /* 0x00008f00ff0477ac */ /* 0x000e220008000800 */
[----:B------:R-:W-:Y:S01]  /*aa50*/  IMAD.IADD R17, R0, 0x1, R17 ;  /* 0x0000000100117824 */ /* 0x000fe200078e0211 */
        /* <DEDUP_REMOVED lines=10> */
[----:B-1----:R-:W-:Y:S02]  /*ab00*/  SHF.R.S64 R13, R20, 0x10, R21 ;  /* 0x00000010140d7819 */ /* 0x002fe40000001015 */
[----:B------:R-:W-:Y:S02]  /*ab10*/  SHF.R.U64 R12, R15, 0x7, RZ ;  /* 0x000000070f0c7819 */ /* 0x000fe400000012ff */
[----:B------:R-:W-:-:S02]  /*ab20*/  LOP3.LUT R13, R13, 0xff, RZ, 0xc0, !PT ;  /* 0x000000ff0d0d7812 */ /* 0x000fc400078ec0ff */
[----:B------:R-:W-:Y:S02]  /*ab30*/  ISETP.NE.U32.AND P1, PT, R12, RZ, PT ;  /* 0x000000ff0c00720c */ /* 0x000fe40003f25070 */
[C-C-:B------:R-:W-:Y:S02]  /*ab40*/  SHF.R.U64 R12, R20.reuse, 0x10, R21.reuse ;  /* 0x00000010140c7819 */ /* 0x140fe40000001215 */
[----:B------:R-:W-:Y:S02]  /*ab50*/  PRMT R10, R20, 0x9910, RZ ;  /* 0x00009910140a7816 */ /* 0x000fe400000000ff */
[----:B--2---:R-:W-:Y:S02]  /*ab60*/  SHF.R.S32.HI R20, RZ, 0x10, R21 ;  /* 0x00000010ff147819 */ /* 0x004fe40000011415 */
        /* <DEDUP_REMOVED lines=17> */
[----:B------:R-:W-:Y:S02]  /*ac80*/  @P1 LOP3.LUT R15, R15, 0xffffff00, RZ, 0xfc, !PT ;  /* 0xffffff000f0f1812 */ /* 0x000fe400078efcff */
[----:B------:R-:W-:Y:S02]  /*ac90*/  @P0 LOP3.LUT R13, R13, 0xffffff00, RZ, 0xfc, !PT ;  /* 0xffffff000d0d0812 */ /* 0x000fe400078efcff */
[----:B------:R-:W-:Y:S01]  /*aca0*/  SHF.R.S32.HI R10, RZ, 0x8, R10 ;  /* 0x00000008ff0a7819 */ /* 0x000fe2000001140a */
[----:B------:R-:W1:Y:S01]  /*acb0*/  I2F.S16 R9, R9 ;  /* 0x0000000900097306 */ /* 0x000e620000101400 */
[----:B------:R-:W-:Y:S01]  /*acc0*/  @P2 LOP3.LUT R20, R20, 0xffffff00, RZ, 0xfc, !PT ;  /* 0xffffff0014142812 */ /* 0x000fe200078efcff */
[----:B0-----:R-:W-:-:S06]  /*acd0*/  FMUL.FTZ R2, R8, R3 ;  /* 0x0000000308027220 */ /* 0x001fcc0000410000 */
[----:B------:R-:W0:Y:S01]  /*ace0*/  I2F.S16 R23, R23 ;  /* 0x0000001700177306 */ /* 0x000e220000101400 */
[----:B-1----:R-:W-:-:S07]  /*acf0*/  FMUL.FTZ R12, R8, R9 ;  /* 0x00000009080c7220 */ /* 0x002fce0000410000 */
[----:B------:R-:W1:Y:S01]  /*ad00*/  I2F.S16 R17, R10 ;  /* 0x0000000a00117306 */ /* 0x000e620000101400 */
[----:B0-----:R-:W-:-:S07]  /*ad10*/  FMUL.FTZ R14, R8, R23 ;  /* 0x00000017080e7220 */ /* 0x001fce0000410000 */
[----:B------:R-:W0:Y:S01]  /*ad20*/  I2F.S8 R15, R15 ;  /* 0x0000000f000f7306 */ /* 0x000e220000001400 */
[----:B-1----:R-:W-:-:S07]  /*ad30*/  FMUL.FTZ R17, R8, R17 ;  /* 0x0000001108117220 */ /* 0x002fce0000410000 */
[----:B------:R-:W1:Y:S01]  /*ad40*/  I2F.S8 R13, R13 ;  /* 0x0000000d000d7306 */ /* 0x000e620000001400 */
[----:B0-----:R-:W-:-:S07]  /*ad50*/  FMUL.FTZ R10, R8, R15 ;  /* 0x0000000f080a7220 */ /* 0x001fce0000410000 */
[----:B------:R-:W0:Y:S01]  /*ad60*/  I2F.S8 R21, R20 ;  /* 0x0000001400157306 */ /* 0x000e220000001400 */
[----:B------:R-:W-:Y:S01]  /*ad70*/  F2FP.F16.F32.PACK_AB R10, R17, R10 ;  /* 0x0000000a110a723e */ /* 0x000fe200000000ff */
[----:B-1----:R-:W-:-:S05]  /*ad80*/  FMUL.FTZ R9, R8, R13 ;  /* 0x0000000d08097220 */ /* 0x002fca0000410000 */
[----:B------:R-:W-:Y:S01]  /*ad90*/  F2FP.F16.F32.PACK_AB R9, R12, R9 ;  /* 0x000000090c09723e */ /* 0x000fe200000000ff */
[----:B0-----:R-:W-:Y:S01]  /*ada0*/  FMUL.FTZ R21, R8, R21 ;  /* 0x0000001508157220 */ /* 0x001fe20000410000 */
[----:B------:R-:W-:-:S04]  /*adb0*/  F2FP.F16.F32.PACK_AB R8, R2, R11 ;  /* 0x0000000b0208723e */ /* 0x000fc800000000ff */
[----:B------:R-:W-:Y:S01]  /*adc0*/  F2FP.F16.F32.PACK_AB R11, R14, R21 ;  /* 0x000000150e0b723e */ /* 0x000fe200000000ff */
[----:B------:R-:W-:Y:S06]  /*add0*/  BRA `(.L_x_3281) ;  /* 0x00000000000c7947 */ /* 0x000fec0003800000 */
.L_x_3280:
[----:B------:R-:W0:Y:S02]  /*ade0*/  LDC.64 R8, c[0x0][0x3a8] ;  /* 0x0000ea00ff087b82 */ /* 0x000e240000000a00 */
[----:B0-----:R-:W-:-:S06]  /*adf0*/  IMAD.WIDE R8, R17, 0x2, R8 ;  /* 0x0000000211087825 */ /* 0x001fcc00078e0208 */
[----:B------:R-:W5:Y:S02]  /*ae00*/  LDG.E.128 R8, desc[UR36][R8.64] ;  /* 0x0000002408087981 */ /* 0x000f64000c1e1d00 */
.L_x_3281:
[----:B------:R-:W0:Y:S02]  /*ae10*/  LDCU.64 UR4, c[0x0][0x460] ;  /* 0x00008c00ff0477ac */ /* 0x000e240008000a00 */
[----:B0-----:R-:W-:-:S04]  /*ae20*/  ISETP.NE.U32.AND P0, PT, RZ, UR4, PT ;  /* 0x00000004ff007c0c */ /* 0x001fc8000bf05070 */
[----:B------:R-:W-:Y:S01]  /*ae30*/  ISETP.NE.AND.EX P0, PT, RZ, UR5, PT, P0 ;  /* 0x00000005ff007c0c */ /* 0x000fe2000bf05300 */
[----:B------:R-:W-:Y:S01]  /*ae40*/  IMAD.IADD R19, R19, 0x1, -R28 ;  /* 0x0000000113137824 */ /* 0x000fe200078e0a1c */
[----:B------:R-:W0:Y:S11]  /*ae50*/  LDCU.64 UR4, c[0x0][0x3c0] ;  /* 0x00007800ff0477ac */ /* 0x000e360008000a00 */
[----:B------:R-:W2:Y:S08]  /*ae60*/  @P0 LDC R2, c[0x0][0x3f8] ;  /* 0x0000fe00ff020b82 */ /* 0x000eb00000000800 */
[----:B-1----:R-:W1:Y:S01]  /*ae70*/  @P0 LDC.64 R12, c[0x0][0x458] ;  /* 0x00011600ff0c0b82 */ /* 0x002e620000000a00 */
[----:B--2---:R-:W-:-:S05]  /*ae80*/  @P0 IMAD R31, R18, R2, R31 ;  /* 0x00000002121f0224 */ /* 0x004fca00078e021f */
[----:B------:R-:W-:-:S05]  /*ae90*/  @P0 LEA R31, R31, R0, 0x8 ;  /* 0x000000001f1f0211 */ /* 0x000fca00078e40ff */
[----:B-1----:R-:W-:-:S06]  /*aea0*/  @P0 IMAD.WIDE R12, R31, 0x2, R12 ;  /* 0x000000021f0c0825 */ /* 0x002fcc00078e020c */
[----:B------:R-:W2:Y:S01]  /*aeb0*/  @P0 LDG.E.128 R12, desc[UR36][R12.64] ;  /* 0x000000240c0c0981 */ /* 0x000ea2000c1e1d00 */
[----:B------:R-:W-:Y:S01]  /*aec0*/  LEA R36, R19, R36, 0x1 ;  /* 0x0000002413247211 */ /* 0x000fe200078e08ff */
[----:B------:R-:W-:Y:S02]  /*aed0*/  IMAD R41, R35, R41, R0 ;  /* 0x0000002923297224 */ /* 0x000fe400078e0200 */
[----:B-----5:R-:W-:Y:S02]  /*aee0*/  HFMA2 R4, R8, 1, 1, R4 ;  /* 0x3c003c0008047831 */ /* 0x020fe40000000004 */
[----:B------:R-:W-:Y:S02]  /*aef0*/  IMAD.SHL.U32 R16, R16, 0x100, RZ ;  /* 0x0000010010107824 */ /* 0x000fe400078e00ff */
[----:B------:R-:W-:Y:S02]  /*af00*/  HFMA2 R6, R10, 1, 1, R6 ;  /* 0x3c003c000a067831 */ /* 0x000fe40000000006 */
[----:B------:R-:W-:Y:S01]  /*af10*/  HADD2 R5, R9, R5 ;  /* 0x0000000509057230 */ /* 0x000fe20000000000 */
[----:B------:R-:W1:Y:S01]  /*af20*/  LDS.U16 R36, [R36] ;  /* 0x0000000024247984 */ /* 0x000e620000000400 */
[----:B------:R-:W-:Y:S01]  /*af30*/  SHF.R.S32.HI R3, RZ, 0x1f, R41 ;  /* 0x0000001fff037819 */ /* 0x000fe20000011429 */
[----:B------:R-:W-:Y:S01]  /*af40*/  HADD2 R7, R11, R7 ;  /* 0x000000070b077230 */ /* 0x000fe20000000000 */
[----:B------:R-:W-:-:S04]  /*af50*/  IADD3 R41, P1, PT, R16, R41, RZ ;  /* 0x0000002910297210 */ /* 0x000fc80007f3e0ff */
[----:B------:R-:W-:Y:S02]  /*af60*/  LEA.HI.X.SX32 R16, R16, R3, 0x1, P1 ;  /* 0x0000000310107211 */ /* 0x000fe400008f0eff */
[----:B0-----:R-:W-:-:S04]  /*af70*/  LEA R2, P1, R41, UR4, 0x1 ;  /* 0x0000000429027c11 */ /* 0x001fc8000f8208ff */
[----:B------:R-:W-:Y:S01]  /*af80*/  LEA.HI.X R3, R41, UR5, R16, 0x1, P1 ;  /* 0x0000000529037c11 */ /* 0x000fe200088f0c10 */
[----:B-1----:R-:W-:Y:S02]  /*af90*/  HADD2.F32 R36, -RZ, R36.H0_H0 ;  /* 0x20000024ff247230 */ /* 0x002fe40000004100 */
        /* <DEDUP_REMOVED lines=21> */
.L_x_3279:
[----:B------:R-:W-:Y:S05]  /*b0f0*/  BSYNC.RECONVERGENT B0 ;  /* 0x0000000000007941 */ /* 0x000fea0003800200 */
.L_x_3278:
[C---:B------:R-:W-:Y:S01]  /*b100*/  LOP3.LUT R2, R29.reuse, 0x3e0, RZ, 0xc0, !PT ;  /* 0x000003e01d027812 */ /* 0x040fe200078ec0ff */
[----:B------:R-:W-:Y:S01]  /*b110*/  BAR.SYNC.DEFER_BLOCKING 0x0 ;  /* 0x0000000000007b1d */ /* 0x000fe20000010000 */
[----:B------:R-:W-:Y:S02]  /*b120*/  ISETP.GT.U32.AND P1, PT, R29, 0x1f, PT ;  /* 0x0000001f1d00780c */ /* 0x000fe40003f24070 */
[----:B------:R-:W-:Y:S02]  /*b130*/  ISETP.NE.AND P0, PT, R2, 0x20, PT ;  /* 0x000000200200780c */ /* 0x000fe40003f05270 */
[----:B------:R-:W-:Y:S01]  /*b140*/  LEA R33, R0, R33, 0x1 ;  /* 0x0000002100217211 */ /* 0x000fe200078e08ff */
[----:B------:R-:W-:Y:S10]  /*b150*/  BSSY.RECONVERGENT B0, `(.L_x_3282) ;  /* 0x0000007000007945 */ /* 0x000ff40003800200 */
[----:B------:R-:W-:Y:S05]  /*b160*/  @P0 BRA `(.L_x_3283) ;  /* 0x0000000000140947 */ /* 0x000fea0003800000 */
[----:B-----5:R-:W-:Y:S02]  /*b170*/  F2FP.F16.F32.PACK_AB R4, R38, R45 ;  /* 0x0000002d2604723e */ /* 0x020fe400000000ff */
[----:B------:R-:W-:Y:S02]  /*b180*/  F2FP.F16.F32.PACK_AB R5, R34, R43 ;  /* 0x0000002b2205723e */ /* 0x000fe400000000ff */
[----:B------:R-:W-:Y:S02]  /*b190*/  F2FP.F16.F32.PACK_AB R6, R32, R39 ;  /* 0x000000272006723e */ /* 0x000fe400000000ff */
[----:B------:R-:W-:-:S05]  /*b1a0*/  F2FP.F16.F32.PACK_AB R7, R30, R37 ;  /* 0x000000251e07723e */ /* 0x000fca00000000ff */
[----:B------:R0:W-:Y:S02]  /*b1b0*/  STS.128 [R33], R4 ;  /* 0x0000000421007388 */ /* 0x0001e40000000c00 */
.L_x_3283:
[----:B------:R-:W-:Y:S05]  /*b1c0*/  BSYNC.RECONVERGENT B0 ;  /* 0x0000000000007941 */ /* 0x000fea0003800200 */
.L_x_3282:
[----:B------:R-:W-:Y:S06]  /*b1d0*/  BAR.SYNC.DEFER_BLOCKING 0x0 ;  /* 0x0000000000007b1d */ /* 0x000fec0000010000 */
[----:B------:R-:W-:Y:S04]  /*b1e0*/  BSSY.RECONVERGENT B0, `(.L_x_3284) ;  /* 0x0000013000007945 */ /* 0x000fe80003800200 */
[----:B------:R-:W-:Y:S05]  /*b1f0*/  @P1 BRA `(.L_x_3285) ;  /* 0x0000000000441947 */ /* 0x000fea0003800000 */
[----:B0----5:R-:W0:Y:S02]  /*b200*/  LDS.128 R4, [R33] ;  /* 0x0000000021047984 */ /* 0x021e240000000c00 */
        /* <DEDUP_REMOVED lines=16> */
.L_x_3285:
[----:B------:R-:W-:Y:S05]  /*b310*/  BSYNC.RECONVERGENT B0 ;  /* 0x0000000000007941 */ /* 0x000fea0003800200 */
.L_x_3284:
[----:B------:R-:W-:Y:S06]  /*b320*/  BAR.SYNC.DEFER_BLOCKING 0x0 ;  /* 0x0000000000007b1d */ /* 0x000fec0000010000 */
[----:B------:R-:W-:Y:S05]  /*b330*/  @P1 EXIT ;  /* 0x000000000000194d */ /* 0x000fea0003800000 */
[----:B------:R-:W2:Y:S02]  /*b340*/  LDCU UR4, c[0x0][0x478] ;  /* 0x00008f00ff0477ac */ /* 0x000ea40008000800 */
[----:B--2---:R-:W-:-:S09]  /*b350*/  UISETP.NE.AND UP0, UPT, UR4, 0x2, UPT ;  /* 0x000000020400788c */ /* 0x004fd2000bf05270 */
[----:B------:R-:W-:Y:S05]  /*b360*/  BRA.U UP0, `(.L_x_3286) ;  /* 0x0000000100e07547 */ /* 0x000fea000b800000 */
[----:B------:R-:W2:Y:S01]  /*b370*/  LDC.64 R2, c[0x0][0x470] ;  /* 0x00011c00ff027b82 */ /* 0x000ea20000000a00 */
[----:B------:R-:W-:Y:S01]  /*b380*/  IADD3 R35, PT, PT, R35, R0, RZ ;  /* 0x0000000023237210 */ /* 0x000fe20007ffe0ff */
[----:B------:R-:W3:Y:S01]  /*b390*/  LDCU.64 UR4, c[0x0][0x380] ;  /* 0x00007000ff0477ac */ /* 0x000ee20008000a00 */
[----:B--2---:R-:W2:Y:S02]  /*b3a0*/  LDG.E R2, desc[UR36][R2.64] ;  /* 0x0000002402027981 */ /* 0x004ea4000c1e1900 */
[----:B---3--:R-:W-:Y:S01]  /*b3b0*/  IADD3 R8, P0, PT, R35, UR4, RZ ;  /* 0x0000000423087c10 */ /* 0x008fe2000ff1e0ff */
[C---:B--2---:R-:W-:Y:S01]  /*b3c0*/  FMUL.FTZ R37, R2.reuse, R37 ;  /* 0x0000002502257220 */ /* 0x044fe20000410000 */
[C---:B------:R-:W-:Y:S01]  /*b3d0*/  FMUL.FTZ R32, R2.reuse, R32 ;  /* 0x0000002002207220 */ /* 0x040fe20000410000 */
[C---:B------:R-:W-:Y:S01]  /*b3e0*/  FMUL.FTZ R30, R2.reuse, R30 ;  /* 0x0000001e021e7220 */ /* 0x040fe20000410000 */
[C---:B------:R-:W-:Y:S01]  /*b3f0*/  FMUL.FTZ R34, R2.reuse, R34 ;  /* 0x0000002202227220 */ /* 0x040fe20000410000 */
[C---:B------:R-:W-:Y:S01]  /*b400*/  FMUL.FTZ R38, R2.reuse, R38 ;  /* 0x0000002602267220 */ /* 0x040fe20000410000 */
[C---:B------:R-:W-:Y:S01]  /*b410*/  FMUL.FTZ R43, R2.reuse, R43 ;  /* 0x0000002b022b7220 */ /* 0x040fe20000410000 */
[----:B------:R-:W2:Y:S01]  /*b420*/  F2I.S8.NTZ R37, R37 ;  /* 0x0000002500257305 */ /* 0x000ea20000202100 */
[C---:B------:R-:W-:Y:S01]  /*b430*/  FMUL.FTZ R39, R2.reuse, R39 ;  /* 0x0000002702277220 */ /* 0x040fe20000410000 */
[----:B------:R-:W-:-:S06]  /*b440*/  FMUL.FTZ R2, R2, R45 ;  /* 0x0000002d02027220 */ /* 0x000fcc0000410000 */
[----:B------:R-:W3:Y:S01]  /*b450*/  F2I.S8.NTZ R32, R32 ;  /* 0x0000002000207305 */ /* 0x000ee20000202100 */
[----:B--2---:R-:W-:-:S07]  /*b460*/  PRMT R3, R37, 0x8880, RZ ;  /* 0x0000888025037816 */ /* 0x004fce00000000ff */
[----:B------:R-:W2:Y:S01]  /*b470*/  F2I.S8.NTZ R30, R30 ;  /* 0x0000001e001e7305 */ /* 0x000ea20000202100 */
[----:B------:R-:W-:Y:S02]  /*b480*/  PRMT R3, R3, 0x7710, RZ ;  /* 0x0000771003037816 */ /* 0x000fe400000000ff */
[----:B---3--:R-:W-:-:S05]  /*b490*/  PRMT R32, R32, 0x8880, RZ ;  /* 0x0000888020207816 */ /* 0x008fca00000000ff */
[----:B------:R-:W3:Y:S01]  /*b4a0*/  F2I.S8.NTZ R34, R34 ;  /* 0x0000002200227305 */ /* 0x000ee20000202100 */
[----:B0----5:R-:W-:Y:S01]  /*b4b0*/  IMAD.U32 R4, R3, 0x10000, RZ ;  /* 0x0001000003047824 */ /* 0x021fe200078e00ff */
[----:B------:R-:W-:-:S04]  /*b4c0*/  PRMT R0, R32, 0x7710, RZ ;  /* 0x0000771020007816 */ /* 0x000fc800000000ff */
[----:B------:R-:W-:Y:S02]  /*b4d0*/  LOP3.LUT R4, R4, 0xff0000, RZ, 0xc0, !PT ;  /* 0x00ff000004047812 */ /* 0x000fe400078ec0ff */
[----:B------:R-:W0:Y:S01]  /*b4e0*/  F2I.S8.NTZ R38, R38 ;  /* 0x0000002600267305 */ /* 0x000e220000202100 */
[----:B--2---:R-:W-:Y:S01]  /*b4f0*/  PRMT R5, R30, 0x8880, RZ ;  /* 0x000088801e057816 */ /* 0x004fe200000000ff */
[----:B------:R-:W-:-:S03]  /*b500*/  IMAD.SHL.U32 R0, R0, 0x100, RZ ;  /* 0x0000010000007824 */ /* 0x000fc600078e00ff */
[----:B------:R-:W-:-:S03]  /*b510*/  PRMT R3, R5, 0x7710, RZ ;  /* 0x0000771005037816 */ /* 0x000fc600000000ff */
[----:B------:R-:W2:Y:S01]  /*b520*/  F2I.S8.NTZ R43, R43 ;  /* 0x0000002b002b7305 */ /* 0x000ea20000202100 */
[----:B------:R-:W-:Y:S02]  /*b530*/  PRMT R3, R4, 0x4210, R3 ;  /* 0x0000421004037816 */ /* 0x000fe40000000003 */
[----:B---3--:R-:W-:Y:S02]  /*b540*/  PRMT R4, R34, 0x8880, RZ ;  /* 0x0000888022047816 */ /* 0x008fe400000000ff */
[----:B------:R-:W-:Y:S02]  /*b550*/  LOP3.LUT R9, R3, 0xff00, R0, 0xf8, !PT ;  /* 0x0000ff0003097812 */ /* 0x000fe400078ef800 */
[----:B0-----:R-:W-:Y:S01]  /*b560*/  PRMT R38, R38, 0x8880, RZ ;  /* 0x0000888026267816 */ /* 0x001fe200000000ff */
[----:B------:R-:W0:Y:S01]  /*b570*/  F2I.S8.NTZ R39, R39 ;  /* 0x0000002700277305 */ /* 0x000e220000202100 */
[----:B------:R-:W-:Y:S02]  /*b580*/  PRMT R4, R4, 0x7710, RZ ;  /* 0x0000771004047816 */ /* 0x000fe400000000ff */
[----:B------:R-:W-:-:S02]  /*b590*/  PRMT R0, R38, 0x7710, RZ ;  /* 0x0000771026007816 */ /* 0x000fc400000000ff */
[----:B------:R-:W-:Y:S02]  /*b5a0*/  LOP3.LUT R4, R4, 0xff, RZ, 0xc0, !PT ;  /* 0x000000ff04047812 */ /* 0x000fe400078ec0ff */
[----:B--2---:R-:W-:Y:S01]  /*b5b0*/  PRMT R43, R43, 0x8880, RZ ;  /* 0x000088802b2b7816 */ /* 0x004fe200000000ff */
[----:B------:R-:W2:Y:S01]  /*b5c0*/  F2I.S8.NTZ R2, R2 ;  /* 0x0000000200027305 */ /* 0x000ea20000202100 */
[----:B------:R-:W-:Y:S02]  /*b5d0*/  LOP3.LUT R6, R0, 0xff, RZ, 0xc0, !PT ;  /* 0x000000ff00067812 */ /* 0x000fe400078ec0ff */
[----:B------:R-:W-:-:S03]  /*b5e0*/  PRMT R3, R43, 0x7710, RZ ;  /* 0x000077102b037816 */ /* 0x000fc600000000ff */
[----:B------:R-:W-:Y:S01]  /*b5f0*/  IMAD.WIDE.U32 R6, R6, 0x100, RZ ;  /* 0x0000010006067825 */ /* 0x000fe200078e00ff */
[----:B0-----:R-:W-:Y:S02]  /*b600*/  PRMT R39, R39, 0x8880, RZ ;  /* 0x0000888027277816 */ /* 0x001fe400000000ff */
[----:B------:R-:W-:Y:S02]  /*b610*/  LOP3.LUT R5, R3, 0xff, RZ, 0xc0, !PT ;  /* 0x000000ff03057812 */ /* 0x000fe400078ec0ff */
[----:B------:R-:W-:Y:S02]  /*b620*/  PRMT R0, R39, 0x7710, RZ ;  /* 0x0000771027007816 */ /* 0x000fe400000000ff */
[----:B--2---:R-:W-:Y:S01]  /*b630*/  PRMT R10, R2, 0x8880, RZ ;  /* 0x00008880020a7816 */ /* 0x004fe200000000ff */
        /* <DEDUP_REMOVED lines=11> */
.L_x_3286:
[----:B------:R-:W2:Y:S01]  /*b6f0*/  LDC.64 R2, c[0x0][0x380] ;  /* 0x0000e000ff027b82 */ /* 0x000ea20000000a00 */
[----:B------:R-:W-:Y:S02]  /*b700*/  IADD3 R35, PT, PT, R35, R0, RZ ;  /* 0x0000000023237210 */ /* 0x000fe40007ffe0ff */
        /* <DEDUP_REMOVED lines=10> */
.L_x_3169:
[----:B------:R-:W-:Y:S01]  /*b7b0*/  IMAD.MOV.U32 R12, RZ, RZ, 0x10 ;  /* 0x00000010ff0c7424 */ /* 0x000fe200078e00ff */
[----:B------:R-:W-:Y:S01]  /*b7c0*/  MOV R11, 0x1f ;  /* 0x0000001f000b7802 */ /* 0x000fe20000000f00 */
[----:B------:R-:W-:-:S07]  /*b7d0*/  IMAD.MOV.U32 R15, RZ, RZ, -0x1 ;  /* 0xffffffffff0f7424 */ /* 0x000fce00078e00ff */
[----:B0----5:R-:W-:Y:S05]  /*b7e0*/  WARPSYNC.COLLECTIVE R15, `(.L_x_3287) ;  /* 0x000000000f087348 */ /* 0x021fea0003c00000 */
[----:B------:R1:W2:Y:S02]  /*b7f0*/  SHFL.BFLY P6, R14, R13, R12, R11 ;  /* 0x0c00000c0d0e7389 */ /* 0x0002a400000c000b */
[----:B012--5:R-:W-:Y:S05]  /*b800*/  ENDCOLLECTIVE ;  /* 0x000000000000791b */ /* 0x027fea0003800000 */
.L_x_3287:
[----:B------:R-:W-:Y:S02]  /*b810*/  IMAD.MOV.U32 R12, RZ, RZ, 0x8 ;  /* 0x00000008ff0c7424 */ /* 0x000fe400078e00ff */
[----:B------:R-:W-:-:S05]  /*b820*/  FADD.FTZ R3, R13, R14 ;  /* 0x0000000e0d037221 */ /* 0x000fca0000010000 */
[----:B------:R-:W-:-:S07]  /*b830*/  MOV R13, R3 ;  /* 0x00000003000d7202 */ /* 0x000fce0000000f00 */
[----:B------:R-:W-:Y:S05]  /*b840*/  WARPSYNC.COLLECTIVE R15, `(.L_x_3288) ;  /* 0x000000000f087348 */ /* 0x000fea0003c00000 */
[----:B------:R0:W1:Y:S02]  /*b850*/  SHFL.BFLY P6, R14, R13, R12, R11 ;  /* 0x0c00000c0d0e7389 */ /* 0x00006400000c000b */
[----:B01----:R-:W-:Y:S05]  /*b860*/  ENDCOLLECTIVE ;  /* 0x000000000000791b */ /* 0x003fea0003800000 */
.L_x_3288:
[----:B------:R-:W-:Y:S02]  /*b870*/  IMAD.MOV.U32 R12, RZ, RZ, 0x4 ;  /* 0x00000004ff0c7424 */ /* 0x000fe400078e00ff */
[----:B------:R-:W-:-:S05]  /*b880*/  FADD.FTZ R4, R3, R14 ;  /* 0x0000000e03047221 */ /* 0x000fca0000010000 */
[----:B------:R-:W-:-:S07]  /*b890*/  MOV R13, R4 ;  /* 0x00000004000d7202 */ /* 0x000fce0000000f00 */
[----:B------:R-:W-:Y:S05]  /*b8a0*/  WARPSYNC.COLLECTIVE R15, `(.L_x_3289) ;  /* 0x000000000f087348 */ /* 0x000fea0003c00000 */
[----:B------:R0:W1:Y:S02]  /*b8b0*/  SHFL.BFLY P6, R14, R13, R12, R11 ;  /* 0x0c00000c0d0e7389 */ /* 0x00006400000c000b */
[----:B01----:R-:W-:Y:S05]  /*b8c0*/  ENDCOLLECTIVE ;  /* 0x000000000000791b */ /* 0x003fea0003800000 */
.L_x_3289:
[----:B------:R-:W-:Y:S02]  /*b8d0*/  IMAD.MOV.U32 R12, RZ, RZ, 0x2 ;  /* 0x00000002ff0c7424 */ /* 0x000fe400078e00ff */
[----:B------:R-:W-:-:S05]  /*b8e0*/  FADD.FTZ R5, R4, R14 ;  /* 0x0000000e04057221 */ /* 0x000fca0000010000 */
[----:B------:R-:W-:-:S07]  /*b8f0*/  MOV R13, R5 ;  /* 0x00000005000d7202 */ /* 0x000fce0000000f00 */
[----:B------:R-:W-:Y:S05]  /*b900*/  WARPSYNC.COLLECTIVE R15, `(.L_x_3290) ;  /* 0x000000000f087348 */ /* 0x000fea0003c00000 */
[----:B------:R0:W1:Y:S02]  /*b910*/  SHFL.BFLY P6, R14, R13, R12, R11 ;  /* 0x0c00000c0d0e7389 */ /* 0x00006400000c000b */
[----:B01----:R-:W-:Y:S05]  /*b920*/  ENDCOLLECTIVE ;  /* 0x000000000000791b */ /* 0x003fea0003800000 */
.L_x_3290:
[----:B------:R-:W-:Y:S02]  /*b930*/  IMAD.MOV.U32 R12, RZ, RZ, 0x1 ;  /* 0x00000001ff0c7424 */ /* 0x000fe400078e00ff */
[----:B------:R-:W-:-:S05]  /*b940*/  FADD.FTZ R6, R5, R14 ;  /* 0x0000000e05067221 */ /* 0x000fca0000010000 */
[----:B------:R-:W-:-:S07]  /*b950*/  MOV R13, R6 ;  /* 0x00000006000d7202 */ /* 0x000fce0000000f00 */
[----:B------:R-:W-:Y:S05]  /*b960*/  WARPSYNC.COLLECTIVE R15, `(.L_x_3291) ;  /* 0x000000000f087348 */ /* 0x000fea0003c00000 */
[----:B------:R0:W1:Y:S02]  /*b970*/  SHFL.BFLY P6, R14, R13, R12, R11 ;  /* 0x0c00000c0d0e7389 */ /* 0x00006400000c000b */
[----:B01----:R-:W-:Y:S05]  /*b980*/  ENDCOLLECTIVE ;  /* 0x000000000000791b */ /* 0x003fea0003800000 */
.L_x_3291:
[----:B------:R-:W-:Y:S05]  /*b990*/  BRA `(.L_x_3292) ;  /* 0xffffff6c00b47947 */ /* 0x000fea000383ffff */
.L_x_3228:
[----:B------:R-:W-:Y:S01]  /*b9a0*/  BSSY B1, `(.L_x_3293) ;  /* 0x0000007000017945 */ /* 0x000fe20003800000 */
[----:B------:R-:W-:Y:S01]  /*b9b0*/  MOV R12, 0x2 ;  /* 0x00000002000c7802 */ /* 0x000fe20000000f00 */
[----:B------:R-:W-:Y:S01]  /*b9c0*/  IMAD.MOV.U32 R11, RZ, RZ, 0x1f ;  /* 0x0000001fff0b7424 */ /* 0x000fe200078e00ff */
[----:B------:R-:W-:-:S07]  /*b9d0*/  MOV R15, 0xffffffff ;  /* 0xffffffff000f7802 */ /* 0x000fce0000000f00 */
[----:B----4-:R-:W-:Y:S05]  /*b9e0*/  WARPSYNC.COLLECTIVE R15, `(.L_x_3294) ;  /* 0x000000000f087348 */ /* 0x010fea0003c00000 */
[----:B------:R0:W1:Y:S02]  /*b9f0*/  SHFL.BFLY P6, R14, R13, R12, R11 ;  /* 0x0c00000c0d0e7389 */ /* 0x00006400000c000b */
[----:B01--4-:R-:W-:Y:S05]  /*ba00*/  ENDCOLLECTIVE ;  /* 0x000000000000791b */ /* 0x013fea0003800000 */
.L_x_3294:
[----:B------:R-:W-:Y:S05]  /*ba10*/  BSYNC B1 ;  /* 0x0000000000017941 */ /* 0x000fea0003800000 */
.L_x_3293:
[----:B------:R-:W-:Y:S02]  /*ba20*/  HFMA2 R11, -RZ, RZ, 0, 1.847743988037109375e-06 ;  /* 0x0000001fff0b7431 */ /* 0x000fe400000001ff */
[----:B------:R-:W-:Y:S01]  /*ba30*/  FADD.FTZ R13, R13, R14 ;  /* 0x0000000e0d0d7221 */ /* 0x000fe20000010000 */
[----:B------:R-:W-:Y:S02]  /*ba40*/  IMAD.MOV.U32 R12, RZ, RZ, 0x1 ;  /* 0x00000001ff0c7424 */ /* 0x000fe400078e00ff */
[----:B------:R-:W-:-:S07]  /*ba50*/  IMAD.MOV.U32 R15, RZ, RZ, -0x1 ;  /* 0xffffffffff0f7424 */ /* 0x000fce00078e00ff */
[----:B------:R-:W-:Y:S05]  /*ba60*/  WARPSYNC.COLLECTIVE R15, `(.L_x_3295) ;  /* 0x000000000f087348 */ /* 0x000fea0003c00000 */
[----:B------:R0:W1:Y:S02]  /*ba70*/  SHFL.BFLY P6, R14, R13, R12, R11 ;  /* 0x0c00000c0d0e7389 */ /* 0x00006400000c000b */
[----:B01----:R-:W-:Y:S05]  /*ba80*/  ENDCOLLECTIVE ;  /* 0x000000000000791b */ /* 0x003fea0003800000 */
.L_x_3295:
[----:B------:R-:W-:Y:S05]  /*ba90*/  BRA `(.L_x_3296) ;  /* 0xffffffa800107947 */ /* 0x000fea000383ffff */
.L_x_3232:
[----:B------:R-:W-:Y:S01]  /*baa0*/  HFMA2 R11, -RZ, RZ, 0, 1.847743988037109375e-06 ;  /* 0x0000001fff0b7431 */ /* 0x000fe200000001ff */
[----:B------:R-:W-:Y:S01]  /*bab0*/  BSSY B0, `(.L_x_3297) ;  /* 0x0000007000007945 */ /* 0x000fe20003800000 */
[----:B------:R-:W-:Y:S01]  /*bac0*/  MOV R13, R0 ;  /* 0x00000000000d7202 */ /* 0x000fe20000000f00 */
[----:B------:R-:W-:Y:S02]  /*bad0*/  IMAD.MOV.U32 R12, RZ, RZ, 0x10 ;  /* 0x00000010ff0c7424 */ /* 0x000fe400078e00ff */
[----:B------:R-:W-:-:S07]  /*bae0*/  IMAD.MOV.U32 R15, RZ, RZ, -0x1 ;  /* 0xffffffffff0f7424 */ /* 0x000fce00078e00ff */
[----:B---3--:R-:W-:Y:S05]  /*baf0*/  WARPSYNC.COLLECTIVE R15, `(.L_x_3298) ;  /* 0x000000000f087348 */ /* 0x008fea0003c00000 */
[----:B------:R0:W1:Y:S02]  /*bb00*/  SHFL.BFLY P6, R14, R13, R12, R11 ;  /* 0x0c00000c0d0e7389 */ /* 0x00006400000c000b */
[----:B01-3--:R-:W-:Y:S05]  /*bb10*/  ENDCOLLECTIVE ;  /* 0x000000000000791b */ /* 0x00bfea0003800000 */
.L_x_3298:
[----:B------:R-:W-:Y:S05]  /*bb20*/  BSYNC B0 ;  /* 0x0000000000007941 */ /* 0x000fea0003800000 */
.L_x_3297:
[----:B------:R-:W-:Y:S01]  /*bb30*/  FMNMX.FTZ R13, R14, R0, !PT ;  /* 0x000000000e0d7209 */ /* 0x000fe20007810000 */
[----:B------:R-:W-:Y:S01]  /*bb40*/  IMAD.MOV.U32 R11, RZ, RZ, 0x1f ;  /* 0x0000001fff0b7424 */ /* 0x000fe200078e00ff */
[----:B------:R-:W-:Y:S02]  /*bb50*/  MOV R12, 0x8 ;  /* 0x00000008000c7802 */ /* 0x000fe40000000f00 */
[----:B------:R-:W-:-:S07]  /*bb60*/  MOV R15, 0xffffffff ;  /* 0xffffffff000f7802 */ /* 0x000fce0000000f00 */
[----:B------:R-:W-:Y:S05]  /*bb70*/  WARPSYNC.COLLECTIVE R15, `(.L_x_3299) ;  /* 0x000000000f087348 */ /* 0x000fea0003c00000 */
[----:B------:R0:W1:Y:S02]  /*bb80*/  SHFL.BFLY P6, R14, R13, R12, R11 ;  /* 0x0c00000c0d0e7389 */ /* 0x00006400000c000b */
[----:B01----:R-:W-:Y:S05]  /*bb90*/  ENDCOLLECTIVE ;  /* 0x000000000000791b */ /* 0x003fea0003800000 */
.L_x_3299:
[----:B------:R-:W-:Y:S01]  /*bba0*/  HFMA2 R12, -RZ, RZ, 0, 2.384185791015625e-07 ;  /* 0x00000004ff0c7431 */ /* 0x000fe200000001ff */
[----:B------:R-:W-:-:S05]  /*bbb0*/  FMNMX.FTZ R2, R13, R14, !PT ;  /* 0x0000000e0d027209 */ /* 0x000fca0007810000 */
[----:B------:R-:W-:-:S07]  /*bbc0*/  IMAD.MOV.U32 R13, RZ, RZ, R2 ;  /* 0x000000ffff0d7224 */ /* 0x000fce00078e0002 */
[----:B------:R-:W-:Y:S05]  /*bbd0*/  WARPSYNC.COLLECTIVE R15, `(.L_x_3300) ;  /* 0x000000000f087348 */ /* 0x000fea0003c00000 */
[----:B------:R0:W1:Y:S02]  /*bbe0*/  SHFL.BFLY P6, R14, R13, R12, R11 ;  /* 0x0c00000c0d0e7389 */ /* 0x00006400000c000b */
[----:B01----:R-:W-:Y:S05]  /*bbf0*/  ENDCOLLECTIVE ;  /* 0x000000000000791b */ /* 0x003fea0003800000 */
.L_x_3300:
[----:B------:R-:W-:Y:S05]  /*bc00*/  BRA `(.L_x_3301) ;  /* 0xffffffa800747947 */ /* 0x000fea000383ffff */
.L_x_3302:
        /* <DEDUP_REMOVED lines=15> */
.L_x_4652:


//--------------------- .text._ZN4mmha33masked_multihead_attention_kernelItLi256ELi256ELi1ELi32ELi256ELb0ELb0EEEv26Multihead_attention_paramsIT_XT5_EE --------------------------
	.section	.text._ZN4mmha33masked_multihead_attention_kernelItLi256ELi256ELi1ELi32ELi256ELb0ELb0EEEv26Multihead_attention_paramsIT_XT5_EE,"ax",@progbits
	.align	128
        .global         _ZN4mmha33masked_multihead_attention_kernelItLi256ELi256ELi1ELi32ELi256ELb0ELb0EEEv26Multihead_attention_paramsIT_XT5_EE
        .type           _ZN4mmha33masked_multihead_attention_kernelItLi256ELi256ELi1ELi32ELi256ELb0ELb0EEEv26Multihead_attention_paramsIT_XT5_EE,@function
        .size           _ZN4mmha33masked_multihead_attention_kernelItLi256ELi256ELi1ELi32ELi256ELb0ELb0EEEv26Multihead_attention_paramsIT_XT5_EE,(.L_x_4653 - _ZN4mmha33masked_multihead_attention_kernelItLi256ELi256ELi1ELi32ELi256ELb0ELb0EEEv26Multihead_attention_paramsIT_XT5_EE)
        .other          _ZN4mmha33masked_multihead_attention_kernelItLi256ELi256ELi1ELi32ELi256ELb0ELb0EEEv26Multihead_attention_paramsIT_XT5_EE,@"STO_CUDA_ENTRY STV_DEFAULT"
_ZN4mmha33masked_multihead_attention_kernelItLi256ELi256ELi1ELi32ELi256ELb0ELb0EEEv26Multihead_attention_paramsIT_XT5_EE:
.text._ZN4mmha33masked_multihead_attention_kernelItLi256ELi256ELi1ELi32ELi256ELb0ELb0EEEv26Multihead_attention_paramsIT_XT5_EE:
        /* <DEDUP_REMOVED lines=10> */
[----:B------:R-:W-:-:S04]  /*00a0*/  MOV R2, UR4 ;  /* 0x0000000400027c02 */ /* 0x000fc80008000f00 */
[----:B------:R-:W-:-:S05]  /*00b0*/  IMAD.U32 R3, RZ, RZ, UR5 ;  /* 0x00000005ff037e24 */ /* 0x000fca000f8e00ff */
[----:B0-----:R-:W2:Y:S02]  /*00c0*/  LDG.E.U8 R2, desc[UR36][R2.64] ;  /* 0x0000002402027981 */ /* 0x001ea4000c1e1100 */
[----:B--2---:R-:W-:-:S13]  /*00d0*/  ISETP.NE.AND P0, PT, R2, 0x1, PT ;  /* 0x000000010200780c */ /* 0x004fda0003f05270 */
[----:B------:R-:W-:Y:S05]  /*00e0*/  @!P0 EXIT ;  /* 0x000000000000894d */ /* 0x000fea0003800000 */
.L_x_3303:
[----:B------:R-:W1:Y:S01]  /*00f0*/  LDCU UR13, c[0x0][0x3f0] ;  /* 0x00007e00ff0d77ac */ /* 0x000e620008000800 */
[----:B------:R-:W2:Y:S01]  /*0100*/  S2R R5, SR_CTAID.Y ;  /* 0x0000000000057919 */ /* 0x000ea20000002600 */
[----:B------:R-:W3:Y:S01]  /*0110*/  LDCU.64 UR4, c[0x0][0x4a0] ;  /* 0x00009400ff0477ac */ /* 0x000ee20008000a00 */
[----:B------:R-:W4:Y:S01]  /*0120*/  LDCU.64 UR10, c[0x0][0x460] ;  /* 0x00008c00ff0a77ac */ /* 0x000f220008000a00 */
[----:B-1----:R-:W-:-:S04]  /*0130*/  MOV R0, UR13 ;  /* 0x0000000d00007c02 */ /* 0x002fc80008000f00 */
[----:B------:R-:W-:Y:S01]  /*0140*/  IABS R0, R0 ;  /* 0x0000000000007213 */ /* 0x000fe20000000000 */
[----:B---3--:R-:W-:-:S03]  /*0150*/  UISETP.NE.U32.AND UP0, UPT, UR4, URZ, UPT ;  /* 0x000000ff0400728c */ /* 0x008fc6000bf05070 */
[----:B------:R-:W-:Y:S01]  /*0160*/  R2UR UR12, R0 ;  /* 0x00000000000c72ca */ /* 0x000fe200000e0000 */
[----:B------:R-:W-:-:S06]  /*0170*/  UISETP.NE.AND.EX UP0, UPT, UR5, URZ, UPT, UP0 ;  /* 0x000000ff0500728c */ /* 0x000fcc000bf05300 */
[----:B------:R-:W-:-:S05]  /*0180*/  PLOP3.LUT P0, PT, PT, PT, UP0, 0x80, 0x8 ;  /* 0x000000000008781c */ /* 0x000fca0003f0f008 */
[----:B------:R-:W1:Y:S01]  /*0190*/  @UP0 LDCU.64 UR8, c[0x0][0x4a0] ;  /* 0x00009400ff0807ac */ /* 0x000e620008000a00 */
        /* <DEDUP_REMOVED lines=23> */
[----:B-1----:R-:W-:Y:S01]  /*0310*/  MOV R0, UR9 ;  /* 0x0000000900007c02 */ /* 0x002fe20008000f00 */
        /* <DEDUP_REMOVED lines=18> */
[----:B0-----:R-:W-:Y:S01]  /*0440*/  MOV R2, UR4 ;  /* 0x0000000400027c02 */ /* 0x001fe20008000f00 */
[----:B------:R-:W-:-:S05]  /*0450*/  IMAD.U32 R3, RZ, RZ, UR5 ;  /* 0x00000005ff037e24 */ /* 0x000fca000f8e00ff */
        /* <DEDUP_REMOVED lines=45> */
[----:B------:R-:W-:Y:S02]  /*0730*/  LEA R9, R9, R0, 0x8 ;  /* 0x0000000009097211 */ /* 0x000fe400078e40ff */
[----:B------:R-:W-:-:S02]  /*0740*/  IADD3 R23, PT, PT, R0, UR43, RZ ;  /* 0x0000002b00177c10 */ /* 0x000fc4000fffe0ff */
        /* <DEDUP_REMOVED lines=18> */
[----:B------:R-:W-:Y:S02]  /*0870*/  ISETP.NE.U32.AND P2, PT, R8, RZ, PT ;  /* 0x000000ff0800720c */ /* 0x000fe40003f45070 */
[--C-:B------:R-:W-:Y:S02]  /*0880*/  SHF.R.U64 R5, R14, 0x10, R15.reuse ;  /* 0x000000100e057819 */ /* 0x100fe4000000120f */
[----:B0-----:R-:W-:Y:S01]  /*0890*/  SHF.R.S32.HI R3, RZ, 0x8, R6 ;  /* 0x00000008ff037819 */ /* 0x001fe20000011406 */
[----:B------:R-:W-:Y:S01]  /*08a0*/  IMAD.MOV.U32 R6, RZ, RZ, R4 ;  /* 0x000000ffff067224 */ /* 0x000fe200078e0004 */
[----:B------:R-:W-:-:S02]  /*08b0*/  SHF.R.S32.HI R8, RZ, 0x10, R15 ;  /* 0x00000010ff087819 */ /* 0x000fc4000001140f */
[----:B------:R-:W-:Y:S02]  /*08c0*/  SHF.R.U64 R4, R12, 0x7, RZ ;  /* 0x000000070c047819 */ /* 0x000fe400000012ff */
[----:B------:R-:W-:Y:S01]  /*08d0*/  PRMT R5, R5, 0x9910, RZ ;  /* 0x0000991005057816 */ /* 0x000fe200000000ff */
[----:B------:R-:W0:Y:S01]  /*08e0*/  I2F.S16 R3, R3 ;  /* 0x0000000300037306 */ /* 0x000e220000101400 */
[----:B------:R-:W-:Y:S01]  /*08f0*/  LOP3.LUT R8, R8, 0xff, RZ, 0xc0, !PT ;  /* 0x000000ff08087812 */ /* 0x000fe200078ec0ff */
[----:B---3--:R-:W-:Y:S01]  /*0900*/  FMUL.FTZ R7, R2, R7 ;  /* 0x0000000702077220 */ /* 0x008fe20000410000 */
[----:B------:R-:W-:Y:S02]  /*0910*/  ISETP.NE.U32.AND P1, PT, R4, RZ, PT ;  /* 0x000000ff0400720c */ /* 0x000fe40003f25070 */
[----:B------:R-:W-:Y:S02]  /*0920*/  MOV R4, R5 ;  /* 0x0000000500047202 */ /* 0x000fe40000000f00 */
        /* <DEDUP_REMOVED lines=29> */
.L_x_3306:
[----:B------:R-:W0:Y:S02]  /*0b00*/  LDC.64 R28, c[0x0][0x388] ;  /* 0x0000e200ff1c7b82 */ /* 0x000e240000000a00 */
[----:B0-----:R-:W-:-:S06]  /*0b10*/  IMAD.WIDE R28, R23, 0x2, R28 ;  /* 0x00000002171c7825 */ /* 0x001fcc00078e021c */
[----:B------:R-:W5:Y:S02]  /*0b20*/  LDG.E.128 R28, desc[UR36][R28.64] ;  /* 0x000000241c1c7981 */ /* 0x000f64000c1e1d00 */
.L_x_3305:
[----:B------:R-:W-:Y:S05]  /*0b30*/  BSYNC.RECONVERGENT B0 ;  /* 0x0000000000007941 */ /* 0x000fea0003800200 */
.L_x_3304:
        /* <DEDUP_REMOVED lines=41> */
[----:B------:R-:W0:Y:S01]  /*0dd0*/  I2F.S16 R15, R6 ;  /* 0x00000006000f7306 */ /* 0x000e220000101400 */
[----:B------:R-:W-:Y:S01]  /*0de0*/  F2FP.F16.F32.PACK_AB R24, R2, R7 ;  /* 0x000000070218723e */ /* 0x000fe200000000ff */
[----:B-1----:R-:W-:-:S06]  /*0df0*/  FMUL.FTZ R10, R4, R21 ;  /* 0x00000015040a7220 */ /* 0x002fcc0000410000 */
        /* <DEDUP_REMOVED lines=13> */
.L_x_3307:
[----:B------:R-:W-:Y:S01]  /*0ed0*/  BSSY.RECONVERGENT B0, `(.L_x_3308) ;  /* 0x0000007000007945 */ /* 0x000fe20003800200 */
[----:B------:R-:W-:Y:S02]  /*0ee0*/  CS2R R26, SRZ ;  /* 0x00000000001a7805 */ /* 0x000fe4000001ff00 */
[----:B------:R-:W-:Y:S01]  /*0ef0*/  CS2R R24, SRZ ;  /* 0x0000000000187805 */ /* 0x000fe2000001ff00 */
[----:B------:R-:W-:Y:S06]  /*0f00*/  @P0 BRA `(.L_x_3309) ;  /* 0x00000000000c0947 */ /* 0x000fec0003800000 */
[----:B------:R-:W0:Y:S02]  /*0f10*/  LDC.64 R2, c[0x0][0x398] ;  /* 0x0000e600ff027b82 */ /* 0x000e240000000a00 */
[----:B0-----:R-:W-:-:S05]  /*0f20*/  IMAD.WIDE R2, R23, 0x2, R2 ;  /* 0x0000000217027825 */ /* 0x001fca00078e0202 */
[----:B------:R0:W5:Y:S02]  /*0f30*/  LDG.E.128 R24, desc[UR36][R2.64] ;  /* 0x0000002402187981 */ /* 0x000164000c1e1d00 */
.L_x_3309:
[----:B------:R-:W-:Y:S05]  /*0f40*/  BSYNC.RECONVERGENT B0 ;  /* 0x0000000000007941 */ /* 0x000fea0003800200 */
.L_x_3308:
        /* <DEDUP_REMOVED lines=10> */
[----:B------:R-:W-:Y:S02]  /*0ff0*/  ISETP.NE.AND.EX P2, PT, RZ, UR9, PT, P2 ;  /* 0x00000009ff007c0c */ /* 0x000fe4000bf45320 */
[----:B--2---:R-:W-:Y:S02]  /*1000*/  ISETP.NE.U32.AND P1, PT, RZ, UR4, PT ;  /* 0x00000004ff007c0c */ /* 0x004fe4000bf25070 */
[----:B------:R-:W-:Y:S01]  /*1010*/  @!UP1 UIMAD UR7, UR38, UR7, URZ ;  /* 0x00000007260792a4 */ /* 0x000fe2000f8e02ff */
[----:B------:R-:W-:Y:S01]  /*1020*/  ISETP.GT.U32.OR P2, PT, R16, 0x1f, !P2 ;  /* 0x0000001f1000780c */ /* 0x000fe20005744470 */
[----:B---3--:R-:W-:Y:S01]  /*1030*/  UISETP.NE.U32.AND UP0, UPT, UR12, URZ, UPT ;  /* 0x000000ff0c00728c */ /* 0x008fe2000bf05070 */
[----:B------:R-:W-:-:S03]  /*1040*/  ISETP.NE.AND.EX P1, PT, RZ, UR5, PT, P1 ;  /* 0x00000005ff007c0c */ /* 0x000fc6000bf25310 */
[----:B------:R-:W-:Y:S01]  /*1050*/  UISETP.NE.AND.EX UP0, UPT, UR13, URZ, UPT, UP0 ;  /* 0x000000ff0d00728c */ /* 0x000fe2000bf05300 */
[----:B------:R-:W-:Y:S02]  /*1060*/  ISETP.GT.U32.OR P1, PT, R16, 0x1f, !P1 ;  /* 0x0000001f1000780c */ /* 0x000fe40004f24470 */
[----:B------:R-:W-:Y:S02]  /*1070*/  CS2R R22, SRZ ;  /* 0x0000000000167805 */ /* 0x000fe4000001ff00 */
[----:B------:R-:W-:Y:S02]  /*1080*/  MOV R8, UR7 ;  /* 0x0000000700087c02 */ /* 0x000fe40008000f00 */
[----:B------:R-:W-:Y:S02]  /*1090*/  CS2R R20, SRZ ;  /* 0x0000000000147805 */ /* 0x000fe4000001ff00 */
[----:B------:R-:W-:Y:S01]  /*10a0*/  PLOP3.LUT P3, PT, PT, PT, UP0, 0x80, 0x8 ;  /* 0x000000000008781c */ /* 0x000fe20003f6f008 */
[----:B------:R-:W2:Y:S01]  /*10b0*/  @!P2 LDC.64 R4, c[0x0][0x3a0] ;  /* 0x0000e800ff04ab82 */ /* 0x000ea20000000a00 */
[----:B------:R-:W-:Y:S01]  /*10c0*/  @!P0 LEA R11, R8, R9, 0x8 ;  /* 0x00000009080b8211 */ /* 0x000fe200078e40ff */
[----:B------:R-:W3:Y:S06]  /*10d0*/  @UP0 LDCU.64 UR4, c[0x0][0x418] ;  /* 0x00008300ff0407ac */ /* 0x000eec0008000a00 */
[----:B0-----:R-:W0:Y:S01]  /*10e0*/  @!P1 LDC.64 R2, c[0x0][0x390] ;  /* 0x0000e400ff029b82 */ /* 0x001e220000000a00 */
[----:B-1----:R-:W-:-:S05]  /*10f0*/  @!P0 IMAD.WIDE R6, R11, 0x2, R6 ;  /* 0x000000020b068825 */ /* 0x002fca00078e0206 */
[----:B------:R-:W4:Y:S02]  /*1100*/  @!P0 LDG.E.128 R32, desc[UR36][R6.64] ;  /* 0x0000002406208981 */ /* 0x000f24000c1e1d00 */
[----:B------:R-:W1:Y:S01]  /*1110*/  LDC R11, c[0x0][0x400] ;  /* 0x00010000ff0b7b82 */ /* 0x000e620000000800 */
[----:B---3--:R-:W-:Y:S01]  /*1120*/  @UP0 UIMAD.WIDE.U32 UR6, UR6, 0x4, UR4 ;  /* 0x00000004060608a5 */ /* 0x008fe2000f8e0004 */
[----:B------:R-:W3:Y:S01]  /*1130*/  LDCU.U8 UR4, c[0x0][0x404] ;  /* 0x00008080ff0477ac */ /* 0x000ee20008000000 */
[----:B--2---:R-:W-:-:S04]  /*1140*/  @!P2 IMAD.WIDE.U32 R4, R9, 0x2, R4 ;  /* 0x000000020904a825 */ /* 0x004fc800078e0004 */
[----:B------:R-:W-:Y:S01]  /*1150*/  IMAD.U32 R8, RZ, RZ, UR6 ;  /* 0x00000006ff087e24 */ /* 0x000fe2000f8e00ff */
[----:B------:R-:W2:Y:S01]  /*1160*/  @!P2 LDG.E.128 R20, desc[UR36][R4.64] ;  /* 0x000000240414a981 */ /* 0x000ea2000c1e1d00 */
[----:B0-----:R-:W-:Y:S01]  /*1170*/  @!P1 IMAD.WIDE.U32 R2, R9, 0x2, R2 ;  /* 0x0000000209029825 */ /* 0x001fe200078e0002 */
[----:B------:R-:W-:-:S04]  /*1180*/  MOV R9, UR7 ;  /* 0x0000000700097c02 */ /* 0x000fc80008000f00 */
[----:B------:R-:W4:Y:S04]  /*1190*/  @!P1 LDG.E.128 R12, desc[UR36][R2.64] ;  /* 0x00000024020c9981 */ /* 0x000f28000c1e1d00 */
[----:B------:R-:W4:Y:S01]  /*11a0*/  @P3 LDG.E R8, desc[UR36][R8.64] ;  /* 0x0000002408083981 */ /* 0x000f22000c1e1900 */
[----:B---3--:R-:W-:-:S04]  /*11b0*/  ISETP.NE.AND P1, PT, RZ, UR4, PT ;  /* 0x00000004ff007c0c */ /* 0x008fc8000bf25270 */
[----:B-1----:R-:W-:Y:S01]  /*11c0*/  ISETP.LT.OR P1, PT, R11, 0x1, P1 ;  /* 0x000000010b00780c */ /* 0x002fe20000f21670 */
[----:B------:R-:W-:Y:S01]  /*11d0*/  UMOV UR39, URZ ;  /* 0x000000ff00277c82 */ /* 0x000fe20008000000 */
[----:B------:R-:W-:Y:S01]  /*11e0*/  BSSY.RECONVERGENT B6, `(.L_x_3310) ;  /* 0x0000164000067945 */ /* 0x000fe20003800200 */
[----:B--2--5:R-:W-:Y:S02]  /*11f0*/  HFMA2 R24, R24, 1, 1, R20 ;  /* 0x3c003c0018187831 */ /* 0x024fe40000000014 */
[----:B------:R-:W-:Y:S02]  /*1200*/  HFMA2 R26, R26, 1, 1, R22 ;  /* 0x3c003c001a1a7831 */ /* 0x000fe40000000016 */
[----:B------:R-:W-:Y:S02]  /*1210*/  HADD2 R25, R25, R21 ;  /* 0x0000001519197230 */ /* 0x000fe40000000000 */
[----:B------:R-:W-:Y:S02]  /*1220*/  HADD2 R27, R27, R23 ;  /* 0x000000171b1b7230 */ /* 0x000fe40000000000 */
[----:B----4-:R-:W-:-:S02]  /*1230*/  HFMA2 R28, R28, 1, 1, R12 ;  /* 0x3c003c001c1c7831 */ /* 0x010fc4000000000c */
[----:B------:R-:W-:Y:S01]  /*1240*/  HFMA2 R30, R30, 1, 1, R14 ;  /* 0x3c003c001e1e7831 */ /* 0x000fe2000000000e */
[----:B------:R-:W-:Y:S01]  /*1250*/  @P3 R2UR UR39, R8 ;  /* 0x00000000082732ca */ /* 0x000fe200000e0000 */
[----:B------:R-:W-:Y:S02]  /*1260*/  @!P0 HFMA2 R25, R25, R33, -RZ ;  /* 0x0000002119198231 */ /* 0x000fe400001000ff */
[----:B------:R-:W-:Y:S02]  /*1270*/  @!P0 HFMA2 R27, R27, R35, -RZ ;  /* 0x000000231b1b8231 */ /* 0x000fe400001000ff */
[----:B------:R-:W-:Y:S02]  /*1280*/  HADD2 R29, R29, R13 ;  /* 0x0000000d1d1d7230 */ /* 0x000fe40000000000 */
[----:B------:R-:W-:Y:S02]  /*1290*/  HADD2 R31, R31, R15 ;  /* 0x0000000f1f1f7230 */ /* 0x000fe40000000000 */
[----:B------:R-:W-:-:S02]  /*12a0*/  @!P0 HMUL2 R24, R24, R32 ;  /* 0x0000002018188232 */ /* 0x000fc40000000000 */
[----:B------:R-:W-:Y:S01]  /*12b0*/  @!P0 HMUL2 R26, R26, R34 ;  /* 0x000000221a1a8232 */ /* 0x000fe20000000000 */
[----:B------:R-:W-:Y:S06]  /*12c0*/  @P1 BRA `(.L_x_3311) ;  /* 0x00000004008c1947 */ /* 0x000fec0003800000 */
[----:B------:R-:W-:-:S13]  /*12d0*/  ISETP.GE.AND P0, PT, R0, R11, PT ;  /* 0x0000000b0000720c */ /* 0x000fda0003f06270 */
[----:B------:R-:W-:Y:S05]  /*12e0*/  @P0 BRA `(.L_x_3312) ;  /* 0x00000014004c0947 */ /* 0x000fea0003800000 */
[----:B------:R-:W-:Y:S01]  /*12f0*/  I2FP.F32.U32 R3, R11 ;  /* 0x0000000b00037245 */ /* 0x000fe20000201000 */
[C---:B------:R-:W-:Y:S01]  /*1300*/  VIADD R5, R0.reuse, 0x4 ;  /* 0x0000000400057836 */ /* 0x040fe20000000000 */
[----:B------:R-:W-:Y:S01]  /*1310*/  I2FP.F32.U32 R2, R0 ;  /* 0x0000000000027245 */ /* 0x000fe20000201000 */
[----:B------:R-:W0:Y:S01]  /*1320*/  LDCU UR4, c[0x0][0x40c] ;  /* 0x00008180ff0477ac */ /* 0x000e220008000800 */
[C---:B------:R-:W-:Y:S01]  /*1330*/  IADD3 R4, PT, PT, R0.reuse, 0x2, RZ ;  /* 0x0000000200047810 */ /* 0x040fe20007ffe0ff */
[----:B------:R-:W-:Y:S01]  /*1340*/  HADD2.F32 R15, -RZ, R30.H1_H1 ;  /* 0x3000001eff0f7230 */ /* 0x000fe20000004100 */
[----:B------:R-:W1:Y:S01]  /*1350*/  MUFU.RCP R3, R3 ;  /* 0x0000000300037308 */ /* 0x000e620000001000 */
[----:B------:R-:W-:Y:S01]  /*1360*/  I2FP.F32.U32 R5, R5 ;  /* 0x0000000500057245 */ /* 0x000fe20000201000 */
[----:B------:R-:W-:Y:S01]  /*1370*/  HADD2.F32 R23, -RZ, R31.H1_H1 ;  /* 0x3000001fff177230 */ /* 0x000fe20000004100 */
[----:B------:R-:W-:Y:S01]  /*1380*/  I2FP.F32.U32 R4, R4 ;  /* 0x0000000400047245 */ /* 0x000fe20000201000 */
[----:B------:R-:W-:Y:S01]  /*1390*/  HADD2.F32 R21, -RZ, R26.H1_H1 ;  /* 0x3000001aff157230 */ /* 0x000fe20000004100 */
[----:B------:R-:W-:Y:S01]  /*13a0*/  IADD3 R0, PT, PT, R0, 0x6, RZ ;  /* 0x0000000600007810 */ /* 0x000fe20007ffe0ff */
[----:B------:R-:W-:-:S02]  /*13b0*/  HADD2.F32 R33, -RZ, R27.H1_H1 ;  /* 0x3000001bff217230 */ /* 0x000fc40000004100 */
[----:B------:R-:W-:Y:S01]  /*13c0*/  HADD2.F32 R27, -RZ, R27.H0_H0 ;  /* 0x2000001bff1b7230 */ /* 0x000fe20000004100 */
        /* <DEDUP_REMOVED lines=44> */
[----:B------:R-:W-:Y:S01]  /*1690*/  MUFU.COS R10, R18 ;  /* 0x00000012000a7308 */ /* 0x000fe20000000000 */
        /* <DEDUP_REMOVED lines=13> */
[----:B------:R-:W1:Y:S02]  /*1770*/  MUFU.SIN R18, R20 ;  /* 0x0000001400127308 */ /* 0x000e640000000400 */
[----:B------:R-:W-:Y:S02]  /*1780*/  F2FP.F16.F32.PACK_AB R29, R0, R3 ;  /* 0x00000003001d723e */ /* 0x000fe400000000ff */
[----:B------:R-:W-:-:S04]  /*1790*/  F2FP.F16.F32.PACK_AB R25, R25, R2 ;  /* 0x000000021919723e */ /* 0x000fc800000000ff */
[----:B------:R-:W2:Y:S01]  /*17a0*/  MUFU.COS R14, R20 ;  /* 0x00000014000e7308 */ /* 0x000ea20000000000 */
[C---:B0-----:R-:W-:Y:S01]  /*17b0*/  FMUL.FTZ R9, R12.reuse, R15 ;  /* 0x0000000f0c097220 */ /* 0x041fe20000410000 */
[----:B------:R-:W-:Y:S01]  /*17c0*/  FMUL.FTZ R4, R12, R21 ;  /* 0x000000150c047220 */ /* 0x000fe20000410000 */
[C---:B------:R-:W-:Y:S01]  /*17d0*/  FMUL.FTZ R15, R10.reuse, R15 ;  /* 0x0000000f0a0f7220 */ /* 0x040fe20000410000 */
[C---:B------:R-:W-:Y:S01]  /*17e0*/  FMUL.FTZ R21, R10.reuse, R21 ;  /* 0x000000150a157220 */ /* 0x040fe20000410000 */
[C---:B------:R-:W-:Y:S01]  /*17f0*/  FFMA.FTZ R9, R10.reuse, R13, -R9 ;  /* 0x0000000d0a097223 */ /* 0x040fe20000010809 */
[----:B------:R-:W-:Y:S01]  /*1800*/  FFMA.FTZ R4, R10, R19, -R4 ;  /* 0x000000130a047223 */ /* 0x000fe20000010804 */
[C---:B------:R-:W-:Y:S01]  /*1810*/  FFMA.FTZ R30, R12.reuse, R13, R15 ;  /* 0x0000000d0c1e7223 */ /* 0x040fe2000001000f */
[----:B------:R-:W-:Y:S01]  /*1820*/  FFMA.FTZ R21, R12, R19, R21 ;  /* 0x000000130c157223 */ /* 0x000fe20000010015 */
[C---:B-1----:R-:W-:Y:S01]  /*1830*/  FMUL.FTZ R11, R18.reuse, R23 ;  /* 0x00000017120b7220 */ /* 0x042fe20000410000 */
        /* <DEDUP_REMOVED lines=12> */
.L_x_3311:
        /* <DEDUP_REMOVED lines=13> */
[----:B0-----:R-:W-:Y:S02]  /*19d0*/  HFMA2 R2, -RZ, RZ, 0, 0 ;  /* 0x00000000ff027431 */ /* 0x001fe400000001ff */
[----:B-1----:R-:W-:-:S04]  /*19e0*/  IMAD.MOV R6, RZ, RZ, -R3 ;  /* 0x000000ffff067224 */ /* 0x002fc800078e0a03 */
[----:B------:R-:W-:Y:S01]  /*19f0*/  IMAD R7, R6, R5, RZ ;  /* 0x0000000506077224 */ /* 0x000fe200078e02ff */
[----:B------:R-:W-:-:S03]  /*1a00*/  MOV R6, R8 ;  /* 0x0000000800067202 */ /* 0x000fc60000000f00 */
[----:B------:R-:W-:-:S06]  /*1a10*/  IMAD.HI.U32 R3, R3, R7, R2 ;  /* 0x0000000703037227 */ /* 0x000fcc00078e0002 */
[----:B------:R-:W-:-:S04]  /*1a20*/  IMAD.HI.U32 R3, R3, R6, RZ ;  /* 0x0000000603037227 */ /* 0x000fc800078e00ff */
[----:B------:R-:W-:-:S05]  /*1a30*/  IMAD R2, R3, R4, R6 ;  /* 0x0000000403027224 */ /* 0x000fca00078e0206 */
[----:B------:R-:W-:-:S13]  /*1a40*/  ISETP.GT.U32.AND P1, PT, R5, R2, PT ;  /* 0x000000020500720c */ /* 0x000fda0003f24070 */
[-C--:B------:R-:W-:Y:S02]  /*1a50*/  @!P1 IADD3 R2, PT, PT, R2, -R5.reuse, RZ ;  /* 0x8000000502029210 */ /* 0x080fe40007ffe0ff */
[----:B------:R-:W-:Y:S02]  /*1a60*/  @!P1 IADD3 R3, PT, PT, R3, 0x1, RZ ;  /* 0x0000000103039810 */ /* 0x000fe40007ffe0ff */
[----:B------:R-:W-:Y:S02]  /*1a70*/  ISETP.GE.U32.AND P0, PT, R2, R5, PT ;  /* 0x000000050200720c */ /* 0x000fe40003f06070 */
[----:B------:R-:W-:Y:S02]  /*1a80*/  LOP3.LUT R2, R0, R19, RZ, 0x3c, !PT ;  /* 0x0000001300027212 */ /* 0x000fe400078e3cff */
[----:B------:R-:W-:Y:S02]  /*1a90*/  ISETP.NE.AND P1, PT, R19, RZ, PT ;  /* 0x000000ff1300720c */ /* 0x000fe40003f25270 */
[----:B------:R-:W-:-:S07]  /*1aa0*/  ISETP.GE.AND P2, PT, R2, RZ, PT ;  /* 0x000000ff0200720c */ /* 0x000fce0003f46270 */
[----:B------:R-:W-:Y:S01]  /*1ab0*/  @P0 VIADD R3, R3, 0x1 ;  /* 0x0000000103030836 */ /* 0x000fe20000000000 */
[----:B------:R-:W-:-:S04]  /*1ac0*/  ISETP.GE.AND P0, PT, R0, R11, PT ;  /* 0x0000000b0000720c */ /* 0x000fc80003f06270 */
[----:B------:R-:W-:-:S04]  /*1ad0*/  MOV R32, R3 ;  /* 0x0000000300207202 */ /* 0x000fc80000000f00 */
        /* <DEDUP_REMOVED lines=10> */
[----:B------:R-:W-:Y:S01]  /*1b80*/  MOV R8, 0x53f ;  /* 0x0000053f00087802 */ /* 0x000fe20000000f00 */
[----:B------:R-:W-:Y:S01]  /*1b90*/  IMAD.MOV.U32 R13, RZ, RZ, RZ ;  /* 0x000000ffff0d7224 */ /* 0x000fe200078e00ff */
[----:B------:R1:W2:Y:S01]  /*1ba0*/  LDC.64 R2, c[0x4][R0] ;  /* 0x0100000000027b82 */ /* 0x0002a20000000a00 */
[----:B------:R-:W3:Y:S01]  /*1bb0*/  LDCU.64 UR6, c[0x4][0xd0] ;  /* 0x01001a00ff0677ac */ /* 0x000ee20008000a00 */
[----:B------:R-:W-:Y:S01]  /*1bc0*/  MOV R12, 0x1 ;  /* 0x00000001000c7802 */ /* 0x000fe20000000f00 */
        /* <DEDUP_REMOVED lines=9> */
.L_x_3313:
[----:B------:R-:W0:Y:S01]  /*1c60*/  S2R R3, SR_CgaCtaId ;  /* 0x0000000000037919 */ /* 0x000e220000008800 */
[----:B------:R-:W1:Y:S01]  /*1c70*/  LDC R5, c[0x0][0x400] ;  /* 0x00010000ff057b82 */ /* 0x000e620000000800 */
[----:B------:R-:W-:Y:S01]  /*1c80*/  ISETP.NE.AND P6, PT, R18, RZ, PT ;  /* 0x000000ff1200720c */ /* 0x000fe20003fc5270 */
[----:B------:R-:W-:Y:S05]  /*1c90*/  WARPSYNC.ALL ;  /* 0x0000000000007948 */ /* 0x000fea0003800000 */
[----:B------:R-:W-:-:S04]  /*1ca0*/  MOV R0, 0x400 ;  /* 0x0000040000007802 */ /* 0x000fc80000000f00 */
[----:B------:R-:W-:-:S04]  /*1cb0*/  IADD3 R0, PT, PT, R0, 0x240, RZ ;  /* 0x0000024000007810 */ /* 0x000fc80007ffe0ff */
        /* <DEDUP_REMOVED lines=16> */
[C---:B------:R-:W-:Y:S02]  /*1dc0*/  LEA R34, R3.reuse, R0, 0x1 ;  /* 0x0000000003227211 */ /* 0x040fe400078e08ff */
[----:B------:R-:W-:Y:S02]  /*1dd0*/  LEA R36, R3, R10, 0x1 ;  /* 0x0000000a03247211 */ /* 0x000fe400078e08ff */
[C---:B------:R-:W-:Y:S01]  /*1de0*/  LEA R35, R19.reuse, R34, 0x1 ;  /* 0x0000002213237211 */ /* 0x040fe200078e08ff */
[----:B------:R-:W0:Y:S01]  /*1df0*/  LDS.64 R8, [R34] ;  /* 0x0000000022087984 */ /* 0x000e220000000a00 */
[----:B------:R-:W-:Y:S01]  /*1e00*/  SHF.R.S32.HI R2, RZ, 0x1f, R3 ;  /* 0x0000001fff027819 */ /* 0x000fe20000011403 */
[----:B------:R-:W-:Y:S02]  /*1e10*/  IMAD R37, R19, 0x2, R36 ;  /* 0x0000000213257824 */ /* 0x000fe400078e0224 */
[----:B------:R-:W1:Y:S01]  /*1e20*/  LDS.64 R30, [R35] ;  /* 0x00000000231e7984 */ /* 0x000e620000000a00 */
[----:B------:R-:W-:-:S03]  /*1e30*/  LEA.HI R2, R2, R3, RZ, 0x2 ;  /* 0x0000000302027211 */ /* 0x000fc600078f10ff */
[----:B------:R-:W2:Y:S01]  /*1e40*/  LDS.64 R12, [R36] ;  /* 0x00000000240c7984 */ /* 0x000ea20000000a00 */
[----:B------:R-:W-:-:S03]  /*1e50*/  SHF.L.U32 R2, R2, 0x1, RZ ;  /* 0x0000000102027819 */ /* 0x000fc600000006ff */
[----:B------:R-:W3:Y:S01]  /*1e60*/  LDS.64 R14, [R37] ;  /* 0x00000000250e7984 */ /* 0x000ee20000000a00 */
[----:B------:R-:W-:-:S04]  /*1e70*/  LOP3.LUT R7, R2, 0xfffffff8, RZ, 0xc0, !PT ;  /* 0xfffffff802077812 */ /* 0x000fc800078ec0ff */
[----:B------:R-:W-:Y:S02]  /*1e80*/  ISETP.GE.AND P0, PT, R7, R5, PT ;  /* 0x000000050700720c */ /* 0x000fe40003f06270 */
[--C-:B0-----:R-:W-:Y:S02]  /*1e90*/  SHF.R.U64 R4, R8, 0x10, R9.reuse ;  /* 0x0000001008047819 */ /* 0x101fe40000001209 */
[----:B------:R-:W-:Y:S02]  /*1ea0*/  SHF.R.U32.HI R6, RZ, 0x10, R9 ;  /* 0x00000010ff067819 */ /* 0x000fe40000011609 */
[--C-:B-1----:R-:W-:Y:S02]  /*1eb0*/  SHF.R.U64 R29, R30, 0x10, R31.reuse ;  /* 0x000000101e1d7819 */ /* 0x102fe4000000121f */
[----:B------:R-:W-:Y:S02]  /*1ec0*/  PRMT R28, R8, 0x5410, R30 ;  /* 0x00005410081c7816 */ /* 0x000fe4000000001e */
[----:B------:R-:W-:-:S02]  /*1ed0*/  PRMT R30, R9, 0x5410, R31 ;  /* 0x00005410091e7816 */ /* 0x000fc4000000001f */
[----:B------:R-:W-:Y:S02]  /*1ee0*/  PRMT R29, R4, 0x5410, R29 ;  /* 0x00005410041d7816 */ /* 0x000fe4000000001d */
[----:B------:R-:W-:Y:S02]  /*1ef0*/  SHF.R.U32.HI R31, RZ, 0x10, R31 ;  /* 0x00000010ff1f7819 */ /* 0x000fe4000001161f */
[--C-:B--2---:R-:W-:Y:S02]  /*1f00*/  SHF.R.U64 R4, R12, 0x10, R13.reuse ;  /* 0x000000100c047819 */ /* 0x104fe4000000120d */
[----:B------:R-:W-:Y:S02]  /*1f10*/  SHF.R.U32.HI R2, RZ, 0x10, R13 ;  /* 0x00000010ff027819 */ /* 0x000fe4000001160d */
[--C-:B---3--:R-:W-:Y:S02]  /*1f20*/  SHF.R.U64 R25, R14, 0x10, R15.reuse ;  /* 0x000000100e197819 */ /* 0x108fe4000000120f */
[----:B------:R-:W-:-:S02]  /*1f30*/  SHF.R.U32.HI R27, RZ, 0x10, R15 ;  /* 0x00000010ff1b7819 */ /* 0x000fc4000001160f */
[----:B------:R-:W-:Y:S02]  /*1f40*/  PRMT R31, R6, 0x5410, R31 ;  /* 0x00005410061f7816 */ /* 0x000fe4000000001f */
[----:B------:R-:W-:Y:S02]  /*1f50*/  PRMT R24, R12, 0x5410, R14 ;  /* 0x000054100c187816 */ /* 0x000fe4000000000e */
[----:B------:R-:W-:Y:S02]  /*1f60*/  PRMT R26, R13, 0x5410, R15 ;  /* 0x000054100d1a7816 */ /* 0x000fe4000000000f */
[----:B------:R-:W-:Y:S02]  /*1f70*/  PRMT R25, R4, 0x5410, R25 ;  /* 0x0000541004197816 */ /* 0x000fe40000000019 */
[----:B------:R-:W-:Y:S01]  /*1f80*/  PRMT R27, R2, 0x5410, R27 ;  /* 0x00005410021b7816 */ /* 0x000fe2000000001b */
[----:B------:R-:W-:Y:S06]  /*1f90*/  @P0 BRA `(.L_x_3317) ;  /* 0x0000000400800947 */ /* 0x000fec0003800000 */
[----:B------:R-:W-:Y:S01]  /*1fa0*/  I2FP.F32.S32 R3, R5 ;  /* 0x0000000500037245 */ /* 0x000fe20000201400 */
[----:B------:R-:W0:Y:S01]  /*1fb0*/  LDCU UR4, c[0x0][0x40c] ;  /* 0x00008180ff0477ac */ /* 0x000e220008000800 */
[----:B------:R-:W-:Y:S01]  /*1fc0*/  I2FP.F32.S32 R2, R7 ;  /* 0x0000000700027245 */ /* 0x000fe20000201400 */
[--C-:B------:R-:W-:Y:S01]  /*1fd0*/  HADD2.F32 R18, -RZ, R28.reuse.H1_H1 ;  /* 0x3000001cff127230 */ /* 0x100fe20000004100 */
[----:B------:R1:W2:Y:S01]  /*1fe0*/  MUFU.RCP R6, R3 ;  /* 0x0000000300067308 */ /* 0x0002a20000001000 */
[C---:B------:R-:W-:Y:S01]  /*1ff0*/  IADD3 R4, PT, PT, R7.reuse, 0x2, RZ ;  /* 0x0000000207047810 */ /* 0x040fe20007ffe0ff */
[----:B------:R-:W-:Y:S01]  /*2000*/  HADD2.F32 R28, -RZ, R28.H0_H0 ;  /* 0x2000001cff1c7230 */ /* 0x000fe20000004100 */
[----:B------:R-:W-:Y:S01]  /*2010*/  IADD3 R5, PT, PT, R7, 0x4, RZ ;  /* 0x0000000407057810 */ /* 0x000fe20007ffe0ff */
[--C-:B------:R-:W-:Y:S01]  /*2020*/  HADD2.F32 R23, -RZ, R29.reuse.H1_H1 ;  /* 0x3000001dff177230 */ /* 0x100fe20000004100 */
[----:B------:R-:W-:Y:S01]  /*2030*/  I2FP.F32.S32 R4, R4 ;  /* 0x0000000400047245 */ /* 0x000fe20000201400 */
[----:B------:R-:W-:Y:S01]  /*2040*/  HADD2.F32 R22, -RZ, R29.H0_H0 ;  /* 0x2000001dff167230 */ /* 0x000fe20000004100 */
[----:B------:R-:W-:Y:S01]  /*2050*/  I2FP.F32.S32 R5, R5 ;  /* 0x0000000500057245 */ /* 0x000fe20000201400 */
[----:B------:R-:W-:-:S02]  /*2060*/  HADD2.F32 R29, -RZ, R25.H1_H1 ;  /* 0x30000019ff1d7230 */ /* 0x000fc40000004100 */
[----:B-1----:R-:W-:Y:S02]  /*2070*/  VIADD R3, R7, 0x6 ;  /* 0x0000000607037836 */ /* 0x002fe40000000000 */
[--C-:B------:R-:W-:Y:S02]  /*2080*/  HADD2.F32 R38, -RZ, R30.reuse.H1_H1 ;  /* 0x3000001eff267230 */ /* 0x100fe40000004100 */
[----:B------:R-:W-:Y:S01]  /*2090*/  HADD2.F32 R39, -RZ, R30.H0_H0 ;  /* 0x2000001eff277230 */ /* 0x000fe20000004100 */
[----:B------:R-:W-:Y:S01]  /*20a0*/  I2FP.F32.S32 R3, R3 ;  /* 0x0000000300037245 */ /* 0x000fe20000201400 */
[----:B0-----:R-:W-:Y:S01]  /*20b0*/  UIADD3 UR4, UPT, UPT, -UR39, UR4, URZ ;  /* 0x0000000427047290 */ /* 0x001fe2000fffe1ff */
[-C--:B--2---:R-:W-:Y:S01]  /*20c0*/  FMUL.FTZ R2, R2, R6.reuse ;  /* 0x0000000602027220 */ /* 0x084fe20000410000 */
[-C--:B------:R-:W-:Y:S01]  /*20d0*/  FMUL.FTZ R4, R4, R6.reuse ;  /* 0x0000000604047220 */ /* 0x080fe20000410000 */
[-C--:B------:R-:W-:Y:S01]  /*20e0*/  FMUL.FTZ R5, R5, R6.reuse ;  /* 0x0000000605057220 */ /* 0x080fe20000410000 */
[----:B------:R-:W-:Y:S01]  /*20f0*/  FMUL.FTZ R3, R3, R6 ;  /* 0x0000000603037220 */ /* 0x000fe20000410000 */
[----:B------:R-:W-:Y:S01]  /*2100*/  FMUL.FTZ R2, R2, 13.28771209716796875 ;  /* 0x41549a7802027820 */ /* 0x000fe20000410000 */
[----:B------:R-:W-:Y:S01]  /*2110*/  FMUL.FTZ R4, R4, 13.28771209716796875 ;  /* 0x41549a7804047820 */ /* 0x000fe20000410000 */
[----:B------:R-:W-:Y:S01]  /*2120*/  FMUL.FTZ R5, R5, 13.28771209716796875 ;  /* 0x41549a7805057820 */ /* 0x000fe20000410000 */
[----:B------:R-:W-:Y:S01]  /*2130*/  FMUL.FTZ R6, R3, 13.28771209716796875 ;  /* 0x41549a7803067820 */ /* 0x000fe20000410000 */
[----:B------:R-:W-:Y:S01]  /*2140*/  I2FP.F32.S32 R15, UR4 ;  /* 0x00000004000f7c45 */ /* 0x000fe20008201400 */
[--C-:B------:R-:W-:Y:S01]  /*2150*/  HADD2.F32 R41, -RZ, R31.reuse.H1_H1 ;  /* 0x3000001fff297230 */ /* 0x100fe20000004100 */
[----:B------:R-:W0:Y:S01]  /*2160*/  MUFU.EX2 R2, -R2 ;  /* 0x8000000200027308 */ /* 0x000e220000000800 */
[----:B------:R-:W-:-:S02]  /*2170*/  HADD2.F32 R40, -RZ, R31.H0_H0 ;  /* 0x2000001fff287230 */ /* 0x000fc40000004100 */
[----:B------:R-:W-:Y:S02]  /*2180*/  HADD2.F32 R30, -RZ, R25.H0_H0 ;  /* 0x20000019ff1e7230 */ /* 0x000fe40000004100 */
[--C-:B------:R-:W-:Y:S02]  /*2190*/  HADD2.F32 R31, -RZ, R26.reuse.H1_H1 ;  /* 0x3000001aff1f7230 */ /* 0x100fe40000004100 */
[----:B------:R-:W-:Y:S01]  /*21a0*/  HADD2.F32 R25, -RZ, R26.H0_H0 ;  /* 0x2000001aff197230 */ /* 0x000fe20000004100 */
[----:B------:R-:W1:Y:S01]  /*21b0*/  MUFU.EX2 R4, -R4 ;  /* 0x8000000400047308 */ /* 0x000e620000000800 */
[--C-:B------:R-:W-:Y:S02]  /*21c0*/  HADD2.F32 R42, -RZ, R27.reuse.H1_H1 ;  /* 0x3000001bff2a7230 */ /* 0x100fe40000004100 */
        /* <DEDUP_REMOVED lines=12> */
[--C-:B------:R-:W-:Y:S02]  /*2290*/  HADD2.F32 R6, -RZ, R24.reuse.H1_H1 ;  /* 0x30000018ff067230 */ /* 0x100fe40000004100 */
[----:B------:R-:W-:Y:S02]  /*22a0*/  HADD2.F32 R24, -RZ, R24.H0_H0 ;  /* 0x20000018ff187230 */ /* 0x000fe40000004100 */
[----:B------:R-:W-:Y:S02]  /*22b0*/  FMUL.RZ R15, R4, 0.15915493667125701904 ;  /* 0x3e22f983040f7820 */ /* 0x000fe4000040c000 */
[----:B------:R-:W0:Y:S01]  /*22c0*/  MUFU.COS R8, R11 ;  /* 0x0000000b00087308 */ /* 0x000e220000000000 */
[-C--:B-1----:R-:W-:Y:S01]  /*22d0*/  FMUL.FTZ R7, R6, R3.reuse ;  /* 0x0000000306077220 */ /* 0x082fe20000410000 */
[----:B------:R-:W-:-:S06]  /*22e0*/  FMUL.FTZ R5, R18, R3 ;  /* 0x0000000312057220 */ /* 0x000fcc0000410000 */
[----:B------:R-:W1:Y:S01]  /*22f0*/  MUFU.SIN R9, R11 ;  /* 0x0000000b00097308 */ /* 0x000e620000000400 */
[-C--:B--2---:R-:W-:Y:S01]  /*2300*/  FMUL.FTZ R4, R18, R2.reuse ;  /* 0x0000000212047220 */ /* 0x084fe20000410000 */
[-C--:B------:R-:W-:Y:S01]  /*2310*/  FMUL.FTZ R6, R6, R2.reuse ;  /* 0x0000000206067220 */ /* 0x080fe20000410000 */
[-C--:B------:R-:W-:Y:S01]  /*2320*/  FFMA.FTZ R5, R28, R2.reuse, -R5 ;  /* 0x000000021c057223 */ /* 0x080fe20000010805 */
[----:B------:R-:W-:Y:S01]  /*2330*/  FFMA.FTZ R7, R24, R2, -R7 ;  /* 0x0000000218077223 */ /* 0x000fe20000010807 */
[-C--:B------:R-:W-:Y:S01]  /*2340*/  FFMA.FTZ R4, R28, R3.reuse, R4 ;  /* 0x000000031c047223 */ /* 0x080fe20000010004 */
[----:B------:R-:W-:Y:S02]  /*2350*/  FFMA.FTZ R6, R24, R3, R6 ;  /* 0x0000000318067223 */ /* 0x000fe40000010006 */
[----:B------:R-:W2:Y:S01]  /*2360*/  MUFU.COS R13, R12 ;  /* 0x0000000c000d7308 */ /* 0x000ea20000000000 */
[----:B0-----:R-:W-:Y:S01]  /*2370*/  FMUL.FTZ R2, R23, R8 ;  /* 0x0000000817027220 */ /* 0x001fe20000410000 */
[----:B------:R-:W-:-:S02]  /*2380*/  F2FP.F16.F32.PACK_AB R28, R4, R5 ;  /* 0x00000005041c723e */ /* 0x000fc400000000ff */
[----:B------:R-:W-:-:S04]  /*2390*/  F2FP.F16.F32.PACK_AB R24, R6, R7 ;  /* 0x000000070618723e */ /* 0x000fc800000000ff */
[----:B------:R0:W3:Y:S01]  /*23a0*/  MUFU.SIN R14, R12 ;  /* 0x0000000c000e7308 */ /* 0x0000e20000000400 */
[-C--:B-1----:R-:W-:Y:S01]  /*23b0*/  FMUL.FTZ R3, R23, R9.reuse ;  /* 0x0000000917037220 */ /* 0x082fe20000410000 */
[CC--:B------:R-:W-:Y:S01]  /*23c0*/  FMUL.FTZ R11, R29.reuse, R9.reuse ;  /* 0x000000091d0b7220 */ /* 0x0c0fe20000410000 */
[C---:B------:R-:W-:Y:S02]  /*23d0*/  FFMA.FTZ R2, R22.reuse, R9, R2 ;  /* 0x0000000916027223 */ /* 0x040fe40000010002 */
[-C--:B------:R-:W-:Y:S01]  /*23e0*/  FFMA.FTZ R3, R22, R8.reuse, -R3 ;  /* 0x0000000816037223 */ /* 0x080fe20000010803 */
[-C--:B------:R-:W-:Y:S02]  /*23f0*/  FFMA.FTZ R11, R30, R8.reuse, -R11 ;  /* 0x000000081e0b7223 */ /* 0x080fe4000001080b */
[----:B------:R-:W1:Y:S01]  /*2400*/  MUFU.COS R20, R15 ;  /* 0x0000000f00147308 */ /* 0x000e620000000000 */
[----:B0-----:R-:W-:Y:S01]  /*2410*/  FMUL.FTZ R12, R29, R8 ;  /* 0x000000081d0c7220 */ /* 0x001fe20000410000 */
[----:B------:R-:W-:-:S03]  /*2420*/  F2FP.F16.F32.PACK_AB R29, R2, R3 ;  /* 0x00000003021d723e */ /* 0x000fc600000000ff */
[----:B------:R-:W-:Y:S01]  /*2430*/  FFMA.FTZ R12, R30, R9, R12 ;  /* 0x000000091e0c7223 */ /* 0x000fe2000001000c */
[CC--:B--2---:R-:W-:Y:S02]  /*2440*/  FMUL.FTZ R9, R38.reuse, R13.reuse ;  /* 0x0000000d26097220 */ /* 0x0c4fe40000410000 */
[----:B------:R0:W2:Y:S01]  /*2450*/  MUFU.SIN R21, R15 ;  /* 0x0000000f00157308 */ /* 0x0000a20000000400 */
[-C--:B---3--:R-:W-:Y:S01]  /*2460*/  FMUL.FTZ R8, R38, R14.reuse ;  /* 0x0000000e26087220 */ /* 0x088fe20000410000 */
[-C--:B------:R-:W-:Y:S01]  /*2470*/  FMUL.FTZ R18, R31, R14.reuse ;  /* 0x0000000e1f127220 */ /* 0x080fe20000410000 */
[C---:B------:R-:W-:Y:S02]  /*2480*/  FFMA.FTZ R9, R39.reuse, R14, R9 ;  /* 0x0000000e27097223 */ /* 0x040fe40000010009 */
[-C--:B------:R-:W-:Y:S01]  /*2490*/  FFMA.FTZ R8, R39, R13.reuse, -R8 ;  /* 0x0000000d27087223 */ /* 0x080fe20000010808 */
[-C--:B------:R-:W-:Y:S01]  /*24a0*/  FFMA.FTZ R18, R25, R13.reuse, -R18 ;  /* 0x0000000d19127223 */ /* 0x080fe20000010812 */
[----:B0-----:R-:W-:Y:S01]  /*24b0*/  FMUL.FTZ R15, R31, R13 ;  /* 0x0000000d1f0f7220 */ /* 0x001fe20000410000 */
[----:B-1----:R-:W-:-:S02]  /*24c0*/  FMUL.FTZ R22, R42, R20 ;  /* 0x000000142a167220 */ /* 0x002fc40000410000 */
[----:B------:R-:W-:Y:S01]  /*24d0*/  F2FP.F16.F32.PACK_AB R30, R9, R8 ;  /* 0x00000008091e723e */ /* 0x000fe200000000ff */
[----:B------:R-:W-:Y:S01]  /*24e0*/  FFMA.FTZ R15, R25, R14, R15 ;  /* 0x0000000e190f7223 */ /* 0x000fe2000001000f */
[CC--:B------:R-:W-:Y:S01]  /*24f0*/  FMUL.FTZ R14, R41.reuse, R20.reuse ;  /* 0x00000014290e7220 */ /* 0x0c0fe20000410000 */
[----:B------:R-:W-:Y:S01]  /*2500*/  F2FP.F16.F32.PACK_AB R25, R12, R11 ;  /* 0x0000000b0c19723e */ /* 0x000fe200000000ff */
[-C--:B--2---:R-:W-:Y:S01]  /*2510*/  FMUL.FTZ R13, R41, R21.reuse ;  /* 0x00000015290d7220 */ /* 0x084fe20000410000 */
[-C--:B------:R-:W-:Y:S01]  /*2520*/  FMUL.FTZ R23, R42, R21.reuse ;  /* 0x000000152a177220 */ /* 0x080fe20000410000 */
[-C--:B------:R-:W-:Y:S01]  /*2530*/  FFMA.FTZ R14, R40, R21.reuse, R14 ;  /* 0x00000015280e7223 */ /* 0x080fe2000001000e */
[----:B------:R-:W-:Y:S01]  /*2540*/  FFMA.FTZ R22, R26, R21, R22 ;  /* 0x000000151a167223 */ /* 0x000fe20000010016 */
[-C--:B------:R-:W-:Y:S01]  /*2550*/  FFMA.FTZ R13, R40, R20.reuse, -R13 ;  /* 0x00000014280d7223 */ /* 0x080fe2000001080d */
[----:B------:R-:W-:Y:S01]  /*2560*/  FFMA.FTZ R23, R26, R20, -R23 ;  /* 0x000000141a177223 */ /* 0x000fe20000010817 */
[----:B------:R-:W-:-:S03]  /*2570*/  F2FP.F16.F32.PACK_AB R26, R15, R18 ;  /* 0x000000120f1a723e */ /* 0x000fc600000000ff */
[----:B------:R-:W-:Y:S02]  /*2580*/  F2FP.F16.F32.PACK_AB R31, R14, R13 ;  /* 0x0000000d0e1f723e */ /* 0x000fe400000000ff */
[----:B------:R-:W-:-:S07]  /*2590*/  F2FP.F16.F32.PACK_AB R27, R22, R23 ;  /* 0x00000017161b723e */ /* 0x000fce00000000ff */
.L_x_3317:
[----:B------:R-:W-:Y:S05]  /*25a0*/  BSYNC.RECONVERGENT B1 ;  /* 0x0000000000017941 */ /* 0x000fea0003800200 */
.L_x_3316:
        /* <DEDUP_REMOVED lines=11> */
[----:B------:R-:W-:Y:S02]  /*2660*/  LOP3.LUT R8, R4, 0xffff, R28, 0xf8, !PT ;  /* 0x0000ffff04087812 */ /* 0x000fe400078ef81c */
[----:B------:R-:W-:Y:S02]  /*2670*/  LOP3.LUT R9, R11, R5, RZ, 0xfc, !PT ;  /* 0x000000050b097212 */ /* 0x000fe400078efcff */
[----:B------:R-:W-:-:S02]  /*2680*/  PRMT R4, R29, 0x7732, RZ ;  /* 0x000077321d047816 */ /* 0x000fc400000000ff */
[----:B------:R-:W-:Y:S02]  /*2690*/  PRMT R11, R31, 0x7732, RZ ;  /* 0x000077321f0b7816 */ /* 0x000fe400000000ff */
[----:B------:R-:W-:Y:S01]  /*26a0*/  PRMT R12, R30, 0x7732, RZ ;  /* 0x000077321e0c7816 */ /* 0x000fe200000000ff */
[----:B------:R-:W-:Y:S01]  /*26b0*/  IMAD.WIDE.U32 R4, R4, 0x10000, RZ ;  /* 0x0001000004047825 */ /* 0x000fe200078e00ff */
[----:B------:R-:W-:Y:S02]  /*26c0*/  LOP3.LUT R7, R7, R3, RZ, 0xfc, !PT ;  /* 0x0000000307077212 */ /* 0x000fe400078efcff */
[----:B------:R-:W-:Y:S01]  /*26d0*/  PRMT R14, R28, 0x7732, RZ ;  /* 0x000077321c0e7816 */ /* 0x000fe200000000ff */
        /* <DEDUP_REMOVED lines=12> */
.L_x_3315:
[----:B------:R-:W-:Y:S05]  /*27a0*/  BSYNC.RECONVERGENT B0 ;  /* 0x0000000000007941 */ /* 0x000fea0003800200 */
.L_x_3314:
[----:B------:R-:W-:Y:S01]  /*27b0*/  BAR.SYNC.DEFER_BLOCKING 0x0 ;  /* 0x0000000000007b1d */ /* 0x000fe20000010000 */
[----:B------:R-:W-:-:S05]  /*27c0*/  @!P6 IMAD R19, R19, R32, R33 ;  /* 0x000000201313e224 */ /* 0x000fca00078e0221 */
[C---:B------:R-:W-:Y:S02]  /*27d0*/  @!P6 LEA R0, R19.reuse, R0, 0x1 ;  /* 0x000000001300e211 */ /* 0x040fe400078e08ff */
[----:B------:R-:W-:-:S03]  /*27e0*/  @!P6 LEA R10, R19, R10, 0x1 ;  /* 0x0000000a130ae211 */ /* 0x000fc600078e08ff */
[----:B------:R1:W2:Y:S04]  /*27f0*/  @!P6 LDS.128 R28, [R0] ;  /* 0x00000000001ce984 */ /* 0x0002a80000000c00 */
[----:B------:R1:W3:Y:S01]  /*2800*/  @!P6 LDS.128 R24, [R10] ;  /* 0x000000000a18e984 */ /* 0x0002e20000000c00 */
[----:B------:R-:W-:Y:S06]  /*2810*/  BAR.SYNC.DEFER_BLOCKING 0x0 ;  /* 0x0000000000007b1d */ /* 0x000fec0000010000 */
.L_x_3312:
[----:B------:R-:W-:Y:S05]  /*2820*/  BSYNC.RECONVERGENT B6 ;  /* 0x0000000000067941 */ /* 0x000fea0003800200 */
.L_x_3310:
[----:B-1----:R-:W-:Y:S01]  /*2830*/  IMAD.MOV.U32 R0, RZ, RZ, -0x800001 ;  /* 0xff7fffffff007424 */ /* 0x002fe200078e00ff */
[----:B------:R-:W-:-:S04]  /*2840*/  ISETP.GT.U32.AND P0, PT, R16, 0x1f, PT ;  /* 0x0000001f1000780c */ /* 0x000fc80003f04070 */
[----:B------:R1:W-:Y:S09]  /*2850*/  STL [R1+0x6c], R0 ;  /* 0x00006c0001007387 */ /* 0x0003f20000100800 */
[----:B------:R-:W-:Y:S05]  /*2860*/  @P0 BRA `(.L_x_3318) ;  /* 0x0000000000f00947 */ /* 0x000fea0003800000 */
[----:B------:R-:W4:Y:S01]  /*2870*/  LDCU UR5, c[0x0][0x3f4] ;  /* 0x00007e80ff0577ac */ /* 0x000f220008000800 */
[----:B0-----:R-:W0:Y:S01]  /*2880*/  S2R R9, SR_CgaCtaId ;  /* 0x0000000000097919 */ /* 0x001e220000008800 */
[----:B------:R-:W5:Y:S01]  /*2890*/  LDC.64 R2, c[0x0][0x3b8] ;  /* 0x0000ee00ff027b82 */ /* 0x000f620000000a00 */
[----:B--23--:R-:W-:Y:S01]  /*28a0*/  HMUL2 R12, R29, R25 ;  /* 0x000000191d0c7232 */ /* 0x00cfe20000000000 */
[----:B------:R-:W-:-:S04]  /*28b0*/  MOV R6, 0x400 ;  /* 0x0000040000067802 */ /* 0x000fc80000000f00 */
[----:B-1----:R-:W-:Y:S01]  /*28c0*/  IADD3 R0, PT, PT, R6, 0x40, RZ ;  /* 0x0000004006007810 */ /* 0x002fe20007ffe0ff */
[----:B------:R-:W-:Y:S01]  /*28d0*/  HFMA2 R13, R28, R24, R12 ;  /* 0x000000181c0d7231 */ /* 0x000fe2000000000c */
[----:B----4-:R-:W-:Y:S02]  /*28e0*/  UIMAD UR4, UR47, UR5, URZ ;  /* 0x000000052f0472a4 */ /* 0x010fe4000f8e02ff */
[----:B------:R-:W-:Y:S01]  /*28f0*/  MOV R5, UR5 ;  /* 0x0000000500057c02 */ /* 0x000fe20008000f00 */
[----:B------:R-:W-:-:S04]  /*2900*/  HFMA2 R13, R30, R26, R13 ;  /* 0x0000001a1e0d7231 */ /* 0x000fc8000000000d */
[----:B------:R-:W-:Y:S01]  /*2910*/  IMAD R4, R16, R5, UR40 ;  /* 0x0000002810047e24 */ /* 0x000fe2000f8e0205 */
[----:B------:R-:W-:Y:S01]  /*2920*/  MOV R5, UR4 ;  /* 0x0000000400057c02 */ /* 0x000fe20008000f00 */
[----:B------:R-:W-:Y:S01]  /*2930*/  HFMA2 R13, R31, R27, R13 ;  /* 0x0000001b1f0d7231 */ /* 0x000fe2000000000d */
[----:B------:R-:W-:-:S03]  /*2940*/  UMOV UR4, 0xffffffff ;  /* 0xffffffff00047882 */ /* 0x000fc60000000000 */
[----:B------:R-:W-:Y:S01]  /*2950*/  IMAD R4, R5, 0x20, R4 ;  /* 0x0000002005047824 */ /* 0x000fe200078e0204 */
[----:B0-----:R-:W-:-:S04]  /*2960*/  LEA R5, R9, R0, 0x18 ;  /* 0x0000000009057211 */ /* 0x001fc800078ec0ff */
[----:B------:R-:W-:Y:S01]  /*2970*/  SHF.L.U32 R7, R4, 0x3, RZ ;  /* 0x0000000304077819 */ /* 0x000fe200000006ff */
[--C-:B------:R-:W-:Y:S01]  /*2980*/  HADD2.F32 R0, -RZ, R13.reuse.H0_H0 ;  /* 0x2000000dff007230 */ /* 0x100fe20000004100 */
[----:B------:R-:W-:Y:S01]  /*2990*/  LEA R5, R16, R5, 0x4 ;  /* 0x0000000510057211 */ /* 0x000fe200078e20ff */
[----:B------:R-:W-:Y:S02]  /*29a0*/  HADD2.F32 R13, -RZ, R13.H1_H1 ;  /* 0x3000000dff0d7230 */ /* 0x000fe40000004100 */
[----:B-----5:R-:W-:Y:S02]  /*29b0*/  IMAD.WIDE R2, R7, 0x2, R2 ;  /* 0x0000000207027825 */ /* 0x020fe400078e0202 */
[----:B------:R0:W-:Y:S02]  /*29c0*/  STS.128 [R5], R28 ;  /* 0x0000001c05007388 */ /* 0x0001e40000000c00 */
[----:B------:R-:W-:Y:S02]  /*29d0*/  FADD.FTZ R13, R0, R13 ;  /* 0x0000000d000d7221 */ /* 0x000fe40000010000 */
[----:B------:R0:W-:Y:S01]  /*29e0*/  STG.E.128 desc[UR36][R2.64], R24 ;  /* 0x0000001802007986 */ /* 0x0001e2000c101d24 */
        /* <DEDUP_REMOVED lines=10> */
.L_x_3394:
        /* <DEDUP_REMOVED lines=13> */
[----:B------:R-:W-:Y:S01]  /*2b60*/  MOV R2, UR4 ;  /* 0x0000000400027c02 */ /* 0x000fe20008000f00 */
[----:B------:R-:W-:-:S04]  /*2b70*/  IMAD.U32 R3, RZ, RZ, UR5 ;  /* 0x00000005ff037e24 */ /* 0x000fc8000f8e00ff */
[----:B------:R-:W1:Y:S01]  /*2b80*/  LDCU UR4, c[0x0][0x410] ;  /* 0x00008200ff0477ac */ /* 0x000e620008000800 */
[----:B------:R-:W2:Y:S01]  /*2b90*/  @P0 LDG.E.U16 R2, desc[UR36][R2.64] ;  /* 0x0000002402020981 */ /* 0x000ea2000c1e1500 */
[----:B------:R-:W-:Y:S02]  /*2ba0*/  IADD3 R6, PT, PT, R6, 0x240, RZ ;  /* 0x0000024006067810 */ /* 0x000fe40007ffe0ff */
[----:B0-----:R-:W-:Y:S02]  /*2bb0*/  IADD3 R4, PT, PT, -R17, UR42, RZ ;  /* 0x0000002a11047c10 */ /* 0x001fe4000fffe1ff */
[----:B------:R-:W-:-:S04]  /*2bc0*/  LEA R9, R9, R6, 0x18 ;  /* 0x0000000609097211 */ /* 0x000fc800078ec0ff */
[----:B------:R-:W-:Y:S01]  /*2bd0*/  LEA R4, R4, R9, 0x2 ;  /* 0x0000000904047211 */ /* 0x000fe200078e10ff */
[----:B-1----:R-:W-:Y:S01]  /*2be0*/  FMUL.FTZ R5, R14, UR4 ;  /* 0x000000040e057c20 */ /* 0x002fe20008410000 */
[----:B--2---:R-:W-:-:S05]  /*2bf0*/  @P0 HADD2.F32 R0, -RZ, R2.H0_H0 ;  /* 0x20000002ff000230 */ /* 0x004fca0000004100 */
[----:B------:R-:W-:-:S05]  /*2c00*/  @P0 FADD.FTZ R5, R5, R0 ;  /* 0x0000000005050221 */ /* 0x000fca0000010000 */
[----:B------:R4:W-:Y:S04]  /*2c10*/  STL [R1+0x6c], R5 ;  /* 0x00006c0501007387 */ /* 0x0009e80000100800 */
[----:B------:R4:W-:Y:S02]  /*2c20*/  STS [R4], R5 ;  /* 0x0000000504007388 */ /* 0x0009e40000000800 */
.L_x_3318:
[----:B------:R-:W-:Y:S05]  /*2c30*/  WARPSYNC.ALL ;  /* 0x0000000000007948 */ /* 0x000fea0003800000 */
[----:B-1----:R-:W-:Y:S01]  /*2c40*/  IADD3 R0, PT, PT, -R17, UR42, RZ ;  /* 0x0000002a11007c10 */ /* 0x002fe2000fffe1ff */
[----:B------:R-:W1:Y:S01]  /*2c50*/  LDCU UR4, c[0x0][0x3f0] ;  /* 0x00007e00ff0477ac */ /* 0x000e620008000800 */
[----:B------:R-:W-:Y:S02]  /*2c60*/  BSSY.RECONVERGENT B0, `(.L_x_3320) ;  /* 0x000027e000007945 */ /* 0x000fe40003800200 */
[----:B------:R-:W-:Y:S01]  /*2c70*/  IADD3 R0, PT, PT, R0, 0x1f, RZ ;  /* 0x0000001f00007810 */ /* 0x000fe20007ffe0ff */
[----:B------:R-:W2:Y:S03]  /*2c80*/  LDCU UR14, c[0x0][0x410] ;  /* 0x00008200ff0e77ac */ /* 0x000ea60008000800 */
[----:B0-----:R-:W-:Y:S01]  /*2c90*/  SHF.R.S32.HI R3, RZ, 0x1f, R0 ;  /* 0x0000001fff037819 */ /* 0x001fe20000011400 */
[----:B------:R-:W0:Y:S03]  /*2ca0*/  LDCU.64 UR16, c[0x0][0x438] ;  /* 0x00008700ff1077ac */ /* 0x000e260008000a00 */
[----:B------:R-:W-:Y:S01]  /*2cb0*/  LEA.HI R3, R3, R0, RZ, 0x5 ;  /* 0x0000000003037211 */ /* 0x000fe200078f28ff */
[----:B------:R-:W0:Y:S03]  /*2cc0*/  LDCU.64 UR12, c[0x0][0x3b8] ;  /* 0x00007700ff0c77ac */ /* 0x000e260008000a00 */
[----:B------:R-:W-:Y:S01]  /*2cd0*/  LOP3.LUT R0, R3, 0xffffffe0, RZ, 0xc0, !PT ;  /* 0xffffffe003007812 */ /* 0x000fe200078ec0ff */
[----:B------:R-:W0:Y:S01]  /*2ce0*/  LDCU.64 UR10, c[0x0][0x448] ;  /* 0x00008900ff0a77ac */ /* 0x000e220008000a00 */
[----:B------:R-:W-:Y:S02]  /*2cf0*/  BAR.SYNC.DEFER_BLOCKING 0x0 ;  /* 0x0000000000007b1d */ /* 0x000fe40000010000 */
[----:B------:R-:W-:Y:S01]  /*2d00*/  ISETP.GE.AND P0, PT, R16, R0, PT ;  /* 0x000000001000720c */ /* 0x000fe20003f06270 */
[----:B-1----:R-:W-:-:S04]  /*2d10*/  UIMAD UR41, UR41, UR4, UR44 ;  /* 0x00000004292972a4 */ /* 0x002fc8000f8e022c */
[----:B------:R-:W-:-:S08]  /*2d20*/  USHF.L.U32 UR41, UR41, 0x8, URZ ;  /* 0x0000000829297899 */ /* 0x000fd000080006ff */
[----:B--2---:R-:W-:Y:S05]  /*2d30*/  @P0 BRA `(.L_x_3321) ;  /* 0x0000002400c00947 */ /* 0x004fea0003800000 */
[----:B------:R-:W1:Y:S01]  /*2d40*/  S2UR UR5, SR_CgaCtaId ;  /* 0x00000000000579c3 */ /* 0x000e620000008800 */
[----:B------:R-:W-:Y:S01]  /*2d50*/  UMOV UR4, 0x400 ;  /* 0x0000040000047882 */ /* 0x000fe20000000000 */
[----:B------:R-:W2:Y:S01]  /*2d60*/  LDCU.64 UR8, c[0x0][0x420] ;  /* 0x00008400ff0877ac */ /* 0x000ea20008000a00 */
[----:B------:R-:W-:Y:S01]  /*2d70*/  IADD3 R0, PT, PT, R17, R0, RZ ;  /* 0x0000000011007210 */ /* 0x000fe20007ffe0ff */
[----:B------:R-:W5:Y:S04]  /*2d80*/  LDCU UR7, c[0x0][0x440] ;  /* 0x00008800ff0777ac */ /* 0x000f680008000800 */
[----:B------:R-:W0:Y:S01]  /*2d90*/  LDC R2, c[0x0][0x3f4] ;  /* 0x0000fd00ff027b82 */ /* 0x000e220000000800 */
[----:B--2---:R-:W-:Y:S02]  /*2da0*/  MOV R7, UR8 ;  /* 0x0000000800077c02 */ /* 0x004fe40008000f00 */
[----:B------:R-:W-:Y:S01]  /*2db0*/  ISETP.NE.U32.AND P0, PT, RZ, UR8, PT ;  /* 0x00000008ff007c0c */ /* 0x000fe2000bf05070 */
[----:B-1----:R-:W-:Y:S01]  /*2dc0*/  ULEA UR6, UR5, UR4, 0x18 ;  /* 0x0000000405067291 */ /* 0x002fe2000f8ec0ff */
[----:B------:R-:W-:Y:S01]  /*2dd0*/  MOV R252, UR9 ;  /* 0x0000000900fc7c02 */ /* 0x000fe20008000f00 */
[----:B------:R-:W-:Y:S01]  /*2de0*/  UIADD3 UR4, UPT, UPT, UR4, 0x240, URZ ;  /* 0x0000024004047890 */ /* 0x000fe2000fffe0ff */
[----:B------:R-:W-:-:S03]  /*2df0*/  ISETP.NE.AND.EX P0, PT, RZ, UR9, PT, P0 ;  /* 0x00000009ff007c0c */ /* 0x000fc6000bf05300 */
[----:B------:R-:W-:Y:S01]  /*2e00*/  ULEA UR4, UR5, UR4, 0x18 ;  /* 0x0000000405047291 */ /* 0x000fe2000f8ec0ff */
[----:B0-----:R-:W-:Y:S02]  /*2e10*/  IABS R2, R2 ;  /* 0x0000000200027213 */ /* 0x001fe40000000000 */
[----:B------:R-:W0:Y:S04]  /*2e20*/  LDS.128 R20, [UR6+0x40] ;  /* 0x00004006ff147984 */ /* 0x000e280008000c00 */
[----:B------:R-:W1:Y:S01]  /*2e30*/  LDS.128 R12, [UR6+0x50] ;  /* 0x00005006ff0c7984 */ /* 0x000e620008000c00 */
[----:B----4-:R-:W-:-:S03]  /*2e40*/  IMAD.MOV.U32 R4, RZ, RZ, R2 ;  /* 0x000000ffff047224 */ /* 0x010fc600078e0002 */
[----:B------:R-:W2:Y:S01]  /*2e50*/  LDS.128 R8, [UR6+0x60] ;  /* 0x00006006ff087984 */ /* 0x000ea20008000c00 */
[----:B------:R-:W4:Y:S03]  /*2e60*/  I2F.RP R2, R4 ;  /* 0x0000000400027306 */ /* 0x000f260000209400 */
[----:B------:R-:W-:Y:S04]  /*2e70*/  LDS.128 R28, [UR6+0xa0] ;  /* 0x0000a006ff1c7984 */ /* 0x000fe80008000c00 */
[----:B------:R-:W-:Y:S04]  /*2e80*/  LDS.128 R32, [UR6+0xb0] ;  /* 0x0000b006ff207984 */ /* 0x000fe80008000c00 */
[----:B------:R-:W-:Y:S01]  /*2e90*/  LDS.128 R36, [UR6+0xc0] ;  /* 0x0000c006ff247984 */ /* 0x000fe20008000c00 */
[----:B----4-:R-:W4:Y:S03]  /*2ea0*/  MUFU.RCP R2, R2 ;  /* 0x0000000200027308 */ /* 0x010f260000001000 */
[----:B------:R-:W-:Y:S04]  /*2eb0*/  LDS.128 R40, [UR6+0xd0] ;  /* 0x0000d006ff287984 */ /* 0x000fe80008000c00 */
[----:B------:R-:W-:Y:S04]  /*2ec0*/  LDS.128 R44, [UR6+0xe0] ;  /* 0x0000e006ff2c7984 */ /* 0x000fe80008000c00 */
[----:B------:R-:W-:Y:S04]  /*2ed0*/  LDS.128 R48, [UR6+0xf0] ;  /* 0x0000f006ff307984 */ /* 0x000fe80008000c00 */
[----:B------:R-:W-:Y:S04]  /*2ee0*/  LDS.128 R52, [UR6+0x100] ;  /* 0x00010006ff347984 */ /* 0x000fe80008000c00 */
[----:B0-----:R-:W-:Y:S01]  /*2ef0*/  STL.64 [R1+0x50], R20 ;  /* 0x0000501401007387 */ /* 0x001fe20000100a00 */
[----:B----4-:R-:W-:-:S03]  /*2f00*/  IADD3 R2, PT, PT, R2, 0xffffffe, RZ ;  /* 0x0ffffffe02027810 */ /* 0x010fc60007ffe0ff */
[----:B------:R-:W-:Y:S01]  /*2f10*/  STL.64 [R1+0x58], R22 ;  /* 0x0000581601007387 */ /* 0x000fe20000100a00 */
[----:B------:R0:W4:Y:S03]  /*2f20*/  F2I.FTZ.U32.TRUNC.NTZ R3, R2 ;  /* 0x0000000200037305 */ /* 0x000126000021f000 */
[----:B------:R-:W3:Y:S04]  /*2f30*/  LDS.128 R20, [UR6+0x70] ;  /* 0x00007006ff147984 */ /* 0x000ee80008000c00 */
[----:B-1----:R-:W-:Y:S01]  /*2f40*/  STL.64 [R1+0x40], R12 ;  /* 0x0000400c01007387 */ /* 0x002fe20000100a00 */
[----:B0-----:R-:W-:-:S03]  /*2f50*/  IMAD.MOV.U32 R2, RZ, RZ, RZ ;  /* 0x000000ffff027224 */ /* 0x001fc600078e00ff */
[----:B------:R-:W-:Y:S04]  /*2f60*/  STL.64 [R1+0x48], R14 ;  /* 0x0000480e01007387 */ /* 0x000fe80000100a00 */
[----:B------:R-:W0:Y:S01]  /*2f70*/  LDS.128 R12, [UR6+0x80] ;  /* 0x00008006ff0c7984 */ /* 0x000e220008000c00 */
[----:B----4-:R-:W-:-:S03]  /*2f80*/  IADD3 R5, PT, PT, RZ, -R3, RZ ;  /* 0x80000003ff057210 */ /* 0x010fc60007ffe0ff */
[----:B--2---:R-:W-:Y:S02]  /*2f90*/  STL.64 [R1+0x30], R8 ;  /* 0x0000300801007387 */ /* 0x004fe40000100a00 */
[----:B------:R-:W-:Y:S02]  /*2fa0*/  IMAD R5, R5, R4, RZ ;  /* 0x0000000405057224 */ /* 0x000fe400078e02ff */
[----:B------:R-:W-:Y:S04]  /*2fb0*/  STL.64 [R1+0x38], R10 ;  /* 0x0000380a01007387 */ /* 0x000fe80000100a00 */
[----:B------:R-:W1:Y:S04]  /*2fc0*/  LDS.128 R8, [UR6+0x90] ;  /* 0x00009006ff087984 */ /* 0x000e680008000c00 */
[----:B------:R-:W2:Y:S04]  /*2fd0*/  LDS.128 R56, [UR6+0x110] ;  /* 0x00011006ff387984 */ /* 0x000ea80008000c00 */
[----:B------:R-:W4:Y:S04]  /*2fe0*/  LDS.128 R60, [UR6+0x120] ;  /* 0x00012006ff3c7984 */ /* 0x000f280008000c00 */
[----:B------:R-:W2:Y:S04]  /*2ff0*/  LDS.128 R64, [UR6+0x130] ;  /* 0x00013006ff407984 */ /* 0x000ea80008000c00 */
[----:B---3--:R-:W-:Y:S04]  /*3000*/  STL.64 [R1+0x20], R20 ;  /* 0x0000201401007387 */ /* 0x008fe80000100a00 */
[----:B------:R-:W-:Y:S04]  /*3010*/  STL.64 [R1+0x28], R22 ;  /* 0x0000281601007387 */ /* 0x000fe80000100a00 */
[----:B------:R-:W3:Y:S04]  /*3020*/  LDS.128 R68, [UR6+0x140] ;  /* 0x00014006ff447984 */ /* 0x000ee80008000c00 */
[----:B0-----:R-:W-:Y:S04]  /*3030*/  STL.64 [R1+0x10], R12 ;  /* 0x0000100c01007387 */ /* 0x001fe80000100a00 */
[----:B------:R-:W-:Y:S04]  /*3040*/  STL.64 [R1+0x18], R14 ;  /* 0x0000180e01007387 */ /* 0x000fe80000100a00 */
[----:B------:R-:W0:Y:S04]  /*3050*/  LDS.128 R72, [UR6+0x150] ;  /* 0x00015006ff487984 */ /* 0x000e280008000c00 */
[----:B-1----:R5:W-:Y:S04]  /*3060*/  STL.64 [R1], R8 ;  /* 0x0000000801007387 */ /* 0x002be80000100a00 */
[----:B------:R-:W-:Y:S04]  /*3070*/  STL.64 [R1+0x8], R10 ;  /* 0x0000080a01007387 */ /* 0x000fe80000100a00 */
[----:B------:R1:W-:Y:S04]  /*3080*/  STL [R1+0x74], R0 ;  /* 0x0000740001007387 */ /* 0x0003e80000100800 */
[----:B------:R-:W0:Y:S01]  /*3090*/  LDS.128 R76, [UR6+0x160] ;  /* 0x00016006ff4c7984 */ /* 0x000e220008000c00 */
[----:B-----5:R-:W-:-:S03]  /*30a0*/  MOV R9, UR7 ;  /* 0x0000000700097c02 */ /* 0x020fc60008000f00 */
[----:B------:R-:W0:Y:S01]  /*30b0*/  LDS.128 R80, [UR6+0x170] ;  /* 0x00017006ff507984 */ /* 0x000e220008000c00 */
[----:B-1----:R-:W-:-:S03]  /*30c0*/  IMAD.IADD R0, R17, 0x1, R16 ;  /* 0x0000000111007824 */ /* 0x002fc600078e0210 */
[----:B------:R-:W1:Y:S02]  /*30d0*/  LDS.128 R84, [UR6+0x180] ;  /* 0x00018006ff547984 */ /* 0x000e640008000c00 */
[----:B------:R-:W-:Y:S02]  /*30e0*/  IADD3 R4, P1, P2, R7, UR45, R0 ;  /* 0x0000002d07047c10 */ /* 0x000fe4000fa3e000 */
[----:B------:R-:W0:Y:S02]  /*30f0*/  LDS.128 R88, [UR6+0x190] ;  /* 0x00019006ff587984 */ /* 0x000e240008000c00 */
[----:B------:R-:W-:Y:S02]  /*3100*/  IADD3.X R252, PT, PT, R252, UR46, RZ, P1, P2 ;  /* 0x0000002efcfc7c10 */ /* 0x000fe40008fe44ff */
        /* <DEDUP_REMOVED lines=11> */
[----:B------:R5:W-:Y:S02]  /*31c0*/  STL [R1+0x60], R4 ;  /* 0x0000600401007387 */ /* 0x000be40000100800 */
[----:B-----5:R-:W-:Y:S01]  /*31d0*/  IMAD.HI.U32 R4, R3, R5, R2 ;  /* 0x0000000503047227 */ /* 0x020fe200078e0002 */
[----:B------:R-:W-:-:S03]  /*31e0*/  LEA R2, R16, UR4, 0x2 ;  /* 0x0000000410027c11 */ /* 0x000fc6000f8e10ff */
[----:B------:R-:W-:Y:S01]  /*31f0*/  IMAD R3, R9, UR6, R0 ;  /* 0x0000000609037c24 */ /* 0x000fe2000f8e0200 */
[----:B------:R0:W-:Y:S04]  /*3200*/  STL [R1+0x70], R4 ;  /* 0x0000700401007387 */ /* 0x0001e80000100800 */
[----:B------:R0:W-:Y:S04]  /*3210*/  STL [R1+0x64], R3 ;  /* 0x0000640301007387 */ /* 0x0001e80000100800 */
[----:B-1234-:R0:W-:Y:S02]  /*3220*/  STL [R1+0x68], R2 ;  /* 0x0000680201007387 */ /* 0x01e1e40000100800 */
.L_x_3326:
[----:B0-----:R-:W2:Y:S01]  /*3230*/  LDL R3, [R1+0x70] ;  /* 0x0000700001037983 */ /* 0x001ea20000100800 */
[----:B------:R-:W0:Y:S01]  /*3240*/  LDC R251, c[0x0][0x3f4] ;  /* 0x0000fd00fffb7b82 */ /* 0x000e220000000800 */
[----:B------:R-:W-:Y:S02]  /*3250*/  IABS R2, R0 ;  /* 0x0000000000027213 */ /* 0x000fe40000000000 */
[----:B------:R-:W-:-:S05]  /*3260*/  ISETP.GE.AND P3, PT, R0, RZ, PT ;  /* 0x000000ff0000720c */ /* 0x000fca0003f66270 */
[----:B------:R-:W1:Y:S01]  /*3270*/  LDC R5, c[0x0][0x3f4] ;  /* 0x0000fd00ff057b82 */ /* 0x000e620000000800 */
[----:B0-----:R-:W-:Y:S02]  /*3280*/  IABS R4, R251 ;  /* 0x000000fb00047213 */ /* 0x001fe40000000000 */
[----:B-1----:R-:W-:Y:S01]  /*3290*/  IABS R5, R5 ;  /* 0x0000000500057213 */ /* 0x002fe20000000000 */
[----:B--2---:R-:W-:-:S05]  /*32a0*/  IMAD.HI.U32 R3, R3, R2, RZ ;  /* 0x0000000203037227 */ /* 0x004fca00078e00ff */
[----:B------:R-:W-:-:S05]  /*32b0*/  IADD3 R3, PT, PT, -R3, RZ, RZ ;  /* 0x000000ff03037210 */ /* 0x000fca0007ffe1ff */
[----:B------:R-:W-:-:S05]  /*32c0*/  IMAD R2, R4, R3, R2 ;  /* 0x0000000304027224 */ /* 0x000fca00078e0202 */
[----:B------:R-:W-:-:S13]  /*32d0*/  ISETP.GT.U32.AND P1, PT, R5, R2, PT ;  /* 0x000000020500720c */ /* 0x000fda0003f24070 */
[----:B------:R-:W-:Y:S02]  /*32e0*/  @!P1 IADD3 R2, PT, PT, R2, -R4, RZ ;  /* 0x8000000402029210 */ /* 0x000fe40007ffe0ff */
[----:B------:R-:W-:Y:S02]  /*32f0*/  ISETP.GE.AND P1, PT, R0, UR42, PT ;  /* 0x0000002a00007c0c */ /* 0x000fe4000bf26270 */
[----:B------:R-:W-:-:S11]  /*3300*/  ISETP.GT.U32.AND P2, PT, R5, R2, PT ;  /* 0x000000020500720c */ /* 0x000fd60003f44070 */
[C---:B------:R-:W-:Y:S02]  /*3310*/  @!P1 IMAD R6, R251.reuse, UR41, RZ ;  /* 0x00000029fb069c24 */ /* 0x040fe4000f8e02ff */
[----:B------:R-:W-:Y:S01]  /*3320*/  @!P2 IADD3 R2, PT, PT, R2, -R4, RZ ;  /* 0x800000040202a210 */ /* 0x000fe20007ffe0ff */
[C---:B------:R-:W-:Y:S01]  /*3330*/  @!P1 IMAD R247, R251.reuse, UR41, RZ ;  /* 0x00000029fbf79c24 */ /* 0x040fe2000f8e02ff */
[----:B------:R-:W-:Y:S02]  /*3340*/  ISETP.NE.AND P2, PT, R251, RZ, PT ;  /* 0x000000fffb00720c */ /* 0x000fe40003f45270 */
[----:B------:R-:W-:Y:S01]  /*3350*/  @!P1 SHF.R.S32.HI R240, RZ, 0x1f, R6 ;  /* 0x0000001ffff09819 */ /* 0x000fe20000011406 */
[----:B------:R-:W-:Y:S02]  /*3360*/  IMAD.MOV.U32 R248, RZ, RZ, R2 ;  /* 0x000000fffff87224 */ /* 0x000fe400078e0002 */
[----:B------:R-:W0:Y:S03]  /*3370*/  @!P1 LDC.64 R2, c[0x0][0x3b8] ;  /* 0x0000ee00ff029b82 */ /* 0x000e260000000a00 */
[----:B------:R-:W-:-:S05]  /*3380*/  @!P3 IADD3 R248, PT, PT, -R248, RZ, RZ ;  /* 0x000000fff8f8b210 */ /* 0x000fca0007ffe1ff */
[----:B------:R-:W-:-:S04]  /*3390*/  @!P2 LOP3.LUT R248, RZ, R251, RZ, 0x33, !PT ;  /* 0x000000fbfff8a212 */ /* 0x000fc800078e33ff */
[----:B------:R-:W-:Y:S02]  /*33a0*/  @!P1 IADD3 R7, PT, PT, R248, R251, RZ ;  /* 0x000000fbf8079210 */ /* 0x000fe40007ffe0ff */
[----:B------:R-:W-:-:S03]  /*33b0*/  @!P1 LEA R4, R251, R248, 0x1 ;  /* 0x000000f8fb049211 */ /* 0x000fc600078e08ff */
[----:B------:R-:W-:Y:S01]  /*33c0*/  @!P1 IMAD.SHL.U32 R7, R7, 0x8, RZ ;  /* 0x0000000807079824 */ /* 0x000fe200078e00ff */
[----:B------:R-:W-:-:S04]  /*33d0*/  @!P1 SHF.L.U32 R4, R4, 0x3, RZ ;  /* 0x0000000304049819 */ /* 0x000fc800000006ff */
[C---:B------:R-:W-:Y:S02]  /*33e0*/  @!P1 IADD3 R5, P2, PT, R6.reuse, R7, RZ ;  /* 0x0000000706059210 */ /* 0x040fe40007f5e0ff */
[----:B------:R-:W-:Y:S02]  /*33f0*/  @!P1 IADD3 R6, P3, PT, R6, R4, RZ ;  /* 0x0000000406069210 */ /* 0x000fe40007f7e0ff */
[-C--:B------:R-:W-:Y:S02]  /*3400*/  @!P1 LEA.HI.X.SX32 R7, R7, R240.reuse, 0x1, P2 ;  /* 0x000000f007079211 */ /* 0x080fe400010f0eff */
[----:B------:R-:W-:Y:S02]  /*3410*/  @!P1 LEA.HI.X.SX32 R240, R4, R240, 0x1, P3 ;  /* 0x000000f004f09211 */ /* 0x000fe400018f0eff */
[-C--:B0-----:R-:W-:Y:S02]  /*3420*/  @!P1 LEA R242, P2, R5, R2.reuse, 0x1 ;  /* 0x0000000205f29211 */ /* 0x081fe400078408ff */
[----:B------:R-:W-:Y:S01]  /*3430*/  @!P1 LEA R4, P3, R6, R2, 0x1 ;  /* 0x0000000206049211 */ /* 0x000fe200078608ff */
[----:B------:R-:W-:Y:S01]  /*3440*/  @!P1 IMAD R2, R251, UR41, RZ ;  /* 0x00000029fb029c24 */ /* 0x000fe2000f8e02ff */
[----:B------:R-:W-:-:S02]  /*3450*/  @!P1 LEA.HI.X R243, R5, R3, R7, 0x1, P2 ;  /* 0x0000000305f39211 */ /* 0x000fc400010f0c07 */
[----:B------:R-:W-:Y:S01]  /*3460*/  @!P1 LEA.HI.X R5, R6, R3, R240, 0x1, P3 ;  /* 0x0000000306059211 */ /* 0x000fe200018f0cf0 */
[C---:B------:R-:W-:Y:S01]  /*3470*/  @!P1 IMAD R240, R251.reuse, 0x4, R248 ;  /* 0x00000004fbf09824 */ /* 0x040fe200078e02f8 */
[----:B------:R-:W0:Y:S01]  /*3480*/  @!P1 LDC.64 R6, c[0x0][0x3b8] ;  /* 0x0000ee00ff069b82 */ /* 0x000e220000000a00 */
[----:B------:R-:W-:Y:S01]  /*3490*/  @!P1 IADD3 R3, PT, PT, R248, R251, RZ ;  /* 0x000000fbf8039210 */ /* 0x000fe20007ffe0ff */
[----:B-----5:R1:W5:Y:S01]  /*34a0*/  @!P1 LDG.E.128 R132, desc[UR36][R242.64] ;  /* 0x00000024f2849981 */ /* 0x020362000c1e1d00 */
[----:B------:R-:W-:Y:S02]  /*34b0*/  @!P1 SHF.R.S32.HI R245, RZ, 0x1f, R2 ;  /* 0x0000001ffff59819 */ /* 0x000fe40000011402 */
[----:B------:R-:W-:Y:S01]  /*34c0*/  @!P1 LEA R3, R251, R3, 0x1 ;  /* 0x00000003fb039211 */ /* 0x000fe200078e08ff */
[----:B------:R2:W5:Y:S01]  /*34d0*/  @!P1 LDG.E.128 R136, desc[UR36][R4.64] ;  /* 0x0000002404889981 */ /* 0x000562000c1e1d00 */
[----:B------:R-:W-:Y:S02]  /*34e0*/  @!P1 SHF.L.U32 R246, R240, 0x3, RZ ;  /* 0x00000003f0f69819 */ /* 0x000fe400000006ff */
[----:B------:R-:W-:-:S02]  /*34f0*/  @!P1 SHF.L.U32 R240, R3, 0x3, RZ ;  /* 0x0000000303f09819 */ /* 0x000fc400000006ff */
[C---:B------:R-:W-:Y:S02]  /*3500*/  @!P1 IADD3 R241, P3, PT, R2.reuse, R246, RZ ;  /* 0x000000f602f19210 */ /* 0x040fe40007f7e0ff */
[----:B------:R-:W-:Y:S02]  /*3510*/  @!P1 IADD3 R244, P2, PT, R2, R240, RZ ;  /* 0x000000f002f49210 */ /* 0x000fe40007f5e0ff */
[----:B------:R-:W3:Y:S01]  /*3520*/  @!P1 LDC.64 R2, c[0x0][0x3b8] ;  /* 0x0000ee00ff029b82 */ /* 0x000ee20000000a00 */
[-C--:B------:R-:W-:Y:S02]  /*3530*/  @!P1 LEA.HI.X.SX32 R246, R246, R245.reuse, 0x1, P3 ;  /* 0x000000f5f6f69211 */ /* 0x080fe400018f0eff */
[----:B------:R-:W-:Y:S02]  /*3540*/  @!P1 LEA.HI.X.SX32 R245, R240, R245, 0x1, P2 ;  /* 0x000000f5f0f59211 */ /* 0x000fe400010f0eff */
[-C--:B0-----:R-:W-:Y:S02]  /*3550*/  @!P1 LEA R240, P3, R241, R6.reuse, 0x1 ;  /* 0x00000006f1f09211 */ /* 0x081fe400078608ff */
[----:B------:R-:W-:-:S02]  /*3560*/  @!P1 LEA R6, P2, R244, R6, 0x1 ;  /* 0x00000006f4069211 */ /* 0x000fc400078408ff */
[-C--:B------:R-:W-:Y:S02]  /*3570*/  @!P1 LEA.HI.X R241, R241, R7.reuse, R246, 0x1, P3 ;  /* 0x00000007f1f19211 */ /* 0x080fe400018f0cf6 */
[----:B------:R-:W-:Y:S01]  /*3580*/  @!P1 LEA.HI.X R7, R244, R7, R245, 0x1, P2 ;  /* 0x00000007f4079211 */ /* 0x000fe200010f0cf5 */
[----:B------:R-:W-:Y:S01]  /*3590*/  @!P1 IMAD R245, R251, UR41, RZ ;  /* 0x00000029fbf59c24 */ /* 0x000fe2000f8e02ff */
[C---:B-1----:R-:W-:Y:S01]  /*35a0*/  @!P1 IADD3 R242, PT, PT, R248.reuse, R251, RZ ;  /* 0x000000fbf8f29210 */ /* 0x042fe20007ffe0ff */
[----:B------:R0:W5:Y:S03]  /*35b0*/  @!P1 LDG.E.128 R140, desc[UR36][R240.64] ;  /* 0x00000024f08c9981 */ /* 0x000166000c1e1d00 */
[----:B------:R-:W-:Y:S01]  /*35c0*/  @!P1 LEA R244, P2, R248, R245, 0x3 ;  /* 0x000000f5f8f49211 */ /* 0x000fe200078418ff */
[----:B------:R1:W5:Y:S03]  /*35d0*/  @!P1 LDG.E.128 R144, desc[UR36][R6.64] ;  /* 0x0000002406909981 */ /* 0x000366000c1e1d00 */
[----:B------:R-:W-:-:S02]  /*35e0*/  @!P1 LEA.HI.X.SX32 R245, R245, RZ, 0x1, P2 ;  /* 0x000000fff5f59211 */ /* 0x000fc400010f0eff */
[----:B---3--:R-:W-:-:S04]  /*35f0*/  @!P1 LEA R2, P2, R244, R2, 0x1 ;  /* 0x00000002f4029211 */ /* 0x008fc800078408ff */
[----:B------:R-:W-:Y:S02]  /*3600*/  @!P1 LEA.HI.X R3, R244, R3, R245, 0x1, P2 ;  /* 0x00000003f4039211 */ /* 0x000fe400010f0cf5 */
[C---:B------:R-:W-:Y:S02]  /*3610*/  @!P1 LEA R242, R251.reuse, R242, 0x2 ;  /* 0x000000f2fbf29211 */ /* 0x040fe400078e10ff */
[CC--:B--2---:R-:W-:Y:S01]  /*3620*/  IADD3 R4, PT, PT, R248.reuse, R251.reuse, RZ ;  /* 0x000000fbf8047210 */ /* 0x0c4fe20007ffe0ff */
[C---:B0-----:R-:W-:Y:S01]  /*3630*/  @!P1 IMAD R241, R251.reuse, UR41, RZ ;  /* 0x00000029fbf19c24 */ /* 0x041fe2000f8e02ff */
[----:B------:R-:W-:Y:S01]  /*3640*/  @!P1 IADD3 R244, PT, PT, R248, R251, RZ ;  /* 0x000000fbf8f49210 */ /* 0x000fe20007ffe0ff */
[----:B-1----:R-:W0:Y:S01]  /*3650*/  @!P1 LDC.64 R6, c[0x0][0x3b8] ;  /* 0x0000ee00ff069b82 */ /* 0x002e220000000a00 */
[----:B------:R-:W5:Y:S03]  /*3660*/  @!P1 LDG.E.128 R148, desc[UR36][R2.64] ;  /* 0x0000002402949981 */ /* 0x000f66000c1e1d00 */
[----:B------:R-:W-:-:S05]  /*3670*/  @!P1 IMAD R244, R251, 0x4, R244 ;  /* 0x00000004fbf49824 */ /* 0x000fca00078e02f4 */
[----:B------:R-:W-:-:S04]  /*3680*/  @!P1 SHF.L.U32 R246, R244, 0x3, RZ ;  /* 0x00000003f4f69819 */ /* 0x000fc800000006ff */
[----:B------:R-:W-:Y:S02]  /*3690*/  @!P1 SHF.R.S32.HI R244, RZ, 0x1f, R246 ;  /* 0x0000001ffff49819 */ /* 0x000fe400000114f6 */
[----:B------:R-:W-:-:S04]  /*36a0*/  @!P1 IADD3 R246, P2, PT, R247, R246, RZ ;  /* 0x000000f6f7f69210 */ /* 0x000fc80007f5e0ff */
[----:B------:R-:W-:Y:S02]  /*36b0*/  @!P1 LEA.HI.X.SX32 R247, R247, R244, 0x1, P2 ;  /* 0x000000f4f7f79211 */ /* 0x000fe400010f0eff */
[----:B------:R-:W1:Y:S01]  /*36c0*/  @!P1 LDC.64 R244, c[0x0][0x3b8] ;  /* 0x0000ee00fff49b82 */ /* 0x000e620000000a00 */
[----:B------:R-:W-:Y:S01]  /*36d0*/  @!P1 IMAD.IADD R242, R242, 0x1, R251 ;  /* 0x00000001f2f29824 */ /* 0x000fe200078e02fb */
[----:B-1----:R-:W-:-:S04]  /*36e0*/  @!P1 LEA R244, P2, R246, R244, 0x1 ;  /* 0x000000f4f6f49211 */ /* 0x002fc800078408ff */
[----:B------:R-:W-:Y:S02]  /*36f0*/  @!P1 LEA.HI.X R245, R246, R245, R247, 0x1, P2 ;  /* 0x000000f5f6f59211 */ /* 0x000fe400010f0cf7 */
[----:B------:R-:W-:Y:S01]  /*3700*/  @!P1 SHF.L.U32 R246, R242, 0x3, RZ ;  /* 0x00000003f2f69819 */ /* 0x000fe200000006ff */
[C---:B------:R-:W-:Y:S01]  /*3710*/  @!P1 IMAD R242, R251.reuse, UR41, RZ ;  /* 0x00000029fbf29c24 */ /* 0x040fe2000f8e02ff */
[----:B------:R-:W-:Y:S01]  /*3720*/  LEA R240, R251, R4, 0x2 ;  /* 0x00000004fbf07211 */ /* 0x000fe200078e10ff */
[----:B------:R1:W5:Y:S01]  /*3730*/  @!P1 LDG.E.128 R152, desc[UR36][R244.64] ;  /* 0x00000024f4989981 */ /* 0x000362000c1e1d00 */
[----:B------:R-:W-:Y:S01]  /*3740*/  @!P1 SHF.R.S32.HI R243, RZ, 0x1f, R246 ;  /* 0x0000001ffff39819 */ /* 0x000fe200000114f6 */
[----:B------:R-:W2:Y:S01]  /*3750*/  @!P1 LDC.64 R4, c[0x0][0x3b8] ;  /* 0x0000ee00ff049b82 */ /* 0x000ea20000000a00 */
[----:B------:R-:W-:-:S04]  /*3760*/  @!P1 IADD3 R246, P2, PT, R242, R246, RZ ;  /* 0x000000f6f2f69210 */ /* 0x000fc80007f5e0ff */
[----:B------:R-:W-:-:S03]  /*3770*/  @!P1 LEA.HI.X.SX32 R247, R242, R243, 0x1, P2 ;  /* 0x000000f3f2f79211 */ /* 0x000fc600010f0eff */
[----:B------:R-:W3:Y:S01]  /*3780*/  @!P1 LDC.64 R242, c[0x0][0x3b8] ;  /* 0x0000ee00fff29b82 */ /* 0x000ee20000000a00 */
[----:B------:R-:W-:-:S07]  /*3790*/  IMAD R240, R251, 0x2, R240 ;  /* 0x00000002fbf07824 */ /* 0x000fce00078e02f0 */
[----:B-1----:R-:W1:Y:S01]  /*37a0*/  @!P1 LDC.64 R244, c[0x0][0x3b8] ;  /* 0x0000ee00fff49b82 */ /* 0x002e620000000a00 */
[----:B---3--:R-:W-:-:S04]  /*37b0*/  @!P1 LEA R242, P2, R246, R242, 0x1 ;  /* 0x000000f2f6f29211 */ /* 0x008fc800078408ff */
[----:B------:R-:W-:Y:S02]  /*37c0*/  @!P1 LEA.HI.X R243, R246, R243, R247, 0x1, P2 ;  /* 0x000000f3f6f39211 */ /* 0x000fe400010f0cf7 */
[----:B------:R-:W-:-:S03]  /*37d0*/  LEA R246, R251, R240, 0x1 ;  /* 0x000000f0fbf67211 */ /* 0x000fc600078e08ff */
[----:B------:R3:W5:Y:S01]  /*37e0*/  @!P1 LDG.E.128 R156, desc[UR36][R242.64] ;  /* 0x00000024f29c9981 */ /* 0x000762000c1e1d00 */
[----:B------:R-:W-:-:S04]  /*37f0*/  @!P1 SHF.L.U32 R240, R246, 0x3, RZ ;  /* 0x00000003f6f09819 */ /* 0x000fc800000006ff */
[----:B------:R-:W-:Y:S02]  /*3800*/  @!P1 SHF.R.S32.HI R247, RZ, 0x1f, R240 ;  /* 0x0000001ffff79819 */ /* 0x000fe400000114f0 */
[----:B------:R-:W-:Y:S02]  /*3810*/  @!P1 IADD3 R240, P2, PT, R241, R240, RZ ;  /* 0x000000f0f1f09210 */ /* 0x000fe40007f5e0ff */
[----:B------:R-:W-:Y:S01]  /*3820*/  LEA R2, R251, R246, 0x1 ;  /* 0x000000f6fb027211 */ /* 0x000fe200078e08ff */
[----:B---3--:R-:W3:Y:S01]  /*3830*/  @!P1 LDC.64 R242, c[0x0][0x3b8] ;  /* 0x0000ee00fff29b82 */ /* 0x008ee20000000a00 */
[----:B------:R-:W-:Y:S02]  /*3840*/  @!P1 LEA.HI.X.SX32 R241, R241, R247, 0x1, P2 ;  /* 0x000000f7f1f19211 */ /* 0x000fe400010f0eff */
[----:B--2---:R-:W-:-:S04]  /*3850*/  @!P1 LEA R4, P2, R240, R4, 0x1 ;  /* 0x00000004f0049211 */ /* 0x004fc800078408ff */
[----:B------:R-:W-:Y:S02]  /*3860*/  @!P1 LEA.HI.X R5, R240, R5, R241, 0x1, P2 ;  /* 0x00000005f0059211 */ /* 0x000fe400010f0cf1 */
[----:B------:R-:W-:Y:S01]  /*3870*/  @!P1 IADD3 R240, PT, PT, R246, R251, RZ ;  /* 0x000000fbf6f09210 */ /* 0x000fe20007ffe0ff */
[----:B------:R-:W-:Y:S01]  /*3880*/  @!P1 IMAD R241, R251, UR41, RZ ;  /* 0x00000029fbf19c24 */ /* 0x000fe2000f8e02ff */
[----:B------:R-:W-:Y:S01]  /*3890*/  @!P1 SHF.L.U32 R3, R2, 0x3, RZ ;  /* 0x0000000302039819 */ /* 0x000fe200000006ff */
[----:B------:R2:W5:Y:S02]  /*38a0*/  @!P1 LDG.E.128 R160, desc[UR36][R4.64] ;  /* 0x0000002404a09981 */ /* 0x000564000c1e1d00 */
[----:B------:R-:W-:-:S05]  /*38b0*/  @!P1 IMAD.SHL.U32 R240, R240, 0x8, RZ ;  /* 0x00000008f0f09824 */ /* 0x000fca00078e00ff */
[----:B------:R-:W-:Y:S02]  /*38c0*/  @!P1 SHF.R.S32.HI R247, RZ, 0x1f, R240 ;  /* 0x0000001ffff79819 */ /* 0x000fe400000114f0 */
[----:B------:R-:W-:Y:S01]  /*38d0*/  @!P1 IADD3 R240, P2, PT, R241, R240, RZ ;  /* 0x000000f0f1f09210 */ /* 0x000fe20007f5e0ff */
[----:B------:R-:W-:Y:S01]  /*38e0*/  @!P1 IMAD R246, R251, UR41, RZ ;  /* 0x00000029fbf69c24 */ /* 0x000fe2000f8e02ff */
[----:B--2---:R-:W2:Y:S02]  /*38f0*/  @!P1 LDC.64 R4, c[0x0][0x3b8] ;  /* 0x0000ee00ff049b82 */ /* 0x004ea40000000a00 */
[----:B------:R-:W-:Y:S02]  /*3900*/  @!P1 LEA.HI.X.SX32 R241, R241, R247, 0x1, P2 ;  /* 0x000000f7f1f19211 */ /* 0x000fe400010f0eff */
[----:B0-----:R-:W-:-:S04]  /*3910*/  @!P1 LEA R6, P2, R240, R6, 0x1 ;  /* 0x00000006f0069211 */ /* 0x001fc800078408ff */
[----:B------:R-:W-:Y:S02]  /*3920*/  @!P1 LEA.HI.X R7, R240, R7, R241, 0x1, P2 ;  /* 0x00000007f0079211 */ /* 0x000fe400010f0cf1 */
[----:B------:R-:W0:Y:S01]  /*3930*/  @!P1 LDC.64 R240, c[0x0][0x3b8] ;  /* 0x0000ee00fff09b82 */ /* 0x000e220000000a00 */
[----:B------:R-:W-:Y:S02]  /*3940*/  @!P1 SHF.R.S32.HI R247, RZ, 0x1f, R3 ;  /* 0x0000001ffff79819 */ /* 0x000fe40000011403 */
[C---:B------:R-:W-:Y:S01]  /*3950*/  @!P1 IADD3 R3, P2, PT, R246.reuse, R3, RZ ;  /* 0x00000003f6039210 */ /* 0x040fe20007f5e0ff */
[----:B------:R-:W5:Y:S03]  /*3960*/  @!P1 LDG.E.128 R164, desc[UR36][R6.64] ;  /* 0x0000002406a49981 */ /* 0x000f66000c1e1d00 */
[----:B------:R-:W-:Y:S02]  /*3970*/  @!P1 LEA.HI.X.SX32 R246, R246, R247, 0x1, P2 ;  /* 0x000000f7f6f69211 */ /* 0x000fe400010f0eff */
[----:B0-----:R-:W-:-:S04]  /*3980*/  @!P1 LEA R240, P2, R3, R240, 0x1 ;  /* 0x000000f003f09211 */ /* 0x001fc800078408ff */
[----:B------:R-:W-:Y:S02]  /*3990*/  @!P1 LEA.HI.X R241, R3, R241, R246, 0x1, P2 ;  /* 0x000000f103f19211 */ /* 0x000fe400010f0cf6 */
[----:B------:R-:W-:Y:S01]  /*39a0*/  @!P1 IADD3 R3, PT, PT, R2, R251, RZ ;  /* 0x000000fb02039210 */ /* 0x000fe20007ffe0ff */
[----:B------:R-:W-:Y:S02]  /*39b0*/  @!P1 IMAD R246, R251, UR41, RZ ;  /* 0x00000029fbf69c24 */ /* 0x000fe4000f8e02ff */
[----:B------:R0:W5:Y:S02]  /*39c0*/  @!P1 LDG.E.128 R168, desc[UR36][R240.64] ;  /* 0x00000024f0a89981 */ /* 0x000164000c1e1d00 */
[----:B------:R-:W-:-:S05]  /*39d0*/  @!P1 IMAD.SHL.U32 R3, R3, 0x8, RZ ;  /* 0x0000000803039824 */ /* 0x000fca00078e00ff */
[----:B------:R-:W-:Y:S02]  /*39e0*/  @!P1 SHF.R.S32.HI R247, RZ, 0x1f, R3 ;  /* 0x0000001ffff79819 */ /* 0x000fe40000011403 */
[C---:B------:R-:W-:Y:S01]  /*39f0*/  @!P1 IADD3 R3, P2, PT, R246.reuse, R3, RZ ;  /* 0x00000003f6039210 */ /* 0x040fe20007f5e0ff */
[----:B0-----:R-:W0:Y:S03]  /*3a00*/  @!P1 LDC.64 R240, c[0x0][0x3b8] ;  /* 0x0000ee00fff09b82 */ /* 0x001e260000000a00 */
[----:B------:R-:W-:Y:S02]  /*3a10*/  @!P1 LEA.HI.X.SX32 R246, R246, R247, 0x1, P2 ;  /* 0x000000f7f6f69211 */ /* 0x000fe400010f0eff */
[----:B-1----:R-:W-:-:S04]  /*3a20*/  @!P1 LEA R244, P2, R3, R244, 0x1 ;  /* 0x000000f403f49211 */ /* 0x002fc800078408ff */
[----:B------:R-:W-:Y:S02]  /*3a30*/  @!P1 LEA.HI.X R245, R3, R245, R246, 0x1, P2 ;  /* 0x000000f503f59211 */ /* 0x000fe400010f0cf6 */
[C---:B------:R-:W-:Y:S01]  /*3a40*/  @!P1 LEA R3, R251.reuse, R2, 0x1 ;  /* 0x00000002fb039211 */ /* 0x040fe200078e08ff */
[C---:B------:R-:W-:Y:S02]  /*3a50*/  @!P1 IMAD R247, R251.reuse, UR41, RZ ;  /* 0x00000029fbf79c24 */ /* 0x040fe4000f8e02ff */
[----:B------:R-:W-:Y:S01]  /*3a60*/  @!P1 IMAD R6, R251, 0x10, R248 ;  /* 0x00000010fb069824 */ /* 0x000fe200078e02f8 */
[----:B------:R-:W-:Y:S01]  /*3a70*/  @!P1 SHF.L.U32 R3, R3, 0x3, RZ ;  /* 0x0000000303039819 */ /* 0x000fe200000006ff */
[----:B------:R-:W5:Y:S03]  /*3a80*/  @!P1 LDG.E.128 R172, desc[UR36][R244.64] ;  /* 0x00000024f4ac9981 */ /* 0x000f66000c1e1d00 */
[----:B------:R-:W-:-:S02]  /*3a90*/  @!P1 SHF.R.S32.HI R246, RZ, 0x1f, R3 ;  /* 0x0000001ffff69819 */ /* 0x000fc40000011403 */
[----:B------:R-:W-:-:S04]  /*3aa0*/  @!P1 IADD3 R3, P2, PT, R247, R3, RZ ;  /* 0x00000003f7039210 */ /* 0x000fc80007f5e0ff */
[----:B------:R-:W-:Y:S02]  /*3ab0*/  @!P1 LEA.HI.X.SX32 R247, R247, R246, 0x1, P2 ;  /* 0x000000f6f7f79211 */ /* 0x000fe400010f0eff */
[----:B---3--:R-:W-:-:S04]  /*3ac0*/  @!P1 LEA R246, P2, R3, R242, 0x1 ;  /* 0x000000f203f69211 */ /* 0x008fc800078408ff */
[----:B------:R-:W-:Y:S02]  /*3ad0*/  @!P1 LEA.HI.X R247, R3, R243, R247, 0x1, P2 ;  /* 0x000000f303f79211 */ /* 0x000fe400010f0cf7 */
[C---:B------:R-:W-:Y:S01]  /*3ae0*/  @!P1 LEA R3, R251.reuse, R2, 0x1 ;  /* 0x00000002fb039211 */ /* 0x040fe200078e08ff */
[----:B------:R-:W-:Y:S02]  /*3af0*/  @!P1 IMAD R242, R251, UR41, RZ ;  /* 0x00000029fbf29c24 */ /* 0x000fe4000f8e02ff */
[----:B------:R-:W5:Y:S02]  /*3b00*/  @!P1 LDG.E.128 R176, desc[UR36][R246.64] ;  /* 0x00000024f6b09981 */ /* 0x000f64000c1e1d00 */
[----:B------:R-:W-:-:S05]  /*3b10*/  @!P1 IMAD.IADD R3, R3, 0x1, R251 ;  /* 0x0000000103039824 */ /* 0x000fca00078e02fb */
[----:B------:R-:W-:-:S04]  /*3b20*/  @!P1 SHF.L.U32 R3, R3, 0x3, RZ ;  /* 0x0000000303039819 */ /* 0x000fc800000006ff */
[----:B------:R-:W-:Y:S02]  /*3b30*/  @!P1 SHF.R.S32.HI R243, RZ, 0x1f, R3 ;  /* 0x0000001ffff39819 */ /* 0x000fe40000011403 */
[C---:B------:R-:W-:Y:S02]  /*3b40*/  @!P1 IADD3 R3, P2, PT, R242.reuse, R3, RZ ;  /* 0x00000003f2039210 */ /* 0x040fe40007f5e0ff */
[----:B------:R-:W-:Y:S02]  /*3b50*/  LEA R2, R251, R2, 0x1 ;  /* 0x00000002fb027211 */ /* 0x000fe400078e08ff */
[----:B------:R-:W-:Y:S02]  /*3b60*/  @!P1 LEA.HI.X.SX32 R242, R242, R243, 0x1, P2 ;  /* 0x000000f3f2f29211 */ /* 0x000fe400010f0eff */
[----:B--2---:R-:W-:Y:S02]  /*3b70*/  @!P1 LEA R4, P2, R3, R4, 0x1 ;  /* 0x0000000403049211 */ /* 0x004fe400078408ff */
[----:B------:R-:W-:-:S02]  /*3b80*/  LEA R2, R251, R2, 0x1 ;  /* 0x00000002fb027211 */ /* 0x000fc400078e08ff */
[----:B------:R-:W-:Y:S01]  /*3b90*/  @!P1 LEA.HI.X R5, R3, R5, R242, 0x1, P2 ;  /* 0x0000000503059211 */ /* 0x000fe200010f0cf2 */
[----:B------:R-:W-:Y:S01]  /*3ba0*/  @!P1 IMAD R3, R251, UR41, RZ ;  /* 0x00000029fb039c24 */ /* 0x000fe2000f8e02ff */
[----:B------:R-:W-:Y:S02]  /*3bb0*/  @!P1 SHF.L.U32 R243, R6, 0x3, RZ ;  /* 0x0000000306f39819 */ /* 0x000fe400000006ff */
[----:B------:R-:W-:Y:S01]  /*3bc0*/  @!P1 SHF.L.U32 R6, R2, 0x3, RZ ;  /* 0x0000000302069819 */ /* 0x000fe200000006ff */
[----:B------:R1:W5:Y:S01]  /*3bd0*/  @!P1 LDG.E.128 R180, desc[UR36][R4.64] ;  /* 0x0000002404b49981 */ /* 0x000362000c1e1d00 */
[----:B------:R-:W-:Y:S02]  /*3be0*/  @!P1 SHF.R.S32.HI R242, RZ, 0x1f, R3 ;  /* 0x0000001ffff29819 */ /* 0x000fe40000011403 */
[C---:B------:R-:W-:Y:S02]  /*3bf0*/  @!P1 IADD3 R7, P3, PT, R3.reuse, R243, RZ ;  /* 0x000000f303079210 */ /* 0x040fe40007f7e0ff */
[----:B------:R-:W-:-:S02]  /*3c00*/  @!P1 IADD3 R3, P2, PT, R3, R6, RZ ;  /* 0x0000000603039210 */ /* 0x000fc40007f5e0ff */
[-C--:B------:R-:W-:Y:S02]  /*3c10*/  @!P1 LEA.HI.X.SX32 R243, R243, R242.reuse, 0x1, P3 ;  /* 0x000000f2f3f39211 */ /* 0x080fe400018f0eff */
[----:B------:R-:W-:Y:S02]  /*3c20*/  @!P1 LEA.HI.X.SX32 R242, R6, R242, 0x1, P2 ;  /* 0x000000f206f29211 */ /* 0x000fe400010f0eff */
[----:B0-----:R-:W-:Y:S02]  /*3c30*/  @!P1 LEA R6, P3, R7, R240, 0x1 ;  /* 0x000000f007069211 */ /* 0x001fe400078608ff */
[----:B------:R-:W-:Y:S02]  /*3c40*/  LEA R249, R251, R2, 0x1 ;  /* 0x00000002fbf97211 */ /* 0x000fe400078e08ff */
[----:B------:R-:W-:Y:S01]  /*3c50*/  @!P1 LEA.HI.X R7, R7, R241, R243, 0x1, P3 ;  /* 0x000000f107079211 */ /* 0x000fe200018f0cf3 */
[----:B------:R-:W-:Y:S01]  /*3c60*/  @!P1 IMAD R2, R251, UR41, RZ ;  /* 0x00000029fb029c24 */ /* 0x000fe2000f8e02ff */
[----:B------:R-:W-:Y:S01]  /*3c70*/  @!P1 LEA R240, P2, R3, R240, 0x1 ;  /* 0x000000f003f09211 */ /* 0x000fe200078408ff */
[----:B------:R-:W-:-:S02]  /*3c80*/  @!P1 IMAD.SHL.U32 R243, R249, 0x8, RZ ;  /* 0x00000008f9f39824 */ /* 0x000fc400078e00ff */
[----:B-1----:R-:W-:Y:S01]  /*3c90*/  @!P1 IMAD R4, R251, UR41, RZ ;  /* 0x00000029fb049c24 */ /* 0x002fe2000f8e02ff */
[----:B------:R-:W-:Y:S01]  /*3ca0*/  @!P1 LEA.HI.X R241, R3, R241, R242, 0x1, P2 ;  /* 0x000000f103f19211 */ /* 0x000fe200010f0cf2 */
[----:B------:R0:W5:Y:S01]  /*3cb0*/  @!P1 LDG.E.128 R184, desc[UR36][R6.64] ;  /* 0x0000002406b89981 */ /* 0x000162000c1e1d00 */
[----:B------:R-:W-:Y:S02]  /*3cc0*/  @!P1 SHF.R.S32.HI R3, RZ, 0x1f, R243 ;  /* 0x0000001fff039819 */ /* 0x000fe400000114f3 */
[C---:B------:R-:W-:Y:S01]  /*3cd0*/  @!P1 IADD3 R243, P2, PT, R2.reuse, R243, RZ ;  /* 0x000000f302f39210 */ /* 0x040fe20007f5e0ff */
[----:B------:R1:W5:Y:S03]  /*3ce0*/  @!P1 LDG.E.128 R188, desc[UR36][R240.64] ;  /* 0x00000024f0bc9981 */ /* 0x000366000c1e1d00 */
[----:B------:R-:W-:Y:S02]  /*3cf0*/  @!P1 LEA.HI.X.SX32 R250, R2, R3, 0x1, P2 ;  /* 0x0000000302fa9211 */ /* 0x000fe400010f0eff */
[----:B------:R-:W2:Y:S01]  /*3d00*/  @!P1 LDC.64 R2, c[0x0][0x3b8] ;  /* 0x0000ee00ff029b82 */ /* 0x000ea20000000a00 */
[----:B------:R-:W-:-:S04]  /*3d10*/  IADD3 R249, PT, PT, R249, R251, RZ ;  /* 0x000000fbf9f97210 */ /* 0x000fc80007ffe0ff */
[----:B------:R-:W-:Y:S02]  /*3d20*/  @!P1 SHF.L.U32 R245, R249, 0x3, RZ ;  /* 0x00000003f9f59819 */ /* 0x000fe400000006ff */
[----:B--2---:R-:W-:Y:S01]  /*3d30*/  @!P1 LEA R242, P2, R243, R2, 0x1 ;  /* 0x00000002f3f29211 */ /* 0x004fe200078408ff */
[----:B------:R-:W-:-:S03]  /*3d40*/  @!P1 IMAD R2, R251, UR41, RZ ;  /* 0x00000029fb029c24 */ /* 0x000fc6000f8e02ff */
[----:B------:R-:W-:Y:S02]  /*3d50*/  @!P1 LEA.HI.X R243, R243, R3, R250, 0x1, P2 ;  /* 0x00000003f3f39211 */ /* 0x000fe400010f0cfa */
[----:B------:R-:W-:Y:S02]  /*3d60*/  @!P1 SHF.R.S32.HI R3, RZ, 0x1f, R245 ;  /* 0x0000001fff039819 */ /* 0x000fe400000114f5 */
[C---:B------:R-:W-:Y:S01]  /*3d70*/  @!P1 IADD3 R245, P2, PT, R2.reuse, R245, RZ ;  /* 0x000000f502f59210 */ /* 0x040fe20007f5e0ff */
[----:B0-----:R-:W-:Y:S01]  /*3d80*/  @!P1 IMAD R6, R251, UR41, RZ ;  /* 0x00000029fb069c24 */ /* 0x001fe2000f8e02ff */
[----:B------:R-:W-:Y:S01]  /*3d90*/  IADD3 R246, PT, PT, R249, R251, RZ ;  /* 0x000000fbf9f67210 */ /* 0x000fe20007ffe0ff */
[----:B-1----:R-:W-:Y:S01]  /*3da0*/  @!P1 IMAD R240, R251, UR41, RZ ;  /* 0x00000029fbf09c24 */ /* 0x002fe2000f8e02ff */
[----:B------:R-:W-:Y:S01]  /*3db0*/  @!P1 LEA.HI.X.SX32 R250, R2, R3, 0x1, P2 ;  /* 0x0000000302fa9211 */ /* 0x000fe200010f0eff */
[----:B------:R0:W5:Y:S01]  /*3dc0*/  @!P1 LDG.E.128 R192, desc[UR36][R242.64] ;  /* 0x00000024f2c09981 */ /* 0x000162000c1e1d00 */
[----:B------:R-:W1:Y:S01]  /*3dd0*/  @!P1 LDC.64 R2, c[0x0][0x3b8] ;  /* 0x0000ee00ff029b82 */ /* 0x000e620000000a00 */
[----:B------:R-:W-:Y:S01]  /*3de0*/  @!P1 IMAD.SHL.U32 R247, R246, 0x8, RZ ;  /* 0x00000008f6f79824 */ /* 0x000fe200078e00ff */
[----:B-1----:R-:W-:Y:S01]  /*3df0*/  @!P1 LEA R244, P2, R245, R2, 0x1 ;  /* 0x00000002f5f49211 */ /* 0x002fe200078408ff */
[----:B------:R-:W-:-:S03]  /*3e00*/  @!P1 IMAD R2, R251, UR41, RZ ;  /* 0x00000029fb029c24 */ /* 0x000fc6000f8e02ff */
[----:B------:R-:W-:Y:S02]  /*3e10*/  @!P1 LEA.HI.X R245, R245, R3, R250, 0x1, P2 ;  /* 0x00000003f5f59211 */ /* 0x000fe400010f0cfa */
[----:B------:R-:W-:Y:S02]  /*3e20*/  @!P1 SHF.R.S32.HI R3, RZ, 0x1f, R247 ;  /* 0x0000001fff039819 */ /* 0x000fe400000114f7 */
[----:B------:R-:W-:Y:S01]  /*3e30*/  @!P1 IADD3 R247, P2, PT, R2, R247, RZ ;  /* 0x000000f702f79210 */ /* 0x000fe20007f5e0ff */
[----:B0-----:R-:W-:Y:S01]  /*3e40*/  @!P1 IMAD R242, R251, UR41, RZ ;  /* 0x00000029fbf29c24 */ /* 0x001fe2000f8e02ff */
[----:B------:R-:W-:Y:S01]  /*3e50*/  IADD3 R246, PT, PT, R246, R251, RZ ;  /* 0x000000fbf6f67210 */ /* 0x000fe20007ffe0ff */
[----:B------:R0:W5:Y:S01]  /*3e60*/  @!P1 LDG.E.128 R196, desc[UR36][R244.64] ;  /* 0x00000024f4c49981 */ /* 0x000162000c1e1d00 */
[----:B------:R-:W-:Y:S02]  /*3e70*/  @!P1 LEA.HI.X.SX32 R249, R2, R3, 0x1, P2 ;  /* 0x0000000302f99211 */ /* 0x000fe400010f0eff */
[----:B------:R-:W1:Y:S02]  /*3e80*/  @!P1 LDC.64 R2, c[0x0][0x3b8] ;  /* 0x0000ee00ff029b82 */ /* 0x000e640000000a00 */
[----:B-1----:R-:W-:-:S04]  /*3e90*/  @!P1 LEA R2, P2, R247, R2, 0x1 ;  /* 0x00000002f7029211 */ /* 0x002fc800078408ff */
[----:B------:R-:W-:Y:S02]  /*3ea0*/  @!P1 LEA.HI.X R3, R247, R3, R249, 0x1, P2 ;  /* 0x00000003f7039211 */ /* 0x000fe400010f0cf9 */
[----:B------:R-:W-:Y:S01]  /*3eb0*/  @!P1 SHF.L.U32 R247, R246, 0x3, RZ ;  /* 0x00000003f6f79819 */ /* 0x000fe200000006ff */
[----:B0-----:R-:W-:Y:S02]  /*3ec0*/  @!P1 IMAD R244, R251, UR41, RZ ;  /* 0x00000029fbf49c24 */ /* 0x001fe4000f8e02ff */
[----:B------:R0:W5:Y:S01]  /*3ed0*/  @!P1 LDG.E.128 R200, desc[UR36][R2.64] ;  /* 0x0000002402c89981 */ /* 0x000162000c1e1d00 */
[----:B------:R-:W-:Y:S02]  /*3ee0*/  @!P1 SHF.R.S32.HI R5, RZ, 0x1f, R247 ;  /* 0x0000001fff059819 */ /* 0x000fe400000114f7 */
[----:B------:R-:W-:-:S04]  /*3ef0*/  @!P1 IADD3 R247, P2, PT, R4, R247, RZ ;  /* 0x000000f704f79210 */ /* 0x000fc80007f5e0ff */
[----:B------:R-:W-:Y:S02]  /*3f00*/  @!P1 LEA.HI.X.SX32 R249, R4, R5, 0x1, P2 ;  /* 0x0000000504f99211 */ /* 0x000fe400010f0eff */
[----:B------:R-:W1:Y:S01]  /*3f10*/  @!P1 LDC.64 R4, c[0x0][0x3b8] ;  /* 0x0000ee00ff049b82 */ /* 0x000e620000000a00 */
[----:B------:R-:W-:Y:S02]  /*3f20*/  IADD3 R246, PT, PT, R246, R251, RZ ;  /* 0x000000fbf6f67210 */ /* 0x000fe40007ffe0ff */
[----:B-1----:R-:W-:-:S04]  /*3f30*/  @!P1 LEA R4, P2, R247, R4, 0x1 ;  /* 0x00000004f7049211 */ /* 0x002fc800078408ff */
[----:B------:R-:W-:Y:S01]  /*3f40*/  @!P1 LEA.HI.X R5, R247, R5, R249, 0x1, P2 ;  /* 0x00000005f7059211 */ /* 0x000fe200010f0cf9 */
[----:B------:R-:W-:Y:S02]  /*3f50*/  @!P1 IMAD.SHL.U32 R247, R246, 0x8, RZ ;  /* 0x00000008f6f79824 */ /* 0x000fe400078e00ff */
        /* <DEDUP_REMOVED lines=59> */
[----:B------:R-:W-:Y:S01]  /*4310*/  @!P1 IMAD.SHL.U32 R247, R246, 0x8, RZ ;  /* 0x00000008f6f79824 */ /* 0x000fe200078e00ff */
[----:B0-----:R-:W-:-:S03]  /*4320*/  @P0 MOV R3, R252 ;  /* 0x000000fc00030202 */ /* 0x001fc60000000f00 */
        /* <DEDUP_REMOVED lines=8> */
[----:B------:R-:W-:-:S03]  /*43b0*/  @!P1 SHF.L.U32 R247, R246, 0x3, RZ ;  /* 0x00000003f6f79819 */ /* 0x000fc600000006ff */
        /* <DEDUP_REMOVED lines=8> */
[----:B------:R-:W-:-:S04]  /*4440*/  @!P1 IMAD.SHL.U32 R247, R246, 0x8, RZ ;  /* 0x00000008f6f79824 */ /* 0x000fc800078e00ff */
        /* <DEDUP_REMOVED lines=8> */
[----:B------:R-:W-:-:S03]  /*44d0*/  @!P1 IADD3 R247, PT, PT, R246, R251, RZ ;  /* 0x000000fbf6f79210 */ /* 0x000fc60007ffe0ff */
[----:B------:R0:W5:Y:S01]  /*44e0*/  @!P1 LDG.E.128 R220, desc[UR36][R242.64] ;  /* 0x00000024f2dc9981 */ /* 0x000162000c1e1d00 */
[----:B------:R-:W-:-:S04]  /*44f0*/  @!P1 SHF.L.U32 R247, R247, 0x3, RZ ;  /* 0x00000003f7f79819 */ /* 0x000fc800000006ff */
[----:B------:R-:W-:Y:S02]  /*4500*/  @!P1 SHF.R.S32.HI R245, RZ, 0x1f, R247 ;  /* 0x0000001ffff59819 */ /* 0x000fe400000114f7 */
[----:B------:R-:W-:-:S04]  /*4510*/  @!P1 IADD3 R247, P2, PT, R244, R247, RZ ;  /* 0x000000f7f4f79210 */ /* 0x000fc80007f5e0ff */
[----:B------:R-:W-:Y:S02]  /*4520*/  @!P1 LEA.HI.X.SX32 R249, R244, R245, 0x1, P2 ;  /* 0x000000f5f4f99211 */ /* 0x000fe400010f0eff */
[----:B------:R-:W1:Y:S02]  /*4530*/  @!P1 LDC.64 R244, c[0x0][0x3b8] ;  /* 0x0000ee00fff49b82 */ /* 0x000e640000000a00 */
[----:B-1----:R-:W-:-:S04]  /*4540*/  @!P1 LEA R244, P2, R247, R244, 0x1 ;  /* 0x000000f4f7f49211 */ /* 0x002fc800078408ff */
[----:B------:R-:W-:Y:S01]  /*4550*/  @!P1 LEA.HI.X R245, R247, R245, R249, 0x1, P2 ;  /* 0x000000f5f7f59211 */ /* 0x000fe200010f0cf9 */
[----:B------:R-:W-:Y:S02]  /*4560*/  @!P1 IMAD.SHL.U32 R247, R246, 0x8, RZ ;  /* 0x00000008f6f79824 */ /* 0x000fe400078e00ff */
[----:B------:R-:W-:Y:S02]  /*4570*/  @!P1 IMAD R246, R251, UR41, RZ ;  /* 0x00000029fbf69c24 */ /* 0x000fe4000f8e02ff */
[----:B------:R0:W5:Y:S01]  /*4580*/  @!P1 LDG.E.128 R224, desc[UR36][R244.64] ;  /* 0x00000024f4e09981 */ /* 0x000162000c1e1d00 */
[----:B------:R-:W-:Y:S02]  /*4590*/  @!P1 SHF.R.S32.HI R250, RZ, 0x1f, R247 ;  /* 0x0000001ffffa9819 */ /* 0x000fe400000114f7 */
[----:B------:R-:W-:-:S04]  /*45a0*/  @!P1 IADD3 R249, P2, PT, R246, R247, RZ ;  /* 0x000000f7f6f99210 */ /* 0x000fc80007f5e0ff */
[----:B------:R-:W-:Y:S02]  /*45b0*/  @!P1 LEA.HI.X.SX32 R250, R246, R250, 0x1, P2 ;  /* 0x000000faf6fa9211 */ /* 0x000fe400010f0eff */
[----:B------:R-:W1:Y:S02]  /*45c0*/  @!P1 LDC.64 R246, c[0x0][0x3b8] ;  /* 0x0000ee00fff69b82 */ /* 0x000e640000000a00 */
[----:B-1----:R-:W-:-:S04]  /*45d0*/  @!P1 LEA R246, P2, R249, R246, 0x1 ;  /* 0x000000f6f9f69211 */ /* 0x002fc800078408ff */
[----:B------:R-:W-:Y:S02]  /*45e0*/  @!P1 LEA.HI.X R247, R249, R247, R250, 0x1, P2 ;  /* 0x000000f7f9f79211 */ /* 0x000fe400010f0cfa */
[----:B------:R-:W2:Y:S04]  /*45f0*/  LDL R250, [R1+0x60] ;  /* 0x0000600001fa7983 */ /* 0x000ea80000100800 */
[----:B------:R0:W5:Y:S01]  /*4600*/  @!P1 LDG.E.128 R228, desc[UR36][R246.64] ;  /* 0x00000024f6e49981 */ /* 0x000162000c1e1d00 */
[----:B--2---:R-:W-:-:S06]  /*4610*/  @P0 MOV R2, R250 ;  /* 0x000000fa00020202 */ /* 0x004fcc0000000f00 */
[----:B------:R-:W2:Y:S01]  /*4620*/  @P0 LDG.E.U8 R2, desc[UR36][R2.64] ;  /* 0x0000002402020981 */ /* 0x000ea2000c1e1100 */
[----:B------:R-:W-:Y:S01]  /*4630*/  BSSY.RECONVERGENT B1, `(.L_x_3322) ;  /* 0x0000015000017945 */ /* 0x000fe20003800200 */
[----:B--2---:R-:W-:-:S03]  /*4640*/  ISETP.NE.AND P3, PT, R2, RZ, P0 ;  /* 0x000000ff0200720c */ /* 0x004fc60000765270 */
[----:B0-----:R-:W-:Y:S10]  /*4650*/  @P1 BRA `(.L_x_3323) ;  /* 0x0000000000481947 */ /* 0x001ff40003800000 */
[----:B------:R-:W-:Y:S01]  /*4660*/  IADD3 R6, PT, PT, R248, R251, RZ ;  /* 0x000000fbf8067210 */ /* 0x000fe20007ffe0ff */
[C---:B------:R-:W-:Y:S01]  /*4670*/  IMAD R3, R251.reuse, UR41, RZ ;  /* 0x00000029fb037c24 */ /* 0x040fe2000f8e02ff */
[----:B------:R-:W-:-:S03]  /*4680*/  LEA R5, R251, R248, 0x3 ;  /* 0x000000f8fb057211 */ /* 0x000fc600078e18ff */
[----:B------:R-:W-:Y:S01]  /*4690*/  IMAD R6, R251, 0x4, R6 ;  /* 0x00000004fb067824 */ /* 0x000fe200078e0206 */
[----:B------:R-:W-:Y:S02]  /*46a0*/  SHF.L.U32 R5, R5, 0x3, RZ ;  /* 0x0000000305057819 */ /* 0x000fe400000006ff */
[----:B------:R-:W-:Y:S02]  /*46b0*/  SHF.R.S32.HI R4, RZ, 0x1f, R3 ;  /* 0x0000001fff047819 */ /* 0x000fe40000011403 */
[----:B------:R-:W-:Y:S02]  /*46c0*/  LEA R6, R251, R6, 0x1 ;  /* 0x00000006fb067211 */ /* 0x000fe400078e08ff */
[----:B------:R-:W-:-:S03]  /*46d0*/  IADD3 R2, P4, PT, R3, R5, RZ ;  /* 0x0000000503027210 */ /* 0x000fc60007f9e0ff */
[----:B------:R-:W-:Y:S01]  /*46e0*/  IMAD.SHL.U32 R6, R6, 0x8, RZ ;  /* 0x0000000806067824 */ /* 0x000fe200078e00ff */
[----:B------:R-:W-:-:S04]  /*46f0*/  LEA.HI.X.SX32 R5, R5, R4, 0x1, P4 ;  /* 0x0000000405057211 */ /* 0x000fc800020f0eff */
[----:B------:R-:W-:-:S04]  /*4700*/  IADD3 R3, P2, PT, R3, R6, RZ ;  /* 0x0000000603037210 */ /* 0x000fc80007f5e0ff */
[----:B------:R-:W-:Y:S02]  /*4710*/  LEA.HI.X.SX32 R6, R6, R4, 0x1, P2 ;  /* 0x0000000406067211 */ /* 0x000fe400010f0eff */
[----:B------:R-:W-:-:S04]  /*4720*/  LEA R4, P2, R2, UR12, 0x1 ;  /* 0x0000000c02047c11 */ /* 0x000fc8000f8408ff */
[----:B------:R-:W-:Y:S02]  /*4730*/  LEA.HI.X R5, R2, UR13, R5, 0x1, P2 ;  /* 0x0000000d02057c11 */ /* 0x000fe400090f0c05 */
[----:B------:R-:W-:-:S03]  /*4740*/  LEA R2, P2, R3, UR12, 0x1 ;  /* 0x0000000c03027c11 */ /* 0x000fc6000f8408ff */
[----:B------:R0:W5:Y:S01]  /*4750*/  LDG.E.128 R232, desc[UR36][R4.64] ;  /* 0x0000002404e87981 */ /* 0x000162000c1e1d00 */
[----:B------:R-:W-:-:S05]  /*4760*/  LEA.HI.X R3, R3, UR13, R6, 0x1, P2 ;  /* 0x0000000d03037c11 */ /* 0x000fca00090f0c06 */
[----:B------:R0:W5:Y:S04]  /*4770*/  LDG.E.128 R236, desc[UR36][R2.64] ;  /* 0x0000002402ec7981 */ /* 0x000168000c1e1d00 */
.L_x_3323:
[----:B------:R-:W-:Y:S05]  /*4780*/  BSYNC.RECONVERGENT B1 ;  /* 0x0000000000017941 */ /* 0x000fea0003800200 */
.L_x_3322:
[----:B------:R-:W-:Y:S04]  /*4790*/  BSSY.RECONVERGENT B1, `(.L_x_3324) ;  /* 0x00000bd000017945 */ /* 0x000fe80003800200 */
[----:B------:R-:W-:Y:S05]  /*47a0*/  @P1 BRA `(.L_x_3325) ;  /* 0x0000000800ec1947 */ /* 0x000fea0003800000 */
[----:B------:R-:W2:Y:S04]  /*47b0*/  LDL R251, [R1+0x50] ;  /* 0x0000500001fb7983 */ /* 0x000ea80000100800 */
[----:B------:R-:W3:Y:S04]  /*47c0*/  LDL R249, [R1+0x54] ;  /* 0x0000540001f97983 */ /* 0x000ee80000100800 */
[----:B------:R-:W4:Y:S04]  /*47d0*/  LDL R248, [R1+0x40] ;  /* 0x0000400001f87983 */ /* 0x000f280000100800 */
[----:B------:R-:W4:Y:S04]  /*47e0*/  LDL R246, [R1+0x30] ;  /* 0x0000300001f67983 */ /* 0x000f280000100800 */
[----:B------:R-:W4:Y:S04]  /*47f0*/  LDL R247, [R1+0x44] ;  /* 0x0000440001f77983 */ /* 0x000f280000100800 */
[----:B------:R-:W4:Y:S04]  /*4800*/  LDL R244, [R1+0x20] ;  /* 0x0000200001f47983 */ /* 0x000f280000100800 */
[----:B------:R-:W4:Y:S04]  /*4810*/  LDL R242, [R1+0x10] ;  /* 0x0000100001f27983 */ /* 0x000f280000100800 */
[----:B------:R-:W4:Y:S04]  /*4820*/  LDL R240, [R1] ;  /* 0x0000000001f07983 */ /* 0x000f280000100800 */
[----:B------:R-:W4:Y:S04]  /*4830*/  LDL R245, [R1+0x34] ;  /* 0x0000340001f57983 */ /* 0x000f280000100800 */
[----:B------:R-:W4:Y:S04]  /*4840*/  LDL R243, [R1+0x24] ;  /* 0x0000240001f37983 */ /* 0x000f280000100800 */
[----:B------:R-:W4:Y:S04]  /*4850*/  LDL R241, [R1+0x14] ;  /* 0x0000140001f17983 */ /* 0x000f280000100800 */
[----:B------:R-:W4:Y:S04]  /*4860*/  LDL R7, [R1+0x4] ;  /* 0x0000040001077983 */ /* 0x000f280000100800 */
[----:B------:R-:W4:Y:S04]  /*4870*/  LDL R6, [R1+0x1c] ;  /* 0x00001c0001067983 */ /* 0x000f280000100800 */
[----:B0-----:R-:W4:Y:S01]  /*4880*/  LDL R5, [R1+0xc] ;  /* 0x00000c0001057983 */ /* 0x001f220000100800 */
[----:B--2--5:R-:W-:-:S02]  /*4890*/  HMUL2 R3, R251, R148 ;  /* 0x00000094fb037232 */ /* 0x024fc40000000000 */
[----:B---3--:R-:W-:Y:S02]  /*48a0*/  HFMA2 R2, R249, R149, -RZ ;  /* 0x00000095f9027231 */ /* 0x008fe400001000ff */
[----:B----4-:R-:W-:Y:S02]  /*48b0*/  HFMA2 R3, R248, R132, R3 ;  /* 0x00000084f8037231 */ /* 0x010fe40000000003 */
[----:B------:R-:W2:Y:S02]  /*48c0*/  LDL R248, [R1+0x58] ;  /* 0x0000580001f87983 */ /* 0x000ea40000100800 */
[----:B------:R-:W-:Y:S02]  /*48d0*/  HFMA2 R3, R246, R136, R3 ;  /* 0x00000088f6037231 */ /* 0x000fe40000000003 */
[----:B------:R-:W-:Y:S01]  /*48e0*/  HFMA2 R2, R247, R133, R2 ;  /* 0x00000085f7027231 */ /* 0x000fe20000000002 */
[----:B------:R-:W3:Y:S04]  /*48f0*/  LDL R246, [R1+0x5c] ;  /* 0x00005c0001f67983 */ /* 0x000ee80000100800 */
[----:B------:R-:W4:Y:S01]  /*4900*/  LDL R247, [R1+0x48] ;  /* 0x0000480001f77983 */ /* 0x000f220000100800 */
[----:B------:R-:W-:-:S03]  /*4910*/  HFMA2 R3, R244, R144, R3 ;  /* 0x00000090f4037231 */ /* 0x000fc60000000003 */
[----:B------:R-:W3:Y:S01]  /*4920*/  LDL R244, [R1+0x4c] ;  /* 0x00004c0001f47983 */ /* 0x000ee20000100800 */
        /* <DEDUP_REMOVED lines=16> */
[----:B------:R-:W3:Y:S01]  /*4a30*/  LDL R245, [R1+0x38] ;  /* 0x0000380001f57983 */ /* 0x000ee20000100800 */
[----:B------:R-:W-:Y:S02]  /*4a40*/  HFMA2 R3, R72, R192, R3 ;  /* 0x000000c048037231 */ /* 0x000fe40000000003 */
[----:B------:R-:W-:Y:S02]  /*4a50*/  HFMA2 R2, R243, R145, R2 ;  /* 0x00000091f3027231 */ /* 0x000fe40000000002 */
[----:B------:R-:W3:Y:S02]  /*4a60*/  LDL R243, [R1+0x28] ;  /* 0x0000280001f37983 */ /* 0x000ee40000100800 */
[----:B------:R-:W-:-:S02]  /*4a70*/  HFMA2 R2, R241, R141, R2 ;  /* 0x0000008df1027231 */ /* 0x000fc40000000002 */
[----:B------:R-:W3:Y:S01]  /*4a80*/  LDL R241, [R1+0x18] ;  /* 0x0000180001f17983 */ /* 0x000ee20000100800 */
[----:B------:R-:W-:Y:S02]  /*4a90*/  HFMA2 R3, R76, R196, R3 ;  /* 0x000000c44c037231 */ /* 0x000fe40000000003 */
[----:B------:R-:W-:Y:S02]  /*4aa0*/  HFMA2 R2, R7, R153, R2 ;  /* 0x0000009907027231 */ /* 0x000fe40000000002 */
[----:B------:R-:W3:Y:S02]  /*4ab0*/  LDL R7, [R1+0x8] ;  /* 0x0000080001077983 */ /* 0x000ee40000100800 */
        /* <DEDUP_REMOVED lines=40> */
[----:B--2---:R-:W-:-:S04]  /*4d40*/  HMUL2 R3, R248, R150 ;  /* 0x00000096f8037232 */ /* 0x004fc80000000000 */
[----:B----4-:R-:W-:Y:S02]  /*4d50*/  HFMA2 R4, R247, R134, R3 ;  /* 0x00000086f7047231 */ /* 0x010fe40000000003 */
[----:B---3--:R-:W-:-:S04]  /*4d60*/  HMUL2 R3, R246, R151 ;  /* 0x00000097f6037232 */ /* 0x008fc80000000000 */
[----:B------:R-:W-:-:S04]  /*4d70*/  HFMA2 R3, R244, R135, R3 ;  /* 0x00000087f4037231 */ /* 0x000fc80000000003 */
[----:B------:R-:W-:-:S04]  /*4d80*/  HFMA2 R3, R242, R139, R3 ;  /* 0x0000008bf2037231 */ /* 0x000fc80000000003 */
[----:B------:R-:W-:Y:S01]  /*4d90*/  HFMA2 R3, R240, R147, R3 ;  /* 0x00000093f0037231 */ /* 0x000fe20000000003 */
[----:B------:R-:W-:Y:S01]  /*4da0*/  ISETP.NE.U32.AND P1, PT, RZ, UR16, PT ;  /* 0x00000010ff007c0c */ /* 0x000fe2000bf25070 */
[----:B------:R-:W2:Y:S02]  /*4db0*/  LDL R240, [R1+0x68] ;  /* 0x0000680001f07983 */ /* 0x000ea40000100800 */
[----:B------:R-:W-:-:S04]  /*4dc0*/  HFMA2 R3, R6, R143, R3 ;  /* 0x0000008f06037231 */ /* 0x000fc80000000003 */
[----:B------:R-:W-:Y:S02]  /*4dd0*/  HFMA2 R3, R5, R155, R3 ;  /* 0x0000009b05037231 */ /* 0x000fe40000000003 */
[----:B------:R-:W3:Y:S02]  /*4de0*/  LDL R5, [R1+0x64] ;  /* 0x0000640001057983 */ /* 0x000ee40000100800 */
        /* <DEDUP_REMOVED lines=12> */
[----:B------:R-:W-:-:S04]  /*4eb0*/  HFMA2 R4, R243, R146, R4 ;  /* 0x00000092f3047231 */ /* 0x000fc80000000004 */
[----:B------:R-:W-:Y:S02]  /*4ec0*/  HFMA2 R4, R241, R142, R4 ;  /* 0x0000008ef1047231 */ /* 0x000fe40000000004 */
[----:B------:R-:W-:Y:S02]  /*4ed0*/  HFMA2 R3, R75, R195, R3 ;  /* 0x000000c34b037231 */ /* 0x000fe40000000003 */
[----:B------:R-:W-:Y:S01]  /*4ee0*/  HFMA2 R4, R7, R154, R4 ;  /* 0x0000009a07047231 */ /* 0x000fe20000000004 */
[----:B------:R-:W-:Y:S01]  /*4ef0*/  ISETP.NE.AND.EX P2, PT, RZ, UR17, PT, P1 ;  /* 0x00000011ff007c0c */ /* 0x000fe2000bf45310 */
[----:B------:R-:W4:Y:S02]  /*4f00*/  LDL R7, [R1+0x6c] ;  /* 0x00006c0001077983 */ /* 0x000f240000100800 */
        /* <DEDUP_REMOVED lines=40> */
[----:B------:R-:W-:-:S04]  /*5190*/  HFMA2 R3, R131, R227, R3 ;  /* 0x000000e383037231 */ /* 0x000fc80000000003 */
[----:B------:R-:W-:-:S05]  /*51a0*/  HFMA2 R2, R2, 1, 1, R3 ;  /* 0x3c003c0002027831 */ /* 0x000fca0000000003 */
[--C-:B------:R-:W-:Y:S02]  /*51b0*/  HADD2.F32 R4, -RZ, R2.reuse.H0_H0 ;  /* 0x20000002ff047230 */ /* 0x100fe40000004100 */
[----:B------:R-:W-:-:S05]  /*51c0*/  HADD2.F32 R2, -RZ, R2.H1_H1 ;  /* 0x30000002ff027230 */ /* 0x000fca0000004100 */
[----:B------:R-:W-:Y:S02]  /*51d0*/  FADD.FTZ R4, R4, R2 ;  /* 0x0000000204047221 */ /* 0x000fe40000010000 */
[----:B------:R-:W3:Y:S02]  /*51e0*/  @P2 LDC.64 R2, c[0x0][0x438] ;  /* 0x00010e00ff022b82 */ /* 0x000ee40000000a00 */
[----:B---3--:R-:W-:-:S06]  /*51f0*/  @P2 IMAD.WIDE R2, R5, 0x2, R2 ;  /* 0x0000000205022825 */ /* 0x008fcc00078e0202 */
[----:B------:R0:W3:Y:S01]  /*5200*/  @P2 LDG.E.U16 R3, desc[UR36][R2.64] ;  /* 0x0000002402032981 */ /* 0x0000e2000c1e1500 */
[----:B------:R-:W-:-:S04]  /*5210*/  ISETP.NE.U32.AND P1, PT, RZ, UR10, PT ;  /* 0x0000000aff007c0c */ /* 0x000fc8000bf25070 */
[----:B------:R-:W-:Y:S01]  /*5220*/  ISETP.NE.AND.EX P1, PT, RZ, UR11, PT, P1 ;  /* 0x0000000bff007c0c */ /* 0x000fe2000bf25310 */
[----:B0-----:R-:W-:-:S12]  /*5230*/  FMUL.FTZ R2, R4, UR14 ;  /* 0x0000000e04027c20 */ /* 0x001fd80008410000 */
[----:B------:R-:W0:Y:S01]  /*5240*/  @P1 LDC R4, c[0x0][0x408] ;  /* 0x00010200ff041b82 */ /* 0x000e220000000800 */
[----:B------:R-:W1:Y:S01]  /*5250*/  @P1 S2R R6, SR_CTAID.X ;  /* 0x0000000000061919 */ /* 0x000e620000002500 */
[----:B---3--:R-:W-:-:S05]  /*5260*/  @P2 HADD2.F32 R3, -RZ, R3.H0_H0 ;  /* 0x20000003ff032230 */ /* 0x008fca0000004100 */
[----:B------:R-:W-:Y:S02]  /*5270*/  @P2 FADD.FTZ R2, R2, R3 ;  /* 0x0000000302022221 */ /* 0x000fe40000010000 */
[----:B------:R-:W0:Y:S02]  /*5280*/  @P1 LDC R3, c[0x0][0x430] ;  /* 0x00010c00ff031b82 */ /* 0x000e240000000800 */
[----:B0-----:R-:W-:-:S06]  /*5290*/  @P1 IADD3 R3, PT, PT, R3, R4, RZ ;  /* 0x0000000403031210 */ /* 0x001fcc0007ffe0ff */
[----:B------:R-:W1:Y:S02]  /*52a0*/  @P1 LDC.64 R4, c[0x0][0x448] ;  /* 0x00011200ff041b82 */ /* 0x000e640000000a00 */
[----:B-1----:R-:W-:-:S06]  /*52b0*/  @P1 IMAD.WIDE.U32 R4, R6, 0x2, R4 ;  /* 0x0000000206041825 */ /* 0x002fcc00078e0004 */
[----:B------:R-:W3:Y:S01]  /*52c0*/  @P1 LDG.E.U16 R4, desc[UR36][R4.64] ;  /* 0x0000002404041981 */ /* 0x000ee2000c1e1500 */
[----:B------:R-:W-:-:S04]  /*52d0*/  @P1 ISETP.GE.AND P2, PT, R0, R3, PT ;  /* 0x000000030000120c */ /* 0x000fc80003f46270 */
[----:B------:R-:W-:-:S04]  /*52e0*/  @P1 SEL R3, RZ, UR39, P2 ;  /* 0x00000027ff031c07 */ /* 0x000fc80009000000 */
[----:B------:R-:W-:-:S04]  /*52f0*/  @P1 IADD3 R3, PT, PT, R0, -UR42, R3 ;  /* 0x8000002a00031c10 */ /* 0x000fc8000fffe003 */
[----:B------:R-:W-:Y:S01]  /*5300*/  @P1 I2FP.F32.S32 R3, R3 ;  /* 0x0000000300031245 */ /* 0x000fe20000201400 */
[----:B---3--:R-:W-:-:S05]  /*5310*/  @P1 HADD2.F32 R4, -RZ, R4.H0_H0 ;  /* 0x20000004ff041230 */ /* 0x008fca0000004100 */
[----:B------:R-:W-:-:S05]  /*5320*/  @P1 FFMA.FTZ R2, R3, R4, R2 ;  /* 0x0000000403021223 */ /* 0x000fca0000010002 */
[----:B----4-:R-:W-:Y:S01]  /*5330*/  @!P3 FMNMX.FTZ R7, R7, R2, !PT ;  /* 0x000000020707b209 */ /* 0x010fe20007810000 */
[----:B--2---:R1:W-:Y:S04]  /*5340*/  STS [R240], R2 ;  /* 0x00000002f0007388 */ /* 0x0043e80000000800 */
[----:B------:R1:W-:Y:S02]  /*5350*/  @!P3 STL [R1+0x6c], R7 ;  /* 0x00006c070100b387 */ /* 0x0003e40000100800 */
.L_x_3325:
[----:B------:R-:W-:Y:S05]  /*5360*/  BSYNC.RECONVERGENT B1 ;  /* 0x0000000000017941 */ /* 0x000fea0003800200 */
.L_x_3324:
[----:B0-----:R-:W2:Y:S04]  /*5370*/  LDL.LU R4, [R1+0x68] ;  /* 0x0000680001047983 */ /* 0x001ea80000300800 */
[----:B------:R-:W3:Y:S04]  /*5380*/  LDL.LU R3, [R1+0x64] ;  /* 0x0000640001037983 */ /* 0x000ee80000300800 */
[----:B-1----:R-:W4:Y:S01]  /*5390*/  LDL R2, [R1+0x74] ;  /* 0x0000740001027983 */ /* 0x002f220000100800 */
[----:B------:R-:W-:Y:S02]  /*53a0*/  IADD3 R250, P1, PT, R250, 0x100, RZ ;  /* 0x00000100fafa7810 */ /* 0x000fe40007f3e0ff */
[----:B------:R-:W-:-:S02]  /*53b0*/  IADD3 R0, PT, PT, R0, 0x100, RZ ;  /* 0x0000010000007810 */ /* 0x000fc40007ffe0ff */
[----:B------:R-:W-:Y:S01]  /*53c0*/  IADD3.X R252, PT, PT, RZ, R252, RZ, P1, !PT ;  /* 0x000000fcfffc7210 */ /* 0x000fe20000ffe4ff */
[----:B------:R1:W-:Y:S01]  /*53d0*/  STL [R1+0x60], R250 ;  /* 0x000060fa01007387 */ /* 0x0003e20000100800 */
[----:B--2---:R-:W-:Y:S01]  /*53e0*/  IADD3 R4, PT, PT, R4, 0x400, RZ ;  /* 0x0000040004047810 */ /* 0x004fe20007ffe0ff */
[----:B---3--:R-:W-:-:S04]  /*53f0*/  VIADD R3, R3, 0x100 ;  /* 0x0000010003037836 */ /* 0x008fc80000000000 */
[----:B------:R1:W-:Y:S01]  /*5400*/  STL [R1+0x68], R4 ;  /* 0x0000680401007387 */ /* 0x0003e20000100800 */
[----:B----4-:R-:W-:-:S03]  /*5410*/  ISETP.GE.AND P1, PT, R0, R2, PT ;  /* 0x000000020000720c */ /* 0x010fc60003f26270 */
[----:B------:R1:W-:Y:S10]  /*5420*/  STL [R1+0x64], R3 ;  /* 0x0000640301007387 */ /* 0x0003f40000100800 */
[----:B-1----:R-:W-:Y:S05]  /*5430*/  @!P1 BRA `(.L_x_3326) ;  /* 0xffffffdc007c9947 */ /* 0x002fea000383ffff */
.L_x_3321:
[----:B0-----:R-:W-:Y:S05]  /*5440*/  BSYNC.RECONVERGENT B0 ;  /* 0x0000000000007941 */ /* 0x001fea0003800200 */
.L_x_3320:
[----:B------:R-:W2:Y:S01]  /*5450*/  LDL.LU R2, [R1+0x6c] ;  /* 0x00006c0001027983 */ /* 0x000ea20000300800 */
[----:B------:R-:W0:Y:S01]  /*5460*/  S2UR UR6, SR_CgaCtaId ;  /* 0x00000000000679c3 */ /* 0x000e220000008800 */
[----:B------:R-:W-:Y:S01]  /*5470*/  UMOV UR5, 0x400 ;  /* 0x0000040000057882 */ /* 0x000fe20000000000 */
[----:B------:R-:W1:Y:S01]  /*5480*/  LDCU UR4, c[0x0][0x3f4] ;  /* 0x00007e80ff0477ac */ /* 0x000e620008000800 */
[----:B------:R-:W-:Y:S01]  /*5490*/  BSSY.RECONVERGENT B0, `(.L_x_3327) ;  /* 0x000018b000007945 */ /* 0x000fe20003800200 */
[----:B------:R-:W-:Y:S02]  /*54a0*/  UIADD3 UR10, UPT, UPT, UR42, 0x1, URZ ;  /* 0x000000012a0a7890 */ /* 0x000fe4000fffe0ff */
[----:B-1----:R-:W-:Y:S02]  /*54b0*/  UIADD3 UR4, UPT, UPT, UR42, 0x1, -UR4 ;  /* 0x000000012a047890 */ /* 0x002fe4000fffe804 */
[----:B0-----:R-:W-:Y:S01]  /*54c0*/  ULEA UR7, UR6, UR5, 0x18 ;  /* 0x0000000506077291 */ /* 0x001fe2000f8ec0ff */
        /* <DEDUP_REMOVED lines=9> */
[----:B0-----:R-:W-:-:S03]  /*5560*/  LOP3.LUT P0, R2, R0, 0x1f, RZ, 0xc0, !PT ;  /* 0x0000001f00027812 */ /* 0x001fc6000780c0ff */
[----:B------:R-:W0:Y:S01]  /*5570*/  SHFL.BFLY PT, R7, R6, 0x1, 0x1f ;  /* 0x0c201f0006077f89 */ /* 0x000e2200000e0000 */
[C---:B------:R-:W-:Y:S02]  /*5580*/  ISETP.GT.U32.AND P1, PT, R2.reuse, 0x7, PT ;  /* 0x000000070200780c */ /* 0x040fe40003f24070 */
[----:B------:R-:W-:-:S07]  /*5590*/  LEA R4, R2, UR7, 0x2 ;  /* 0x0000000702047c11 */ /* 0x000fce000f8e10ff */
[----:B------:R-:W-:Y:S02]  /*55a0*/  @!P0 LEA.HI R3, R0, UR7, RZ, 0x1d ;  /* 0x0000000700038c11 */ /* 0x000fe4000f8fe8ff */
[----:B0----5:R-:W-:Y:S02]  /*55b0*/  FMNMX.FTZ R10, R6, R7, !PT ;  /* 0x00000007060a7209 */ /* 0x021fe40007810000 */
[----:B------:R-:W-:-:S03]  /*55c0*/  MOV R7, 0xff7fffff ;  /* 0xff7fffff00077802 */ /* 0x000fc60000000f00 */
[----:B------:R0:W-:Y:S01]  /*55d0*/  @!P0 STS [R3], R10 ;  /* 0x0000000a03008388 */ /* 0x0001e20000000800 */
[----:B------:R-:W-:Y:S01]  /*55e0*/  BAR.SYNC.DEFER_BLOCKING 0x0 ;  /* 0x0000000000007b1d */ /* 0x000fe20000010000 */
[----:B0-----:R-:W-:Y:S01]  /*55f0*/  VIMNMX R3, PT, PT, RZ, UR4, !PT ;  /* 0x00000004ff037c48 */ /* 0x001fe2000ffe0100 */
[----:B------:R-:W-:-:S04]  /*5600*/  IMAD.MOV.U32 R10, RZ, RZ, RZ ;  /* 0x000000ffff0a7224 */ /* 0x000fc800078e00ff */
[----:B------:R-:W0:Y:S04]  /*5610*/  @!P1 LDS R7, [R4] ;  /* 0x0000000004079984 */ /* 0x000e280000000800 */
[----:B0-----:R-:W0:Y:S02]  /*5620*/  SHFL.BFLY PT, R6, R7, 0x4, 0x1f ;  /* 0x0c801f0007067f89 */ /* 0x001e2400000e0000 */
[----:B0-----:R-:W-:-:S05]  /*5630*/  FMNMX.FTZ R6, R6, R7, !PT ;  /* 0x0000000706067209 */ /* 0x001fca0007810000 */
[----:B------:R-:W0:Y:S02]  /*5640*/  SHFL.BFLY PT, R5, R6, 0x2, 0x1f ;  /* 0x0c401f0006057f89 */ /* 0x000e2400000e0000 */
[----:B0-----:R-:W-:-:S05]  /*5650*/  FMNMX.FTZ R8, R6, R5, !PT ;  /* 0x0000000506087209 */ /* 0x001fca0007810000 */
[----:B------:R-:W0:Y:S02]  /*5660*/  SHFL.BFLY PT, R5, R8, 0x1, 0x1f ;  /* 0x0c201f0008057f89 */ /* 0x000e2400000e0000 */
[----:B0-----:R-:W-:Y:S02]  /*5670*/  FMNMX.FTZ R9, R8, R5, !PT ;  /* 0x0000000508097209 */ /* 0x001fe40007810000 */
[----:B------:R-:W-:-:S03]  /*5680*/  IADD3 R5, PT, PT, R3, R0, RZ ;  /* 0x0000000003057210 */ /* 0x000fc60007ffe0ff */
[----:B------:R0:W1:Y:S01]  /*5690*/  SHFL.IDX PT, R41, R9, RZ, 0x1f ;  /* 0x00001fff09297589 */ /* 0x00006200000e0000 */
[----:B------:R-:W-:-:S13]  /*56a0*/  ISETP.GT.AND P0, PT, R5, UR42, PT ;  /* 0x0000002a05007c0c */ /* 0x000fda000bf04270 */
[----:B0-----:R-:W-:Y:S05]  /*56b0*/  @P0 BRA `(.L_x_3328) ;  /* 0x0000001400a00947 */ /* 0x001fea0003800000 */
[----:B------:R-:W0:Y:S02]  /*56c0*/  LDC.64 R14, c[0x0][0x420] ;  /* 0x00010800ff0e7b82 */ /* 0x000e240000000a00 */
[----:B0-----:R-:W-:-:S04]  /*56d0*/  ISETP.NE.U32.AND P0, PT, R14, RZ, PT ;  /* 0x000000ff0e00720c */ /* 0x001fc80003f05070 */
        /* <DEDUP_REMOVED lines=10> */
[----:B------:R-:W-:Y:S02]  /*5780*/  ISETP.NE.AND P0, PT, R6, 0x300, PT ;  /* 0x000003000600780c */ /* 0x000fe40003f05270 */
[----:B------:R-:W-:-:S11]  /*5790*/  MOV R6, R5 ;  /* 0x0000000500067202 */ /* 0x000fd60000000f00 */
[----:B------:R-:W-:Y:S05]  /*57a0*/  @!P0 BRA `(.L_x_3331) ;  /* 0x00000000004c8947 */ /* 0x000fea0003800000 */
[----:B------:R-:W-:Y:S01]  /*57b0*/  UIADD3 UR4, UPT, UPT, UR5, 0x240, URZ ;  /* 0x0000024005047890 */ /* 0x000fe2000fffe0ff */
[----:B------:R-:W-:Y:S01]  /*57c0*/  LEA.HI R6, R7, 0x1, RZ, 0x18 ;  /* 0x0000000107067811 */ /* 0x000fe200078fc0ff */
[----:B------:R-:W-:Y:S02]  /*57d0*/  IMAD.MOV.U32 R10, RZ, RZ, RZ ;  /* 0x000000ffff0a7224 */ /* 0x000fe400078e00ff */
[----:B------:R-:W-:Y:S01]  /*57e0*/  ULEA UR4, UR6, UR4, 0x18 ;  /* 0x0000000406047291 */ /* 0x000fe2000f8ec0ff */
[----:B------:R-:W-:Y:S02]  /*57f0*/  LOP3.LUT R7, R6, 0x3, RZ, 0xc0, !PT ;  /* 0x0000000306077812 */ /* 0x000fe400078ec0ff */
[----:B------:R-:W-:Y:S02]  /*5800*/  MOV R6, R5 ;  /* 0x0000000500067202 */ /* 0x000fe40000000f00 */
[----:B------:R-:W-:Y:S02]  /*5810*/  IADD3 R8, PT, PT, -R7, RZ, RZ ;  /* 0x000000ff07087210 */ /* 0x000fe40007ffe1ff */
[----:B------:R-:W-:-:S07]  /*5820*/  LEA R7, R0, UR4, 0x2 ;  /* 0x0000000400077c11 */ /* 0x000fce000f8e10ff */
.L_x_3332:
        /* <DEDUP_REMOVED lines=11> */
.L_x_3331:
[----:B------:R-:W-:Y:S05]  /*58e0*/  BSYNC.RECONVERGENT B1 ;  /* 0x0000000000017941 */ /* 0x000fea0003800200 */
.L_x_3330:
        /* <DEDUP_REMOVED lines=8> */
[----:B------:R-:W1:Y:S04]  /*5970*/  LDS R8, [R7+UR4] ;  /* 0x0000000407087984 */ /* 0x000e680008000800 */
        /* <DEDUP_REMOVED lines=16> */
[----:B------:R-:W4:Y:S01]  /*5a80*/  MUFU.EX2 R12, R12 ;  /* 0x0000000c000c7308 */ /* 0x000f220000000800 */
[----:B-1----:R-:W-:Y:S01]  /*5a90*/  FADD.FTZ R10, R10, R9 ;  /* 0x000000090a0a7221 */ /* 0x002fe20000010000 */
[----:B------:R0:W-:Y:S03]  /*5aa0*/  STS [R7+UR4+0x400], R9 ;  /* 0x0004000907007988 */ /* 0x0001e60008000804 */
[----:B--2---:R-:W-:Y:S01]  /*5ab0*/  FADD.FTZ R10, R10, R11 ;  /* 0x0000000b0a0a7221 */ /* 0x004fe20000010000 */
[----:B------:R0:W-:Y:S04]  /*5ac0*/  STS [R7+UR4+0x800], R11 ;  /* 0x0008000b07007988 */ /* 0x0001e80008000804 */
[----:B----4-:R0:W-:Y:S01]  /*5ad0*/  STS [R7+UR4+0xc00], R12 ;  /* 0x000c000c07007988 */ /* 0x0101e20008000804 */
[----:B------:R-:W-:Y:S01]  /*5ae0*/  FADD.FTZ R10, R10, R12 ;  /* 0x0000000c0a0a7221 */ /* 0x000fe20000010000 */
[----:B------:R-:W-:Y:S06]  /*5af0*/  @P0 BRA `(.L_x_3328) ;  /* 0x0000001000900947 */ /* 0x000fec0003800000 */
[----:B0-----:R-:W-:Y:S01]  /*5b00*/  IADD3 R7, PT, PT, -R13, UR42, RZ ;  /* 0x0000002a0d077c10 */ /* 0x001fe2000fffe1ff */
[----:B------:R-:W-:Y:S01]  /*5b10*/  BSSY.RECONVERGENT B1, `(.L_x_3333) ;  /* 0x000006c000017945 */ /* 0x000fe20003800200 */
[----:B------:R-:W-:Y:S02]  /*5b20*/  IADD3 R6, PT, PT, R6, 0x1800, RZ ;  /* 0x0000180006067810 */ /* 0x000fe40007ffe0ff */
[----:B------:R-:W-:Y:S02]  /*5b30*/  ISETP.GT.AND P1, PT, R7, 0xbff, PT ;  /* 0x00000bff0700780c */ /* 0x000fe40003f24270 */
[----:B------:R-:W-:-:S11]  /*5b40*/  PLOP3.LUT P0, PT, PT, PT, PT, 0x80, 0x8 ;  /* 0x000000000008781c */ /* 0x000fd60003f0f070 */
[----:B------:R-:W-:Y:S05]  /*5b50*/  @!P1 BRA `(.L_x_3334) ;  /* 0x00000004009c9947 */ /* 0x000fea0003800000 */
[----:B------:R-:W-:Y:S02]  /*5b60*/  MOV R32, UR42 ;  /* 0x0000002a00207c02 */ /* 0x000fe40008000f00 */
[----:B------:R-:W-:-:S03]  /*5b70*/  PLOP3.LUT P0, PT, PT, PT, PT, 0x8, 0x80 ;  /* 0x000000000080781c */ /* 0x000fc60003f0e170 */
[----:B------:R-:W-:-:S10]  /*5b80*/  VIADD R32, R32, 0xfffff401 ;  /* 0xfffff40120207836 */ /* 0x000fd40000000000 */
.L_x_3335:
        /* <DEDUP_REMOVED lines=10> */
[----:B------:R-:W5:Y:S04]  /*5c30*/  LDS R22, [R6+0x1800] ;  /* 0x0018000006167984 */ /* 0x000f680000000800 */
[----:B---3--:R-:W3:Y:S01]  /*5c40*/  LDS R24, [R6+0x1c00] ;  /* 0x001c000006187984 */ /* 0x008ee20000000800 */
[----:B0-----:R-:W-:-:S03]  /*5c50*/  FADD.FTZ R7, -R41, R7 ;  /* 0x0000000729077221 */ /* 0x001fc60000010100 */
[----:B------:R-:W0:Y:S01]  /*5c60*/  LDS R26, [R6+0x2000] ;  /* 0x00200000061a7984 */ /* 0x000e220000000800 */
[----:B-1----:R-:W-:Y:S01]  /*5c70*/  FADD.FTZ R8, -R41, R8 ;  /* 0x0000000829087221 */ /* 0x002fe20000010100 */
[----:B------:R-:W-:Y:S02]  /*5c80*/  FMUL.FTZ R7, R7, 1.4426950216293334961 ;  /* 0x3fb8aa3b07077820 */ /* 0x000fe40000410000 */
[----:B------:R-:W1:Y:S01]  /*5c90*/  LDS R28, [R6+0x2400] ;  /* 0x00240000061c7984 */ /* 0x000e620000000800 */
[----:B------:R-:W-:Y:S01]  /*5ca0*/  FMUL.FTZ R8, R8, 1.4426950216293334961 ;  /* 0x3fb8aa3b08087820 */ /* 0x000fe20000410000 */
[C---:B--2---:R-:W-:Y:S02]  /*5cb0*/  FADD.FTZ R11, -R41.reuse, R9 ;  /* 0x00000009290b7221 */ /* 0x044fe40000010100 */
[----:B------:R-:W2:Y:S01]  /*5cc0*/  LDS R30, [R6+0x2c00] ;  /* 0x002c0000061e7984 */ /* 0x000ea20000000800 */
[----:B------:R-:W3:Y:S01]  /*5cd0*/  MUFU.EX2 R7, R7 ;  /* 0x0000000700077308 */ /* 0x000ee20000000800 */
[----:B----4-:R-:W-:Y:S01]  /*5ce0*/  FADD.FTZ R12, -R41, R12 ;  /* 0x0000000c290c7221 */ /* 0x010fe20000010100 */
[----:B------:R-:W-:Y:S01]  /*5cf0*/  FMUL.FTZ R11, R11, 1.4426950216293334961 ;  /* 0x3fb8aa3b0b0b7820 */ /* 0x000fe20000410000 */
[----:B-----5:R-:W-:-:S02]  /*5d00*/  FADD.FTZ R14, -R41, R14 ;  /* 0x0000000e290e7221 */ /* 0x020fc40000010100 */
[----:B------:R-:W-:-:S03]  /*5d10*/  FMUL.FTZ R12, R12, 1.4426950216293334961 ;  /* 0x3fb8aa3b0c0c7820 */ /* 0x000fc60000410000 */
[----:B------:R4:W5:Y:S01]  /*5d20*/  MUFU.EX2 R9, R8 ;  /* 0x0000000800097308 */ /* 0x0009620000000800 */
[----:B------:R-:W-:Y:S01]  /*5d30*/  FMUL.FTZ R14, R14, 1.4426950216293334961 ;  /* 0x3fb8aa3b0e0e7820 */ /* 0x000fe20000410000 */
[C---:B------:R-:W-:Y:S01]  /*5d40*/  FADD.FTZ R16, -R41.reuse, R16 ;  /* 0x0000001029107221 */ /* 0x040fe20000010100 */
[----:B------:R-:W-:-:S03]  /*5d50*/  FADD.FTZ R18, -R41, R18 ;  /* 0x0000001229127221 */ /* 0x000fc60000010100 */
[----:B------:R-:W-:Y:S02]  /*5d60*/  FMUL.FTZ R16, R16, 1.4426950216293334961 ;  /* 0x3fb8aa3b10107820 */ /* 0x000fe40000410000 */
[----:B------:R5:W1:Y:S01]  /*5d70*/  MUFU.EX2 R15, R12 ;  /* 0x0000000c000f7308 */ /* 0x000a620000000800 */
[----:B----4-:R-:W4:Y:S01]  /*5d80*/  LDS R8, [R6+0x2800] ;  /* 0x0028000006087984 */ /* 0x010f220000000800 */
[----:B---3--:R-:W-:Y:S01]  /*5d90*/  FADD.FTZ R10, R7, R10 ;  /* 0x0000000a070a7221 */ /* 0x008fe20000010000 */
[----:B------:R-:W-:Y:S01]  /*5da0*/  FMUL.FTZ R18, R18, 1.4426950216293334961 ;  /* 0x3fb8aa3b12127820 */ /* 0x000fe20000410000 */
[C---:B------:R-:W-:Y:S01]  /*5db0*/  FADD.FTZ R20, -R41.reuse, R20 ;  /* 0x0000001429147221 */ /* 0x040fe20000010100 */
[C---:B------:R-:W-:Y:S01]  /*5dc0*/  FADD.FTZ R22, -R41.reuse, R22 ;  /* 0x0000001629167221 */ /* 0x040fe20000010100 */
[----:B------:R-:W-:Y:S02]  /*5dd0*/  STS [R6+-0x800], R7 ;  /* 0xfff8000706007388 */ /* 0x000fe40000000800 */
[----:B------:R-:W3:Y:S01]  /*5de0*/  MUFU.EX2 R11, R11 ;  /* 0x0000000b000b7308 */ /* 0x000ee20000000800 */
[----:B-----5:R-:W-:Y:S01]  /*5df0*/  FADD.FTZ R10, R10, R9 ;  /* 0x000000090a0a7221 */ /* 0x020fe20000010000 */
[----:B------:R-:W5:Y:S01]  /*5e00*/  LDS R12, [R6+0x3000] ;  /* 0x00300000060c7984 */ /* 0x000f620000000800 */
[----:B------:R-:W-:Y:S01]  /*5e10*/  FMUL.FTZ R20, R20, 1.4426950216293334961 ;  /* 0x3fb8aa3b14147820 */ /* 0x000fe20000410000 */
[----:B------:R-:W-:Y:S01]  /*5e20*/  FMUL.FTZ R22, R22, 1.4426950216293334961 ;  /* 0x3fb8aa3b16167820 */ /* 0x000fe20000410000 */
[C---:B------:R-:W-:Y:S01]  /*5e30*/  FADD.FTZ R24, -R41.reuse, R24 ;  /* 0x0000001829187221 */ /* 0x040fe20000010100 */
[C---:B0-----:R-:W-:Y:S01]  /*5e40*/  FADD.FTZ R26, -R41.reuse, R26 ;  /* 0x0000001a291a7221 */ /* 0x041fe20000010100 */
[----:B------:R-:W-:Y:S01]  /*5e50*/  STS [R6+-0x400], R9 ;  /* 0xfffc000906007388 */ /* 0x000fe20000000800 */
[----:B------:R0:W2:Y:S01]  /*5e60*/  MUFU.EX2 R17, R14 ;  /* 0x0000000e00117308 */ /* 0x0000a20000000800 */
[----:B------:R-:W-:Y:S01]  /*5e70*/  FMUL.FTZ R24, R24, 1.4426950216293334961 ;  /* 0x3fb8aa3b18187820 */ /* 0x000fe20000410000 */
[----:B------:R-:W-:Y:S01]  /*5e80*/  FMUL.FTZ R26, R26, 1.4426950216293334961 ;  /* 0x3fb8aa3b1a1a7820 */ /* 0x000fe20000410000 */
[C---:B-1----:R-:W-:Y:S01]  /*5e90*/  FADD.FTZ R28, -R41.reuse, R28 ;  /* 0x0000001c291c7221 */ /* 0x042fe20000010100 */
[----:B------:R-:W-:Y:S03]  /*5ea0*/  STS [R6+0x400], R15 ;  /* 0x0004000f06007388 */ /* 0x000fe60000000800 */
[----:B------:R-:W-:Y:S01]  /*5eb0*/  FMUL.FTZ R28, R28, 1.4426950216293334961 ;  /* 0x3fb8aa3b1c1c7820 */ /* 0x000fe20000410000 */
[----:B------:R-:W1:Y:S01]  /*5ec0*/  MUFU.EX2 R19, R16 ;  /* 0x0000001000137308 */ /* 0x000e620000000800 */
[----:B0-----:R-:W0:Y:S01]  /*5ed0*/  LDS R14, [R6+0x3400] ;  /* 0x00340000060e7984 */ /* 0x001e220000000800 */
[----:B---3--:R-:W-:Y:S01]  /*5ee0*/  FADD.FTZ R10, R10, R11 ;  /* 0x0000000b0a0a7221 */ /* 0x008fe20000010000 */
[----:B--2---:R-:W-:-:S02]  /*5ef0*/  FADD.FTZ R30, -R41, R30 ;  /* 0x0000001e291e7221 */ /* 0x004fc40000010100 */
[----:B------:R-:W-:Y:S01]  /*5f00*/  STS [R6], R11 ;  /* 0x0000000b06007388 */ /* 0x000fe20000000800 */
[----:B------:R-:W-:Y:S01]  /*5f10*/  FADD.FTZ R10, R10, R15 ;  /* 0x0000000f0a0a7221 */ /* 0x000fe20000010000 */
[----:B------:R-:W-:Y:S01]  /*5f20*/  FMUL.FTZ R30, R30, 1.4426950216293334961 ;  /* 0x3fb8aa3b1e1e7820 */ /* 0x000fe20000410000 */
[----:B------:R-:W2:Y:S01]  /*5f30*/  MUFU.EX2 R21, R18 ;  /* 0x0000001200157308 */ /* 0x000ea20000000800 */
[----:B------:R-:W-:Y:S01]  /*5f40*/  STS [R6+0x800], R17 ;  /* 0x0008001106007388 */ /* 0x000fe20000000800 */
[----:B------:R-:W-:-:S06]  /*5f50*/  FADD.FTZ R10, R10, R17 ;  /* 0x000000110a0a7221 */ /* 0x000fcc0000010000 */
[----:B------:R-:W3:Y:S01]  /*5f60*/  MUFU.EX2 R23, R20 ;  /* 0x0000001400177308 */ /* 0x000ee20000000800 */
[----:B-1----:R-:W-:Y:S01]  /*5f70*/  FADD.FTZ R10, R10, R19 ;  /* 0x000000130a0a7221 */ /* 0x002fe20000010000 */
[C---:B----4-:R-:W-:Y:S01]  /*5f80*/  FADD.FTZ R8, -R41.reuse, R8 ;  /* 0x0000000829087221 */ /* 0x050fe20000010100 */
[----:B------:R-:W-:Y:S03]  /*5f90*/  STS [R6+0xc00], R19 ;  /* 0x000c001306007388 */ /* 0x000fe60000000800 */
[----:B------:R-:W-:Y:S02]  /*5fa0*/  FMUL.FTZ R8, R8, 1.4426950216293334961 ;  /* 0x3fb8aa3b08087820 */ /* 0x000fe40000410000 */
[----:B------:R-:W1:Y:S01]  /*5fb0*/  MUFU.EX2 R25, R22 ;  /* 0x0000001600197308 */ /* 0x000e620000000800 */
        /* <DEDUP_REMOVED lines=8> */
[----:B-1----:R-:W-:Y:S01]  /*6040*/  FADD.FTZ R10, R10, R25 ;  /* 0x000000190a0a7221 */ /* 0x002fe20000010000 */
[----:B0-----:R-:W-:Y:S01]  /*6050*/  FADD.FTZ R14, -R41, R14 ;  /* 0x0000000e290e7221 */ /* 0x001fe20000010100 */
        /* <DEDUP_REMOVED lines=23> */
.L_x_3334:
[----:B------:R-:W-:Y:S05]  /*61d0*/  BSYNC.RECONVERGENT B1 ;  /* 0x0000000000017941 */ /* 0x000fea0003800200 */
.L_x_3333:
        /* <DEDUP_REMOVED lines=55> */
.L_x_3337:
[----:B------:R-:W-:Y:S05]  /*6550*/  BSYNC.RECONVERGENT B1 ;  /* 0x0000000000017941 */ /* 0x000fea0003800200 */
.L_x_3336:
[----:B------:R-:W-:-:S13]  /*6560*/  ISETP.GT.AND P1, PT, R13, UR42, PT ;  /* 0x0000002a0d007c0c */ /* 0x000fda000bf24270 */
[----:B------:R-:W-:Y:S05]  /*6570*/  @!P0 BRA P1, `(.L_x_3328) ;  /* 0x0000000400f08947 */ /* 0x000fea0000800000 */
[----:B------:R-:W0:Y:S04]  /*6580*/  LDS R7, [R6+-0x800] ;  /* 0xfff8000006077984 */ /* 0x000e280000000800 */
[----:B------:R-:W1:Y:S04]  /*6590*/  LDS R9, [R6] ;  /* 0x0000000006097984 */ /* 0x000e680000000800 */
[----:B------:R-:W2:Y:S04]  /*65a0*/  LDS R8, [R6+-0x400] ;  /* 0xfffc000006087984 */ /* 0x000ea80000000800 */
        /* <DEDUP_REMOVED lines=22> */
.L_x_3329:
[----:B------:R-:W-:Y:S01]  /*6710*/  MOV R8, UR10 ;  /* 0x0000000a00087c02 */ /* 0x000fe20008000f00 */
[----:B------:R-:W0:Y:S01]  /*6720*/  S2UR UR4, SR_CTAID.Y ;  /* 0x00000000000479c3 */ /* 0x000e220000002600 */
[----:B------:R-:W-:Y:S01]  /*6730*/  LOP3.LUT R7, RZ, R0, RZ, 0x33, !PT ;  /* 0x00000000ff077212 */ /* 0x000fe200078e33ff */
[----:B------:R-:W-:Y:S01]  /*6740*/  BSSY.RECONVERGENT B1, `(.L_x_3338) ;  /* 0x0000027000017945 */ /* 0x000fe20003800200 */
[----:B------:R-:W-:Y:S01]  /*6750*/  VIADDMNMX R8, R5, 0x100, R8, !PT ;  /* 0x0000010005087846 */ /* 0x000fe20007800108 */
[----:B------:R-:W-:-:S03]  /*6760*/  HFMA2 R10, -RZ, RZ, 0, 0 ;  /* 0x00000000ff0a7431 */ /* 0x000fc600000001ff */
[----:B------:R-:W-:Y:S01]  /*6770*/  IADD3 R7, PT, PT, -R3, R8, R7 ;  /* 0x0000000803077210 */ /* 0x000fe20007ffe107 */
[----:B------:R-:W0:Y:S03]  /*6780*/  LDC R6, c[0x0][0x3f4] ;  /* 0x0000fd00ff067b82 */ /* 0x000e260000000800 */
[C---:B------:R-:W-:Y:S02]  /*6790*/  LOP3.LUT R8, R7.reuse, 0x300, RZ, 0xc0, !PT ;  /* 0x0000030007087812 */ /* 0x040fe400078ec0ff */
[----:B------:R-:W-:Y:S02]  /*67a0*/  ISETP.GE.U32.AND P0, PT, R7, 0x300, PT ;  /* 0x000003000700780c */ /* 0x000fe40003f06070 */
[----:B------:R-:W-:Y:S02]  /*67b0*/  ISETP.NE.AND P1, PT, R8, 0x300, PT ;  /* 0x000003000800780c */ /* 0x000fe40003f25270 */
[----:B------:R-:W-:Y:S01]  /*67c0*/  MOV R8, R5 ;  /* 0x0000000500087202 */ /* 0x000fe20000000f00 */
[----:B0-----:R-:W-:-:S05]  /*67d0*/  IMAD R17, R6, UR4, RZ ;  /* 0x0000000406117c24 */ /* 0x001fca000f8e02ff */
[----:B------:R-:W-:-:S05]  /*67e0*/  SHF.R.S32.HI R16, RZ, 0x1f, R17 ;  /* 0x0000001fff107819 */ /* 0x000fca0000011411 */
        /* <DEDUP_REMOVED lines=8> */
[----:B------:R-:W-:Y:S02]  /*6870*/  MOV R8, R5 ;  /* 0x0000000500087202 */ /* 0x000fe40000000f00 */
[----:B------:R-:W-:-:S02]  /*6880*/  IADD3 R11, PT, PT, -R6, RZ, RZ ;  /* 0x000000ff060b7210 */ /* 0x000fc40007ffe1ff */
[----:B------:R-:W-:-:S07]  /*6890*/  LEA R9, R0, UR4, 0x2 ;  /* 0x0000000400097c11 */ /* 0x000fce000f8e10ff */
.L_x_3340:
[----:B------:R-:W-:-:S06]  /*68a0*/  MOV R6, R14 ;  /* 0x0000000e00067202 */ /* 0x000fcc0000000f00 */
[----:B------:R0:W2:Y:S01]  /*68b0*/  LDG.E.U8 R6, desc[UR36][R6.64] ;  /* 0x0000002406067981 */ /* 0x0000a2000c1e1100 */
[----:B------:R-:W-:Y:S02]  /*68c0*/  IADD3 R11, PT, PT, R11, 0x1, RZ ;  /* 0x000000010b0b7810 */ /* 0x000fe40007ffe0ff */
[----:B------:R-:W-:Y:S02]  /*68d0*/  IADD3 R14, P2, PT, R14, 0x100, RZ ;  /* 0x000001000e0e7810 */ /* 0x000fe40007f5e0ff */
[----:B------:R-:W-:Y:S02]  /*68e0*/  IADD3 R8, PT, PT, R8, 0x100, RZ ;  /* 0x0000010008087810 */ /* 0x000fe40007ffe0ff */
        /* <DEDUP_REMOVED lines=12> */
.L_x_3339:
[----:B------:R-:W-:Y:S05]  /*69b0*/  BSYNC.RECONVERGENT B1 ;  /* 0x0000000000017941 */ /* 0x000fea0003800200 */
.L_x_3338:
[----:B------:R-:W-:Y:S05]  /*69c0*/  @!P0 BRA `(.L_x_3328) ;  /* 0x0000000000dc8947 */ /* 0x000fea0003800000 */
[----:B------:R-:W0:Y:S01]  /*69d0*/  S2R R14, SR_CgaCtaId ;  /* 0x00000000000e7919 */ /* 0x000e220000008800 */
[----:B------:R-:W2:Y:S01]  /*69e0*/  LDCU.64 UR8, c[0x0][0x420] ;  /* 0x00008400ff0877ac */ /* 0x000ea20008000a00 */
[----:B------:R-:W-:Y:S02]  /*69f0*/  MOV R6, 0x400 ;  /* 0x0000040000067802 */ /* 0x000fe40000000f00 */
[----:B------:R-:W-:Y:S02]  /*6a00*/  SHF.L.U32 R7, R3, 0x2, RZ ;  /* 0x0000000203077819 */ /* 0x000fe400000006ff */
[----:B------:R-:W-:Y:S02]  /*6a10*/  IADD3 R9, PT, PT, R6, 0x240, RZ ;  /* 0x0000024006097810 */ /* 0x000fe40007ffe0ff */
[----:B------:R-:W-:Y:S02]  /*6a20*/  LEA R6, R8, -R7, 0x2 ;  /* 0x8000000708067211 */ /* 0x000fe400078e10ff */
[----:B--2---:R-:W-:-:S04]  /*6a30*/  IADD3 R12, P0, P1, R17, UR8, R8 ;  /* 0x00000008110c7c10 */ /* 0x004fc8000f91e008 */
[----:B------:R-:W-:Y:S02]  /*6a40*/  IADD3 R12, P2, PT, R12, 0x200, RZ ;  /* 0x000002000c0c7810 */ /* 0x000fe40007f5e0ff */
[----:B------:R-:W-:-:S05]  /*6a50*/  IADD3.X R7, PT, PT, R16, UR9, RZ, P0, P1 ;  /* 0x0000000910077c10 */ /* 0x000fca00087e24ff */
[----:B------:R-:W-:Y:S01]  /*6a60*/  IMAD.X R7, RZ, RZ, R7, P2 ;  /* 0x000000ffff077224 */ /* 0x000fe200010e0607 */
[----:B0-----:R-:W-:-:S04]  /*6a70*/  LEA R9, R14, R9, 0x18 ;  /* 0x000000090e097211 */ /* 0x001fc800078ec0ff */
[----:B------:R-:W-:-:S07]  /*6a80*/  IADD3 R9, PT, PT, R6, 0x800, R9 ;  /* 0x0000080006097810 */ /* 0x000fce0007ffe009 */
.L_x_3341:
[----:B------:R-:W-:-:S05]  /*6a90*/  MOV R6, R12 ;  /* 0x0000000c00067202 */ /* 0x000fca0000000f00 */
[----:B------:R-:W2:Y:S04]  /*6aa0*/  LDG.E.U8 R13, desc[UR36][R6.64+-0x200] ;  /* 0xfffe0024060d7981 */ /* 0x000ea8000c1e1100 */
[----:B------:R-:W4:Y:S04]  /*6ab0*/  LDG.E.U8 R11, desc[UR36][R6.64+-0x100] ;  /* 0xffff0024060b7981 */ /* 0x000f28000c1e1100 */
[----:B------:R-:W5:Y:S04]  /*6ac0*/  LDG.E.U8 R12, desc[UR36][R6.64] ;  /* 0x00000024060c7981 */ /* 0x000f68000c1e1100 */
[----:B------:R-:W3:Y:S01]  /*6ad0*/  LDG.E.U8 R14, desc[UR36][R6.64+0x100] ;  /* 0x00010024060e7981 */ /* 0x000ee2000c1e1100 */
[----:B------:R-:W-:-:S02]  /*6ae0*/  HFMA2 R18, -RZ, RZ, 0, 0 ;  /* 0x00000000ff127431 */ /* 0x000fc400000001ff */
[----:B------:R-:W-:Y:S01]  /*6af0*/  IMAD.MOV.U32 R16, RZ, RZ, RZ ;  /* 0x000000ffff107224 */ /* 0x000fe200078e00ff */
[----:B------:R-:W-:Y:S02]  /*6b00*/  IADD3 R8, PT, PT, R8, 0x400, RZ ;  /* 0x0000040008087810 */ /* 0x000fe40007ffe0ff */
[----:B--2---:R-:W-:Y:S02]  /*6b10*/  ISETP.NE.AND P0, PT, R13, RZ, PT ;  /* 0x000000ff0d00720c */ /* 0x004fe40003f05270 */
[----:B----4-:R-:W-:Y:S02]  /*6b20*/  ISETP.NE.AND P1, PT, R11, RZ, PT ;  /* 0x000000ff0b00720c */ /* 0x010fe40003f25270 */
[----:B-----5:R-:W-:Y:S02]  /*6b30*/  ISETP.NE.AND P2, PT, R12, RZ, PT ;  /* 0x000000ff0c00720c */ /* 0x020fe40003f45270 */
[----:B---3--:R-:W-:-:S07]  /*6b40*/  ISETP.NE.AND P3, PT, R14, RZ, PT ;  /* 0x000000ff0e00720c */ /* 0x008fce0003f65270 */
[----:B------:R-:W1:Y:S01]  /*6b50*/  @!P0 LDS R11, [R9+-0x800] ;  /* 0xfff80000090b8984 */ /* 0x000e620000000800 */
[----:B------:R-:W-:-:S03]  /*6b60*/  MOV R14, RZ ;  /* 0x000000ff000e7202 */ /* 0x000fc60000000f00 */
[----:B------:R-:W0:Y:S04]  /*6b70*/  @!P1 LDS R13, [R9+-0x400] ;  /* 0xfffc0000090d9984 */ /* 0x000e280000000800 */
[----:B------:R-:W2:Y:S04]  /*6b80*/  @!P2 LDS R15, [R9] ;  /* 0x00000000090fa984 */ /* 0x000ea80000000800 */
[----:B------:R-:W3:Y:S01]  /*6b90*/  @!P3 LDS R17, [R9+0x400] ;  /* 0x000400000911b984 */ /* 0x000ee20000000800 */
[----:B-1----:R-:W-:Y:S01]  /*6ba0*/  @!P0 FADD.FTZ R12, -R41, R11 ;  /* 0x0000000b290c8221 */ /* 0x002fe20000010100 */
[----:B------:R-:W-:-:S03]  /*6bb0*/  HFMA2 R11, -RZ, RZ, 0, 0 ;  /* 0x00000000ff0b7431 */ /* 0x000fc600000001ff */
[----:B------:R-:W-:Y:S01]  /*6bc0*/  @!P0 FMUL.FTZ R12, R12, 1.4426950216293334961 ;  /* 0x3fb8aa3b0c0c8820 */ /* 0x000fe20000410000 */
[C---:B0-----:R-:W-:Y:S01]  /*6bd0*/  @!P1 FADD.FTZ R13, -R41.reuse, R13 ;  /* 0x0000000d290d9221 */ /* 0x041fe20000010100 */
[----:B--2---:R-:W-:-:S03]  /*6be0*/  @!P2 FADD.FTZ R15, -R41, R15 ;  /* 0x0000000f290fa221 */ /* 0x004fc60000010100 */
[----:B------:R-:W-:Y:S01]  /*6bf0*/  @!P1 FMUL.FTZ R13, R13, 1.4426950216293334961 ;  /* 0x3fb8aa3b0d0d9820 */ /* 0x000fe20000410000 */
[----:B------:R0:W1:Y:S01]  /*6c00*/  @!P0 MUFU.EX2 R11, R12 ;  /* 0x0000000c000b8308 */ /* 0x0000620000000800 */
[----:B---3--:R-:W-:Y:S01]  /*6c10*/  @!P3 FADD.FTZ R17, -R41, R17 ;  /* 0x000000112911b221 */ /* 0x008fe20000010100 */
[----:B------:R-:W-:Y:S01]  /*6c20*/  @!P2 FMUL.FTZ R15, R15, 1.4426950216293334961 ;  /* 0x3fb8aa3b0f0fa820 */ /* 0x000fe20000410000 */
[----:B------:R-:W-:Y:S02]  /*6c30*/  ISETP.GT.AND P0, PT, R8, UR42, PT ;  /* 0x0000002a08007c0c */ /* 0x000fe4000bf04270 */
[----:B------:R-:W-:-:S03]  /*6c40*/  @!P3 FMUL.FTZ R17, R17, 1.4426950216293334961 ;  /* 0x3fb8aa3b1111b820 */ /* 0x000fc60000410000 */
[----:B------:R1:W2:Y:S01]  /*6c50*/  @!P1 MUFU.EX2 R14, R13 ;  /* 0x0000000d000e9308 */ /* 0x0002a20000000800 */
[----:B0-----:R-:W-:-:S04]  /*6c60*/  IADD3 R12, P1, PT, R6, 0x400, RZ ;  /* 0x00000400060c7810 */ /* 0x001fc80007f3e0ff */
[----:B------:R-:W-:-:S03]  /*6c70*/  IADD3.X R7, PT, PT, RZ, R7, RZ, P1, !PT ;  /* 0x00000007ff077210 */ /* 0x000fc60000ffe4ff */
        /* <DEDUP_REMOVED lines=12> */
.L_x_3328:
[----:B------:R-:W-:Y:S05]  /*6d40*/  BSYNC.RECONVERGENT B0 ;  /* 0x0000000000007941 */ /* 0x000fea0003800200 */
.L_x_3327:
[----:B0---4-:R-:W0:Y:S01]  /*6d50*/  SHFL.BFLY PT, R7, R10, 0x10, 0x1f ;  /* 0x0e001f000a077f89 */ /* 0x011e2200000e0000 */
[C---:B------:R-:W-:Y:S01]  /*6d60*/  ISETP.NE.AND P0, PT, R2.reuse, RZ, PT ;  /* 0x000000ff0200720c */ /* 0x040fe20003f05270 */
[----:B------:R-:W2:Y:S01]  /*6d70*/  LDCU UR4, c[0x0][0x40c] ;  /* 0x00008180ff0477ac */ /* 0x000ea20008000800 */
[----:B------:R-:W-:Y:S01]  /*6d80*/  ISETP.GT.U32.AND P1, PT, R2, 0x7, PT ;  /* 0x000000070200780c */ /* 0x000fe20003f24070 */
[----:B------:R-:W4:Y:S01]  /*6d90*/  S2R R18, SR_CTAID.X ;  /* 0x0000000000127919 */ /* 0x000f220000002500 */
[----:B------:R-:W-:Y:S01]  /*6da0*/  SHF.R.U32.HI R2, RZ, 0x5, R0 ;  /* 0x00000005ff027819 */ /* 0x000fe20000011600 */
[----:B------:R-:W2:Y:S01]  /*6db0*/  LDCU UR5, c[0x0][0x3f4] ;  /* 0x00007e80ff0577ac */ /* 0x000ea20008000800 */
[----:B------:R-:W4:Y:S01]  /*6dc0*/  S2UR UR6, SR_CTAID.Y ;  /* 0x00000000000679c3 */ /* 0x000f220000002600 */
[----:B0-----:R-:W-:-:S06]  /*6dd0*/  FADD.FTZ R7, R7, R10 ;  /* 0x0000000a07077221 */ /* 0x001fcc0000010000 */
[----:B------:R-:W-:Y:S01]  /*6de0*/  @!P0 LEA R10, R2, UR7, 0x2 ;  /* 0x00000007020a8c11 */ /* 0x000fe2000f8e10ff */
[----:B------:R-:W0:Y:S01]  /*6df0*/  LDCU.U8 UR7, c[0x0][0x48c] ;  /* 0x00009180ff0777ac */ /* 0x000e220008000000 */
[----:B------:R-:W5:Y:S01]  /*6e00*/  SHFL.BFLY PT, R6, R7, 0x8, 0x1f ;  /* 0x0d001f0007067f89 */ /* 0x000f6200000e0000 */
[----:B--2---:R-:W-:-:S04]  /*6e10*/  UISETP.LT.AND UP0, UPT, UR5, UR4, UPT ;  /* 0x000000040500728c */ /* 0x004fc8000bf01270 */
[----:B------:R-:W-:-:S04]  /*6e20*/  USEL UR4, UR5, UR4, UP0 ;  /* 0x0000000405047287 */ /* 0x000fc80008000000 */
[----:B------:R-:W-:-:S04]  /*6e30*/  UIADD3 UR4, UPT, UPT, UR4, 0x4, URZ ;  /* 0x0000000404047890 */ /* 0x000fc8000fffe0ff */
[----:B------:R-:W-:-:S04]  /*6e40*/  USHF.R.S32.HI UR5, URZ, 0x1f, UR4 ;  /* 0x0000001fff057899 */ /* 0x000fc80008011404 */
[----:B------:R-:W-:-:S04]  /*6e50*/  ULEA.HI UR5, UR5, UR4, URZ, 0x2 ;  /* 0x0000000405057291 */ /* 0x000fc8000f8f10ff */
[----:B------:R-:W-:Y:S01]  /*6e60*/  USHF.L.U32 UR5, UR5, 0x2, URZ ;  /* 0x0000000205057899 */ /* 0x000fe200080006ff */
[----:B-----5:R-:W-:-:S03]  /*6e70*/  FADD.FTZ R6, R7, R6 ;  /* 0x0000000607067221 */ /* 0x020fc60000010000 */
[----:B------:R-:W-:Y:S02]  /*6e80*/  ULOP3.LUT UR5, UR5, 0xfffffff0, URZ, 0xc0, !UPT ;  /* 0xfffffff005057892 */ /* 0x000fe4000f8ec0ff */
[----:B------:R-:W2:Y:S02]  /*6e90*/  SHFL.BFLY PT, R9, R6, 0x4, 0x1f ;  /* 0x0c801f0006097f89 */ /* 0x000ea400000e0000 */
[----:B--2---:R-:W-:-:S05]  /*6ea0*/  FADD.FTZ R9, R6, R9 ;  /* 0x0000000906097221 */ /* 0x004fca0000010000 */
[----:B------:R-:W2:Y:S02]  /*6eb0*/  SHFL.BFLY PT, R8, R9, 0x2, 0x1f ;  /* 0x0c401f0009087f89 */ /* 0x000ea400000e0000 */
[----:B--2---:R-:W-:Y:S02]  /*6ec0*/  FADD.FTZ R8, R9, R8 ;  /* 0x0000000809087221 */ /* 0x004fe40000010000 */
[----:B------:R-:W4:Y:S03]  /*6ed0*/  LDC R9, c[0x0][0x3f8] ;  /* 0x0000fe00ff097b82 */ /* 0x000f260000000800 */
[----:B------:R-:W2:Y:S01]  /*6ee0*/  SHFL.BFLY PT, R11, R8, 0x1, 0x1f ;  /* 0x0c201f00080b7f89 */ /* 0x000ea200000e0000 */
[----:B----4-:R-:W-:Y:S02]  /*6ef0*/  IMAD R23, R9, UR6, R18 ;  /* 0x0000000609177c24 */ /* 0x010fe4000f8e0212 */
[----:B--2---:R-:W-:-:S05]  /*6f00*/  FADD.FTZ R11, R8, R11 ;  /* 0x0000000b080b7221 */ /* 0x004fca0000010000 */
[----:B------:R-:W-:Y:S01]  /*6f10*/  @!P0 STS [R10+0x20], R11 ;  /* 0x0000200b0a008388 */ /* 0x000fe20000000800 */
[----:B------:R-:W-:Y:S01]  /*6f20*/  BAR.SYNC.DEFER_BLOCKING 0x0 ;  /* 0x0000000000007b1d */ /* 0x000fe20000010000 */
[----:B0-----:R-:W-:-:S05]  /*6f30*/  ISETP.NE.AND P0, PT, RZ, UR7, PT ;  /* 0x00000007ff007c0c */ /* 0x001fca000bf05270 */
[----:B------:R-:W0:Y:S01]  /*6f40*/  @!P1 LDS R11, [R4+0x20] ;  /* 0x00002000040b9984 */ /* 0x000e220000000800 */
[----:B------:R-:W-:-:S03]  /*6f50*/  ISETP.GT.AND P1, PT, R5, UR42, PT ;  /* 0x0000002a05007c0c */ /* 0x000fc6000bf24270 */
        /* <DEDUP_REMOVED lines=13> */
[----:B------:R-:W4:Y:S01]  /*7030*/  LDC R7, c[0x0][0x3f4] ;  /* 0x0000fd00ff077b82 */ /* 0x000f220000000800 */
[----:B0-----:R-:W-:-:S04]  /*7040*/  IMAD R4, R23, R4, R6 ;  /* 0x0000000417047224 */ /* 0x001fc800078e0206 */
[----:B----4-:R-:W-:-:S05]  /*7050*/  IMAD R6, R4, R7, RZ ;  /* 0x0000000704067224 */ /* 0x010fca00078e02ff */
[----:B------:R-:W-:-:S07]  /*7060*/  SHF.R.S32.HI R7, RZ, 0x1f, R6 ;  /* 0x0000001fff077819 */ /* 0x000fce0000011406 */
.L_x_3342:
[----:B------:R-:W-:Y:S04]  /*7070*/  BSSY.RECONVERGENT B0, `(.L_x_3343) ;  /* 0x0000062000007945 */ /* 0x000fe80003800200 */
[----:B------:R-:W-:Y:S05]  /*7080*/  @P1 BRA `(.L_x_3344) ;  /* 0x0000000400801947 */ /* 0x000fea0003800000 */
[----:B0-----:R-:W-:Y:S01]  /*7090*/  MOV R4, UR10 ;  /* 0x0000000a00047c02 */ /* 0x001fe20008000f00 */
[----:B------:R-:W-:Y:S01]  /*70a0*/  BSSY.RECONVERGENT B1, `(.L_x_3345) ;  /* 0x0000029000017945 */ /* 0x000fe20003800200 */
[----:B------:R-:W-:Y:S02]  /*70b0*/  LOP3.LUT R8, RZ, R0, RZ, 0x33, !PT ;  /* 0x00000000ff087212 */ /* 0x000fe400078e33ff */
[----:B------:R-:W-:-:S04]  /*70c0*/  VIADDMNMX R4, R5, 0x100, R4, !PT ;  /* 0x0000010005047846 */ /* 0x000fc80007800104 */
[----:B------:R-:W-:-:S04]  /*70d0*/  IADD3 R4, PT, PT, -R3, R4, R8 ;  /* 0x0000000403047210 */ /* 0x000fc80007ffe108 */
[C---:B------:R-:W-:Y:S02]  /*70e0*/  LOP3.LUT R8, R4.reuse, 0x300, RZ, 0xc0, !PT ;  /* 0x0000030004087812 */ /* 0x040fe400078ec0ff */
[----:B------:R-:W-:Y:S02]  /*70f0*/  ISETP.GE.U32.AND P1, PT, R4, 0x300, PT ;  /* 0x000003000400780c */ /* 0x000fe40003f26070 */
[----:B------:R-:W-:-:S13]  /*7100*/  ISETP.NE.AND P2, PT, R8, 0x300, PT ;  /* 0x000003000800780c */ /* 0x000fda0003f45270 */
[----:B------:R-:W-:Y:S05]  /*7110*/  @!P2 BRA `(.L_x_3346) ;  /* 0x000000000084a947 */ /* 0x000fea0003800000 */
[----:B------:R-:W0:Y:S01]  /*7120*/  S2UR UR6, SR_CgaCtaId ;  /* 0x00000000000679c3 */ /* 0x000e220000008800 */
[----:B------:R-:W4:Y:S01]  /*7130*/  LDCU.64 UR8, c[0x0][0x480] ;  /* 0x00009000ff0877ac */ /* 0x000f220008000a00 */
        /* <DEDUP_REMOVED lines=11> */
[----:B----4-:R-:W-:-:S04]  /*71f0*/  LEA R12, P2, R13, UR8, 0x2 ;  /* 0x000000080d0c7c11 */ /* 0x010fc8000f8410ff */
[----:B------:R-:W-:Y:S01]  /*7200*/  LEA.HI.X R13, R13, UR9, R14, 0x2, P2 ;  /* 0x000000090d0d7c11 */ /* 0x000fe200090f140e */
[----:B0-----:R-:W-:-:S06]  /*7210*/  ULEA UR4, UR6, UR4, 0x18 ;  /* 0x0000000406047291 */ /* 0x001fcc000f8ec0ff */
[----:B------:R-:W-:Y:S02]  /*7220*/  IADD3 R4, PT, PT, R8, UR4, RZ ;  /* 0x0000000408047c10 */ /* 0x000fe4000fffe0ff */
[----:B------:R-:W-:-:S07]  /*7230*/  LEA R10, R0, UR4, 0x2 ;  /* 0x00000004000a7c11 */ /* 0x000fce000f8e10ff */
.L_x_3347:
[----:B----4-:R0:W2:Y:S01]  /*7240*/  LDS R8, [R10] ;  /* 0x000000000a087984 */ /* 0x0100a20000000800 */
        /* <DEDUP_REMOVED lines=14> */
.L_x_3346:
[----:B------:R-:W-:Y:S05]  /*7330*/  BSYNC.RECONVERGENT B1 ;  /* 0x0000000000017941 */ /* 0x000fea0003800200 */
.L_x_3345:
[----:B------:R-:W-:Y:S05]  /*7340*/  @!P1 BRA `(.L_x_3344) ;  /* 0x0000000000d09947 */ /* 0x000fea0003800000 */
[----:B----4-:R-:W0:Y:S01]  /*7350*/  S2R R9, SR_CgaCtaId ;  /* 0x0000000000097919 */ /* 0x010e220000008800 */
[----:B------:R-:W4:Y:S01]  /*7360*/  LDCU.64 UR8, c[0x0][0x480] ;  /* 0x00009000ff0877ac */ /* 0x000f220008000a00 */
[----:B------:R-:W-:Y:S02]  /*7370*/  MOV R4, 0x400 ;  /* 0x0000040000047802 */ /* 0x000fe40000000f00 */
[C---:B------:R-:W-:Y:S01]  /*7380*/  IADD3 R8, P0, PT, R5.reuse, R6, RZ ;  /* 0x0000000605087210 */ /* 0x040fe20007f1e0ff */
[----:B------:R-:W-:Y:S01]  /*7390*/  UISETP.NE.AND UP0, UPT, UR7, URZ, UPT ;  /* 0x000000ff0700728c */ /* 0x000fe2000bf05270 */
[----:B------:R-:W-:Y:S02]  /*73a0*/  IADD3 R4, PT, PT, R4, 0x240, RZ ;  /* 0x0000024004047810 */ /* 0x000fe40007ffe0ff */
[----:B------:R-:W-:Y:S02]  /*73b0*/  LEA R6, R5, UR5, 0x1 ;  /* 0x0000000505067c11 */ /* 0x000fe4000f8e08ff */
[----:B------:R-:W-:-:S02]  /*73c0*/  IADD3.X R7, PT, PT, RZ, R7, RZ, P0, !PT ;  /* 0x00000007ff077210 */ /* 0x000fc400007fe4ff */
[----:B------:R-:W-:Y:S01]  /*73d0*/  ISETP.NE.AND P1, PT, RZ, UR7, PT ;  /* 0x00000007ff007c0c */ /* 0x000fe2000bf25270 */
[----:B------:R-:W-:Y:S01]  /*73e0*/  IMAD R6, R3, -0x2, R6 ;  /* 0xfffffffe03067824 */ /* 0x000fe200078e0206 */
[----:B------:R-:W-:Y:S02]  /*73f0*/  PLOP3.LUT P0, PT, PT, PT, UP0, 0x80, 0x8 ;  /* 0x000000000008781c */ /* 0x000fe40003f0f008 */
[----:B----4-:R-:W-:-:S04]  /*7400*/  LEA R10, P3, R8, UR8, 0x2 ;  /* 0x00000008080a7c11 */ /* 0x010fc8000f8610ff */
        /* <DEDUP_REMOVED lines=8> */
.L_x_3348:
[----:B------:R-:W2:Y:S01]  /*7490*/  LDS R6, [R4+-0x800] ;  /* 0xfff8000004067984 */ /* 0x000ea20000000800 */
[----:B------:R-:W-:-:S05]  /*74a0*/  VIADD R5, R5, 0x400 ;  /* 0x0000040005057836 */ /* 0x000fca0000000000 */
[----:B------:R-:W-:Y:S01]  /*74b0*/  ISETP.GT.AND P2, PT, R5, UR42, PT ;  /* 0x0000002a05007c0c */ /* 0x000fe2000bf44270 */
[----:B--2---:R-:W-:-:S05]  /*74c0*/  FMUL.FTZ R13, R6, R15 ;  /* 0x0000000f060d7220 */ /* 0x004fca0000410000 */
[----:B------:R-:W-:-:S04]  /*74d0*/  F2FP.F16.F32.PACK_AB R6, RZ, R13 ;  /* 0x0000000dff06723e */ /* 0x000fc800000000ff */
[----:B------:R-:W-:-:S05]  /*74e0*/  PRMT R7, R6, 0x7610, R7 ;  /* 0x0000761006077816 */ /* 0x000fca0000000007 */
[----:B------:R0:W-:Y:S04]  /*74f0*/  STS.U16 [R8+-0x400], R7 ;  /* 0xfffc000708007388 */ /* 0x0001e80000000400 */
[----:B------:R-:W2:Y:S01]  /*7500*/  LDS R6, [R4+-0x400] ;  /* 0xfffc000004067984 */ /* 0x000ea20000000800 */
[----:B0-----:R-:W-:Y:S01]  /*7510*/  MOV R7, R11 ;  /* 0x0000000b00077202 */ /* 0x001fe20000000f00 */
        /* <DEDUP_REMOVED lines=8> */
[----:B------:R2:W4:Y:S01]  /*75a0*/  LDS R9, [R4+0x400] ;  /* 0x0004000004097984 */ /* 0x0005220000000800 */
[----:B0-----:R-:W-:Y:S02]  /*75b0*/  MOV R6, R10 ;  /* 0x0000000a00067202 */ /* 0x001fe40000000f00 */
[----:B--2---:R-:W-:Y:S02]  /*75c0*/  IADD3 R4, PT, PT, R4, 0x1000, RZ ;  /* 0x0000100004047810 */ /* 0x004fe40007ffe0ff */
[----:B------:R-:W-:Y:S01]  /*75d0*/  IADD3 R10, P3, PT, R6, 0x1000, RZ ;  /* 0x00001000060a7810 */ /* 0x000fe20007f7e0ff */
[----:B------:R-:W-:Y:S01]  /*75e0*/  @P0 STG.E desc[UR36][R6.64+-0x800], R13 ;  /* 0xfff8000d06000986 */ /* 0x000fe2000c101924 */
[----:B------:R-:W-:-:S02]  /*75f0*/  PLOP3.LUT P0, PT, P1, PT, PT, 0x80, 0x8 ;  /* 0x000000000008781c */ /* 0x000fc40000f0f070 */
[----:B------:R-:W-:-:S11]  /*7600*/  IADD3.X R11, PT, PT, RZ, R7, RZ, P3, !PT ;  /* 0x00000007ff0b7210 */ /* 0x000fd60001ffe4ff */
[----:B------:R-:W-:Y:S04]  /*7610*/  @P0 STG.E desc[UR36][R6.64+-0x400], R17 ;  /* 0xfffc001106000986 */ /* 0x000fe8000c101924 */
[----:B------:R-:W-:Y:S01]  /*7620*/  @P0 STG.E desc[UR36][R6.64], R19 ;  /* 0x0000001306000986 */ /* 0x000fe2000c101924 */
[----:B----4-:R-:W-:-:S05]  /*7630*/  FMUL.FTZ R21, R9, R15 ;  /* 0x0000000f09157220 */ /* 0x010fca0000410000 */
[----:B------:R-:W-:Y:S01]  /*7640*/  @P0 STG.E desc[UR36][R6.64+0x400], R21 ;  /* 0x0004001506000986 */ /* 0x000fe2000c101924 */
[----:B------:R-:W-:-:S05]  /*7650*/  F2FP.F16.F32.PACK_AB R9, RZ, R21 ;  /* 0x00000015ff09723e */ /* 0x000fca00000000ff */
[----:B------:R0:W-:Y:S02]  /*7660*/  STS.U16 [R8+0x200], R9 ;  /* 0x0002000908007388 */ /* 0x0001e40000000400 */
[----:B0-----:R-:W-:Y:S01]  /*7670*/  IADD3 R8, PT, PT, R8, 0x800, RZ ;  /* 0x0000080008087810 */ /* 0x001fe20007ffe0ff */
[----:B------:R-:W-:Y:S06]  /*7680*/  @!P2 BRA `(.L_x_3348) ;  /* 0xfffffffc0080a947 */ /* 0x000fec000383ffff */
.L_x_3344:
[----:B------:R-:W-:Y:S05]  /*7690*/  BSYNC.RECONVERGENT B0 ;  /* 0x0000000000007941 */ /* 0x000fea0003800200 */
.L_x_3343:
[----:B------:R-:W0:Y:S01]  /*76a0*/  LDCU.64 UR6, c[0x0][0x3b0] ;  /* 0x00007600ff0677ac */ /* 0x000e220008000a00 */
[----:B------:R-:W-:Y:S01]  /*76b0*/  IMAD.SHL.U32 R19, R0, 0x8, RZ ;  /* 0x0000000800137824 */ /* 0x000fe200078e00ff */
[----:B------:R-:W-:Y:S01]  /*76c0*/  CS2R R6, SRZ ;  /* 0x0000000000067805 */ /* 0x000fe2000001ff00 */
[----:B----4-:R-:W4:Y:S01]  /*76d0*/  LDC.64 R16, c[0x0][0x3c0] ;  /* 0x0000f000ff107b82 */ /* 0x010f220000000a00 */
[----:B------:R-:W-:Y:S02]  /*76e0*/  USHF.R.S32.HI UR4, URZ, 0x1f, UR42 ;  /* 0x0000001fff047899 */ /* 0x000fe4000801142a */
[----:B------:R-:W-:Y:S02]  /*76f0*/  LOP3.LUT R19, R19, 0xf8, RZ, 0xc0, !PT ;  /* 0x000000f813137812 */ /* 0x000fe400078ec0ff */
[----:B------:R-:W-:-:S04]  /*7700*/  ULEA.HI UR4, UR4, UR42, URZ, 0x3 ;  /* 0x0000002a04047291 */ /* 0x000fc8000f8f18ff */
[----:B------:R-:W-:-:S04]  /*7710*/  ULOP3.LUT UR4, UR4, 0xfffffff8, URZ, 0xc0, !UPT ;  /* 0xfffffff804047892 */ /* 0x000fc8000f8ec0ff */
[----:B------:R-:W-:Y:S01]  /*7720*/  UIADD3 UR4, UPT, UPT, -UR4, UR42, URZ ;  /* 0x0000002a04047290 */ /* 0x000fe2000fffe1ff */
[----:B0-----:R-:W-:Y:S01]  /*7730*/  ISETP.NE.U32.AND P0, PT, RZ, UR6, PT ;  /* 0x00000006ff007c0c */ /* 0x001fe2000bf05070 */
[----:B------:R-:W0:Y:S03]  /*7740*/  LDCU UR6, c[0x0][0x3f4] ;  /* 0x00007e80ff0677ac */ /* 0x000e260008000800 */
[----:B------:R-:W-:-:S04]  /*7750*/  ISETP.NE.AND.EX P0, PT, RZ, UR7, PT, P0 ;  /* 0x00000007ff007c0c */ /* 0x000fc8000bf05300 */
[----:B------:R-:W-:-:S13]  /*7760*/  ISETP.NE.OR P0, PT, R2, UR4, !P0 ;  /* 0x0000000402007c0c */ /* 0x000fda000c705670 */
[----:B------:R-:W1:Y:S01]  /*7770*/  @!P0 LDC.64 R8, c[0x0][0x3b0] ;  /* 0x0000ec00ff088b82 */ /* 0x000e620000000a00 */
[----:B------:R-:W-:-:S07]  /*7780*/  @!P0 LEA R5, R18, R19, 0x8 ;  /* 0x0000001312058211 */ /* 0x000fce00078e40ff */
[----:B------:R-:W2:Y:S01]  /*7790*/  S2UR UR7, SR_CgaCtaId ;  /* 0x00000000000779c3 */ /* 0x000ea20000008800 */
[----:B0-----:R-:W-:Y:S01]  /*77a0*/  MOV R22, UR6 ;  /* 0x0000000600167c02 */ /* 0x001fe20008000f00 */
[----:B------:R-:W-:Y:S02]  /*77b0*/  IMAD.IADD R21, R3, 0x1, R2 ;  /* 0x0000000103157824 */ /* 0x000fe400078e0202 */
[----:B-1----:R-:W-:Y:S01]  /*77c0*/  @!P0 IMAD.WIDE.U32 R8, R5, 0x2, R8 ;  /* 0x0000000205088825 */ /* 0x002fe200078e0008 */
[----:B------:R-:W-:-:S06]  /*77d0*/  CS2R R4, SRZ ;  /* 0x0000000000047805 */ /* 0x000fcc000001ff00 */
[----:B------:R0:W5:Y:S01]  /*77e0*/  @!P0 LDG.E.128 R4, desc[UR36][R8.64] ;  /* 0x0000002408048981 */ /* 0x000162000c1e1d00 */
[----:B------:R-:W-:Y:S01]  /*77f0*/  UMOV UR6, 0x400 ;  /* 0x0000040000067882 */ /* 0x000fe20000000000 */
[C---:B------:R-:W-:Y:S01]  /*7800*/  IMAD R11, R22.reuse, UR41, R19 ;  /* 0x00000029160b7c24 */ /* 0x040fe2000f8e0213 */
[----:B------:R-:W-:Y:S01]  /*7810*/  UIADD3 UR6, UPT, UPT, UR6, 0x240, URZ ;  /* 0x0000024006067890 */ /* 0x000fe2000fffe0ff */
[----:B------:R-:W-:Y:S01]  /*7820*/  BSSY.RECONVERGENT B0, `(.L_x_3349) ;  /* 0x00000c6000007945 */ /* 0x000fe20003800200 */
[----:B------:R-:W-:Y:S01]  /*7830*/  HFMA2 R30, -RZ, RZ, 0, 0 ;  /* 0x00000000ff1e7431 */ /* 0x000fe200000001ff */
[----:B------:R-:W-:Y:S01]  /*7840*/  SHF.L.U32 R20, R23, 0x8, RZ ;  /* 0x0000000817147819 */ /* 0x000fe200000006ff */
[----:B--2---:R-:W-:Y:S01]  /*7850*/  ULEA UR6, UR7, UR6, 0x18 ;  /* 0x0000000607067291 */ /* 0x004fe2000f8ec0ff */
[----:B----4-:R-:W-:Y:S01]  /*7860*/  IMAD.WIDE R16, R11, 0x2, R16 ;  /* 0x000000020b107825 */ /* 0x010fe200078e0210 */
[----:B------:R-:W-:Y:S02]  /*7870*/  CS2R R28, SRZ ;  /* 0x00000000001c7805 */ /* 0x000fe4000001ff00 */
[----:B0-----:R-:W-:Y:S01]  /*7880*/  VIMNMX R8, PT, PT, R22, UR42, PT ;  /* 0x0000002a16087c48 */ /* 0x001fe2000bfe0100 */
[----:B------:R-:W-:Y:S01]  /*7890*/  UIADD3 UR7, UPT, UPT, UR6, UR5, URZ ;  /* 0x0000000506077290 */ /* 0x000fe2000fffe0ff */
[----:B---3--:R-:W-:-:S02]  /*78a0*/  CS2R R26, SRZ ;  /* 0x00000000001a7805 */ /* 0x008fc4000001ff00 */
[----:B------:R-:W-:Y:S01]  /*78b0*/  CS2R R24, SRZ ;  /* 0x0000000000187805 */ /* 0x000fe2000001ff00 */
[----:B------:R-:W-:Y:S01]  /*78c0*/  BAR.SYNC.DEFER_BLOCKING 0x0 ;  /* 0x0000000000007b1d */ /* 0x000fe20000010000 */
[----:B------:R-:W-:Y:S02]  /*78d0*/  ISETP.GE.AND P0, PT, R21, R8, PT ;  /* 0x000000081500720c */ /* 0x000fe40003f06270 */
[----:B------:R-:W-:-:S11]  /*78e0*/  MOV R23, RZ ;  /* 0x000000ff00177202 */ /* 0x000fd60000000f00 */
[----:B------:R-:W-:Y:S05]  /*78f0*/  @P0 BRA `(.L_x_3350) ;  /* 0x0000000800e00947 */ /* 0x000fea0003800000 */
[----:B------:R-:W-:Y:S01]  /*7900*/  VIADDMNMX R9, R21, 0x8, R8, !PT ;  /* 0x0000000815097846 */ /* 0x000fe20007800108 */
[----:B------:R-:W-:Y:S01]  /*7910*/  BSSY.RECONVERGENT B1, `(.L_x_3351) ;  /* 0x000006b000017945 */ /* 0x000fe20003800200 */
[----:B------:R-:W-:Y:S01]  /*7920*/  LOP3.LUT R8, RZ, R3, RZ, 0x33, !PT ;  /* 0x00000003ff087212 */ /* 0x000fe200078e33ff */
[----:B------:R-:W-:Y:S01]  /*7930*/  IMAD.MOV.U32 R38, RZ, RZ, R21 ;  /* 0x000000ffff267224 */ /* 0x000fe200078e0015 */
[----:B------:R-:W-:Y:S02]  /*7940*/  MOV R23, RZ ;  /* 0x000000ff00177202 */ /* 0x000fe40000000f00 */
[----:B------:R-:W-:Y:S02]  /*7950*/  CS2R R26, SRZ ;  /* 0x00000000001a7805 */ /* 0x000fe4000001ff00 */
[----:B------:R-:W-:Y:S02]  /*7960*/  IADD3 R49, PT, PT, -R2, R9, R8 ;  /* 0x0000000902317210 */ /* 0x000fe40007ffe108 */
[----:B------:R-:W-:-:S02]  /*7970*/  CS2R R24, SRZ ;  /* 0x0000000000187805 */ /* 0x000fc4000001ff00 */
[----:B------:R-:W-:Y:S02]  /*7980*/  CS2R R28, SRZ ;  /* 0x00000000001c7805 */ /* 0x000fe4000001ff00 */
[----:B------:R-:W-:Y:S02]  /*7990*/  MOV R30, RZ ;  /* 0x000000ff001e7202 */ /* 0x000fe40000000f00 */
[C---:B------:R-:W-:Y:S02]  /*79a0*/  ISETP.GE.U32.AND P0, PT, R49.reuse, 0x18, PT ;  /* 0x000000183100780c */ /* 0x040fe40003f06070 */
[----:B------:R-:W-:-:S04]  /*79b0*/  LEA.HI R8, R49, 0x1, RZ, 0x1d ;  /* 0x0000000131087811 */ /* 0x000fc800078fe8ff */
[----:B------:R-:W-:-:S07]  /*79c0*/  LOP3.LUT P1, R51, R8, 0x3, RZ, 0xc0, !PT ;  /* 0x0000000308337812 */ /* 0x000fce000782c0ff */
[----:B------:R-:W-:Y:S06]  /*79d0*/  @!P0 BRA `(.L_x_3352) ;  /* 0x0000000400788947 */ /* 0x000fec0003800000 */
[----:B------:R-:W-:Y:S01]  /*79e0*/  HFMA2 R31, -RZ, RZ, 0, 0 ;  /* 0x00000000ff1f7431 */ /* 0x000fe200000001ff */
[----:B------:R-:W-:Y:S01]  /*79f0*/  LOP3.LUT R50, R8, 0x3ffffffc, RZ, 0xc0, !PT ;  /* 0x3ffffffc08327812 */ /* 0x000fe200078ec0ff */
[----:B------:R-:W-:Y:S01]  /*7a00*/  IMAD.MOV.U32 R38, RZ, RZ, R21 ;  /* 0x000000ffff267224 */ /* 0x000fe200078e0015 */
[----:B------:R-:W-:-:S07]  /*7a10*/  MOV R23, RZ ;  /* 0x000000ff00177202 */ /* 0x000fce0000000f00 */
.L_x_3353:
[----:B------:R-:W-:-:S04]  /*7a20*/  SHF.L.U32 R13, R38, 0x8, RZ ;  /* 0x00000008260d7819 */ /* 0x000fc800000006ff */
[C---:B------:R-:W-:Y:S01]  /*7a30*/  IADD3 R33, PT, PT, R13.reuse, 0x800, RZ ;  /* 0x000008000d217810 */ /* 0x040fe20007ffe0ff */
[C---:B------:R-:W-:Y:S01]  /*7a40*/  IMAD.WIDE.U32 R36, R13.reuse, 0x2, R16 ;  /* 0x000000020d247825 */ /* 0x040fe200078e0010 */
[----:B------:R-:W-:-:S03]  /*7a50*/  IADD3 R9, PT, PT, R13, 0x1000, RZ ;  /* 0x000010000d097810 */ /* 0x000fc60007ffe0ff */
[--C-:B------:R-:W-:Y:S01]  /*7a60*/  IMAD.WIDE.U32 R32, R33, 0x2, R16.reuse ;  /* 0x0000000221207825 */ /* 0x100fe200078e0010 */
[----:B------:R0:W2:Y:S03]  /*7a70*/  LDG.E.128 R40, desc[UR36][R36.64] ;  /* 0x0000002424287981 */ /* 0x0000a6000c1e1d00 */
[--C-:B------:R-:W-:Y:S02]  /*7a80*/  IMAD.WIDE.U32 R8, R9, 0x2, R16.reuse ;  /* 0x0000000209087825 */ /* 0x100fe400078e0010 */
[----:B------:R-:W3:Y:S02]  /*7a90*/  LDG.E.128 R32, desc[UR36][R32.64] ;  /* 0x0000002420207981 */ /* 0x000ee4000c1e1d00 */
[----:B------:R-:W-:Y:S02]  /*7aa0*/  VIADD R13, R13, 0x1800 ;  /* 0x000018000d0d7836 */ /* 0x000fe40000000000 */
[----:B------:R-:W4:Y:S02]  /*7ab0*/  LDG.E.128 R8, desc[UR36][R8.64] ;  /* 0x0000002408087981 */ /* 0x000f24000c1e1d00 */
[----:B------:R-:W-:-:S06]  /*7ac0*/  IMAD.WIDE.U32 R12, R13, 0x2, R16 ;  /* 0x000000020d0c7825 */ /* 0x000fcc00078e0010 */
[----:B------:R-:W4:Y:S01]  /*7ad0*/  LDG.E.128 R12, desc[UR36][R12.64] ;  /* 0x000000240c0c7981 */ /* 0x000f22000c1e1d00 */
[----:B------:R-:W-:Y:S02]  /*7ae0*/  IADD3 R39, PT, PT, -R3, R38, RZ ;  /* 0x0000002603277210 */ /* 0x000fe40007ffe1ff */
[----:B------:R-:W-:Y:S02]  /*7af0*/  IADD3 R31, PT, PT, R31, 0x4, RZ ;  /* 0x000000041f1f7810 */ /* 0x000fe40007ffe0ff */
[----:B------:R-:W-:Y:S02]  /*7b00*/  LEA R39, R39, UR7, 0x1 ;  /* 0x0000000727277c11 */ /* 0x000fe4000f8e08ff */
[----:B------:R-:W-:Y:S02]  /*7b10*/  ISETP.NE.AND P0, PT, R31, R50, PT ;  /* 0x000000321f00720c */ /* 0x000fe40003f05270 */
[----:B------:R-:W-:Y:S01]  /*7b20*/  IADD3 R38, PT, PT, R38, 0x20, RZ ;  /* 0x0000002026267810 */ /* 0x000fe20007ffe0ff */
[----:B0-----:R-:W0:Y:S04]  /*7b30*/  LDS.U16 R36, [R39] ;  /* 0x0000000027247984 */ /* 0x001e280000000400 */
[----:B------:R-:W1:Y:S04]  /*7b40*/  LDS.U16 R46, [R39+0x10] ;  /* 0x00001000272e7984 */ /* 0x000e680000000400 */
[----:B------:R-:W1:Y:S04]  /*7b50*/  LDS.U16 R48, [R39+0x20] ;  /* 0x0000200027307984 */ /* 0x000e680000000400 */
[----:B------:R-:W4:Y:S01]  /*7b60*/  LDS.U16 R39, [R39+0x30] ;  /* 0x0000300027277984 */ /* 0x000f220000000400 */
[----:B0-----:R-:W-:-:S02]  /*7b70*/  HADD2.F32 R36, -RZ, R36.H0_H0 ;  /* 0x20000024ff247230 */ /* 0x001fc40000004100 */
[----:B-1----:R-:W-:Y:S02]  /*7b80*/  HADD2.F32 R46, -RZ, R46.H0_H0 ;  /* 0x2000002eff2e7230 */ /* 0x002fe40000004100 */
[----:B------:R-:W-:Y:S02]  /*7b90*/  HADD2.F32 R48, -RZ, R48.H0_H0 ;  /* 0x20000030ff307230 */ /* 0x000fe40000004100 */
        /* <DEDUP_REMOVED lines=14> */
[--C-:B---3--:R-:W-:Y:S02]  /*7c80*/  HADD2.F32 R23, -RZ, R32.reuse.H0_H0 ;  /* 0x20000020ff177230 */ /* 0x108fe40000004100 */
[C---:B------:R-:W-:Y:S01]  /*7c90*/  FFMA.FTZ R42, R36.reuse, R42, R29 ;  /* 0x0000002a242a7223 */ /* 0x040fe2000001001d */
[----:B------:R-:W-:Y:S02]  /*7ca0*/  HADD2.F32 R32, -RZ, R32.H1_H1 ;  /* 0x30000020ff207230 */ /* 0x000fe40000004100 */
[----:B------:R-:W-:Y:S01]  /*7cb0*/  FFMA.FTZ R43, R36, R43, R30 ;  /* 0x0000002b242b7223 */ /* 0x000fe2000001001e */
[----:B------:R-:W-:Y:S02]  /*7cc0*/  HADD2.F32 R24, -RZ, R33.H0_H0 ;  /* 0x20000021ff187230 */ /* 0x000fe40000004100 */
        /* <DEDUP_REMOVED lines=12> */
[----:B------:R-:W-:Y:S01]  /*7d90*/  FFMA.FTZ R26, R46, R26, R43 ;  /* 0x0000001a2e1a7223 */ /* 0x000fe2000001002b */
[----:B------:R-:W-:Y:S02]  /*7da0*/  HADD2.F32 R34, -RZ, R34.H1_H1 ;  /* 0x30000022ff227230 */ /* 0x000fe40000004100 */
[C---:B------:R-:W-:Y:S01]  /*7db0*/  FFMA.FTZ R23, R48.reuse, R28, R23 ;  /* 0x0000001c30177223 */ /* 0x040fe20000010017 */
[--C-:B------:R-:W-:Y:S02]  /*7dc0*/  HADD2.F32 R35, -RZ, R9.reuse.H0_H0 ;  /* 0x20000009ff237230 */ /* 0x100fe40000004100 */
[----:B------:R-:W-:Y:S01]  /*7dd0*/  FFMA.FTZ R29, R48, R29, R32 ;  /* 0x0000001d301d7223 */ /* 0x000fe20000010020 */
[----:B------:R-:W-:-:S02]  /*7de0*/  HADD2.F32 R8, -RZ, R9.H1_H1 ;  /* 0x30000009ff087230 */ /* 0x000fc40000004100 */
[----:B------:R-:W-:Y:S01]  /*7df0*/  FFMA.FTZ R34, R46, R34, R41 ;  /* 0x000000222e227223 */ /* 0x000fe20000010029 */
        /* <DEDUP_REMOVED lines=8> */
[----:B------:R-:W-:Y:S02]  /*7e80*/  HADD2.F32 R32, -RZ, R39.H0_H0 ;  /* 0x20000027ff207230 */ /* 0x000fe40000004100 */
[C---:B------:R-:W-:Y:S01]  /*7e90*/  FFMA.FTZ R10, R48.reuse, R10, R27 ;  /* 0x0000000a300a7223 */ /* 0x040fe2000001001b */
[--C-:B------:R-:W-:Y:S02]  /*7ea0*/  HADD2.F32 R25, -RZ, R12.reuse.H0_H0 ;  /* 0x2000000cff197230 */ /* 0x100fe40000004100 */
[----:B------:R-:W-:Y:S01]  /*7eb0*/  FFMA.FTZ R11, R48, R11, R26 ;  /* 0x0000000b300b7223 */ /* 0x000fe2000001001a */
[----:B------:R-:W-:Y:S02]  /*7ec0*/  HADD2.F32 R27, -RZ, R13.H0_H0 ;  /* 0x2000000dff1b7230 */ /* 0x000fe40000004100 */
[----:B------:R-:W-:Y:S02]  /*7ed0*/  HADD2.F32 R12, -RZ, R12.H1_H1 ;  /* 0x3000000cff0c7230 */ /* 0x000fe40000004100 */
        /* <DEDUP_REMOVED lines=14> */
.L_x_3352:
[----:B------:R-:W-:Y:S05]  /*7fc0*/  BSYNC.RECONVERGENT B1 ;  /* 0x0000000000017941 */ /* 0x000fea0003800200 */
.L_x_3351:
[----:B------:R-:W-:Y:S05]  /*7fd0*/  @!P1 BRA `(.L_x_3350) ;  /* 0x0000000400289947 */ /* 0x000fea0003800000 */
[----:B------:R-:W-:Y:S01]  /*7fe0*/  ISETP.NE.AND P1, PT, R51, 0x1, PT ;  /* 0x000000013300780c */ /* 0x000fe20003f25270 */
[----:B------:R-:W-:Y:S01]  /*7ff0*/  BSSY.RECONVERGENT B1, `(.L_x_3354) ;  /* 0x0000030000017945 */ /* 0x000fe20003800200 */
[----:B------:R-:W-:-:S11]  /*8000*/  LOP3.LUT P0, RZ, R49, 0x8, RZ, 0xc0, !PT ;  /* 0x0000000831ff7812 */ /* 0x000fd6000780c0ff */
[----:B------:R-:W-:Y:S05]  /*8010*/  @!P1 BRA `(.L_x_3355) ;  /* 0x0000000000b49947 */ /* 0x000fea0003800000 */
[----:B------:R-:W-:-:S04]  /*8020*/  IMAD.SHL.U32 R11, R38, 0x100, RZ ;  /* 0x00000100260b7824 */ /* 0x000fc800078e00ff */
[C---:B------:R-:W-:Y:S01]  /*8030*/  IMAD.WIDE.U32 R8, R11.reuse, 0x2, R16 ;  /* 0x000000020b087825 */ /* 0x040fe200078e0010 */
[----:B------:R-:W-:-:S04]  /*8040*/  IADD3 R11, PT, PT, R11, 0x800, RZ ;  /* 0x000008000b0b7810 */ /* 0x000fc80007ffe0ff */
[----:B------:R-:W2:Y:S01]  /*8050*/  LDG.E.128 R12, desc[UR36][R8.64] ;  /* 0x00000024080c7981 */ /* 0x000ea2000c1e1d00 */
[----:B------:R-:W-:-:S05]  /*8060*/  IMAD.WIDE.U32 R10, R11, 0x2, R16 ;  /* 0x000000020b0a7825 */ /* 0x000fca00078e0010 */
[----:B------:R0:W3:Y:S01]  /*8070*/  LDG.E.128 R40, desc[UR36][R10.64] ;  /* 0x000000240a287981 */ /* 0x0000e2000c1e1d00 */
[----:B------:R-:W-:Y:S02]  /*8080*/  IADD3 R31, PT, PT, -R3, R38, RZ ;  /* 0x00000026031f7210 */ /* 0x000fe40007ffe1ff */
[----:B------:R-:W-:Y:S02]  /*8090*/  IADD3 R38, PT, PT, R38, 0x10, RZ ;  /* 0x0000001026267810 */ /* 0x000fe40007ffe0ff */
[----:B------:R-:W-:-:S05]  /*80a0*/  LEA R31, R31, UR7, 0x1 ;  /* 0x000000071f1f7c11 */ /* 0x000fca000f8e08ff */
[----:B------:R-:W1:Y:S04]  /*80b0*/  LDS.U16 R32, [R31] ;  /* 0x000000001f207984 */ /* 0x000e680000000400 */
[----:B------:R-:W4:Y:S01]  /*80c0*/  LDS.U16 R34, [R31+0x10] ;  /* 0x000010001f227984 */ /* 0x000f220000000400 */
[----:B-1----:R-:W-:Y:S02]  /*80d0*/  HADD2.F32 R32, -RZ, R32.H0_H0 ;  /* 0x20000020ff207230 */ /* 0x002fe40000004100 */
[----:B----4-:R-:W-:Y:S02]  /*80e0*/  HADD2.F32 R34, -RZ, R34.H0_H0 ;  /* 0x20000022ff227230 */ /* 0x010fe40000004100 */
[--C-:B--2---:R-:W-:Y:S02]  /*80f0*/  HADD2.F32 R33, -RZ, R12.reuse.H0_H0 ;  /* 0x2000000cff217230 */ /* 0x104fe40000004100 */
[----:B------:R-:W-:-:S02]  /*8100*/  HADD2.F32 R35, -RZ, R12.H1_H1 ;  /* 0x3000000cff237230 */ /* 0x000fc40000004100 */
[----:B------:R-:W-:Y:S02]  /*8110*/  HADD2.F32 R8, -RZ, R13.H1_H1 ;  /* 0x3000000dff087230 */ /* 0x000fe40000004100 */
[C---:B------:R-:W-:Y:S01]  /*8120*/  FFMA.FTZ R23, R32.reuse, R33, R23 ;  /* 0x0000002120177223 */ /* 0x040fe20000010017 */
[--C-:B0-----:R-:W-:Y:S02]  /*8130*/  HADD2.F32 R10, -RZ, R15.reuse.H0_H0 ;  /* 0x2000000fff0a7230 */ /* 0x101fe40000004100 */
[C---:B------:R-:W-:Y:S01]  /*8140*/  FFMA.FTZ R26, R32.reuse, R35, R26 ;  /* 0x00000023201a7223 */ /* 0x040fe2000001001a */
[--C-:B------:R-:W-:Y:S02]  /*8150*/  HADD2.F32 R12, -RZ, R14.reuse.H0_H0 ;  /* 0x2000000eff0c7230 */ /* 0x100fe40000004100 */
[C---:B------:R-:W-:Y:S01]  /*8160*/  FFMA.FTZ R8, R32.reuse, R8, R25 ;  /* 0x0000000820087223 */ /* 0x040fe20000010019 */
[----:B------:R-:W-:Y:S02]  /*8170*/  HADD2.F32 R9, -RZ, R14.H1_H1 ;  /* 0x3000000eff097230 */ /* 0x000fe40000004100 */
[----:B------:R-:W-:Y:S01]  /*8180*/  FFMA.FTZ R10, R32, R10, R29 ;  /* 0x0000000a200a7223 */ /* 0x000fe2000001001d */
[----:B------:R-:W-:-:S02]  /*8190*/  HADD2.F32 R15, -RZ, R15.H1_H1 ;  /* 0x3000000fff0f7230 */ /* 0x000fc40000004100 */
[C---:B------:R-:W-:Y:S01]  /*81a0*/  FFMA.FTZ R12, R32.reuse, R12, R27 ;  /* 0x0000000c200c7223 */ /* 0x040fe2000001001b */
[----:B------:R-:W-:Y:S02]  /*81b0*/  HADD2.F32 R37, -RZ, R13.H0_H0 ;  /* 0x2000000dff257230 */ /* 0x000fe40000004100 */
[C---:B------:R-:W-:Y:S01]  /*81c0*/  FFMA.FTZ R9, R32.reuse, R9, R28 ;  /* 0x0000000920097223 */ /* 0x040fe2000001001c */
[----:B---3--:R-:W-:Y:S02]  /*81d0*/  HADD2.F32 R25, -RZ, R41.H0_H0 ;  /* 0x20000029ff197230 */ /* 0x008fe40000004100 */
[C---:B------:R-:W-:Y:S01]  /*81e0*/  FFMA.FTZ R15, R32.reuse, R15, R30 ;  /* 0x0000000f200f7223 */ /* 0x040fe2000001001e */
[--C-:B------:R-:W-:Y:S02]  /*81f0*/  HADD2.F32 R11, -RZ, R40.reuse.H0_H0 ;  /* 0x20000028ff0b7230 */ /* 0x100fe40000004100 */
[----:B------:R-:W-:Y:S01]  /*8200*/  FFMA.FTZ R24, R32, R37, R24 ;  /* 0x0000002520187223 */ /* 0x000fe20000010018 */
[----:B------:R-:W-:-:S02]  /*8210*/  HADD2.F32 R13, -RZ, R40.H1_H1 ;  /* 0x30000028ff0d7230 */ /* 0x000fc40000004100 */
[----:B------:R-:W-:Y:S02]  /*8220*/  HADD2.F32 R41, -RZ, R41.H1_H1 ;  /* 0x30000029ff297230 */ /* 0x000fe40000004100 */
        /* <DEDUP_REMOVED lines=11> */
[----:B------:R-:W-:-:S07]  /*82e0*/  FFMA.FTZ R30, R34, R30, R15 ;  /* 0x0000001e221e7223 */ /* 0x000fce000001000f */
.L_x_3355:
[----:B------:R-:W-:Y:S05]  /*82f0*/  BSYNC.RECONVERGENT B1 ;  /* 0x0000000000017941 */ /* 0x000fea0003800200 */
.L_x_3354:
[----:B------:R-:W-:Y:S05]  /*8300*/  @P0 BRA `(.L_x_3350) ;  /* 0x00000000005c0947 */ /* 0x000fea0003800000 */
[----:B------:R-:W-:-:S04]  /*8310*/  IMAD.SHL.U32 R9, R38, 0x100, RZ ;  /* 0x0000010026097824 */ /* 0x000fc800078e00ff */
[----:B------:R-:W-:-:S06]  /*8320*/  IMAD.WIDE.U32 R8, R9, 0x2, R16 ;  /* 0x0000000209087825 */ /* 0x000fcc00078e0010 */
[----:B------:R-:W2:Y:S01]  /*8330*/  LDG.E.128 R8, desc[UR36][R8.64] ;  /* 0x0000002408087981 */ /* 0x000ea2000c1e1d00 */
[----:B------:R-:W-:-:S04]  /*8340*/  IADD3 R12, PT, PT, -R3, R38, RZ ;  /* 0x00000026030c7210 */ /* 0x000fc80007ffe1ff */
[----:B------:R-:W-:-:S06]  /*8350*/  LEA R12, R12, UR7, 0x1 ;  /* 0x000000070c0c7c11 */ /* 0x000fcc000f8e08ff */
[----:B------:R-:W0:Y:S02]  /*8360*/  LDS.U16 R12, [R12] ;  /* 0x000000000c0c7984 */ /* 0x000e240000000400 */
        /* <DEDUP_REMOVED lines=17> */
.L_x_3350:
[----:B------:R-:W-:Y:S05]  /*8480*/  BSYNC.RECONVERGENT B0 ;  /* 0x0000000000007941 */ /* 0x000fea0003800200 */
.L_x_3349:
[----:B------:R-:W-:Y:S01]  /*8490*/  ISETP.GE.AND P0, PT, R21, UR42, PT ;  /* 0x0000002a15007c0c */ /* 0x000fe2000bf06270 */
[----:B------:R-:W-:-:S12]  /*84a0*/  BSSY.RECONVERGENT B0, `(.L_x_3356) ;  /* 0x000010c000007945 */ /* 0x000fd80003800200 */
[----:B------:R-:W-:Y:S05]  /*84b0*/  @P0 BRA `(.L_x_3357) ;  /* 0x0000001000280947 */ /* 0x000fea0003800000 */
[----:B------:R-:W-:Y:S01]  /*84c0*/  HFMA2 R8, -RZ, RZ, 0, 4.76837158203125e-07 ;  /* 0x00000008ff087431 */ /* 0x000fe200000001ff */
[----:B------:R-:W-:Y:S01]  /*84d0*/  LOP3.LUT R36, RZ, R3, RZ, 0x33, !PT ;  /* 0x00000003ff247212 */ /* 0x000fe200078e33ff */
[----:B------:R-:W-:Y:S03]  /*84e0*/  BSSY.RECONVERGENT B1, `(.L_x_3358) ;  /* 0x0000040000017945 */ /* 0x000fe60003800200 */
[----:B------:R-:W-:-:S04]  /*84f0*/  VIADDMNMX R9, R21, R8, UR42, !PT ;  /* 0x0000002a15097e46 */ /* 0x000fc8000f800108 */
[----:B------:R-:W-:-:S04]  /*8500*/  IADD3 R36, PT, PT, -R2, R9, R36 ;  /* 0x0000000902247210 */ /* 0x000fc80007ffe124 */
[----:B------:R-:W-:-:S04]  /*8510*/  LOP3.LUT R8, R36, 0x18, RZ, 0xc0, !PT ;  /* 0x0000001824087812 */ /* 0x000fc800078ec0ff */
[----:B------:R-:W-:-:S13]  /*8520*/  ISETP.NE.AND P0, PT, R8, 0x18, PT ;  /* 0x000000180800780c */ /* 0x000fda0003f05270 */
[----:B------:R-:W-:Y:S05]  /*8530*/  @!P0 BRA `(.L_x_3359) ;  /* 0x0000000000e88947 */ /* 0x000fea0003800000 */
[----:B------:R-:W0:Y:S01]  /*8540*/  LDC R22, c[0x0][0x3f4] ;  /* 0x0000fd00ff167b82 */ /* 0x000e220000000800 */
[----:B------:R-:W-:Y:S02]  /*8550*/  LEA.HI R9, R36, 0x1, RZ, 0x1d ;  /* 0x0000000124097811 */ /* 0x000fe400078fe8ff */
[----:B------:R-:W-:Y:S02]  /*8560*/  LEA R8, R2, UR5, 0x1 ;  /* 0x0000000502087c11 */ /* 0x000fe4000f8e08ff */
[----:B------:R-:W-:Y:S02]  /*8570*/  LOP3.LUT R9, R9, 0x3, RZ, 0xc0, !PT ;  /* 0x0000000309097812 */ /* 0x000fe400078ec0ff */
[----:B------:R-:W-:-:S03]  /*8580*/  IADD3 R10, PT, PT, R8, UR6, RZ ;  /* 0x00000006080a7c10 */ /* 0x000fc6000fffe0ff */
[----:B------:R-:W-:-:S07]  /*8590*/  IMAD.MOV R11, RZ, RZ, -R9 ;  /* 0x000000ffff0b7224 */ /* 0x000fce00078e0a09 */
.L_x_3362:
[----:B0-----:R-:W-:Y:S01]  /*85a0*/  ISETP.GE.AND P0, PT, R21, R22, PT ;  /* 0x000000161500720c */ /* 0x001fe20003f06270 */
[----:B------:R-:W-:Y:S01]  /*85b0*/  BSSY.RECONVERGENT B2, `(.L_x_3360) ;  /* 0x000002f000027945 */ /* 0x000fe20003800200 */
[----:B------:R-:W-:-:S04]  /*85c0*/  IADD3 R11, PT, PT, R11, 0x1, RZ ;  /* 0x000000010b0b7810 */ /* 0x000fc80007ffe0ff */
[----:B------:R-:W-:-:S07]  /*85d0*/  ISETP.NE.AND P2, PT, R11, RZ, PT ;  /* 0x000000ff0b00720c */ /* 0x000fce0003f45270 */
[----:B------:R-:W-:Y:S06]  /*85e0*/  @!P0 BRA `(.L_x_3361) ;  /* 0x0000000000ac8947 */ /* 0x000fec0003800000 */
        /* <DEDUP_REMOVED lines=9> */
[----:B------:R-:W-:Y:S02]  /*8680*/  IMAD R15, R8, R13, RZ ;  /* 0x0000000d080f7224 */ /* 0x000fe400078e02ff */
[----:B------:R-:W-:-:S04]  /*8690*/  IMAD.MOV.U32 R8, RZ, RZ, RZ ;  /* 0x000000ffff087224 */ /* 0x000fc800078e00ff */
[----:B------:R-:W-:Y:S01]  /*86a0*/  IMAD.HI.U32 R8, R9, R15, R8 ;  /* 0x0000000f09087227 */ /* 0x000fe200078e0008 */
[----:B------:R-:W-:Y:S02]  /*86b0*/  MOV R9, R31 ;  /* 0x0000001f00097202 */ /* 0x000fe40000000f00 */
[----:B------:R-:W0:Y:S03]  /*86c0*/  LDS.U16 R31, [R10] ;  /* 0x000000000a1f7984 */ /* 0x000e260000000400 */
        /* <DEDUP_REMOVED lines=28> */
[----:B------:R-:W-:-:S07]  /*8890*/  FFMA.FTZ R30, R32, R15, R30 ;  /* 0x0000000f201e7223 */ /* 0x000fce000001001e */
.L_x_3361:
[----:B------:R-:W-:Y:S05]  /*88a0*/  BSYNC.RECONVERGENT B2 ;  /* 0x0000000000027941 */ /* 0x000fea0003800200 */
.L_x_3360:
[----:B------:R-:W-:Y:S01]  /*88b0*/  IADD3 R21, PT, PT, R21, 0x8, RZ ;  /* 0x0000000815157810 */ /* 0x000fe20007ffe0ff */
[----:B------:R-:W-:Y:S01]  /*88c0*/  VIADD R10, R10, 0x10 ;  /* 0x000000100a0a7836 */ /* 0x000fe20000000000 */
[----:B------:R-:W-:Y:S06]  /*88d0*/  @P2 BRA `(.L_x_3362) ;  /* 0xfffffffc00302947 */ /* 0x000fec000383ffff */
.L_x_3359:
[----:B------:R-:W-:Y:S05]  /*88e0*/  BSYNC.RECONVERGENT B1 ;  /* 0x0000000000017941 */ /* 0x000fea0003800200 */
.L_x_3358:
[----:B------:R-:W-:-:S13]  /*88f0*/  ISETP.GE.U32.AND P0, PT, R36, 0x18, PT ;  /* 0x000000182400780c */ /* 0x000fda0003f06070 */
[----:B------:R-:W-:Y:S05]  /*8900*/  @!P0 BRA `(.L_x_3357) ;  /* 0x0000000c00148947 */ /* 0x000fea0003800000 */
[----:B------:R-:W0:Y:S02]  /*8910*/  LDC R22, c[0x0][0x3f4] ;  /* 0x0000fd00ff167b82 */ /* 0x000e240000000800 */
.L_x_3371:
[CC--:B0-----:R-:W-:Y:S01]  /*8920*/  ISETP.GE.AND P3, PT, R21.reuse, R22.reuse, PT ;  /* 0x000000161500720c */ /* 0x0c1fe20003f66270 */
[C---:B------:R-:W-:Y:S01]  /*8930*/  IMAD.IADD R8, R21.reuse, 0x1, -R3 ;  /* 0x0000000115087824 */ /* 0x040fe200078e0a03 */
[C---:B------:R-:W-:Y:S01]  /*8940*/  IADD3 R35, PT, PT, R21.reuse, 0x8, RZ ;  /* 0x0000000815237810 */ /* 0x040fe20007ffe0ff */
[----:B------:R-:W-:Y:S01]  /*8950*/  BSSY.RECONVERGENT B1, `(.L_x_3363) ;  /* 0x0000033000017945 */ /* 0x000fe20003800200 */
[C---:B------:R-:W-:Y:S02]  /*8960*/  IADD3 R37, PT, PT, R21.reuse, 0x10, RZ ;  /* 0x0000001015257810 */ /* 0x040fe40007ffe0ff */
[----:B------:R-:W-:Y:S02]  /*8970*/  IADD3 R39, PT, PT, R21, 0x18, RZ ;  /* 0x0000001815277810 */ /* 0x000fe40007ffe0ff */
[-C--:B------:R-:W-:Y:S02]  /*8980*/  ISETP.GE.AND P0, PT, R35, R22.reuse, PT ;  /* 0x000000162300720c */ /* 0x080fe40003f06270 */
[----:B------:R-:W-:-:S02]  /*8990*/  ISETP.GE.AND P1, PT, R37, R22, PT ;  /* 0x000000162500720c */ /* 0x000fc40003f26270 */
[----:B------:R-:W-:Y:S02]  /*89a0*/  ISETP.GE.AND P2, PT, R39, R22, PT ;  /* 0x000000162700720c */ /* 0x000fe40003f46270 */
[----:B------:R-:W-:Y:S01]  /*89b0*/  LEA R34, R8, UR7, 0x1 ;  /* 0x0000000708227c11 */ /* 0x000fe2000f8e08ff */
        /* <DEDUP_REMOVED lines=44> */
.L_x_3364:
[----:B------:R-:W-:Y:S05]  /*8c80*/  BSYNC.RECONVERGENT B1 ;  /* 0x0000000000017941 */ /* 0x000fea0003800200 */
.L_x_3363:
        /* <DEDUP_REMOVED lines=45> */
.L_x_3366:
[----:B------:R-:W-:Y:S05]  /*8f60*/  BSYNC.RECONVERGENT B1 ;  /* 0x0000000000017941 */ /* 0x000fea0003800200 */
.L_x_3365:
        /* <DEDUP_REMOVED lines=45> */
.L_x_3368:
[----:B------:R-:W-:Y:S05]  /*9240*/  BSYNC.RECONVERGENT B1 ;  /* 0x0000000000017941 */ /* 0x000fea0003800200 */
.L_x_3367:
        /* <DEDUP_REMOVED lines=9> */
[----:B------:R0:W1:Y:S02]  /*92e0*/  F2I.FTZ.U32.TRUNC.NTZ R9, R12 ;  /* 0x0000000c00097305 */ /* 0x000064000021f000 */
[----:B0-----:R-:W0:Y:S01]  /*92f0*/  LDS.U16 R12, [R34+0x30] ;  /* 0x00003000220c7984 */ /* 0x001e220000000400 */
[----:B-1----:R-:W-:-:S05]  /*9300*/  IADD3 R8, PT, PT, RZ, -R9, RZ ;  /* 0x80000009ff087210 */ /* 0x002fca0007ffe0ff */
        /* <DEDUP_REMOVED lines=10> */
[----:B------:R-:W-:-:S04]  /*93b0*/  @!P0 IADD3 R8, PT, PT, R8, -R11, RZ ;  /* 0x8000000b08088210 */ /* 0x000fc80007ffe0ff */
[----:B------:R-:W-:Y:S02]  /*93c0*/  @!P1 IADD3 R8, PT, PT, -R8, RZ, RZ ;  /* 0x000000ff08089210 */ /* 0x000fe40007ffe1ff */
[----:B------:R-:W-:-:S05]  /*93d0*/  @!P2 LOP3.LUT R8, RZ, R22, RZ, 0x33, !PT ;  /* 0x00000016ff08a212 */ /* 0x000fca00078e33ff */
[----:B------:R-:W-:-:S04]  /*93e0*/  IMAD.SHL.U32 R9, R8, 0x100, RZ ;  /* 0x0000010008097824 */ /* 0x000fc800078e00ff */
        /* <DEDUP_REMOVED lines=19> */
.L_x_3370:
[----:B------:R-:W-:Y:S05]  /*9520*/  BSYNC.RECONVERGENT B1 ;  /* 0x0000000000017941 */ /* 0x000fea0003800200 */
.L_x_3369:
[----:B------:R-:W-:-:S04]  /*9530*/  IADD3 R21, PT, PT, R21, 0x20, RZ ;  /* 0x0000002015157810 */ /* 0x000fc80007ffe0ff */
[----:B------:R-:W-:-:S13]  /*9540*/  ISETP.GE.AND P0, PT, R21, UR42, PT ;  /* 0x0000002a15007c0c */ /* 0x000fda000bf06270 */
[----:B------:R-:W-:Y:S05]  /*9550*/  @!P0 BRA `(.L_x_3371) ;  /* 0xfffffff000f08947 */ /* 0x000fea000383ffff */
.L_x_3357:
[----:B------:R-:W-:Y:S05]  /*9560*/  BSYNC.RECONVERGENT B0 ;  /* 0x0000000000007941 */ /* 0x000fea0003800200 */
.L_x_3356:
        /* <DEDUP_REMOVED lines=61> */
.L_x_3374:
[----:B------:R-:W0:Y:S02]  /*9940*/  LDC.64 R8, c[0x0][0x3a8] ;  /* 0x0000ea00ff087b82 */ /* 0x000e240000000a00 */
[----:B0-----:R-:W-:-:S05]  /*9950*/  IMAD.WIDE R8, R11, 0x2, R8 ;  /* 0x000000020b087825 */ /* 0x001fca00078e0208 */
[----:B------:R0:W5:Y:S02]  /*9960*/  LDG.E.128 R32, desc[UR36][R8.64] ;  /* 0x0000002408207981 */ /* 0x000164000c1e1d00 */
.L_x_3375:
[----:B------:R-:W1:Y:S01]  /*9970*/  LDCU.64 UR4, c[0x0][0x460] ;  /* 0x00008c00ff0477ac */ /* 0x000e620008000a00 */
[----:B------:R-:W-:Y:S01]  /*9980*/  IADD3 R3, PT, PT, -R3, UR42, RZ ;  /* 0x0000002a03037c10 */ /* 0x000fe2000fffe1ff */
[----:B------:R-:W2:Y:S01]  /*9990*/  LDCU.64 UR8, c[0x0][0x3c0] ;  /* 0x00007800ff0877ac */ /* 0x000ea20008000a00 */
[----:B-1----:R-:W-:-:S04]  /*99a0*/  ISETP.NE.U32.AND P0, PT, RZ, UR4, PT ;  /* 0x00000004ff007c0c */ /* 0x002fc8000bf05070 */
[----:B------:R-:W-:-:S13]  /*99b0*/  ISETP.NE.AND.EX P0, PT, RZ, UR5, PT, P0 ;  /* 0x00000005ff007c0c */ /* 0x000fda000bf05300 */
[----:B------:R-:W1:Y:S08]  /*99c0*/  @P0 LDC R11, c[0x0][0x3f8] ;  /* 0x0000fe00ff0b0b82 */ /* 0x000e700000000800 */
[----:B0-----:R-:W0:Y:S01]  /*99d0*/  @P0 LDC.64 R8, c[0x0][0x458] ;  /* 0x00011600ff080b82 */ /* 0x001e220000000a00 */
[----:B-1----:R-:W-:-:S05]  /*99e0*/  @P0 IMAD R18, R11, UR38, R18 ;  /* 0x000000260b120c24 */ /* 0x002fca000f8e0212 */
[----:B------:R-:W-:-:S05]  /*99f0*/  @P0 LEA R11, R18, R19, 0x8 ;  /* 0x00000013120b0211 */ /* 0x000fca00078e40ff */
[----:B0-----:R-:W-:-:S06]  /*9a00*/  @P0 IMAD.WIDE R8, R11, 0x2, R8 ;  /* 0x000000020b080825 */ /* 0x001fcc00078e0208 */
[----:B------:R-:W3:Y:S01]  /*9a10*/  @P0 LDG.E.128 R8, desc[UR36][R8.64] ;  /* 0x0000002408080981 */ /* 0x000ee2000c1e1d00 */
[----:B------:R-:W-:Y:S01]  /*9a20*/  LEA R3, R3, UR7, 0x1 ;  /* 0x0000000703037c11 */ /* 0x000fe2000f8e08ff */
[----:B------:R-:W-:Y:S01]  /*9a30*/  USHF.L.U32 UR4, UR40, 0x8, URZ ;  /* 0x0000000828047899 */ /* 0x000fe200080006ff */
[----:B------:R-:W-:Y:S02]  /*9a40*/  IMAD R22, R20, R22, R19 ;  /* 0x0000001614167224 */ /* 0x000fe400078e0213 */
[----:B-----5:R-:W-:Y:S02]  /*9a50*/  HFMA2 R32, R32, 1, 1, R4 ;  /* 0x3c003c0020207831 */ /* 0x020fe40000000004 */
[----:B------:R-:W-:Y:S02]  /*9a60*/  HADD2 R33, R33, R5 ;  /* 0x0000000521217230 */ /* 0x000fe40000000000 */
[----:B------:R-:W-:Y:S01]  /*9a70*/  HFMA2 R34, R34, 1, 1, R6 ;  /* 0x3c003c0022227831 */ /* 0x000fe20000000006 */
[----:B------:R-:W0:Y:S01]  /*9a80*/  LDS.U16 R3, [R3] ;  /* 0x0000000003037984 */ /* 0x000e220000000400 */
[----:B------:R-:W-:Y:S01]  /*9a90*/  SHF.R.S32.HI R12, RZ, 0x1f, R22 ;  /* 0x0000001fff0c7819 */ /* 0x000fe20000011416 */
[----:B------:R-:W-:Y:S01]  /*9aa0*/  HADD2 R35, R35, R7 ;  /* 0x0000000723237230 */ /* 0x000fe20000000000 */
[----:B------:R-:W-:-:S02]  /*9ab0*/  IADD3 R22, P1, PT, R22, UR4, RZ ;  /* 0x0000000416167c10 */ /* 0x000fc4000ff3e0ff */
[----:B------:R-:W-:-:S04]  /*9ac0*/  MOV R13, UR4 ;  /* 0x00000004000d7c02 */ /* 0x000fc80008000f00 */
[----:B------:R-:W-:Y:S02]  /*9ad0*/  LEA.HI.X.SX32 R13, R13, R12, 0x1, P1 ;  /* 0x0000000c0d0d7211 */ /* 0x000fe400008f0eff */
[----:B--2---:R-:W-:-:S04]  /*9ae0*/  LEA R4, P1, R22, UR8, 0x1 ;  /* 0x0000000816047c11 */ /* 0x004fc8000f8208ff */
[----:B------:R-:W-:Y:S01]  /*9af0*/  LEA.HI.X R5, R22, UR9, R13, 0x1, P1 ;  /* 0x0000000916057c11 */ /* 0x000fe200088f0c0d */
[----:B0-----:R-:W-:Y:S02]  /*9b00*/  HADD2.F32 R6, -RZ, R3.H0_H0 ;  /* 0x20000003ff067230 */ /* 0x001fe40000004100 */
[----:B---3--:R-:W-:Y:S02]  /*9b10*/  @P0 HFMA2 R33, R33, R9, -RZ ;  /* 0x0000000921210231 */ /* 0x008fe400001000ff */
        /* <DEDUP_REMOVED lines=20> */
.L_x_3373:
[----:B------:R-:W-:Y:S05]  /*9c60*/  BSYNC.RECONVERGENT B0 ;  /* 0x0000000000007941 */ /* 0x000fea0003800200 */
.L_x_3372:
[C---:B------:R-:W-:Y:S01]  /*9c70*/  LOP3.LUT R3, R0.reuse, 0x380, RZ, 0xc0, !PT ;  /* 0x0000038000037812 */ /* 0x040fe200078ec0ff */
[----:B------:R-:W-:Y:S01]  /*9c80*/  BAR.SYNC.DEFER_BLOCKING 0x0 ;  /* 0x0000000000007b1d */ /* 0x000fe20000010000 */
[C---:B-----5:R-:W-:Y:S02]  /*9c90*/  LOP3.LUT R4, R0.reuse, 0x3c0, RZ, 0xc0, !PT ;  /* 0x000003c000047812 */ /* 0x060fe400078ec0ff */
[----:B------:R-:W-:Y:S02]  /*9ca0*/  ISETP.NE.AND P0, PT, R3, 0x80, PT ;  /* 0x000000800300780c */ /* 0x000fe40003f05270 */
[----:B------:R-:W-:Y:S01]  /*9cb0*/  SHF.L.U32 R3, R19, 0x1, RZ ;  /* 0x0000000113037819 */ /* 0x000fe200000006ff */
[----:B------:R-:W-:Y:S01]  /*9cc0*/  BSSY.RECONVERGENT B0, `(.L_x_3376) ;  /* 0x000000e000007945 */ /* 0x000fe20003800200 */
[C---:B------:R-:W-:Y:S02]  /*9cd0*/  LOP3.LUT R5, R0.reuse, 0x3e0, RZ, 0xc0, !PT ;  /* 0x000003e000057812 */ /* 0x040fe400078ec0ff */
[----:B------:R-:W-:Y:S01]  /*9ce0*/  ISETP.GT.U32.AND P1, PT, R0, 0x7f, PT ;  /* 0x0000007f0000780c */ /* 0x000fe20003f24070 */
[----:B------:R-:W-:Y:S01]  /*9cf0*/  IMAD R2, R2, 0x200, R3 ;  /* 0x0000020002027824 */ /* 0x000fe200078e0203 */
[----:B------:R-:W-:-:S02]  /*9d00*/  ISETP.GT.U32.AND P3, PT, R0, 0x3f, PT ;  /* 0x0000003f0000780c */ /* 0x000fc40003f64070 */
[----:B------:R-:W-:Y:S02]  /*9d10*/  ISETP.GT.U32.AND P5, PT, R0, 0x1f, PT ;  /* 0x0000001f0000780c */ /* 0x000fe40003fa4070 */
[----:B------:R-:W-:Y:S02]  /*9d20*/  ISETP.NE.AND P2, PT, R4, 0x40, PT ;  /* 0x000000400400780c */ /* 0x000fe40003f45270 */
[----:B------:R-:W-:Y:S01]  /*9d30*/  ISETP.NE.AND P4, PT, R5, 0x20, PT ;  /* 0x000000200500780c */ /* 0x000fe20003f85270 */
[----:B------:R-:W-:-:S12]  /*9d40*/  @P0 BRA `(.L_x_3377) ;  /* 0x0000000000140947 */ /* 0x000fd80003800000 */
[----:B------:R-:W-:Y:S02]  /*9d50*/  F2FP.F16.F32.PACK_AB R4, R26, R23 ;  /* 0x000000171a04723e */ /* 0x000fe400000000ff */
[----:B------:R-:W-:Y:S02]  /*9d60*/  F2FP.F16.F32.PACK_AB R5, R25, R24 ;  /* 0x000000181905723e */ /* 0x000fe400000000ff */
[----:B------:R-:W-:Y:S02]  /*9d70*/  F2FP.F16.F32.PACK_AB R6, R28, R27 ;  /* 0x0000001b1c06723e */ /* 0x000fe400000000ff */
[----:B------:R-:W-:-:S05]  /*9d80*/  F2FP.F16.F32.PACK_AB R7, R30, R29 ;  /* 0x0000001d1e07723e */ /* 0x000fca00000000ff */
[----:B------:R0:W-:Y:S02]  /*9d90*/  STS.128 [R2+UR6+-0x800], R4 ;  /* 0xfff8000402007988 */ /* 0x0001e40008000c06 */
.L_x_3377:
[----:B------:R-:W-:Y:S05]  /*9da0*/  BSYNC.RECONVERGENT B0 ;  /* 0x0000000000007941 */ /* 0x000fea0003800200 */
.L_x_3376:
        /* <DEDUP_REMOVED lines=20> */
.L_x_3379:
[----:B------:R-:W-:Y:S05]  /*9ef0*/  BSYNC.RECONVERGENT B0 ;  /* 0x0000000000007941 */ /* 0x000fea0003800200 */
.L_x_3378:
        /* <DEDUP_REMOVED lines=8> */
.L_x_3381:
[----:B------:R-:W-:Y:S05]  /*9f80*/  BSYNC.RECONVERGENT B0 ;  /* 0x0000000000007941 */ /* 0x000fea0003800200 */
.L_x_3380:
        /* <DEDUP_REMOVED lines=20> */
.L_x_3383:
[----:B------:R-:W-:Y:S05]  /*a0d0*/  BSYNC.RECONVERGENT B0 ;  /* 0x0000000000007941 */ /* 0x000fea0003800200 */
.L_x_3382:
        /* <DEDUP_REMOVED lines=8> */
.L_x_3385:
[----:B------:R-:W-:Y:S05]  /*a160*/  BSYNC.RECONVERGENT B0 ;  /* 0x0000000000007941 */ /* 0x000fea0003800200 */
.L_x_3384:
        /* <DEDUP_REMOVED lines=20> */
.L_x_3387:
[----:B------:R-:W-:Y:S05]  /*a2b0*/  BSYNC.RECONVERGENT B0 ;  /* 0x0000000000007941 */ /* 0x000fea0003800200 */
.L_x_3386:
        /* <DEDUP_REMOVED lines=25> */
[----:B------:R-:W-:Y:S02]  /*a450*/  SHF.L.U32 R0, R0, 0x10, RZ ;  /* 0x0000001000007819 */ /* 0x000fe400000006ff */
[----:B------:R-:W-:Y:S02]  /*a460*/  PRMT R3, R3, 0x7710, RZ ;  /* 0x0000771003037816 */ /* 0x000fe400000000ff */
[----:B------:R-:W-:Y:S02]  /*a470*/  LOP3.LUT R4, R0, 0xff0000, RZ, 0xc0, !PT ;  /* 0x00ff000000047812 */ /* 0x000fe400078ec0ff */
[----:B0-----:R-:W-:Y:S01]  /*a480*/  PRMT R28, R28, 0x8880, RZ ;  /* 0x000088801c1c7816 */ /* 0x001fe200000000ff */
[----:B------:R-:W0:Y:S01]  /*a490*/  F2I.S8.NTZ R26, R26 ;  /* 0x0000001a001a7305 */ /* 0x000e220000202100 */
[----:B------:R-:W-:Y:S02]  /*a4a0*/  PRMT R3, R4, 0x4210, R3 ;  /* 0x0000421004037816 */ /* 0x000fe40000000003 */
[----:B------:R-:W-:-:S04]  /*a4b0*/  PRMT R0, R28, 0x7710, RZ ;  /* 0x000077101c007816 */ /* 0x000fc800000000ff */
[----:B------:R-:W-:Y:S01]  /*a4c0*/  SHF.L.U32 R0, R0, 0x8, RZ ;  /* 0x0000000800007819 */ /* 0x000fe200000006ff */
        /* <DEDUP_REMOVED lines=28> */
.L_x_3388:
        /* <DEDUP_REMOVED lines=12> */
.L_x_3319:
[----:B------:R-:W-:Y:S02]  /*a750*/  MOV R12, 0x10 ;  /* 0x00000010000c7802 */ /* 0x000fe40000000f00 */
[----:B------:R-:W-:Y:S02]  /*a760*/  MOV R11, 0x1f ;  /* 0x0000001f000b7802 */ /* 0x000fe40000000f00 */
[----:B------:R-:W-:-:S07]  /*a770*/  MOV R15, 0xffffffff ;  /* 0xffffffff000f7802 */ /* 0x000fce0000000f00 */
[----:B0-----:R-:W-:Y:S05]  /*a780*/  WARPSYNC.COLLECTIVE R15, `(.L_x_3389) ;  /* 0x000000000f087348 */ /* 0x001fea0003c00000 */
[----:B------:R1:W2:Y:S02]  /*a790*/  SHFL.BFLY P6, R14, R13, R12, R11 ;  /* 0x0c00000c0d0e7389 */ /* 0x0002a400000c000b */
[----:B012---:R-:W-:Y:S05]  /*a7a0*/  ENDCOLLECTIVE ;  /* 0x000000000000791b */ /* 0x007fea0003800000 */
.L_x_3389:
[----:B------:R-:W-:Y:S01]  /*a7b0*/  MOV R12, 0x8 ;  /* 0x00000008000c7802 */ /* 0x000fe20000000f00 */
[----:B------:R-:W-:-:S04]  /*a7c0*/  FADD.FTZ R0, R13, R14 ;  /* 0x0000000e0d007221 */ /* 0x000fc80000010000 */
[----:B------:R-:W-:-:S07]  /*a7d0*/  IMAD.MOV.U32 R13, RZ, RZ, R0 ;  /* 0x000000ffff0d7224 */ /* 0x000fce00078e0000 */
[----:B------:R-:W-:Y:S05]  /*a7e0*/  WARPSYNC.COLLECTIVE R15, `(.L_x_3390) ;  /* 0x000000000f087348 */ /* 0x000fea0003c00000 */
[----:B------:R0:W1:Y:S02]  /*a7f0*/  SHFL.BFLY P6, R14, R13, R12, R11 ;  /* 0x0c00000c0d0e7389 */ /* 0x00006400000c000b */
[----:B01----:R-:W-:Y:S05]  /*a800*/  ENDCOLLECTIVE ;  /* 0x000000000000791b */ /* 0x003fea0003800000 */
.L_x_3390:
[----:B------:R-:W-:Y:S01]  /*a810*/  MOV R12, 0x4 ;  /* 0x00000004000c7802 */ /* 0x000fe20000000f00 */
[----:B------:R-:W-:-:S05]  /*a820*/  FADD.FTZ R2, R0, R14 ;  /* 0x0000000e00027221 */ /* 0x000fca0000010000 */
[----:B------:R-:W-:-:S07]  /*a830*/  MOV R13, R2 ;  /* 0x00000002000d7202 */ /* 0x000fce0000000f00 */
[----:B------:R-:W-:Y:S05]  /*a840*/  WARPSYNC.COLLECTIVE R15, `(.L_x_3391) ;  /* 0x000000000f087348 */ /* 0x000fea0003c00000 */
[----:B------:R0:W1:Y:S02]  /*a850*/  SHFL.BFLY P6, R14, R13, R12, R11 ;  /* 0x0c00000c0d0e7389 */ /* 0x00006400000c000b */
[----:B01----:R-:W-:Y:S05]  /*a860*/  ENDCOLLECTIVE ;  /* 0x000000000000791b */ /* 0x003fea0003800000 */
.L_x_3391:
[----:B------:R-:W-:Y:S01]  /*a870*/  MOV R12, 0x2 ;  /* 0x00000002000c7802 */ /* 0x000fe20000000f00 */
[----:B------:R-:W-:-:S04]  /*a880*/  FADD.FTZ R3, R2, R14 ;  /* 0x0000000e02037221 */ /* 0x000fc80000010000 */
[----:B------:R-:W-:-:S07]  /*a890*/  IMAD.MOV.U32 R13, RZ, RZ, R3 ;  /* 0x000000ffff0d7224 */ /* 0x000fce00078e0003 */
[----:B------:R-:W-:Y:S05]  /*a8a0*/  WARPSYNC.COLLECTIVE R15, `(.L_x_3392) ;  /* 0x000000000f087348 */ /* 0x000fea0003c00000 */
[----:B------:R0:W1:Y:S02]  /*a8b0*/  SHFL.BFLY P6, R14, R13, R12, R11 ;  /* 0x0c00000c0d0e7389 */ /* 0x00006400000c000b */
[----:B01----:R-:W-:Y:S05]  /*a8c0*/  ENDCOLLECTIVE ;  /* 0x000000000000791b */ /* 0x003fea0003800000 */
.L_x_3392:
[----:B------:R-:W-:Y:S01]  /*a8d0*/  MOV R12, 0x1 ;  /* 0x00000001000c7802 */ /* 0x000fe20000000f00 */
[----:B------:R-:W-:-:S05]  /*a8e0*/  FADD.FTZ R4, R3, R14 ;  /* 0x0000000e03047221 */ /* 0x000fca0000010000 */
[----:B------:R-:W-:-:S07]  /*a8f0*/  MOV R13, R4 ;  /* 0x00000004000d7202 */ /* 0x000fce0000000f00 */
[----:B------:R-:W-:Y:S05]  /*a900*/  WARPSYNC.COLLECTIVE R15, `(.L_x_3393) ;  /* 0x000000000f087348 */ /* 0x000fea0003c00000 */
[----:B------:R0:W1:Y:S02]  /*a910*/  SHFL.BFLY P6, R14, R13, R12, R11 ;  /* 0x0c00000c0d0e7389 */ /* 0x00006400000c000b */
[----:B01----:R-:W-:Y:S05]  /*a920*/  ENDCOLLECTIVE ;  /* 0x000000000000791b */ /* 0x003fea0003800000 */
.L_x_3393:
[----:B------:R-:W-:Y:S05]  /*a930*/  BRA `(.L_x_3394) ;  /* 0xffffff8000547947 */ /* 0x000fea000383ffff */
.L_x_3395:
        /* <DEDUP_REMOVED lines=12> */
.L_x_4653:


//--------------------- .text._ZN4mmha33masked_multihead_attention_kernelItLi256ELi256ELi2ELi32ELi128ELb0ELb0EEEv26Multihead_attention_paramsIT_XT5_EE --------------------------
	.section	.text._ZN4mmha33masked_multihead_attention_kernelItLi256ELi256ELi2ELi32ELi128ELb0ELb0EEEv26Multihead_attention_paramsIT_XT5_EE,"ax",@progbits
	.align	128
        .global         _ZN4mmha33masked_multihead_attention_kernelItLi256ELi256ELi2ELi32ELi128ELb0ELb0EEEv26Multihead_attention_paramsIT_XT5_EE
        .type           _ZN4mmha33masked_multihead_attention_kernelItLi256ELi256ELi2ELi32ELi128ELb0ELb0EEEv26Multihead_attention_paramsIT_XT5_EE,@function
        .size           _ZN4mmha33masked_multihead_attention_kernelItLi256ELi256ELi2ELi32ELi128ELb0ELb0EEEv26Multihead_attention_paramsIT_XT5_EE,(.L_x_4654 - _ZN4mmha33masked_multihead_attention_kernelItLi256ELi256ELi2ELi32ELi128ELb0ELb0EEEv26Multihead_attention_paramsIT_XT5_EE)
        .other          _ZN4mmha33masked_multihead_attention_kernelItLi256ELi256ELi2ELi32ELi128ELb0ELb0EEEv26Multihead_attention_paramsIT_XT5_EE,@"STO_CUDA_ENTRY STV_DEFAULT"
_ZN4mmha33masked_multihead_attention_kernelItLi256ELi256ELi2ELi32ELi128ELb0ELb0EEEv26Multihead_attention_paramsIT_XT5_EE:
.text._ZN4mmha33masked_multihead_attention_kernelItLi256ELi256ELi2ELi32ELi128ELb0ELb0EEEv26Multihead_attention_paramsIT_XT5_EE:
        /* <DEDUP_REMOVED lines=12> */
.L_x_3396:
        /* <DEDUP_REMOVED lines=142> */
.L_x_3399:
[----:B------:R-:W0:Y:S02]  /*09a0*/  LDC.64 R24, c[0x0][0x388] ;  /* 0x0000e200ff187b82 */ /* 0x000e240000000a00 */
[----:B0-----:R-:W-:-:S06]  /*09b0*/  IMAD.WIDE R24, R39, 0x2, R24 ;  /* 0x0000000227187825 */ /* 0x001fcc00078e0218 */
[----:B------:R-:W5:Y:S02]  /*09c0*/  LDG.E.128 R24, desc[UR36][R24.64] ;  /* 0x0000002418187981 */ /* 0x000f64000c1e1d00 */
.L_x_3398:
[----:B------:R-:W-:Y:S05]  /*09d0*/  BSYNC.RECONVERGENT B0 ;  /* 0x0000000000007941 */ /* 0x000fea0003800200 */
.L_x_3397:
        /* <DEDUP_REMOVED lines=57> */
.L_x_3400:
[----:B------:R-:W-:Y:S01]  /*0d70*/  BSSY.RECONVERGENT B0, `(.L_x_3401) ;  /* 0x0000007000007945 */ /* 0x000fe20003800200 */
[----:B------:R-:W-:Y:S02]  /*0d80*/  CS2R R30, SRZ ;  /* 0x00000000001e7805 */ /* 0x000fe4000001ff00 */
[----:B------:R-:W-:Y:S01]  /*0d90*/  CS2R R28, SRZ ;  /* 0x00000000001c7805 */ /* 0x000fe2000001ff00 */
[----:B------:R-:W-:Y:S06]  /*0da0*/  @P0 BRA `(.L_x_3402) ;  /* 0x00000000000c0947 */ /* 0x000fec0003800000 */
[----:B------:R-:W0:Y:S02]  /*0db0*/  LDC.64 R28, c[0x0][0x398] ;  /* 0x0000e600ff1c7b82 */ /* 0x000e240000000a00 */
[----:B0-----:R-:W-:-:S06]  /*0dc0*/  IMAD.WIDE R28, R39, 0x2, R28 ;  /* 0x00000002271c7825 */ /* 0x001fcc00078e021c */
[----:B------:R-:W5:Y:S02]  /*0dd0*/  LDG.E.128 R28, desc[UR36][R28.64] ;  /* 0x000000241c1c7981 */ /* 0x000f64000c1e1d00 */
.L_x_3402:
[----:B------:R-:W-:Y:S05]  /*0de0*/  BSYNC.RECONVERGENT B0 ;  /* 0x0000000000007941 */ /* 0x000fea0003800200 */
.L_x_3401:
        /* <DEDUP_REMOVED lines=149> */
.L_x_3404:
        /* <DEDUP_REMOVED lines=53> */
.L_x_3406:
        /* <DEDUP_REMOVED lines=148> */
.L_x_3410:
[----:B------:R-:W-:Y:S05]  /*23d0*/  BSYNC.RECONVERGENT B1 ;  /* 0x0000000000017941 */ /* 0x000fea0003800200 */
.L_x_3409:
        /* <DEDUP_REMOVED lines=31> */
.L_x_3408:
[----:B------:R-:W-:Y:S05]  /*25d0*/  BSYNC.RECONVERGENT B0 ;  /* 0x0000000000007941 */ /* 0x000fea0003800200 */
.L_x_3407:
[----:B------:R-:W-:Y:S01]  /*25e0*/  BAR.SYNC.DEFER_BLOCKING 0x0 ;  /* 0x0000000000007b1d */ /* 0x000fe20000010000 */
[----:B------:R-:W-:-:S04]  /*25f0*/  @!P6 IMAD R36, R37, R36, R38 ;  /* 0x000000242524e224 */ /* 0x000fc800078e0226 */
[C---:B------:R-:W-:Y:S01]  /*2600*/  @!P6 IMAD R0, R36.reuse, 0x2, R0 ;  /* 0x000000022400e824 */ /* 0x040fe200078e0200 */
[----:B------:R-:W-:-:S04]  /*2610*/  @!P6 LEA R3, R36, R3, 0x1 ;  /* 0x000000032403e211 */ /* 0x000fc800078e08ff */
[----:B------:R1:W2:Y:S04]  /*2620*/  @!P6 LDS.128 R24, [R0] ;  /* 0x000000000018e984 */ /* 0x0002a80000000c00 */
[----:B------:R1:W3:Y:S01]  /*2630*/  @!P6 LDS.128 R28, [R3] ;  /* 0x00000000031ce984 */ /* 0x0002e20000000c00 */
[----:B------:R-:W-:Y:S06]  /*2640*/  BAR.SYNC.DEFER_BLOCKING 0x0 ;  /* 0x0000000000007b1d */ /* 0x000fec0000010000 */
.L_x_3405:
[----:B------:R-:W-:Y:S05]  /*2650*/  BSYNC.RECONVERGENT B6 ;  /* 0x0000000000067941 */ /* 0x000fea0003800200 */
.L_x_3403:
        /* <DEDUP_REMOVED lines=35> */
.L_x_3491:
        /* <DEDUP_REMOVED lines=22> */
.L_x_3411:
        /* <DEDUP_REMOVED lines=12> */
[----:B------:R-:W0:Y:S02]  /*2ab0*/  LDCU.64 UR14, c[0x0][0x3b8] ;  /* 0x00007700ff0e77ac */ /* 0x000e240008000a00 */
        /* <DEDUP_REMOVED lines=8> */
[----:B------:R-:W-:-:S11]  /*2b40*/  SHF.L.U32 R4, R4, 0x8, RZ ;  /* 0x0000000804047819 */ /* 0x000fd600000006ff */
[----:B0-----:R-:W-:Y:S05]  /*2b50*/  @P0 BRA `(.L_x_3414) ;  /* 0x0000002400000947 */ /* 0x001fea0003800000 */
[----:B------:R-:W0:Y:S01]  /*2b60*/  LDC R5, c[0x0][0x3f4] ;  /* 0x0000fd00ff057b82 */ /* 0x000e220000000800 */
[----:B------:R-:W4:Y:S01]  /*2b70*/  LDCU.64 UR6, c[0x0][0x420] ;  /* 0x00008400ff0677ac */ /* 0x000f220008000a00 */
[----:B------:R-:W0:Y:S01]  /*2b80*/  LDS.64 R84, [R6+UR4] ;  /* 0x0000000406547984 */ /* 0x000e220008000a00 */
[----:B------:R-:W-:Y:S01]  /*2b90*/  IMAD.IADD R10, R19, 0x1, R10 ;  /* 0x00000001130a7824 */ /* 0x000fe200078e020a */
[----:B------:R-:W1:Y:S02]  /*2ba0*/  LDCU UR12, c[0x0][0x440] ;  /* 0x00008800ff0c77ac */ /* 0x000e640008000800 */
[----:B------:R-:W0:Y:S01]  /*2bb0*/  LDS.64 R82, [R6+UR4+0x10] ;  /* 0x0000100406527984 */ /* 0x000e220008000a00 */
[----:B------:R-:W-:-:S03]  /*2bc0*/  UIADD3 UR5, UPT, UPT, UR10, 0x220, URZ ;  /* 0x000002200a057890 */ /* 0x000fc6000fffe0ff */
[----:B------:R-:W2:Y:S01]  /*2bd0*/  LDS.64 R80, [R6+UR4+0x20] ;  /* 0x0000200406507984 */ /* 0x000ea20008000a00 */
[----:B------:R-:W-:-:S03]  /*2be0*/  ULEA UR5, UR11, UR5, 0x18 ;  /* 0x000000050b057291 */ /* 0x000fc6000f8ec0ff */
[----:B------:R-:W2:Y:S04]  /*2bf0*/  LDS.64 R78, [R6+UR4+0x30] ;  /* 0x00003004064e7984 */ /* 0x000ea80008000a00 */
[----:B------:R-:W2:Y:S01]  /*2c00*/  LDS.64 R76, [R6+UR4+0x40] ;  /* 0x00004004064c7984 */ /* 0x000ea20008000a00 */
[----:B----4-:R-:W-:-:S03]  /*2c10*/  ISETP.NE.U32.AND P0, PT, RZ, UR6, PT ;  /* 0x00000006ff007c0c */ /* 0x010fc6000bf05070 */
[----:B------:R-:W4:Y:S01]  /*2c20*/  LDS.64 R74, [R6+UR4+0x50] ;  /* 0x00005004064a7984 */ /* 0x000f220008000a00 */
[----:B-1----:R-:W-:Y:S01]  /*2c30*/  IMAD R150, R87, UR12, R16 ;  /* 0x0000000c57967c24 */ /* 0x002fe2000f8e0210 */
[----:B0-----:R-:W-:Y:S02]  /*2c40*/  IABS R5, R5 ;  /* 0x0000000500057213 */ /* 0x001fe40000000000 */
[----:B------:R-:W0:Y:S01]  /*2c50*/  LDS.64 R72, [R6+UR4+0x60] ;  /* 0x0000600406487984 */ /* 0x000e220008000a00 */
[----:B------:R-:W-:Y:S01]  /*2c60*/  ISETP.NE.AND.EX P0, PT, RZ, UR7, PT, P0 ;  /* 0x00000007ff007c0c */ /* 0x000fe2000bf05300 */
[----:B------:R-:W1:Y:S02]  /*2c70*/  I2F.RP R7, R5 ;  /* 0x0000000500077306 */ /* 0x000e640000209400 */
[----:B------:R-:W0:Y:S04]  /*2c80*/  LDS.64 R70, [R6+UR4+0x70] ;  /* 0x0000700406467984 */ /* 0x000e280008000a00 */
[----:B------:R-:W0:Y:S04]  /*2c90*/  LDS.64 R68, [R6+UR4+0x80] ;  /* 0x0000800406447984 */ /* 0x000e280008000a00 */
[----:B------:R-:W0:Y:S04]  /*2ca0*/  LDS.64 R66, [R6+UR4+0x90] ;  /* 0x0000900406427984 */ /* 0x000e280008000a00 */
[----:B------:R-:W0:Y:S01]  /*2cb0*/  LDS.64 R64, [R6+UR4+0xa0] ;  /* 0x0000a00406407984 */ /* 0x000e220008000a00 */
[----:B-1----:R-:W1:Y:S03]  /*2cc0*/  MUFU.RCP R7, R7 ;  /* 0x0000000700077308 */ /* 0x002e660000001000 */
[----:B------:R-:W0:Y:S04]  /*2cd0*/  LDS.64 R62, [R6+UR4+0xb0] ;  /* 0x0000b004063e7984 */ /* 0x000e280008000a00 */
[----:B------:R-:W0:Y:S04]  /*2ce0*/  LDS.64 R60, [R6+UR4+0xc0] ;  /* 0x0000c004063c7984 */ /* 0x000e280008000a00 */
[----:B------:R-:W0:Y:S04]  /*2cf0*/  LDS.64 R58, [R6+UR4+0xd0] ;  /* 0x0000d004063a7984 */ /* 0x000e280008000a00 */
[----:B------:R-:W0:Y:S01]  /*2d00*/  LDS.64 R56, [R6+UR4+0xe0] ;  /* 0x0000e00406387984 */ /* 0x000e220008000a00 */
[----:B-1----:R-:W-:-:S02]  /*2d10*/  VIADD R8, R7, 0xffffffe ;  /* 0x0ffffffe07087836 */ /* 0x002fc40000000000 */
[----:B------:R-:W-:Y:S01]  /*2d20*/  IMAD.IADD R7, R19, 0x1, R12 ;  /* 0x0000000113077824 */ /* 0x000fe200078e020c */
[----:B------:R-:W1:Y:S01]  /*2d30*/  LDS.64 R54, [R6+UR4+0xf0] ;  /* 0x0000f00406367984 */ /* 0x000e620008000a00 */
[----:B------:R3:W2:Y:S02]  /*2d40*/  F2I.FTZ.U32.TRUNC.NTZ R9, R8 ;  /* 0x0000000800097305 */ /* 0x0006a4000021f000 */
[----:B------:R-:W-:Y:S01]  /*2d50*/  IMAD R150, R150, UR12, R7 ;  /* 0x0000000c96967c24 */ /* 0x000fe2000f8e0207 */
[----:B------:R-:W0:Y:S04]  /*2d60*/  LDS.64 R52, [R6+UR4+0x100] ;  /* 0x0001000406347984 */ /* 0x000e280008000a00 */
[----:B------:R-:W0:Y:S01]  /*2d70*/  LDS.64 R50, [R6+UR4+0x110] ;  /* 0x0001100406327984 */ /* 0x000e220008000a00 */
[----:B---3--:R-:W-:-:S03]  /*2d80*/  HFMA2 R8, -RZ, RZ, 0, 0 ;  /* 0x00000000ff087431 */ /* 0x008fc600000001ff */
[----:B------:R-:W3:Y:S01]  /*2d90*/  LDS.64 R48, [R6+UR4+0x120] ;  /* 0x0001200406307984 */ /* 0x000ee20008000a00 */
        /* <DEDUP_REMOVED lines=16> */
[----:B----4-:R-:W-:-:S04]  /*2ea0*/  IADD3 R6, P1, P2, R86, UR6, R7 ;  /* 0x0000000656067c10 */ /* 0x010fc8000fa3e007 */
[----:B------:R-:W-:Y:S02]  /*2eb0*/  IADD3.X R9, PT, PT, R22, UR7, RZ, P1, P2 ;  /* 0x0000000716097c10 */ /* 0x000fe40008fe44ff */
[----:B-123--:R-:W-:-:S07]  /*2ec0*/  LEA R22, R12, UR5, 0x2 ;  /* 0x000000050c167c11 */ /* 0x00efce000f8e10ff */
.L_x_3426:
[----:B------:R-:W1:Y:S01]  /*2ed0*/  LDC R11, c[0x0][0x3f4] ;  /* 0x0000fd00ff0b7b82 */ /* 0x000e620000000800 */
[----:B0-----:R-:W-:Y:S02]  /*2ee0*/  IABS R13, R7 ;  /* 0x00000007000d7213 */ /* 0x001fe40000000000 */
[C---:B------:R-:W-:Y:S02]  /*2ef0*/  ISETP.GE.AND P1, PT, R7.reuse, R16, PT ;  /* 0x000000100700720c */ /* 0x040fe40003f26270 */
[----:B------:R-:W-:Y:S01]  /*2f00*/  ISETP.GE.AND P3, PT, R7, RZ, PT ;  /* 0x000000ff0700720c */ /* 0x000fe20003f66270 */
[----:B------:R-:W-:-:S05]  /*2f10*/  IMAD.HI.U32 R12, R8, R13, RZ ;  /* 0x0000000d080c7227 */ /* 0x000fca00078e00ff */
[----:B------:R-:W-:-:S05]  /*2f20*/  IADD3 R12, PT, PT, -R12, RZ, RZ ;  /* 0x000000ff0c0c7210 */ /* 0x000fca0007ffe1ff */
[----:B------:R-:W2:Y:S01]  /*2f30*/  @!P1 S2R R151, SR_TID.X ;  /* 0x0000000000979919 */ /* 0x000ea20000002100 */
[----:B------:R-:W3:Y:S01]  /*2f40*/  @!P1 S2R R153, SR_TID.X ;  /* 0x0000000000999919 */ /* 0x000ee20000002100 */
[----:B-1----:R-:W-:-:S05]  /*2f50*/  IABS R15, R11 ;  /* 0x0000000b000f7213 */ /* 0x002fca0000000000 */
[----:B------:R-:W-:Y:S02]  /*2f60*/  IMAD R14, R15, R12, R13 ;  /* 0x0000000c0f0e7224 */ /* 0x000fe400078e020d */
[----:B------:R-:W1:Y:S03]  /*2f70*/  @!P1 LDC.64 R12, c[0x0][0x3b8] ;  /* 0x0000ee00ff0c9b82 */ /* 0x000e660000000a00 */
[----:B------:R-:W-:-:S13]  /*2f80*/  ISETP.GT.U32.AND P2, PT, R5, R14, PT ;  /* 0x0000000e0500720c */ /* 0x000fda0003f44070 */
[----:B------:R-:W-:-:S05]  /*2f90*/  @!P2 IMAD.IADD R14, R14, 0x1, -R15 ;  /* 0x000000010e0ea824 */ /* 0x000fca00078e0a0f */
[----:B------:R-:W-:Y:S01]  /*2fa0*/  ISETP.GT.U32.AND P2, PT, R5, R14, PT ;  /* 0x0000000e0500720c */ /* 0x000fe20003f44070 */
[----:B---3--:R-:W-:-:S05]  /*2fb0*/  @!P1 IMAD.SHL.U32 R153, R153, 0x4, RZ ;  /* 0x0000000499999824 */ /* 0x008fca00078e00ff */
[----:B------:R-:W-:-:S05]  /*2fc0*/  @!P1 LOP3.LUT R153, R153, 0x4, RZ, 0xc0, !PT ;  /* 0x0000000499999812 */ /* 0x000fca00078ec0ff */
[----:B------:R-:W-:Y:S02]  /*2fd0*/  @!P1 IMAD R153, R4, R11, R153 ;  /* 0x0000000b04999224 */ /* 0x000fe400078e0299 */
[----:B------:R-:W-:Y:S01]  /*2fe0*/  @!P2 IADD3 R14, PT, PT, R14, -R15, RZ ;  /* 0x8000000f0e0ea210 */ /* 0x000fe20007ffe0ff */
[----:B--2---:R-:W-:Y:S01]  /*2ff0*/  @!P1 IMAD.SHL.U32 R15, R151, 0x4, RZ ;  /* 0x00000004970f9824 */ /* 0x004fe200078e00ff */
[----:B------:R-:W-:Y:S02]  /*3000*/  ISETP.NE.AND P2, PT, R11, RZ, PT ;  /* 0x000000ff0b00720c */ /* 0x000fe40003f45270 */
[----:B------:R-:W-:Y:S02]  /*3010*/  @!P3 IADD3 R14, PT, PT, -R14, RZ, RZ ;  /* 0x000000ff0e0eb210 */ /* 0x000fe40007ffe1ff */
[----:B------:R-:W-:-:S05]  /*3020*/  @!P1 LOP3.LUT R15, R15, 0x4, RZ, 0xc0, !PT ;  /* 0x000000040f0f9812 */ /* 0x000fca00078ec0ff */
[----:B------:R-:W-:-:S04]  /*3030*/  @!P1 IMAD R15, R4, R11, R15 ;  /* 0x0000000b040f9224 */ /* 0x000fc800078e020f */
[----:B------:R-:W-:-:S04]  /*3040*/  @!P2 LOP3.LUT R14, RZ, R11, RZ, 0x33, !PT ;  /* 0x0000000bff0ea212 */ /* 0x000fc800078e33ff */
[----:B------:R-:W-:-:S04]  /*3050*/  @!P1 LEA R151, P2, R14, R15, 0x3 ;  /* 0x0000000f0e979211 */ /* 0x000fc800078418ff */
[----:B------:R-:W-:Y:S02]  /*3060*/  @!P1 LEA.HI.X.SX32 R152, R15, RZ, 0x1, P2 ;  /* 0x000000ff0f989211 */ /* 0x000fe400010f0eff */
[C---:B-1----:R-:W-:Y:S01]  /*3070*/  @!P1 LEA R156, P2, R151.reuse, R12, 0x1 ;  /* 0x0000000c979c9211 */ /* 0x042fe200078408ff */
[----:B------:R-:W1:Y:S03]  /*3080*/  @!P1 S2R R15, SR_TID.X ;  /* 0x00000000000f9919 */ /* 0x000e660000002100 */
[----:B------:R-:W-:Y:S02]  /*3090*/  @!P1 LEA.HI.X R157, R151, R13, R152, 0x1, P2 ;  /* 0x0000000d979d9211 */ /* 0x000fe400010f0c98 */
[----:B------:R-:W2:Y:S01]  /*30a0*/  @!P1 LDC.64 R12, c[0x0][0x3b8] ;  /* 0x0000ee00ff0c9b82 */ /* 0x000ea20000000a00 */
[----:B------:R-:W-:Y:S02]  /*30b0*/  @!P1 IADD3 R152, PT, PT, R14, R11, RZ ;  /* 0x0000000b0e989210 */ /* 0x000fe40007ffe0ff */
[----:B-----5:R3:W5:Y:S03]  /*30c0*/  @!P1 LDG.E.64 R86, desc[UR36][R156.64] ;  /* 0x000000249c569981 */ /* 0x020766000c1e1b00 */
[----:B------:R-:W-:-:S05]  /*30d0*/  @!P1 IMAD R151, R11, 0x4, R152 ;  /* 0x000000040b979824 */ /* 0x000fca00078e0298 */
[----:B------:R-:W-:-:S04]  /*30e0*/  @!P1 SHF.L.U32 R151, R151, 0x3, RZ ;  /* 0x0000000397979819 */ /* 0x000fc800000006ff */
[----:B------:R-:W-:Y:S02]  /*30f0*/  @!P1 SHF.R.S32.HI R152, RZ, 0x1f, R151 ;  /* 0x0000001fff989819 */ /* 0x000fe40000011497 */
[----:B------:R-:W-:-:S04]  /*3100*/  @!P1 IADD3 R151, P2, PT, R153, R151, RZ ;  /* 0x0000009799979210 */ /* 0x000fc80007f5e0ff */
[----:B------:R-:W-:Y:S02]  /*3110*/  @!P1 LEA.HI.X.SX32 R152, R153, R152, 0x1, P2 ;  /* 0x0000009899989211 */ /* 0x000fe400010f0eff */
[----:B--2---:R-:W-:-:S04]  /*3120*/  @!P1 LEA R154, P2, R151, R12, 0x1 ;  /* 0x0000000c979a9211 */ /* 0x004fc800078408ff */
[----:B------:R-:W-:Y:S01]  /*3130*/  @!P1 LEA.HI.X R155, R151, R13, R152, 0x1, P2 ;  /* 0x0000000d979b9211 */ /* 0x000fe200010f0c98 */
[----:B------:R-:W-:Y:S01]  /*3140*/  @!P1 IMAD.IADD R152, R14, 0x1, R11 ;  /* 0x000000010e989824 */ /* 0x000fe200078e020b */
[----:B------:R-:W2:Y:S01]  /*3150*/  @!P1 LDC.64 R12, c[0x0][0x3b8] ;  /* 0x0000ee00ff0c9b82 */ /* 0x000ea20000000a00 */
[----:B-1----:R-:W-:Y:S02]  /*3160*/  @!P1 SHF.L.U32 R151, R15, 0x2, RZ ;  /* 0x000000020f979819 */ /* 0x002fe400000006ff */
[----:B------:R-:W-:Y:S01]  /*3170*/  @!P1 IMAD R152, R11, 0x4, R152 ;  /* 0x000000040b989824 */ /* 0x000fe200078e0298 */
[----:B------:R-:W-:Y:S01]  /*3180*/  @!P1 SHF.L.U32 R15, R15, 0x2, RZ ;  /* 0x000000020f0f9819 */ /* 0x000fe200000006ff */
[----:B------:R1:W5:Y:S01]  /*3190*/  @!P1 LDG.E.64 R88, desc[UR36][R154.64] ;  /* 0x000000249a589981 */ /* 0x000362000c1e1b00 */
[----:B------:R-:W-:Y:S02]  /*31a0*/  @!P1 LOP3.LUT R153, R151, 0x4, RZ, 0xc0, !PT ;  /* 0x0000000497999812 */ /* 0x000fe400078ec0ff */
[----:B------:R-:W-:-:S02]  /*31b0*/  @!P1 IADD3 R151, PT, PT, R152, R11, RZ ;  /* 0x0000000b98979210 */ /* 0x000fc40007ffe0ff */
[----:B------:R-:W-:Y:S01]  /*31c0*/  @!P1 LOP3.LUT R15, R15, 0x4, RZ, 0xc0, !PT ;  /* 0x000000040f0f9812 */ /* 0x000fe200078ec0ff */
[CC--:B------:R-:W-:Y:S02]  /*31d0*/  @!P1 IMAD R153, R4.reuse, R11.reuse, R153 ;  /* 0x0000000b04999224 */ /* 0x0c0fe400078e0299 */
[----:B------:R-:W-:Y:S02]  /*31e0*/  @!P1 IMAD.SHL.U32 R151, R151, 0x8, RZ ;  /* 0x0000000897979824 */ /* 0x000fe400078e00ff */
[----:B------:R-:W-:-:S03]  /*31f0*/  @!P1 IMAD R158, R4, R11, R15 ;  /* 0x0000000b049e9224 */ /* 0x000fc600078e020f */
[----:B------:R-:W-:Y:S02]  /*3200*/  @!P1 SHF.R.S32.HI R152, RZ, 0x1f, R151 ;  /* 0x0000001fff989819 */ /* 0x000fe40000011497 */
[----:B------:R-:W-:-:S04]  /*3210*/  @!P1 IADD3 R151, P2, PT, R153, R151, RZ ;  /* 0x0000009799979210 */ /* 0x000fc80007f5e0ff */
[----:B------:R-:W-:Y:S02]  /*3220*/  @!P1 LEA.HI.X.SX32 R152, R153, R152, 0x1, P2 ;  /* 0x0000009899989211 */ /* 0x000fe400010f0eff */
[C---:B--2---:R-:W-:Y:S02]  /*3230*/  @!P1 LEA R164, P2, R151.reuse, R12, 0x1 ;  /* 0x0000000c97a49211 */ /* 0x044fe400078408ff */
[----:B------:R-:W-:Y:S02]  /*3240*/  IADD3 R12, PT, PT, R14, R11, RZ ;  /* 0x0000000b0e0c7210 */ /* 0x000fe40007ffe0ff */
[----:B------:R-:W-:Y:S02]  /*3250*/  @!P1 LEA.HI.X R165, R151, R13, R152, 0x1, P2 ;  /* 0x0000000d97a59211 */ /* 0x000fe400010f0c98 */
[----:B------:R-:W2:Y:S01]  /*3260*/  @!P1 S2R R151, SR_TID.X ;  /* 0x0000000000979919 */ /* 0x000ea20000002100 */
[C---:B------:R-:W-:Y:S02]  /*3270*/  IMAD R152, R11.reuse, 0x4, R12 ;  /* 0x000000040b987824 */ /* 0x040fe400078e020c */
[----:B------:R-:W4:Y:S01]  /*3280*/  @!P1 LDC.64 R12, c[0x0][0x3b8] ;  /* 0x0000ee00ff0c9b82 */ /* 0x000f220000000a00 */
[----:B------:R0:W5:Y:S01]  /*3290*/  @!P1 LDG.E.64 R90, desc[UR36][R164.64] ;  /* 0x00000024a45a9981 */ /* 0x000162000c1e1b00 */
[----:B------:R-:W-:-:S05]  /*32a0*/  IMAD R152, R11, 0x2, R152 ;  /* 0x000000020b987824 */ /* 0x000fca00078e0298 */
[----:B------:R-:W-:-:S05]  /*32b0*/  LEA R152, R11, R152, 0x1 ;  /* 0x000000980b987211 */ /* 0x000fca00078e08ff */
[----:B------:R-:W-:-:S05]  /*32c0*/  @!P1 IMAD.SHL.U32 R15, R152, 0x8, RZ ;  /* 0x00000008980f9824 */ /* 0x000fca00078e00ff */
[----:B------:R-:W-:Y:S02]  /*32d0*/  @!P1 SHF.R.S32.HI R153, RZ, 0x1f, R15 ;  /* 0x0000001fff999819 */ /* 0x000fe4000001140f */
[----:B------:R-:W-:-:S04]  /*32e0*/  @!P1 IADD3 R15, P2, PT, R158, R15, RZ ;  /* 0x0000000f9e0f9210 */ /* 0x000fc80007f5e0ff */
[----:B------:R-:W-:Y:S02]  /*32f0*/  @!P1 LEA.HI.X.SX32 R158, R158, R153, 0x1, P2 ;  /* 0x000000999e9e9211 */ /* 0x000fe400010f0eff */
[----:B----4-:R-:W-:Y:S01]  /*3300*/  @!P1 LEA R162, P2, R15, R12, 0x1 ;  /* 0x0000000c0fa29211 */ /* 0x010fe200078408ff */
[----:B------:R-:W-:Y:S01]  /*3310*/  @!P1 IMAD.IADD R12, R152, 0x1, R11 ;  /* 0x00000001980c9824 */ /* 0x000fe200078e020b */
[----:B--2---:R-:W-:-:S04]  /*3320*/  @!P1 SHF.L.U32 R151, R151, 0x2, RZ ;  /* 0x0000000297979819 */ /* 0x004fc800000006ff */
[----:B------:R-:W-:Y:S02]  /*3330*/  @!P1 SHF.L.U32 R12, R12, 0x3, RZ ;  /* 0x000000030c0c9819 */ /* 0x000fe400000006ff */
[----:B------:R-:W-:Y:S02]  /*3340*/  @!P1 LOP3.LUT R151, R151, 0x4, RZ, 0xc0, !PT ;  /* 0x0000000497979812 */ /* 0x000fe400078ec0ff */
[----:B------:R-:W-:Y:S02]  /*3350*/  @!P1 LEA.HI.X R163, R15, R13, R158, 0x1, P2 ;  /* 0x0000000d0fa39211 */ /* 0x000fe400010f0c9e */
[----:B------:R-:W-:Y:S01]  /*3360*/  @!P1 SHF.R.S32.HI R13, RZ, 0x1f, R12 ;  /* 0x0000001fff0d9819 */ /* 0x000fe2000001140c */
[----:B------:R-:W-:Y:S01]  /*3370*/  @!P1 IMAD R151, R4, R11, R151 ;  /* 0x0000000b04979224 */ /* 0x000fe200078e0297 */
[----:B------:R-:W-:Y:S01]  /*3380*/  LEA R152, R11, R152, 0x1 ;  /* 0x000000980b987211 */ /* 0x000fe200078e08ff */
[----:B------:R2:W5:Y:S03]  /*3390*/  @!P1 LDG.E.64 R92, desc[UR36][R162.64] ;  /* 0x00000024a25c9981 */ /* 0x000566000c1e1b00 */
[----:B------:R-:W-:-:S04]  /*33a0*/  @!P1 IADD3 R15, P2, PT, R151, R12, RZ ;  /* 0x0000000c970f9210 */ /* 0x000fc80007f5e0ff */
[----:B------:R-:W-:Y:S02]  /*33b0*/  @!P1 LEA.HI.X.SX32 R158, R151, R13, 0x1, P2 ;  /* 0x0000000d979e9211 */ /* 0x000fe400010f0eff */
[----:B------:R-:W4:Y:S02]  /*33c0*/  @!P1 LDC.64 R12, c[0x0][0x3b8] ;  /* 0x0000ee00ff0c9b82 */ /* 0x000f240000000a00 */
[C---:B----4-:R-:W-:Y:S02]  /*33d0*/  @!P1 LEA R160, P2, R15.reuse, R12, 0x1 ;  /* 0x0000000c0fa09211 */ /* 0x050fe400078408ff */
[----:B------:R-:W4:Y:S02]  /*33e0*/  @!P1 S2R R12, SR_TID.X ;  /* 0x00000000000c9919 */ /* 0x000f240000002100 */
[----:B------:R-:W-:-:S05]  /*33f0*/  @!P1 LEA.HI.X R161, R15, R13, R158, 0x1, P2 ;  /* 0x0000000d0fa19211 */ /* 0x000fca00010f0c9e */
[----:B------:R2:W5:Y:S01]  /*3400*/  @!P1 LDG.E.64 R94, desc[UR36][R160.64] ;  /* 0x00000024a05e9981 */ /* 0x000562000c1e1b00 */
[----:B----4-:R-:W-:-:S05]  /*3410*/  @!P1 IMAD.SHL.U32 R12, R12, 0x4, RZ ;  /* 0x000000040c0c9824 */ /* 0x010fca00078e00ff */
[----:B------:R-:W-:-:S05]  /*3420*/  @!P1 LOP3.LUT R12, R12, 0x4, RZ, 0xc0, !PT ;  /* 0x000000040c0c9812 */ /* 0x000fca00078ec0ff */
[----:B------:R-:W-:Y:S02]  /*3430*/  @!P1 IMAD R151, R4, R11, R12 ;  /* 0x0000000b04979224 */ /* 0x000fe400078e020c */
[----:B------:R-:W-:-:S05]  /*3440*/  @!P1 IMAD.SHL.U32 R12, R152, 0x8, RZ ;  /* 0x00000008980c9824 */ /* 0x000fca00078e00ff */
[----:B------:R-:W-:Y:S02]  /*3450*/  @!P1 SHF.R.S32.HI R13, RZ, 0x1f, R12 ;  /* 0x0000001fff0d9819 */ /* 0x000fe4000001140c */
[----:B------:R-:W-:-:S04]  /*3460*/  @!P1 IADD3 R15, P2, PT, R151, R12, RZ ;  /* 0x0000000c970f9210 */ /* 0x000fc80007f5e0ff */
[----:B------:R-:W-:Y:S02]  /*3470*/  @!P1 LEA.HI.X.SX32 R151, R151, R13, 0x1, P2 ;  /* 0x0000000d97979211 */ /* 0x000fe400010f0eff */
[----:B------:R-:W4:Y:S02]  /*3480*/  @!P1 LDC.64 R12, c[0x0][0x3b8] ;  /* 0x0000ee00ff0c9b82 */ /* 0x000f240000000a00 */
[C---:B----4-:R-:W-:Y:S02]  /*3490*/  @!P1 LEA R158, P2, R15.reuse, R12, 0x1 ;  /* 0x0000000c0f9e9211 */ /* 0x050fe400078408ff */
[----:B------:R-:W4:Y:S02]  /*34a0*/  @!P1 S2R R12, SR_TID.X ;  /* 0x00000000000c9919 */ /* 0x000f240000002100 */
[----:B------:R-:W-:-:S05]  /*34b0*/  @!P1 LEA.HI.X R159, R15, R13, R151, 0x1, P2 ;  /* 0x0000000d0f9f9211 */ /* 0x000fca00010f0c97 */
[----:B------:R2:W5:Y:S01]  /*34c0*/  @!P1 LDG.E.64 R96, desc[UR36][R158.64] ;  /* 0x000000249e609981 */ /* 0x000562000c1e1b00 */
[----:B----4-:R-:W-:-:S04]  /*34d0*/  @!P1 SHF.L.U32 R12, R12, 0x2, RZ ;  /* 0x000000020c0c9819 */ /* 0x010fc800000006ff */
[----:B------:R-:W-:Y:S01]  /*34e0*/  @!P1 LOP3.LUT R13, R12, 0x4, RZ, 0xc0, !PT ;  /* 0x000000040c0d9812 */ /* 0x000fe200078ec0ff */
[----:B------:R-:W-:-:S04]  /*34f0*/  @!P1 IMAD.IADD R12, R152, 0x1, R11 ;  /* 0x00000001980c9824 */ /* 0x000fc800078e020b */
[----:B------:R-:W-:Y:S01]  /*3500*/  @!P1 IMAD R151, R4, R11, R13 ;  /* 0x0000000b04979224 */ /* 0x000fe200078e020d */
[----:B------:R-:W-:-:S04]  /*3510*/  @!P1 SHF.L.U32 R12, R12, 0x3, RZ ;  /* 0x000000030c0c9819 */ /* 0x000fc800000006ff */
[----:B------:R-:W-:Y:S02]  /*3520*/  @!P1 SHF.R.S32.HI R13, RZ, 0x1f, R12 ;  /* 0x0000001fff0d9819 */ /* 0x000fe4000001140c */
[----:B------:R-:W-:-:S04]  /*3530*/  @!P1 IADD3 R15, P2, PT, R151, R12, RZ ;  /* 0x0000000c970f9210 */ /* 0x000fc80007f5e0ff */
[----:B------:R-:W-:Y:S02]  /*3540*/  @!P1 LEA.HI.X.SX32 R151, R151, R13, 0x1, P2 ;  /* 0x0000000d97979211 */ /* 0x000fe400010f0eff */
[----:B------:R-:W3:Y:S02]  /*3550*/  @!P1 LDC.64 R12, c[0x0][0x3b8] ;  /* 0x0000ee00ff0c9b82 */ /* 0x000ee40000000a00 */
[C---:B---3--:R-:W-:Y:S02]  /*3560*/  @!P1 LEA R156, P2, R15.reuse, R12, 0x1 ;  /* 0x0000000c0f9c9211 */ /* 0x048fe400078408ff */
[----:B------:R-:W3:Y:S02]  /*3570*/  @!P1 S2R R12, SR_TID.X ;  /* 0x00000000000c9919 */ /* 0x000ee40000002100 */
[----:B------:R-:W-:-:S05]  /*3580*/  @!P1 LEA.HI.X R157, R15, R13, R151, 0x1, P2 ;  /* 0x0000000d0f9d9211 */ /* 0x000fca00010f0c97 */
[----:B------:R4:W5:Y:S01]  /*3590*/  @!P1 LDG.E.64 R98, desc[UR36][R156.64] ;  /* 0x000000249c629981 */ /* 0x000962000c1e1b00 */
[----:B---3--:R-:W-:-:S05]  /*35a0*/  @!P1 IMAD.SHL.U32 R12, R12, 0x4, RZ ;  /* 0x000000040c0c9824 */ /* 0x008fca00078e00ff */
[----:B------:R-:W-:Y:S02]  /*35b0*/  @!P1 LOP3.LUT R13, R12, 0x4, RZ, 0xc0, !PT ;  /* 0x000000040c0d9812 */ /* 0x000fe400078ec0ff */
[----:B------:R-:W-:-:S03]  /*35c0*/  @!P1 LEA R12, R11, R152, 0x1 ;  /* 0x000000980b0c9211 */ /* 0x000fc600078e08ff */
[----:B------:R-:W-:Y:S02]  /*35d0*/  @!P1 IMAD R151, R4, R11, R13 ;  /* 0x0000000b04979224 */ /* 0x000fe400078e020d */
[----:B------:R-:W-:-:S05]  /*35e0*/  @!P1 IMAD.SHL.U32 R12, R12, 0x8, RZ ;  /* 0x000000080c0c9824 */ /* 0x000fca00078e00ff */
[----:B------:R-:W-:Y:S02]  /*35f0*/  @!P1 SHF.R.S32.HI R13, RZ, 0x1f, R12 ;  /* 0x0000001fff0d9819 */ /* 0x000fe4000001140c */
[----:B------:R-:W-:-:S04]  /*3600*/  @!P1 IADD3 R15, P2, PT, R151, R12, RZ ;  /* 0x0000000c970f9210 */ /* 0x000fc80007f5e0ff */
[----:B------:R-:W-:Y:S02]  /*3610*/  @!P1 LEA.HI.X.SX32 R151, R151, R13, 0x1, P2 ;  /* 0x0000000d97979211 */ /* 0x000fe400010f0eff */
[----:B------:R-:W1:Y:S02]  /*3620*/  @!P1 LDC.64 R12, c[0x0][0x3b8] ;  /* 0x0000ee00ff0c9b82 */ /* 0x000e640000000a00 */
[C---:B-1----:R-:W-:Y:S02]  /*3630*/  @!P1 LEA R154, P2, R15.reuse, R12, 0x1 ;  /* 0x0000000c0f9a9211 */ /* 0x042fe400078408ff */
[----:B------:R-:W1:Y:S02]  /*3640*/  @!P1 S2R R12, SR_TID.X ;  /* 0x00000000000c9919 */ /* 0x000e640000002100 */
[----:B------:R-:W-:-:S05]  /*3650*/  @!P1 LEA.HI.X R155, R15, R13, R151, 0x1, P2 ;  /* 0x0000000d0f9b9211 */ /* 0x000fca00010f0c97 */
[----:B------:R3:W5:Y:S01]  /*3660*/  @!P1 LDG.E.64 R100, desc[UR36][R154.64] ;  /* 0x000000249a649981 */ /* 0x000762000c1e1b00 */
[----:B-1----:R-:W-:Y:S01]  /*3670*/  @!P1 SHF.L.U32 R13, R12, 0x2, RZ ;  /* 0x000000020c0d9819 */ /* 0x002fe200000006ff */
[----:B------:R-:W-:-:S03]  /*3680*/  @!P1 IMAD R12, R11, 0x2, R152 ;  /* 0x000000020b0c9824 */ /* 0x000fc600078e0298 */
[----:B------:R-:W-:Y:S02]  /*3690*/  @!P1 LOP3.LUT R13, R13, 0x4, RZ, 0xc0, !PT ;  /* 0x000000040d0d9812 */ /* 0x000fe400078ec0ff */
[----:B------:R-:W-:-:S03]  /*36a0*/  @!P1 IADD3 R12, PT, PT, R12, R11, RZ ;  /* 0x0000000b0c0c9210 */ /* 0x000fc60007ffe0ff */
[----:B------:R-:W-:Y:S02]  /*36b0*/  @!P1 IMAD R151, R4, R11, R13 ;  /* 0x0000000b04979224 */ /* 0x000fe400078e020d */
[----:B------:R-:W-:-:S05]  /*36c0*/  @!P1 IMAD.SHL.U32 R12, R12, 0x8, RZ ;  /* 0x000000080c0c9824 */ /* 0x000fca00078e00ff */
[----:B------:R-:W-:Y:S02]  /*36d0*/  @!P1 SHF.R.S32.HI R13, RZ, 0x1f, R12 ;  /* 0x0000001fff0d9819 */ /* 0x000fe4000001140c */
[----:B------:R-:W-:-:S04]  /*36e0*/  @!P1 IADD3 R15, P2, PT, R151, R12, RZ ;  /* 0x0000000c970f9210 */ /* 0x000fc80007f5e0ff */
[----:B------:R-:W-:Y:S02]  /*36f0*/  @!P1 LEA.HI.X.SX32 R151, R151, R13, 0x1, P2 ;  /* 0x0000000d97979211 */ /* 0x000fe400010f0eff */
[----:B------:R-:W0:Y:S02]  /*3700*/  @!P1 LDC.64 R12, c[0x0][0x3b8] ;  /* 0x0000ee00ff0c9b82 */ /* 0x000e240000000a00 */
[----:B0-----:R-:W-:-:S04]  /*3710*/  @!P1 LEA R164, P2, R15, R12, 0x1 ;  /* 0x0000000c0fa49211 */ /* 0x001fc800078408ff */
[----:B------:R-:W-:Y:S02]  /*3720*/  @!P1 LEA.HI.X R165, R15, R13, R151, 0x1, P2 ;  /* 0x0000000d0fa59211 */ /* 0x000fe400010f0c97 */
[----:B------:R-:W0:Y:S01]  /*3730*/  S2R R15, SR_TID.X ;  /* 0x00000000000f7919 */ /* 0x000e220000002100 */
[C---:B------:R-:W-:Y:S02]  /*3740*/  LEA R152, R11.reuse, R152, 0x1 ;  /* 0x000000980b987211 */ /* 0x040fe400078e08ff */
[----:B------:R1:W5:Y:S02]  /*3750*/  @!P1 LDG.E.64 R102, desc[UR36][R164.64] ;  /* 0x00000024a4669981 */ /* 0x000364000c1e1b00 */
[----:B------:R-:W-:-:S05]  /*3760*/  LEA R152, R11, R152, 0x1 ;  /* 0x000000980b987211 */ /* 0x000fca00078e08ff */
[----:B------:R-:W-:-:S05]  /*3770*/  IMAD R151, R11, 0x2, R152 ;  /* 0x000000020b977824 */ /* 0x000fca00078e0298 */
[----:B------:R-:W-:Y:S01]  /*3780*/  @!P1 SHF.L.U32 R153, R151, 0x3, RZ ;  /* 0x0000000397999819 */ /* 0x000fe200000006ff */
[----:B0-----:R-:W-:-:S05]  /*3790*/  @!P1 IMAD.SHL.U32 R12, R15, 0x4, RZ ;  /* 0x000000040f0c9824 */ /* 0x001fca00078e00ff */
[----:B------:R-:W-:-:S05]  /*37a0*/  @!P1 LOP3.LUT R12, R12, 0x4, RZ, 0xc0, !PT ;  /* 0x000000040c0c9812 */ /* 0x000fca00078ec0ff */
[----:B--2---:R-:W-:Y:S01]  /*37b0*/  @!P1 IMAD R163, R4, R11, R12 ;  /* 0x0000000b04a39224 */ /* 0x004fe200078e020c */
[----:B------:R-:W-:-:S04]  /*37c0*/  @!P1 SHF.R.S32.HI R12, RZ, 0x1f, R153 ;  /* 0x0000001fff0c9819 */ /* 0x000fc80000011499 */
[----:B------:R-:W-:-:S04]  /*37d0*/  @!P1 IADD3 R153, P2, PT, R163, R153, RZ ;  /* 0x00000099a3999210 */ /* 0x000fc80007f5e0ff */
[----:B------:R-:W-:Y:S02]  /*37e0*/  @!P1 LEA.HI.X.SX32 R163, R163, R12, 0x1, P2 ;  /* 0x0000000ca3a39211 */ /* 0x000fe400010f0eff */
[----:B------:R-:W0:Y:S01]  /*37f0*/  @!P1 LDC.64 R12, c[0x0][0x3b8] ;  /* 0x0000ee00ff0c9b82 */ /* 0x000e220000000a00 */
[----:B------:R-:W-:Y:S02]  /*3800*/  IADD3 R151, PT, PT, R151, R11, RZ ;  /* 0x0000000b97977210 */ /* 0x000fe40007ffe0ff */
[----:B0-----:R-:W-:Y:S01]  /*3810*/  @!P1 LEA R162, P2, R153, R12, 0x1 ;  /* 0x0000000c99a29211 */ /* 0x001fe200078408ff */
[----:B------:R-:W-:-:S05]  /*3820*/  @!P1 IMAD.SHL.U32 R12, R15, 0x4, RZ ;  /* 0x000000040f0c9824 */ /* 0x000fca00078e00ff */
[----:B------:R-:W-:Y:S02]  /*3830*/  @!P1 LOP3.LUT R12, R12, 0x4, RZ, 0xc0, !PT ;  /* 0x000000040c0c9812 */ /* 0x000fe400078ec0ff */
[----:B------:R-:W-:Y:S01]  /*3840*/  @!P1 LEA.HI.X R163, R153, R13, R163, 0x1, P2 ;  /* 0x0000000d99a39211 */ /* 0x000fe200010f0ca3 */
[----:B------:R-:W-:Y:S02]  /*3850*/  @!P1 IMAD.SHL.U32 R153, R151, 0x8, RZ ;  /* 0x0000000897999824 */ /* 0x000fe400078e00ff */
[----:B------:R-:W-:Y:S02]  /*3860*/  @!P1 IMAD R161, R4, R11, R12 ;  /* 0x0000000b04a19224 */ /* 0x000fe400078e020c */
[----:B------:R0:W5:Y:S01]  /*3870*/  @!P1 LDG.E.64 R104, desc[UR36][R162.64] ;  /* 0x00000024a2689981 */ /* 0x000162000c1e1b00 */
[----:B------:R-:W-:Y:S02]  /*3880*/  @!P1 SHF.R.S32.HI R12, RZ, 0x1f, R153 ;  /* 0x0000001fff0c9819 */ /* 0x000fe40000011499 */
[----:B------:R-:W-:-:S04]  /*3890*/  @!P1 IADD3 R153, P2, PT, R161, R153, RZ ;  /* 0x00000099a1999210 */ /* 0x000fc80007f5e0ff */
[----:B------:R-:W-:Y:S02]  /*38a0*/  @!P1 LEA.HI.X.SX32 R161, R161, R12, 0x1, P2 ;  /* 0x0000000ca1a19211 */ /* 0x000fe400010f0eff */
[----:B------:R-:W2:Y:S01]  /*38b0*/  @!P1 LDC.64 R12, c[0x0][0x3b8] ;  /* 0x0000ee00ff0c9b82 */ /* 0x000ea20000000a00 */
[----:B------:R-:W-:Y:S01]  /*38c0*/  IMAD.IADD R151, R151, 0x1, R11 ;  /* 0x0000000197977824 */ /* 0x000fe200078e020b */
[----:B--2---:R-:W-:Y:S02]  /*38d0*/  @!P1 LEA R160, P2, R153, R12, 0x1 ;  /* 0x0000000c99a09211 */ /* 0x004fe400078408ff */
[----:B------:R-:W-:-:S04]  /*38e0*/  @!P1 SHF.L.U32 R12, R15, 0x2, RZ ;  /* 0x000000020f0c9819 */ /* 0x000fc800000006ff */
[----:B------:R-:W-:Y:S02]  /*38f0*/  @!P1 LOP3.LUT R12, R12, 0x4, RZ, 0xc0, !PT ;  /* 0x000000040c0c9812 */ /* 0x000fe400078ec0ff */
[----:B------:R-:W-:Y:S02]  /*3900*/  @!P1 LEA.HI.X R161, R153, R13, R161, 0x1, P2 ;  /* 0x0000000d99a19211 */ /* 0x000fe400010f0ca1 */
[----:B------:R-:W-:Y:S01]  /*3910*/  @!P1 SHF.L.U32 R153, R151, 0x3, RZ ;  /* 0x0000000397999819 */ /* 0x000fe200000006ff */
[----:B------:R-:W-:Y:S02]  /*3920*/  @!P1 IMAD R159, R4, R11, R12 ;  /* 0x0000000b049f9224 */ /* 0x000fe400078e020c */
[----:B------:R2:W5:Y:S01]  /*3930*/  @!P1 LDG.E.64 R106, desc[UR36][R160.64] ;  /* 0x00000024a06a9981 */ /* 0x000562000c1e1b00 */
[----:B------:R-:W-:Y:S02]  /*3940*/  @!P1 SHF.R.S32.HI R12, RZ, 0x1f, R153 ;  /* 0x0000001fff0c9819 */ /* 0x000fe40000011499 */
[----:B------:R-:W-:-:S04]  /*3950*/  @!P1 IADD3 R153, P2, PT, R159, R153, RZ ;  /* 0x000000999f999210 */ /* 0x000fc80007f5e0ff */
[----:B------:R-:W-:Y:S02]  /*3960*/  @!P1 LEA.HI.X.SX32 R159, R159, R12, 0x1, P2 ;  /* 0x0000000c9f9f9211 */ /* 0x000fe400010f0eff */
[----:B------:R-:W4:Y:S01]  /*3970*/  @!P1 LDC.64 R12, c[0x0][0x3b8] ;  /* 0x0000ee00ff0c9b82 */ /* 0x000f220000000a00 */
[----:B------:R-:W-:Y:S02]  /*3980*/  IADD3 R151, PT, PT, R151, R11, RZ ;  /* 0x0000000b97977210 */ /* 0x000fe40007ffe0ff */
[----:B----4-:R-:W-:Y:S01]  /*3990*/  @!P1 LEA R158, P2, R153, R12, 0x1 ;  /* 0x0000000c999e9211 */ /* 0x010fe200078408ff */
        /* <DEDUP_REMOVED lines=9> */
[----:B------:R-:W3:Y:S01]  /*3a30*/  @!P1 LDC.64 R12, c[0x0][0x3b8] ;  /* 0x0000ee00ff0c9b82 */ /* 0x000ee20000000a00 */
[----:B------:R-:W-:Y:S01]  /*3a40*/  IMAD.IADD R151, R151, 0x1, R11 ;  /* 0x0000000197977824 */ /* 0x000fe200078e020b */
[----:B---3--:R-:W-:Y:S02]  /*3a50*/  @!P1 LEA R156, P2, R153, R12, 0x1 ;  /* 0x0000000c999c9211 */ /* 0x008fe400078408ff */
        /* <DEDUP_REMOVED lines=9> */
[----:B------:R-:W1:Y:S01]  /*3af0*/  @!P1 LDC.64 R12, c[0x0][0x3b8] ;  /* 0x0000ee00ff0c9b82 */ /* 0x000e620000000a00 */
[----:B------:R-:W-:Y:S02]  /*3b00*/  IADD3 R151, PT, PT, R151, R11, RZ ;  /* 0x0000000b97977210 */ /* 0x000fe40007ffe0ff */
[----:B-1----:R-:W-:Y:S01]  /*3b10*/  @!P1 LEA R154, P2, R153, R12, 0x1 ;  /* 0x0000000c999a9211 */ /* 0x002fe200078408ff */
        /* <DEDUP_REMOVED lines=9> */
[----:B------:R-:W0:Y:S01]  /*3bb0*/  @!P1 LDC.64 R12, c[0x0][0x3b8] ;  /* 0x0000ee00ff0c9b82 */ /* 0x000e220000000a00 */
[----:B------:R-:W-:Y:S01]  /*3bc0*/  IMAD.IADD R151, R151, 0x1, R11 ;  /* 0x0000000197977824 */ /* 0x000fe200078e020b */
[----:B0-----:R-:W-:Y:S02]  /*3bd0*/  @!P1 LEA R164, P2, R153, R12, 0x1 ;  /* 0x0000000c99a49211 */ /* 0x001fe400078408ff */
        /* <DEDUP_REMOVED lines=9> */
[----:B------:R-:W2:Y:S01]  /*3c70*/  @!P1 LDC.64 R12, c[0x0][0x3b8] ;  /* 0x0000ee00ff0c9b82 */ /* 0x000ea20000000a00 */
[----:B------:R-:W-:Y:S02]  /*3c80*/  IADD3 R151, PT, PT, R151, R11, RZ ;  /* 0x0000000b97977210 */ /* 0x000fe40007ffe0ff */
[----:B--2---:R-:W-:Y:S01]  /*3c90*/  @!P1 LEA R162, P2, R153, R12, 0x1 ;  /* 0x0000000c99a29211 */ /* 0x004fe200078408ff */
        /* <DEDUP_REMOVED lines=9> */
[----:B------:R-:W4:Y:S01]  /*3d30*/  @!P1 LDC.64 R12, c[0x0][0x3b8] ;  /* 0x0000ee00ff0c9b82 */ /* 0x000f220000000a00 */
[----:B------:R-:W-:Y:S01]  /*3d40*/  IMAD.IADD R151, R151, 0x1, R11 ;  /* 0x0000000197977824 */ /* 0x000fe200078e020b */
[----:B----4-:R-:W-:Y:S02]  /*3d50*/  @!P1 LEA R160, P2, R153, R12, 0x1 ;  /* 0x0000000c99a09211 */ /* 0x010fe400078408ff */
        /* <DEDUP_REMOVED lines=9> */
[----:B------:R-:W3:Y:S01]  /*3df0*/  @!P1 LDC.64 R12, c[0x0][0x3b8] ;  /* 0x0000ee00ff0c9b82 */ /* 0x000ee20000000a00 */
[----:B------:R-:W-:Y:S02]  /*3e00*/  IADD3 R151, PT, PT, R151, R11, RZ ;  /* 0x0000000b97977210 */ /* 0x000fe40007ffe0ff */
[----:B---3--:R-:W-:Y:S01]  /*3e10*/  @!P1 LEA R158, P2, R153, R12, 0x1 ;  /* 0x0000000c999e9211 */ /* 0x008fe200078408ff */
        /* <DEDUP_REMOVED lines=9> */
[----:B------:R-:W1:Y:S01]  /*3eb0*/  @!P1 LDC.64 R12, c[0x0][0x3b8] ;  /* 0x0000ee00ff0c9b82 */ /* 0x000e620000000a00 */
[----:B------:R-:W-:Y:S01]  /*3ec0*/  IMAD.IADD R151, R151, 0x1, R11 ;  /* 0x0000000197977824 */ /* 0x000fe200078e020b */
[----:B-1----:R-:W-:Y:S02]  /*3ed0*/  @!P1 LEA R156, P2, R153, R12, 0x1 ;  /* 0x0000000c999c9211 */ /* 0x002fe400078408ff */
[----:B------:R-:W-:-:S04]  /*3ee0*/  @!P1 SHF.L.U32 R12, R15, 0x2, RZ ;  /* 0x000000020f0c9819 */ /* 0x000fc800000006ff */
[----:B------:R-:W-:Y:S02]  /*3ef0*/  @!P1 LOP3.LUT R12, R12, 0x4, RZ, 0xc0, !PT ;  /* 0x000000040c0c9812 */ /* 0x000fe400078ec0ff */
[----:B------:R-:W-:Y:S02]  /*3f00*/  @!P1 LEA.HI.X R157, R153, R13, R157, 0x1, P2 ;  /* 0x0000000d999d9211 */ /* 0x000fe400010f0c9d */
[----:B------:R-:W-:Y:S01]  /*3f10*/  @!P1 SHF.L.U32 R153, R151, 0x3, RZ ;  /* 0x0000000397999819 */ /* 0x000fe200000006ff */
[----:B------:R-:W-:Y:S02]  /*3f20*/  @!P1 IMAD R155, R4, R11, R12 ;  /* 0x0000000b049b9224 */ /* 0x000fe400078e020c */
[----:B------:R-:W5:Y:S01]  /*3f30*/  @!P1 LDG.E.64 R122, desc[UR36][R156.64] ;  /* 0x000000249c7a9981 */ /* 0x000f62000c1e1b00 */
        /* <DEDUP_REMOVED lines=10> */
[----:B0-----:R-:W-:Y:S02]  /*3fe0*/  @!P1 IMAD R165, R4, R11, R12 ;  /* 0x0000000b04a59224 */ /* 0x001fe400078e020c */
[----:B------:R-:W5:Y:S01]  /*3ff0*/  @!P1 LDG.E.64 R124, desc[UR36][R154.64] ;  /* 0x000000249a7c9981 */ /* 0x000f62000c1e1b00 */
        /* <DEDUP_REMOVED lines=9> */
[C---:B------:R-:W-:Y:S01]  /*4090*/  @!P1 SHF.L.U32 R153, R151.reuse, 0x3, RZ ;  /* 0x0000000397999819 */ /* 0x040fe200000006ff */
[-C--:B--2---:R-:W-:Y:S01]  /*40a0*/  @!P1 IMAD R163, R4, R11.reuse, R12 ;  /* 0x0000000b04a39224 */ /* 0x084fe200078e020c */
[----:B----4-:R-:W-:Y:S01]  /*40b0*/  IADD3 R160, PT, PT, R151, R11, RZ ;  /* 0x0000000b97a07210 */ /* 0x010fe20007ffe0ff */
[----:B------:R-:W5:Y:S01]  /*40c0*/  @!P1 LDG.E.64 R126, desc[UR36][R164.64] ;  /* 0x00000024a47e9981 */ /* 0x000f62000c1e1b00 */
[----:B------:R-:W-:Y:S02]  /*40d0*/  @!P1 SHF.R.S32.HI R12, RZ, 0x1f, R153 ;  /* 0x0000001fff0c9819 */ /* 0x000fe40000011499 */
[----:B------:R-:W-:-:S04]  /*40e0*/  @!P1 IADD3 R153, P2, PT, R163, R153, RZ ;  /* 0x00000099a3999210 */ /* 0x000fc80007f5e0ff */
[----:B------:R-:W-:Y:S02]  /*40f0*/  @!P1 LEA.HI.X.SX32 R163, R163, R12, 0x1, P2 ;  /* 0x0000000ca3a39211 */ /* 0x000fe400010f0eff */
[----:B------:R-:W0:Y:S02]  /*4100*/  @!P1 LDC.64 R12, c[0x0][0x3b8] ;  /* 0x0000ee00ff0c9b82 */ /* 0x000e240000000a00 */
[----:B0-----:R-:W-:Y:S01]  /*4110*/  @!P1 LEA R162, P2, R153, R12, 0x1 ;  /* 0x0000000c99a29211 */ /* 0x001fe200078408ff */
[----:B------:R-:W-:-:S03]  /*4120*/  @!P1 IMAD.SHL.U32 R12, R15, 0x4, RZ ;  /* 0x000000040f0c9824 */ /* 0x000fc600078e00ff */
[----:B------:R-:W-:Y:S02]  /*4130*/  @!P1 LEA.HI.X R163, R153, R13, R163, 0x1, P2 ;  /* 0x0000000d99a39211 */ /* 0x000fe400010f0ca3 */
[----:B------:R-:W-:Y:S01]  /*4140*/  @!P1 LOP3.LUT R13, R12, 0x4, RZ, 0xc0, !PT ;  /* 0x000000040c0d9812 */ /* 0x000fe200078ec0ff */
[----:B------:R-:W-:Y:S02]  /*4150*/  @!P1 IMAD.IADD R12, R160, 0x1, R11 ;  /* 0x00000001a00c9824 */ /* 0x000fe400078e020b */
[----:B------:R-:W5:Y:S02]  /*4160*/  @!P1 LDG.E.64 R128, desc[UR36][R162.64] ;  /* 0x00000024a2809981 */ /* 0x000f64000c1e1b00 */
[----:B------:R-:W-:Y:S01]  /*4170*/  @!P1 IMAD R153, R4, R11, R13 ;  /* 0x0000000b04999224 */ /* 0x000fe200078e020d */
[----:B------:R-:W-:-:S04]  /*4180*/  @!P1 SHF.L.U32 R12, R12, 0x3, RZ ;  /* 0x000000030c0c9819 */ /* 0x000fc800000006ff */
[----:B------:R-:W-:Y:S02]  /*4190*/  @!P1 SHF.R.S32.HI R13, RZ, 0x1f, R12 ;  /* 0x0000001fff0d9819 */ /* 0x000fe4000001140c */
[----:B------:R-:W-:-:S04]  /*41a0*/  @!P1 IADD3 R151, P2, PT, R153, R12, RZ ;  /* 0x0000000c99979210 */ /* 0x000fc80007f5e0ff */
[----:B------:R-:W-:Y:S02]  /*41b0*/  @!P1 LEA.HI.X.SX32 R153, R153, R13, 0x1, P2 ;  /* 0x0000000d99999211 */ /* 0x000fe400010f0eff */
[----:B------:R-:W3:Y:S01]  /*41c0*/  @!P1 LDC.64 R12, c[0x0][0x3b8] ;  /* 0x0000ee00ff0c9b82 */ /* 0x000ee20000000a00 */
[----:B------:R-:W-:Y:S02]  /*41d0*/  @!P1 SHF.L.U32 R160, R160, 0x3, RZ ;  /* 0x00000003a0a09819 */ /* 0x000fe400000006ff */
[----:B---3--:R-:W-:Y:S01]  /*41e0*/  @!P1 LEA R158, P2, R151, R12, 0x1 ;  /* 0x0000000c979e9211 */ /* 0x008fe200078408ff */
[----:B------:R-:W-:-:S05]  /*41f0*/  @!P1 IMAD.SHL.U32 R12, R15, 0x4, RZ ;  /* 0x000000040f0c9824 */ /* 0x000fca00078e00ff */
[----:B------:R-:W-:Y:S02]  /*4200*/  @!P1 LOP3.LUT R12, R12, 0x4, RZ, 0xc0, !PT ;  /* 0x000000040c0c9812 */ /* 0x000fe400078ec0ff */
[----:B------:R-:W-:-:S03]  /*4210*/  @!P1 LEA.HI.X R159, R151, R13, R153, 0x1, P2 ;  /* 0x0000000d979f9211 */ /* 0x000fc600010f0c99 */
[----:B------:R-:W-:Y:S01]  /*4220*/  @!P1 IMAD R151, R4, R11, R12 ;  /* 0x0000000b04979224 */ /* 0x000fe200078e020c */
[----:B------:R-:W-:Y:S01]  /*4230*/  @!P1 SHF.R.S32.HI R12, RZ, 0x1f, R160 ;  /* 0x0000001fff0c9819 */ /* 0x000fe200000114a0 */
[----:B------:R-:W5:Y:S03]  /*4240*/  @!P1 LDG.E.64 R130, desc[UR36][R158.64] ;  /* 0x000000249e829981 */ /* 0x000f66000c1e1b00 */
[----:B------:R-:W-:-:S04]  /*4250*/  @!P1 IADD3 R160, P2, PT, R151, R160, RZ ;  /* 0x000000a097a09210 */ /* 0x000fc80007f5e0ff */
[----:B------:R-:W-:Y:S02]  /*4260*/  @!P1 LEA.HI.X.SX32 R151, R151, R12, 0x1, P2 ;  /* 0x0000000c97979211 */ /* 0x000fe400010f0eff */
[----:B------:R-:W0:Y:S02]  /*4270*/  @!P1 LDC.64 R12, c[0x0][0x3b8] ;  /* 0x0000ee00ff0c9b82 */ /* 0x000e240000000a00 */
[----:B0-----:R-:W-:-:S04]  /*4280*/  @!P1 LEA R12, P2, R160, R12, 0x1 ;  /* 0x0000000ca00c9211 */ /* 0x001fc800078408ff */
[----:B------:R-:W-:-:S05]  /*4290*/  @!P1 LEA.HI.X R13, R160, R13, R151, 0x1, P2 ;  /* 0x0000000da00d9211 */ /* 0x000fca00010f0c97 */
[----:B------:R0:W5:Y:S02]  /*42a0*/  @!P1 LDG.E.64 R132, desc[UR36][R12.64] ;  /* 0x000000240c849981 */ /* 0x000164000c1e1b00 */
[----:B0-----:R-:W-:Y:S01]  /*42b0*/  @P0 IMAD.MOV.U32 R12, RZ, RZ, R6 ;  /* 0x000000ffff0c0224 */ /* 0x001fe200078e0006 */
[----:B------:R-:W-:-:S05]  /*42c0*/  @P0 MOV R13, R9 ;  /* 0x00000009000d0202 */ /* 0x000fca0000000f00 */
[----:B------:R0:W5:Y:S01]  /*42d0*/  @P0 LDG.E.U8 R151, desc[UR36][R12.64] ;  /* 0x000000240c970981 */ /* 0x000162000c1e1100 */
[----:B------:R-:W-:Y:S04]  /*42e0*/  BSSY.RECONVERGENT B1, `(.L_x_3415) ;  /* 0x0000015000017945 */ /* 0x000fe80003800200 */
[----:B------:R-:W-:Y:S05]  /*42f0*/  @P1 BRA `(.L_x_3416) ;  /* 0x00000000004c1947 */ /* 0x000fea0003800000 */
[----:B0-----:R-:W0:Y:S01]  /*4300*/  S2R R12, SR_TID.X ;  /* 0x00000000000c7919 */ /* 0x001e220000002100 */
[----:B------:R-:W-:-:S04]  /*4310*/  IMAD R13, R11, 0x2, R14 ;  /* 0x000000020b0d7824 */ /* 0x000fc800078e020e */
[----:B------:R-:W-:Y:S02]  /*4320*/  IMAD.SHL.U32 R13, R13, 0x8, RZ ;  /* 0x000000080d0d7824 */ /* 0x000fe400078e00ff */
[----:B0-----:R-:W-:-:S05]  /*4330*/  IMAD.SHL.U32 R12, R12, 0x4, RZ ;  /* 0x000000040c0c7824 */ /* 0x001fca00078e00ff */
[----:B------:R-:W-:Y:S02]  /*4340*/  LOP3.LUT R134, R12, 0x4, RZ, 0xc0, !PT ;  /* 0x000000040c867812 */ /* 0x000fe400078ec0ff */
[----:B------:R-:W-:-:S03]  /*4350*/  IADD3 R12, PT, PT, R14, R11, RZ ;  /* 0x0000000b0e0c7210 */ /* 0x000fc60007ffe0ff */
[----:B------:R-:W-:Y:S01]  /*4360*/  IMAD R134, R4, R11, R134 ;  /* 0x0000000b04867224 */ /* 0x000fe200078e0286 */
[----:B------:R-:W-:-:S04]  /*4370*/  SHF.L.U32 R12, R12, 0x3, RZ ;  /* 0x000000030c0c7819 */ /* 0x000fc800000006ff */
        /* <DEDUP_REMOVED lines=11> */
.L_x_3416:
[----:B------:R-:W-:Y:S05]  /*4430*/  BSYNC.RECONVERGENT B1 ;  /* 0x0000000000017941 */ /* 0x000fea0003800200 */
.L_x_3415:
[----:B------:R-:W-:Y:S04]  /*4440*/  BSSY.RECONVERGENT B1, `(.L_x_3417) ;  /* 0x0000016000017945 */ /* 0x000fe80003800200 */
[----:B------:R-:W-:Y:S05]  /*4450*/  @P1 BRA `(.L_x_3418) ;  /* 0x0000000000501947 */ /* 0x000fea0003800000 */
[----:B0-----:R-:W0:Y:S02]  /*4460*/  S2R R12, SR_TID.X ;  /* 0x00000000000c7919 */ /* 0x001e240000002100 */
[----:B0-----:R-:W-:Y:S01]  /*4470*/  SHF.L.U32 R13, R12, 0x2, RZ ;  /* 0x000000020c0d7819 */ /* 0x001fe200000006ff */
[----:B------:R-:W-:-:S03]  /*4480*/  IMAD.IADD R12, R14, 0x1, R11 ;  /* 0x000000010e0c7824 */ /* 0x000fc600078e020b */
[----:B------:R-:W-:Y:S01]  /*4490*/  LOP3.LUT R138, R13, 0x4, RZ, 0xc0, !PT ;  /* 0x000000040d8a7812 */ /* 0x000fe200078ec0ff */
[C---:B------:R-:W-:Y:S01]  /*44a0*/  IMAD R13, R11.reuse, 0x4, R14 ;  /* 0x000000040b0d7824 */ /* 0x040fe200078e020e */
[----:B------:R-:W-:-:S03]  /*44b0*/  LEA R12, R11, R12, 0x1 ;  /* 0x0000000c0b0c7211 */ /* 0x000fc600078e08ff */
[----:B------:R-:W-:Y:S01]  /*44c0*/  IMAD R138, R4, R11, R138 ;  /* 0x0000000b048a7224 */ /* 0x000fe200078e028a */
[----:B------:R-:W-:Y:S01]  /*44d0*/  SHF.L.U32 R12, R12, 0x3, RZ ;  /* 0x000000030c0c7819 */ /* 0x000fe200000006ff */
[----:B------:R-:W-:-:S03]  /*44e0*/  IMAD.SHL.U32 R13, R13, 0x8, RZ ;  /* 0x000000080d0d7824 */ /* 0x000fc600078e00ff */
        /* <DEDUP_REMOVED lines=11> */
.L_x_3418:
[----:B------:R-:W-:Y:S05]  /*45a0*/  BSYNC.RECONVERGENT B1 ;  /* 0x0000000000017941 */ /* 0x000fea0003800200 */
.L_x_3417:
[----:B------:R-:W-:Y:S04]  /*45b0*/  BSSY.RECONVERGENT B1, `(.L_x_3419) ;  /* 0x0000017000017945 */ /* 0x000fe80003800200 */
[----:B------:R-:W-:Y:S05]  /*45c0*/  @P1 BRA `(.L_x_3420) ;  /* 0x0000000000541947 */ /* 0x000fea0003800000 */
[----:B0-----:R-:W0:Y:S01]  /*45d0*/  S2R R13, SR_TID.X ;  /* 0x00000000000d7919 */ /* 0x001e220000002100 */
[----:B------:R-:W-:-:S04]  /*45e0*/  IADD3 R12, PT, PT, R14, R11, RZ ;  /* 0x0000000b0e0c7210 */ /* 0x000fc80007ffe0ff */
[----:B------:R-:W-:-:S05]  /*45f0*/  LEA R12, R11, R12, 0x2 ;  /* 0x0000000c0b0c7211 */ /* 0x000fca00078e10ff */
[----:B------:R-:W-:-:S04]  /*4600*/  IMAD R12, R11, 0x2, R12 ;  /* 0x000000020b0c7824 */ /* 0x000fc800078e020c */
[----:B------:R-:W-:Y:S02]  /*4610*/  IMAD.SHL.U32 R12, R12, 0x8, RZ ;  /* 0x000000080c0c7824 */ /* 0x000fe400078e00ff */
[----:B0-----:R-:W-:-:S05]  /*4620*/  IMAD.SHL.U32 R13, R13, 0x4, RZ ;  /* 0x000000040d0d7824 */ /* 0x001fca00078e00ff */
[----:B------:R-:W-:Y:S02]  /*4630*/  LOP3.LUT R142, R13, 0x4, RZ, 0xc0, !PT ;  /* 0x000000040d8e7812 */ /* 0x000fe400078ec0ff */
[----:B------:R-:W-:-:S03]  /*4640*/  LEA R13, R11, R14, 0x3 ;  /* 0x0000000e0b0d7211 */ /* 0x000fc600078e18ff */
        /* <DEDUP_REMOVED lines=13> */
.L_x_3420:
[----:B------:R-:W-:Y:S05]  /*4720*/  BSYNC.RECONVERGENT B1 ;  /* 0x0000000000017941 */ /* 0x000fea0003800200 */
.L_x_3419:
[----:B------:R-:W-:Y:S04]  /*4730*/  BSSY.RECONVERGENT B1, `(.L_x_3421) ;  /* 0x0000014000017945 */ /* 0x000fe80003800200 */
[----:B------:R-:W-:Y:S05]  /*4740*/  @P1 BRA `(.L_x_3422) ;  /* 0x0000000000481947 */ /* 0x000fea0003800000 */
[----:B0-----:R-:W0:Y:S01]  /*4750*/  S2R R12, SR_TID.X ;  /* 0x00000000000c7919 */ /* 0x001e220000002100 */
[----:B------:R-:W-:Y:S02]  /*4760*/  LEA R14, R11, R14, 0x4 ;  /* 0x0000000e0b0e7211 */ /* 0x000fe400078e20ff */
[----:B------:R-:W-:Y:S01]  /*4770*/  SHF.L.U32 R152, R152, 0x3, RZ ;  /* 0x0000000398987819 */ /* 0x000fe200000006ff */
[----:B0-----:R-:W-:-:S05]  /*4780*/  IMAD.SHL.U32 R12, R12, 0x4, RZ ;  /* 0x000000040c0c7824 */ /* 0x001fca00078e00ff */
[----:B------:R-:W-:-:S05]  /*4790*/  LOP3.LUT R12, R12, 0x4, RZ, 0xc0, !PT ;  /* 0x000000040c0c7812 */ /* 0x000fca00078ec0ff */
[----:B------:R-:W-:Y:S02]  /*47a0*/  IMAD R12, R4, R11, R12 ;  /* 0x0000000b040c7224 */ /* 0x000fe400078e020c */
[----:B------:R-:W-:-:S03]  /*47b0*/  IMAD.SHL.U32 R11, R14, 0x8, RZ ;  /* 0x000000080e0b7824 */ /* 0x000fc600078e00ff */
[----:B------:R-:W-:Y:S02]  /*47c0*/  SHF.R.S32.HI R14, RZ, 0x1f, R12 ;  /* 0x0000001fff0e7819 */ /* 0x000fe4000001140c */
[C---:B------:R-:W-:Y:S02]  /*47d0*/  IADD3 R13, P2, PT, R12.reuse, R152, RZ ;  /* 0x000000980c0d7210 */ /* 0x040fe40007f5e0ff */
[----:B------:R-:W-:Y:S02]  /*47e0*/  IADD3 R12, P3, PT, R12, R11, RZ ;  /* 0x0000000b0c0c7210 */ /* 0x000fe40007f7e0ff */
[-C--:B------:R-:W-:Y:S02]  /*47f0*/  LEA.HI.X.SX32 R152, R152, R14.reuse, 0x1, P2 ;  /* 0x0000000e98987211 */ /* 0x080fe400010f0eff */
[----:B------:R-:W-:Y:S02]  /*4800*/  LEA.HI.X.SX32 R11, R11, R14, 0x1, P3 ;  /* 0x0000000e0b0b7211 */ /* 0x000fe400018f0eff */
[----:B------:R-:W-:-:S02]  /*4810*/  LEA R146, P2, R13, UR14, 0x1 ;  /* 0x0000000e0d927c11 */ /* 0x000fc4000f8408ff */
[C---:B------:R-:W-:Y:S02]  /*4820*/  LEA R148, P3, R12.reuse, UR14, 0x1 ;  /* 0x0000000e0c947c11 */ /* 0x040fe4000f8608ff */
[----:B------:R-:W-:Y:S02]  /*4830*/  LEA.HI.X R147, R13, UR15, R152, 0x1, P2 ;  /* 0x0000000f0d937c11 */ /* 0x000fe400090f0c98 */
[----:B------:R-:W-:-:S04]  /*4840*/  LEA.HI.X R149, R12, UR15, R11, 0x1, P3 ;  /* 0x0000000f0c957c11 */ /* 0x000fc800098f0c0b */
[----:B------:R-:W5:Y:S04]  /*4850*/  LDG.E.64 R146, desc[UR36][R146.64] ;  /* 0x0000002492927981 */ /* 0x000f68000c1e1b00 */
[----:B------:R-:W5:Y:S02]  /*4860*/  LDG.E.64 R148, desc[UR36][R148.64] ;  /* 0x0000002494947981 */ /* 0x000f64000c1e1b00 */
.L_x_3422:
[----:B------:R-:W-:Y:S05]  /*4870*/  BSYNC.RECONVERGENT B1 ;  /* 0x0000000000017941 */ /* 0x000fea0003800200 */
.L_x_3421:
[----:B-----5:R-:W-:Y:S02]  /*4880*/  HMUL2 R11, R84, R86 ;  /* 0x00000056540b7232 */ /* 0x020fe40000000000 */
[----:B0-----:R-:W-:Y:S01]  /*4890*/  HFMA2 R12, R85, R87, -RZ ;  /* 0x00000057550c7231 */ /* 0x001fe200001000ff */
[----:B------:R-:W-:Y:S01]  /*48a0*/  UMOV UR5, 0xffffffff ;  /* 0xffffffff00057882 */ /* 0x000fe20000000000 */
[----:B------:R-:W-:Y:S02]  /*48b0*/  ISETP.NE.AND P2, PT, R151, RZ, P0 ;  /* 0x000000ff9700720c */ /* 0x000fe40000745270 */
[----:B------:R-:W-:Y:S01]  /*48c0*/  LOP3.LUT R151, R15, 0x1, RZ, 0xc0, !PT ;  /* 0x000000010f977812 */ /* 0x000fe200078ec0ff */
        /* <DEDUP_REMOVED lines=68> */
.L_x_3494:
        /* <DEDUP_REMOVED lines=29> */
.L_x_3425:
[----:B------:R-:W-:Y:S05]  /*4ee0*/  BSYNC.RECONVERGENT B1 ;  /* 0x0000000000017941 */ /* 0x000fea0003800200 */
.L_x_3424:
[----:B------:R-:W-:Y:S01]  /*4ef0*/  IADD3 R7, PT, PT, R7, 0x40, RZ ;  /* 0x0000004007077810 */ /* 0x000fe20007ffe0ff */
[----:B-1----:R-:W-:Y:S01]  /*4f00*/  VIADD R22, R22, 0x100 ;  /* 0x0000010016167836 */ /* 0x002fe20000000000 */
[----:B------:R-:W-:Y:S02]  /*4f10*/  IADD3 R6, P2, PT, R6, 0x40, RZ ;  /* 0x0000004006067810 */ /* 0x000fe40007f5e0ff */
[----:B------:R-:W-:Y:S02]  /*4f20*/  ISETP.GE.AND P1, PT, R7, R10, PT ;  /* 0x0000000a0700720c */ /* 0x000fe40003f26270 */
[----:B------:R-:W-:Y:S02]  /*4f30*/  IADD3 R150, PT, PT, R150, 0x40, RZ ;  /* 0x0000004096967810 */ /* 0x000fe40007ffe0ff */
[----:B------:R-:W-:-:S09]  /*4f40*/  IADD3.X R9, PT, PT, RZ, R9, RZ, P2, !PT ;  /* 0x00000009ff097210 */ /* 0x000fd200017fe4ff */
[----:B------:R-:W-:Y:S05]  /*4f50*/  @!P1 BRA `(.L_x_3426) ;  /* 0xffffffdc00dc9947 */ /* 0x000fea000383ffff */
.L_x_3414:
[----:B--2---:R-:W-:Y:S05]  /*4f60*/  BSYNC B0 ;  /* 0x0000000000007941 */ /* 0x004fea0003800000 */
.L_x_3413:
        /* <DEDUP_REMOVED lines=9> */
.L_x_3500:
        /* <DEDUP_REMOVED lines=8> */
[----:B------:R0:W-:Y:S01]  /*5080*/  @!P0 STS [R6], R7 ;  /* 0x0000000706008388 */ /* 0x0001e20000000800 */
[----:B------:R-:W-:Y:S01]  /*5090*/  BAR.SYNC.DEFER_BLOCKING 0x0 ;  /* 0x0000000000007b1d */ /* 0x000fe20000010000 */
[C---:B------:R-:W-:Y:S01]  /*50a0*/  ISETP.GT.U32.AND P0, PT, R10.reuse, 0x3, PT ;  /* 0x000000030a00780c */ /* 0x040fe20003f04070 */
[----:B0-----:R-:W-:Y:S01]  /*50b0*/  IMAD R7, R10, 0x4, R5 ;  /* 0x000000040a077824 */ /* 0x001fe200078e0205 */
[----:B------:R-:W-:Y:S01]  /*50c0*/  MOV R12, 0xff7fffff ;  /* 0xff7fffff000c7802 */ /* 0x000fe20000000f00 */
[----:B------:R-:W-:Y:S02]  /*50d0*/  HFMA2 R11, -RZ, RZ, 0, 0 ;  /* 0x00000000ff0b7431 */ /* 0x000fe400000001ff */
[----:B------:R-:W-:Y:S01]  /*50e0*/  VIADD R8, R16, 0x1 ;  /* 0x0000000110087836 */ /* 0x000fe20000000000 */
[----:B------:R-:W-:Y:S07]  /*50f0*/  BSSY.RECONVERGENT B0, `(.L_x_3428) ;  /* 0x000016f000007945 */ /* 0x000fee0003800200 */
[----:B------:R-:W0:Y:S04]  /*5100*/  @!P0 LDS R12, [R7] ;  /* 0x00000000070c8984 */ /* 0x000e280000000800 */
[----:B0-----:R-:W0:Y:S02]  /*5110*/  SHFL.BFLY PT, R9, R12, 0x2, 0x1f ;  /* 0x0c401f000c097f89 */ /* 0x001e2400000e0000 */
[----:B0-----:R-:W-:-:S02]  /*5120*/  FMNMX.FTZ R13, R9, R12, !PT ;  /* 0x0000000c090d7209 */ /* 0x001fc40007810000 */
[----:B------:R-:W-:-:S03]  /*5130*/  IADD3 R9, PT, PT, R19, R0, RZ ;  /* 0x0000000013097210 */ /* 0x000fc60007ffe0ff */
[----:B------:R-:W0:Y:S01]  /*5140*/  SHFL.BFLY PT, R6, R13, 0x1, 0x1f ;  /* 0x0c201f000d067f89 */ /* 0x000e2200000e0000 */
[----:B------:R-:W-:Y:S02]  /*5150*/  ISETP.GT.AND P0, PT, R9, R16, PT ;  /* 0x000000100900720c */ /* 0x000fe40003f04270 */
[----:B0-----:R-:W-:-:S06]  /*5160*/  FMNMX.FTZ R6, R13, R6, !PT ;  /* 0x000000060d067209 */ /* 0x001fcc0007810000 */
[----:B------:R-:W0:Y:S05]  /*5170*/  SHFL.IDX PT, R6, R6, RZ, 0x1f ;  /* 0x00001fff06067589 */ /* 0x000e2a00000e0000 */
        /* <DEDUP_REMOVED lines=15> */
[----:B------:R-:W-:Y:S02]  /*5270*/  IADD3 R12, PT, PT, R20, 0x220, RZ ;  /* 0x00000220140c7810 */ /* 0x000fe40007ffe0ff */
[----:B------:R-:W-:Y:S02]  /*5280*/  LEA.HI R11, R13, 0x1, RZ, 0x19 ;  /* 0x000000010d0b7811 */ /* 0x000fe400078fc8ff */
[----:B------:R-:W-:Y:S01]  /*5290*/  LEA R15, R21, R12, 0x18 ;  /* 0x0000000c150f7211 */ /* 0x000fe200078ec0ff */
[----:B------:R-:W-:Y:S01]  /*52a0*/  IMAD.MOV.U32 R12, RZ, RZ, R9 ;  /* 0x000000ffff0c7224 */ /* 0x000fe200078e0009 */
[----:B------:R-:W-:Y:S01]  /*52b0*/  LOP3.LUT R13, R11, 0x3, RZ, 0xc0, !PT ;  /* 0x000000030b0d7812 */ /* 0x000fe200078ec0ff */
[----:B------:R-:W-:Y:S01]  /*52c0*/  HFMA2 R11, -RZ, RZ, 0, 0 ;  /* 0x00000000ff0b7431 */ /* 0x000fe200000001ff */
[----:B------:R-:W-:Y:S02]  /*52d0*/  LEA R14, R0, R15, 0x2 ;  /* 0x0000000f000e7211 */ /* 0x000fe400078e10ff */
[----:B------:R-:W-:-:S07]  /*52e0*/  IADD3 R13, PT, PT, -R13, RZ, RZ ;  /* 0x000000ff0d0d7210 */ /* 0x000fce0007ffe1ff */
.L_x_3433:
        /* <DEDUP_REMOVED lines=11> */
.L_x_3432:
[----:B------:R-:W-:Y:S05]  /*53a0*/  BSYNC.RECONVERGENT B1 ;  /* 0x0000000000017941 */ /* 0x000fea0003800200 */
.L_x_3431:
[----:B------:R-:W-:Y:S05]  /*53b0*/  @!P1 BRA `(.L_x_3429) ;  /* 0x0000001400089947 */ /* 0x000fea0003800000 */
[----:B------:R-:W-:Y:S01]  /*53c0*/  VIADD R20, R20, 0x220 ;  /* 0x0000022014147836 */ /* 0x000fe20000000000 */
[----:B------:R-:W-:-:S04]  /*53d0*/  SHF.L.U32 R13, R19, 0x2, RZ ;  /* 0x00000002130d7819 */ /* 0x000fc800000006ff */
[----:B------:R-:W-:Y:S02]  /*53e0*/  LEA R20, R21, R20, 0x18 ;  /* 0x0000001415147211 */ /* 0x000fe400078ec0ff */
[----:B------:R-:W-:-:S05]  /*53f0*/  LEA R13, R12, -R13, 0x2 ;  /* 0x8000000d0c0d7211 */ /* 0x000fca00078e10ff */
[----:B------:R-:W-:-:S05]  /*5400*/  IMAD.IADD R13, R20, 0x1, R13 ;  /* 0x00000001140d7824 */ /* 0x000fca00078e020d */
        /* <DEDUP_REMOVED lines=14> */
[----:B0-----:R-:W-:-:S04]  /*54f0*/  IADD3 R15, PT, PT, R12, 0x200, RZ ;  /* 0x000002000c0f7810 */ /* 0x001fc80007ffe0ff */
[----:B------:R-:W-:-:S03]  /*5500*/  ISETP.GT.AND P0, PT, R15, R16, PT ;  /* 0x000000100f00720c */ /* 0x000fc60003f04270 */
        /* <DEDUP_REMOVED lines=19> */
.L_x_3436:
[----:B------:R-:W0:Y:S01]  /*5640*/  LDS R21, [R13+-0x400] ;  /* 0xfffc00000d157984 */ /* 0x000e220000000800 */
[----:B------:R-:W-:-:S03]  /*5650*/  IADD3 R15, PT, PT, R15, 0x800, RZ ;  /* 0x000008000f0f7810 */ /* 0x000fc60007ffe0ff */
[----:B------:R-:W1:Y:S01]  /*5660*/  LDS R23, [R13+-0x200] ;  /* 0xfffe00000d177984 */ /* 0x000e620000000800 */
[----:B------:R-:W-:-:S03]  /*5670*/  ISETP.GE.AND P1, PT, R15, R48, PT ;  /* 0x000000300f00720c */ /* 0x000fc60003f26270 */
        /* <DEDUP_REMOVED lines=96> */
.L_x_3435:
[----:B------:R-:W-:Y:S05]  /*5c80*/  BSYNC.RECONVERGENT B1 ;  /* 0x0000000000017941 */ /* 0x000fea0003800200 */
.L_x_3434:
[----:B------:R-:W-:Y:S01]  /*5c90*/  IADD3 R12, PT, PT, -R15, R16, RZ ;  /* 0x000000100f0c7210 */ /* 0x000fe20007ffe1ff */
        /* <DEDUP_REMOVED lines=54> */
.L_x_3438:
[----:B------:R-:W-:Y:S05]  /*6000*/  BSYNC.RECONVERGENT B1 ;  /* 0x0000000000017941 */ /* 0x000fea0003800200 */
.L_x_3437:
        /* <DEDUP_REMOVED lines=27> */
.L_x_3430:
[----:B------:R-:W1:Y:S01]  /*61c0*/  S2UR UR4, SR_CTAID.Y ;  /* 0x00000000000479c3 */ /* 0x000e620000002600 */
[----:B------:R-:W-:Y:S01]  /*61d0*/  VIADDMNMX R14, R9, 0x80, R8, !PT ;  /* 0x00000080090e7846 */ /* 0x000fe20007800108 */
[----:B------:R-:W-:Y:S01]  /*61e0*/  BSSY.RECONVERGENT B1, `(.L_x_3439) ;  /* 0x0000027000017945 */ /* 0x000fe20003800200 */
[----:B------:R-:W-:-:S04]  /*61f0*/  LOP3.LUT R15, RZ, R0, RZ, 0x33, !PT ;  /* 0x00000000ff0f7212 */ /* 0x000fc800078e33ff */
[----:B------:R-:W-:Y:S01]  /*6200*/  IADD3 R14, PT, PT, -R19, R14, R15 ;  /* 0x0000000e130e7210 */ /* 0x000fe20007ffe10f */
[----:B------:R-:W1:Y:S03]  /*6210*/  LDC R11, c[0x0][0x3f4] ;  /* 0x0000fd00ff0b7b82 */ /* 0x000e660000000800 */
[C---:B------:R-:W-:Y:S02]  /*6220*/  LOP3.LUT R15, R14.reuse, 0x180, RZ, 0xc0, !PT ;  /* 0x000001800e0f7812 */ /* 0x040fe400078ec0ff */
[----:B------:R-:W-:Y:S02]  /*6230*/  ISETP.GE.U32.AND P0, PT, R14, 0x180, PT ;  /* 0x000001800e00780c */ /* 0x000fe40003f06070 */
[----:B------:R-:W-:Y:S02]  /*6240*/  ISETP.NE.AND P1, PT, R15, 0x180, PT ;  /* 0x000001800f00780c */ /* 0x000fe40003f25270 */
[----:B------:R-:W-:Y:S01]  /*6250*/  MOV R15, R9 ;  /* 0x00000009000f7202 */ /* 0x000fe20000000f00 */
[----:B-1----:R-:W-:-:S02]  /*6260*/  IMAD R24, R11, UR4, RZ ;  /* 0x000000040b187c24 */ /* 0x002fc4000f8e02ff */
[----:B------:R-:W-:-:S03]  /*6270*/  HFMA2 R11, -RZ, RZ, 0, 0 ;  /* 0x00000000ff0b7431 */ /* 0x000fc600000001ff */
[----:B------:R-:W-:-:S05]  /*6280*/  SHF.R.S32.HI R26, RZ, 0x1f, R24 ;  /* 0x0000001fff1a7819 */ /* 0x000fca0000011418 */
[----:B------:R-:W-:Y:S05]  /*6290*/  @!P1 BRA `(.L_x_3440) ;  /* 0x00000000006c9947 */ /* 0x000fea0003800000 */
[----:B------:R-:W-:Y:S01]  /*62a0*/  VIADD R20, R20, 0x220 ;  /* 0x0000022014147836 */ /* 0x000fe20000000000 */
[----:B------:R-:W-:Y:S02]  /*62b0*/  LEA.HI R11, R14, 0x1, RZ, 0x19 ;  /* 0x000000010e0b7811 */ /* 0x000fe400078fc8ff */
[----:B-----5:R-:W-:Y:S02]  /*62c0*/  IADD3 R23, P1, P2, R24, R12, R9 ;  /* 0x0000000c18177210 */ /* 0x020fe40007a3e009 */
[----:B------:R-:W-:Y:S02]  /*62d0*/  LEA R21, R21, R20, 0x18 ;  /* 0x0000001415157211 */ /* 0x000fe400078ec0ff */
[----:B------:R-:W-:Y:S02]  /*62e0*/  LOP3.LUT R12, R11, 0x3, RZ, 0xc0, !PT ;  /* 0x000000030b0c7812 */ /* 0x000fe400078ec0ff */
[----:B------:R-:W-:Y:S01]  /*62f0*/  IADD3.X R13, PT, PT, R26, R13, RZ, P1, P2 ;  /* 0x0000000d1a0d7210 */ /* 0x000fe20000fe44ff */
[----:B------:R-:W-:Y:S01]  /*6300*/  IMAD R14, R0, 0x4, R21 ;  /* 0x00000004000e7824 */ /* 0x000fe200078e0215 */
[----:B------:R-:W-:-:S02]  /*6310*/  MOV R11, RZ ;  /* 0x000000ff000b7202 */ /* 0x000fc40000000f00 */
[----:B------:R-:W-:Y:S02]  /*6320*/  MOV R15, R9 ;  /* 0x00000009000f7202 */ /* 0x000fe40000000f00 */
[----:B------:R-:W-:-:S07]  /*6330*/  IADD3 R20, PT, PT, -R12, RZ, RZ ;  /* 0x000000ff0c147210 */ /* 0x000fce0007ffe1ff */
.L_x_3441:
        /* <DEDUP_REMOVED lines=17> */
.L_x_3440:
[----:B------:R-:W-:Y:S05]  /*6450*/  BSYNC.RECONVERGENT B1 ;  /* 0x0000000000017941 */ /* 0x000fea0003800200 */
.L_x_3439:
        /* <DEDUP_REMOVED lines=9> */
[----:B-1---5:R-:W-:Y:S02]  /*64f0*/  LEA R23, R14, R13, 0x18 ;  /* 0x0000000d0e177211 */ /* 0x022fe400078ec0ff */
[----:B------:R-:W-:Y:S02]  /*6500*/  IADD3.X R13, PT, PT, R26, UR5, RZ, P0, P1 ;  /* 0x000000051a0d7c10 */ /* 0x000fe400087e24ff */
[----:B------:R-:W-:Y:S02]  /*6510*/  IADD3 R14, PT, PT, R12, 0x400, R23 ;  /* 0x000004000c0e7810 */ /* 0x000fe40007ffe017 */
[----:B------:R-:W-:-:S07]  /*6520*/  IADD3.X R13, PT, PT, RZ, R13, RZ, P2, !PT ;  /* 0x0000000dff0d7210 */ /* 0x000fce00017fe4ff */
.L_x_3442:
        /* <DEDUP_REMOVED lines=18> */
[----:B------:R-:W-:Y:S02]  /*6650*/  MOV R23, RZ ;  /* 0x000000ff00177202 */ /* 0x000fe40000000f00 */
[----:B------:R0:W1:Y:S01]  /*6660*/  @!P0 MUFU.EX2 R20, R21 ;  /* 0x0000001500148308 */ /* 0x0000620000000800 */
[----:B------:R-:W-:Y:S01]  /*6670*/  @!P1 FMUL.FTZ R22, R22, 1.4426950216293334961 ;  /* 0x3fb8aa3b16169820 */ /* 0x000fe20000410000 */
[C---:B--2---:R-:W-:Y:S01]  /*6680*/  @!P2 FADD.FTZ R24, -R6.reuse, R25 ;  /* 0x000000190618a221 */ /* 0x044fe20000010100 */
[----:B------:R-:W-:Y:S02]  /*6690*/  IMAD.MOV.U32 R25, RZ, RZ, RZ ;  /* 0x000000ffff197224 */ /* 0x000fe400078e00ff */
[----:B---3--:R-:W-:Y:S01]  /*66a0*/  @!P3 FADD.FTZ R26, -R6, R27 ;  /* 0x0000001b061ab221 */ /* 0x008fe20000010100 */
[----:B------:R-:W-:-:S02]  /*66b0*/  HFMA2 R27, -RZ, RZ, 0, 0 ;  /* 0x00000000ff1b7431 */ /* 0x000fc400000001ff */
        /* <DEDUP_REMOVED lines=18> */
.L_x_3429:
[----:B------:R-:W-:Y:S05]  /*67e0*/  BSYNC.RECONVERGENT B0 ;  /* 0x0000000000007941 */ /* 0x000fea0003800200 */
.L_x_3428:
[----:B0---4-:R-:W0:Y:S01]  /*67f0*/  SHFL.BFLY PT, R6, R11, 0x10, 0x1f ;  /* 0x0e001f000b067f89 */ /* 0x011e2200000e0000 */
[C---:B------:R-:W-:Y:S01]  /*6800*/  ISETP.NE.AND P0, PT, R10.reuse, RZ, PT ;  /* 0x000000ff0a00720c */ /* 0x040fe20003f05270 */
[----:B-1----:R-:W1:Y:S01]  /*6810*/  LDC R22, c[0x0][0x3f4] ;  /* 0x0000fd00ff167b82 */ /* 0x002e620000000800 */
[----:B------:R-:W-:Y:S01]  /*6820*/  ISETP.GT.U32.AND P1, PT, R10, 0x3, PT ;  /* 0x000000030a00780c */ /* 0x000fe20003f24070 */
[----:B------:R-:W2:Y:S06]  /*6830*/  LDCU.U8 UR6, c[0x0][0x48c] ;  /* 0x00009180ff0677ac */ /* 0x000eac0008000000 */
[----:B------:R-:W4:Y:S01]  /*6840*/  S2UR UR4, SR_CTAID.Y ;  /* 0x00000000000479c3 */ /* 0x000f220000002600 */
        /* <DEDUP_REMOVED lines=8> */
[----:B------:R-:W-:Y:S01]  /*68d0*/  @!P0 LEA R11, R6, R5, 0x2 ;  /* 0x00000005060b8211 */ /* 0x000fe200078e10ff */
[----:B0-----:R-:W-:-:S03]  /*68e0*/  FADD.FTZ R15, R14, R15 ;  /* 0x0000000f0e0f7221 */ /* 0x001fc60000010000 */
[----:B------:R-:W4:Y:S02]  /*68f0*/  LDC R14, c[0x0][0x3f8] ;  /* 0x0000fe00ff0e7b82 */ /* 0x000f240000000800 */
[----:B------:R-:W0:Y:S02]  /*6900*/  SHFL.BFLY PT, R20, R15, 0x1, 0x1f ;  /* 0x0c201f000f147f89 */ /* 0x000e2400000e0000 */
[----:B0-----:R-:W-:-:S05]  /*6910*/  FADD.FTZ R20, R15, R20 ;  /* 0x000000140f147221 */ /* 0x001fca0000010000 */
[----:B------:R1:W-:Y:S01]  /*6920*/  @!P0 STS [R11+0x10], R20 ;  /* 0x000010140b008388 */ /* 0x0003e20000000800 */
[----:B------:R-:W-:Y:S01]  /*6930*/  BAR.SYNC.DEFER_BLOCKING 0x0 ;  /* 0x0000000000007b1d */ /* 0x000fe20000010000 */
[----:B--2---:R-:W-:Y:S02]  /*6940*/  ISETP.NE.AND P0, PT, RZ, UR6, PT ;  /* 0x00000006ff007c0c */ /* 0x004fe4000bf05270 */
[----:B-1----:R-:W-:-:S05]  /*6950*/  VIMNMX R11, PT, PT, R22, R13, PT ;  /* 0x0000000d160b7248 */ /* 0x002fca0003fe0100 */
[----:B------:R-:W-:Y:S01]  /*6960*/  VIADD R11, R11, 0x4 ;  /* 0x000000040b0b7836 */ /* 0x000fe20000000000 */
[----:B------:R-:W0:Y:S01]  /*6970*/  @!P1 LDS R20, [R7+0x10] ;  /* 0x0000100007149984 */ /* 0x000e220000000800 */
[----:B------:R-:W-:-:S03]  /*6980*/  ISETP.GT.AND P1, PT, R9, R16, PT ;  /* 0x000000100900720c */ /* 0x000fc60003f24270 */
[----:B0-----:R-:W0:Y:S02]  /*6990*/  SHFL.BFLY PT, R5, R20, 0x2, 0x1f ;  /* 0x0c401f0014057f89 */ /* 0x001e2400000e0000 */
[----:B0-----:R-:W-:-:S05]  /*69a0*/  FADD.FTZ R10, R5, R20 ;  /* 0x00000014050a7221 */ /* 0x001fca0000010000 */
[----:B------:R-:W0:Y:S02]  /*69b0*/  SHFL.BFLY PT, R5, R10, 0x1, 0x1f ;  /* 0x0c201f000a057f89 */ /* 0x000e2400000e0000 */
[----:B0-----:R-:W-:Y:S01]  /*69c0*/  FADD.FTZ R12, R10, R5 ;  /* 0x000000050a0c7221 */ /* 0x001fe20000010000 */
[----:B------:R-:W-:Y:S01]  /*69d0*/  SHF.R.S32.HI R10, RZ, 0x1f, R11 ;  /* 0x0000001fff0a7819 */ /* 0x000fe2000001140b */
[----:B------:R-:W4:Y:S04]  /*69e0*/  S2R R5, SR_CTAID.X ;  /* 0x0000000000057919 */ /* 0x000f280000002500 */
[----:B------:R-:W0:Y:S02]  /*69f0*/  SHFL.IDX PT, R12, R12, RZ, 0x1f ;  /* 0x00001fff0c0c7589 */ /* 0x000e2400000e0000 */
[----:B0-----:R-:W-:Y:S01]  /*6a00*/  FADD.FTZ R7, R12, 9.9999999747524270788e-07 ;  /* 0x358637bd0c077421 */ /* 0x001fe20000010000 */
[----:B------:R-:W-:-:S02]  /*6a10*/  LEA.HI R12, R10, R11, RZ, 0x2 ;  /* 0x0000000b0a0c7211 */ /* 0x000fc400078f10ff */
[----:B------:R-:W-:Y:S01]  /*6a20*/  CS2R R10, SRZ ;  /* 0x00000000000a7805 */ /* 0x000fe2000001ff00 */
[----:B-----5:R0:W1:Y:S01]  /*6a30*/  MUFU.RCP R23, R7 ;  /* 0x0000000700177308 */ /* 0x0200620000001000 */
[----:B----4-:R-:W-:Y:S01]  /*6a40*/  IMAD R24, R14, UR4, R5 ;  /* 0x000000040e187c24 */ /* 0x010fe2000f8e0205 */
[----:B------:R-:W-:Y:S01]  /*6a50*/  SHF.L.U32 R12, R12, 0x2, RZ ;  /* 0x000000020c0c7819 */ /* 0x000fe200000006ff */
[----:B------:R-:W-:Y:S06]  /*6a60*/  @!P0 BRA `(.L_x_3443) ;  /* 0x0000000000188947 */ /* 0x000fec0003800000 */
[----:B0-----:R-:W0:Y:S08]  /*6a70*/  LDC R7, c[0x0][0x488] ;  /* 0x00012200ff077b82 */ /* 0x001e300000000800 */
[----:B------:R-:W0:Y:S08]  /*6a80*/  LDC R10, c[0x0][0x40c] ;  /* 0x00010300ff0a7b82 */ /* 0x000e300000000800 */
[----:B------:R-:W2:Y:S01]  /*6a90*/  LDC R14, c[0x0][0x3f4] ;  /* 0x0000fd00ff0e7b82 */ /* 0x000ea20000000800 */
[----:B0-----:R-:W-:-:S04]  /*6aa0*/  IMAD R7, R24, R7, R10 ;  /* 0x0000000718077224 */ /* 0x001fc800078e020a */
[----:B--2---:R-:W-:-:S05]  /*6ab0*/  IMAD R10, R7, R14, RZ ;  /* 0x0000000e070a7224 */ /* 0x004fca00078e02ff */
[----:B------:R-:W-:-:S07]  /*6ac0*/  SHF.R.S32.HI R11, RZ, 0x1f, R10 ;  /* 0x0000001fff0b7819 */ /* 0x000fce000001140a */
.L_x_3443:
[----:B------:R-:W-:Y:S01]  /*6ad0*/  BSSY.RECONVERGENT B0, `(.L_x_3444) ;  /* 0x0000062000007945 */ /* 0x000fe20003800200 */
[----:B0-----:R-:W-:-:S03]  /*6ae0*/  LOP3.LUT R7, R12, 0xfffffff0, RZ, 0xc0, !PT ;  /* 0xfffffff00c077812 */ /* 0x001fc600078ec0ff */
[----:B------:R-:W-:Y:S05]  /*6af0*/  @P1 BRA `(.L_x_3445) ;  /* 0x00000004007c1947 */ /* 0x000fea0003800000 */
        /* <DEDUP_REMOVED lines=21> */
[----:B--2---:R-:W-:-:S04]  /*6c50*/  LEA R20, P2, R21, UR8, 0x2 ;  /* 0x0000000815147c11 */ /* 0x004fc8000f8410ff */
[----:B------:R-:W-:Y:S01]  /*6c60*/  LEA.HI.X R21, R21, UR9, R22, 0x2, P2 ;  /* 0x0000000915157c11 */ /* 0x000fe200090f1416 */
[----:B0-----:R-:W-:-:S06]  /*6c70*/  ULEA UR4, UR5, UR4, 0x18 ;  /* 0x0000000405047291 */ /* 0x001fcc000f8ec0ff */
[----:B------:R-:W-:Y:S02]  /*6c80*/  IADD3 R8, PT, PT, R12, UR4, RZ ;  /* 0x000000040c087c10 */ /* 0x000fe4000fffe0ff */
[----:B------:R-:W-:-:S07]  /*6c90*/  LEA R14, R0, UR4, 0x2 ;  /* 0x00000004000e7c11 */ /* 0x000fce000f8e10ff */
.L_x_3448:
[----:B--2---:R0:W1:Y:S01]  /*6ca0*/  LDS R12, [R14] ;  /* 0x000000000e0c7984 */ /* 0x0040620000000800 */
[----:B------:R-:W-:Y:S01]  /*6cb0*/  @P0 IMAD.MOV.U32 R13, RZ, RZ, R21 ;  /* 0x000000ffff0d0224 */ /* 0x000fe200078e0015 */
[----:B------:R-:W-:-:S04]  /*6cc0*/  IADD3 R15, PT, PT, R15, 0x1, RZ ;  /* 0x000000010f0f7810 */ /* 0x000fc80007ffe0ff */
[----:B------:R-:W-:Y:S02]  /*6cd0*/  ISETP.NE.AND P3, PT, R15, RZ, PT ;  /* 0x000000ff0f00720c */ /* 0x000fe40003f65270 */
[----:B0-----:R-:W-:Y:S01]  /*6ce0*/  IADD3 R14, PT, PT, R14, 0x200, RZ ;  /* 0x000002000e0e7810 */ /* 0x001fe20007ffe0ff */
[----:B-1----:R-:W-:-:S05]  /*6cf0*/  FMUL.FTZ R25, R12, R23 ;  /* 0x000000170c197220 */ /* 0x002fca0000410000 */
        /* <DEDUP_REMOVED lines=9> */
.L_x_3447:
[----:B------:R-:W-:Y:S05]  /*6d90*/  BSYNC.RECONVERGENT B1 ;  /* 0x0000000000017941 */ /* 0x000fea0003800200 */
.L_x_3446:
[----:B------:R-:W-:Y:S05]  /*6da0*/  @!P1 BRA `(.L_x_3445) ;  /* 0x0000000000d09947 */ /* 0x000fea0003800000 */
[----:B--2---:R-:W0:Y:S01]  /*6db0*/  S2R R13, SR_CgaCtaId ;  /* 0x00000000000d7919 */ /* 0x004e220000008800 */
[----:B------:R-:W2:Y:S01]  /*6dc0*/  LDCU.64 UR4, c[0x0][0x480] ;  /* 0x00009000ff0477ac */ /* 0x000ea20008000a00 */
[----:B------:R-:W-:Y:S02]  /*6dd0*/  MOV R8, 0x400 ;  /* 0x0000040000087802 */ /* 0x000fe40000000f00 */
[C---:B------:R-:W-:Y:S01]  /*6de0*/  IADD3 R12, P0, PT, R9.reuse, R10, RZ ;  /* 0x0000000a090c7210 */ /* 0x040fe20007f1e0ff */
[----:B------:R-:W-:Y:S01]  /*6df0*/  UISETP.NE.AND UP0, UPT, UR6, URZ, UPT ;  /* 0x000000ff0600728c */ /* 0x000fe2000bf05270 */
[----:B------:R-:W-:Y:S02]  /*6e00*/  IADD3 R8, PT, PT, R8, 0x220, RZ ;  /* 0x0000022008087810 */ /* 0x000fe40007ffe0ff */
[----:B------:R-:W-:Y:S01]  /*6e10*/  LEA R10, R9, R7, 0x1 ;  /* 0x00000007090a7211 */ /* 0x000fe200078e08ff */
[----:B------:R-:W-:Y:S01]  /*6e20*/  IMAD.X R11, RZ, RZ, R11, P0 ;  /* 0x000000ffff0b7224 */ /* 0x000fe200000e060b */
[----:B------:R-:W-:-:S02]  /*6e30*/  ISETP.NE.AND P1, PT, RZ, UR6, PT ;  /* 0x00000006ff007c0c */ /* 0x000fc4000bf25270 */
[----:B------:R-:W-:Y:S01]  /*6e40*/  PLOP3.LUT P0, PT, PT, PT, UP0, 0x80, 0x8 ;  /* 0x000000000008781c */ /* 0x000fe20003f0f008 */
[----:B------:R-:W-:Y:S01]  /*6e50*/  IMAD R10, R19, -0x2, R10 ;  /* 0xfffffffe130a7824 */ /* 0x000fe200078e020a */
[----:B--2---:R-:W-:-:S04]  /*6e60*/  LEA R14, P3, R12, UR4, 0x2 ;  /* 0x000000040c0e7c11 */ /* 0x004fc8000f8610ff */
        /* <DEDUP_REMOVED lines=8> */
.L_x_3449:
[----:B------:R-:W1:Y:S01]  /*6ef0*/  LDS R10, [R8+-0x400] ;  /* 0xfffc0000080a7984 */ /* 0x000e620000000800 */
[----:B------:R-:W-:-:S04]  /*6f00*/  IADD3 R9, PT, PT, R9, 0x200, RZ ;  /* 0x0000020009097810 */ /* 0x000fc80007ffe0ff */
[----:B------:R-:W-:Y:S01]  /*6f10*/  ISETP.GT.AND P2, PT, R9, R16, PT ;  /* 0x000000100900720c */ /* 0x000fe20003f44270 */
        /* <DEDUP_REMOVED lines=29> */
.L_x_3445:
[----:B------:R-:W-:Y:S05]  /*70f0*/  BSYNC.RECONVERGENT B0 ;  /* 0x0000000000007941 */ /* 0x000fea0003800200 */
.L_x_3444:
[----:B------:R-:W0:Y:S01]  /*7100*/  LDCU.64 UR4, c[0x0][0x3b0] ;  /* 0x00007600ff0477ac */ /* 0x000e220008000a00 */
[----:B------:R-:W-:Y:S01]  /*7110*/  SHF.R.S32.HI R9, RZ, 0x1f, R16 ;  /* 0x0000001fff097819 */ /* 0x000fe20000011410 */
[----:B------:R-:W-:Y:S01]  /*7120*/  IMAD.SHL.U32 R34, R0, 0x8, RZ ;  /* 0x0000000800227824 */ /* 0x000fe200078e00ff */
[----:B------:R-:W-:Y:S01]  /*7130*/  CS2R R10, SRZ ;  /* 0x00000000000a7805 */ /* 0x000fe2000001ff00 */
[----:B------:R-:W4:Y:S01]  /*7140*/  LDC.64 R32, c[0x0][0x3c0] ;  /* 0x0000f000ff207b82 */ /* 0x000f220000000a00 */
[----:B------:R-:W-:Y:S02]  /*7150*/  LEA.HI R9, R9, R16, RZ, 0x2 ;  /* 0x0000001009097211 */ /* 0x000fe400078f10ff */
[----:B------:R-:W-:Y:S02]  /*7160*/  LOP3.LUT R34, R34, 0xf8, RZ, 0xc0, !PT ;  /* 0x000000f822227812 */ /* 0x000fe400078ec0ff */
[----:B------:R-:W-:-:S04]  /*7170*/  LOP3.LUT R9, R9, 0xfffffffc, RZ, 0xc0, !PT ;  /* 0xfffffffc09097812 */ /* 0x000fc800078ec0ff */
[----:B------:R-:W-:Y:S02]  /*7180*/  IADD3 R39, PT, PT, -R9, R16, RZ ;  /* 0x0000001009277210 */ /* 0x000fe40007ffe1ff */
[----:B0-----:R-:W-:Y:S01]  /*7190*/  ISETP.NE.U32.AND P0, PT, RZ, UR4, PT ;  /* 0x00000004ff007c0c */ /* 0x001fe2000bf05070 */
[----:B------:R-:W0:Y:S03]  /*71a0*/  LDCU UR4, c[0x0][0x3f4] ;  /* 0x00007e80ff0477ac */ /* 0x000e260008000800 */
[----:B------:R-:W-:-:S04]  /*71b0*/  ISETP.NE.AND.EX P0, PT, RZ, UR5, PT, P0 ;  /* 0x00000005ff007c0c */ /* 0x000fc8000bf05300 */
[----:B------:R-:W-:-:S13]  /*71c0*/  ISETP.NE.OR P0, PT, R6, R39, !P0 ;  /* 0x000000270600720c */ /* 0x000fda0004705670 */
[----:B--2---:R-:W2:Y:S01]  /*71d0*/  @!P0 LDC.64 R12, c[0x0][0x3b0] ;  /* 0x0000ec00ff0c8b82 */ /* 0x004ea20000000a00 */
[----:B------:R-:W-:-:S07]  /*71e0*/  @!P0 LEA R9, R5, R34, 0x8 ;  /* 0x0000002205098211 */ /* 0x000fce00078e40ff */
[----:B------:R-:W1:Y:S01]  /*71f0*/  S2UR UR5, SR_CgaCtaId ;  /* 0x00000000000579c3 */ /* 0x000e620000008800 */
[----:B0-----:R-:W-:Y:S02]  /*7200*/  MOV R37, UR4 ;  /* 0x0000000400257c02 */ /* 0x001fe40008000f00 */
[----:B------:R-:W-:Y:S01]  /*7210*/  IADD3 R36, PT, PT, R19, R6, RZ ;  /* 0x0000000613247210 */ /* 0x000fe20007ffe0ff */
[----:B--2---:R-:W-:Y:S01]  /*7220*/  @!P0 IMAD.WIDE.U32 R12, R9, 0x2, R12 ;  /* 0x00000002090c8825 */ /* 0x004fe200078e000c */
[----:B------:R-:W-:-:S06]  /*7230*/  CS2R R8, SRZ ;  /* 0x0000000000087805 */ /* 0x000fcc000001ff00 */
[----:B------:R0:W5:Y:S01]  /*7240*/  @!P0 LDG.E.128 R8, desc[UR36][R12.64] ;  /* 0x000000240c088981 */ /* 0x000162000c1e1d00 */
[----:B------:R-:W-:Y:S01]  /*7250*/  UMOV UR4, 0x400 ;  /* 0x0000040000047882 */ /* 0x000fe20000000000 */
[----:B------:R-:W-:Y:S01]  /*7260*/  IMAD R15, R4, R37, R34 ;  /* 0x00000025040f7224 */ /* 0x000fe200078e0222 */
[----:B------:R-:W-:Y:S01]  /*7270*/  UIADD3 UR4, UPT, UPT, UR4, 0x220, URZ ;  /* 0x0000022004047890 */ /* 0x000fe2000fffe0ff */
[----:B------:R-:W-:Y:S01]  /*7280*/  BSSY.RECONVERGENT B0, `(.L_x_3450) ;  /* 0x00000c6000007945 */ /* 0x000fe20003800200 */
[----:B------:R-:W-:Y:S02]  /*7290*/  HFMA2 R41, -RZ, RZ, 0, 0 ;  /* 0x00000000ff297431 */ /* 0x000fe400000001ff */
[----:B----4-:R-:W-:Y:S01]  /*72a0*/  IMAD.WIDE R32, R15, 0x2, R32 ;  /* 0x000000020f207825 */ /* 0x010fe200078e0220 */
[----:B-1----:R-:W-:Y:S01]  /*72b0*/  ULEA UR4, UR5, UR4, 0x18 ;  /* 0x0000000405047291 */ /* 0x002fe2000f8ec0ff */
[----:B------:R-:W-:Y:S02]  /*72c0*/  CS2R R46, SRZ ;  /* 0x00000000002e7805 */ /* 0x000fe4000001ff00 */
[----:B------:R-:W-:-:S02]  /*72d0*/  CS2R R44, SRZ ;  /* 0x00000000002c7805 */ /* 0x000fc4000001ff00 */
[----:B0-----:R-:W-:Y:S01]  /*72e0*/  VIMNMX R13, PT, PT, R16, R37, PT ;  /* 0x00000025100d7248 */ /* 0x001fe20003fe0100 */
[----:B------:R-:W-:Y:S01]  /*72f0*/  IMAD.SHL.U32 R35, R24, 0x100, RZ ;  /* 0x0000010018237824 */ /* 0x000fe200078e00ff */
[----:B------:R-:W-:Y:S01]  /*7300*/  CS2R R42, SRZ ;  /* 0x00000000002a7805 */ /* 0x000fe2000001ff00 */
[----:B------:R-:W-:Y:S01]  /*7310*/  IMAD.MOV.U32 R38, RZ, RZ, RZ ;  /* 0x000000ffff267224 */ /* 0x000fe200078e00ff */
[----:B------:R-:W-:Y:S01]  /*7320*/  BAR.SYNC.DEFER_BLOCKING 0x0 ;  /* 0x0000000000007b1d */ /* 0x000fe20000010000 */
[----:B------:R-:W-:Y:S02]  /*7330*/  ISETP.GE.AND P0, PT, R36, R13, PT ;  /* 0x0000000d2400720c */ /* 0x000fe40003f06270 */
[----:B------:R-:W-:-:S11]  /*7340*/  IADD3 R4, PT, PT, R7, UR4, RZ ;  /* 0x0000000407047c10 */ /* 0x000fd6000fffe0ff */
        /* <DEDUP_REMOVED lines=9> */
[----:B------:R-:W-:Y:S02]  /*73e0*/  MOV R41, RZ ;  /* 0x000000ff00297202 */ /* 0x000fe40000000f00 */
[----:B------:R-:W-:Y:S02]  /*73f0*/  CS2R R46, SRZ ;  /* 0x00000000002e7805 */ /* 0x000fe4000001ff00 */
[C---:B------:R-:W-:Y:S02]  /*7400*/  ISETP.GE.U32.AND P0, PT, R58.reuse, 0xc, PT ;  /* 0x0000000c3a00780c */ /* 0x040fe40003f06070 */
[----:B------:R-:W-:-:S04]  /*7410*/  LEA.HI R12, R58, 0x1, RZ, 0x1e ;  /* 0x000000013a0c7811 */ /* 0x000fc800078ff0ff */
[----:B------:R-:W-:-:S07]  /*7420*/  LOP3.LUT P1, R60, R12, 0x3, RZ, 0xc0, !PT ;  /* 0x000000030c3c7812 */ /* 0x000fce000782c0ff */
[----:B------:R-:W-:Y:S06]  /*7430*/  @!P0 BRA `(.L_x_3453) ;  /* 0x0000000400788947 */ /* 0x000fec0003800000 */
[----:B------:R-:W-:Y:S01]  /*7440*/  LOP3.LUT R59, R12, 0x7ffffffc, RZ, 0xc0, !PT ;  /* 0x7ffffffc0c3b7812 */ /* 0x000fe200078ec0ff */
[----:B------:R-:W-:Y:S01]  /*7450*/  IMAD.MOV.U32 R38, RZ, RZ, RZ ;  /* 0x000000ffff267224 */ /* 0x000fe200078e00ff */
[----:B------:R-:W-:Y:S02]  /*7460*/  MOV R48, RZ ;  /* 0x000000ff00307202 */ /* 0x000fe40000000f00 */
[----:B------:R-:W-:-:S07]  /*7470*/  MOV R40, R36 ;  /* 0x0000002400287202 */ /* 0x000fce0000000f00 */
.L_x_3454:
[----:B---3--:R-:W-:-:S05]  /*7480*/  SHF.L.U32 R29, R40, 0x8, RZ ;  /* 0x00000008281d7819 */ /* 0x008fca00000006ff */
[----:B------:R-:W-:-:S04]  /*7490*/  IMAD.WIDE.U32 R12, R29, 0x2, R32 ;  /* 0x000000021d0c7825 */ /* 0x000fc800078e0020 */
[----:B------:R-:W-:Y:S02]  /*74a0*/  VIADD R21, R29, 0x400 ;  /* 0x000004001d157836 */ /* 0x000fe40000000000 */
[----:B------:R-:W2:Y:S02]  /*74b0*/  LDG.E.128 R12, desc[UR36][R12.64] ;  /* 0x000000240c0c7981 */ /* 0x000ea4000c1e1d00 */
[----:B------:R-:W-:Y:S01]  /*74c0*/  IMAD.WIDE.U32 R20, R21, 0x2, R32 ;  /* 0x0000000215147825 */ /* 0x000fe200078e0020 */
[----:B------:R-:W-:-:S05]  /*74d0*/  IADD3 R25, PT, PT, R29, 0x800, RZ ;  /* 0x000008001d197810 */ /* 0x000fca0007ffe0ff */
[----:B------:R-:W3:Y:S01]  /*74e0*/  LDG.E.128 R20, desc[UR36][R20.64] ;  /* 0x0000002414147981 */ /* 0x000ee2000c1e1d00 */
[----:B------:R-:W-:Y:S01]  /*74f0*/  IMAD.WIDE.U32 R24, R25, 0x2, R32 ;  /* 0x0000000219187825 */ /* 0x000fe200078e0020 */
[----:B------:R-:W-:-:S05]  /*7500*/  IADD3 R29, PT, PT, R29, 0xc00, RZ ;  /* 0x00000c001d1d7810 */ /* 0x000fca0007ffe0ff */
[----:B------:R-:W4:Y:S01]  /*7510*/  LDG.E.128 R24, desc[UR36][R24.64] ;  /* 0x0000002418187981 */ /* 0x000f22000c1e1d00 */
[----:B------:R-:W-:-:S06]  /*7520*/  IMAD.WIDE.U32 R28, R29, 0x2, R32 ;  /* 0x000000021d1c7825 */ /* 0x000fcc00078e0020 */
[----:B------:R-:W4:Y:S01]  /*7530*/  LDG.E.128 R28, desc[UR36][R28.64] ;  /* 0x000000241c1c7981 */ /* 0x000f22000c1e1d00 */
[----:B------:R-:W-:Y:S01]  /*7540*/  IMAD.IADD R49, R40, 0x1, -R19 ;  /* 0x0000000128317824 */ /* 0x000fe200078e0a13 */
[----:B------:R-:W-:Y:S01]  /*7550*/  IADD3 R48, PT, PT, R48, 0x4, RZ ;  /* 0x0000000430307810 */ /* 0x000fe20007ffe0ff */
[----:B------:R-:W-:-:S03]  /*7560*/  VIADD R40, R40, 0x10 ;  /* 0x0000001028287836 */ /* 0x000fc60000000000 */
[----:B------:R-:W-:Y:S02]  /*7570*/  LEA R49, R49, R4, 0x1 ;  /* 0x0000000431317211 */ /* 0x000fe400078e08ff */
[----:B------:R-:W-:-:S03]  /*7580*/  ISETP.NE.AND P0, PT, R48, R59, PT ;  /* 0x0000003b3000720c */ /* 0x000fc60003f05270 */
[----:B------:R-:W-:Y:S04]  /*7590*/  LDS.U16 R50, [R49] ;  /* 0x0000000031327984 */ /* 0x000fe80000000400 */
[----:B------:R-:W0:Y:S04]  /*75a0*/  LDS.U16 R54, [R49+0x8] ;  /* 0x0000080031367984 */ /* 0x000e280000000400 */
[----:B------:R-:W1:Y:S04]  /*75b0*/  LDS.U16 R56, [R49+0x10] ;  /* 0x0000100031387984 */ /* 0x000e680000000400 */
[----:B------:R-:W4:Y:S01]  /*75c0*/  LDS.U16 R49, [R49+0x18] ;  /* 0x0000180031317984 */ /* 0x000f220000000400 */
[----:B0-----:R-:W-:-:S02]  /*75d0*/  HADD2.F32 R54, -RZ, R54.H0_H0 ;  /* 0x20000036ff367230 */ /* 0x001fc40000004100 */
[----:B-1----:R-:W-:Y:S02]  /*75e0*/  HADD2.F32 R56, -RZ, R56.H0_H0 ;  /* 0x20000038ff387230 */ /* 0x002fe40000004100 */
[--C-:B--2---:R-:W-:Y:S02]  /*75f0*/  HADD2.F32 R52, -RZ, R13.reuse.H0_H0 ;  /* 0x2000000dff347230 */ /* 0x104fe40000004100 */
[----:B------:R-:W-:Y:S02]  /*7600*/  HADD2.F32 R53, -RZ, R13.H1_H1 ;  /* 0x3000000dff357230 */ /* 0x000fe40000004100 */
[----:B------:R-:W-:Y:S02]  /*7610*/  HADD2.F32 R51, -RZ, R12.H0_H0 ;  /* 0x2000000cff337230 */ /* 0x000fe40000004100 */
[----:B------:R-:W-:Y:S02]  /*7620*/  HADD2.F32 R13, -RZ, R50.H0_H0 ;  /* 0x20000032ff0d7230 */ /* 0x000fe40000004100 */
[----:B------:R-:W-:-:S02]  /*7630*/  HADD2.F32 R55, -RZ, R14.H0_H0 ;  /* 0x2000000eff377230 */ /* 0x000fc40000004100 */
[----:B------:R-:W-:Y:S02]  /*7640*/  HADD2.F32 R12, -RZ, R12.H1_H1 ;  /* 0x3000000cff0c7230 */ /* 0x000fe40000004100 */
[C---:B------:R-:W-:Y:S01]  /*7650*/  FFMA.FTZ R51, R13.reuse, R51, R38 ;  /* 0x000000330d337223 */ /* 0x040fe20000010026 */
[----:B------:R-:W-:Y:S02]  /*7660*/  HADD2.F32 R14, -RZ, R14.H1_H1 ;  /* 0x3000000eff0e7230 */ /* 0x000fe40000004100 */
[C---:B------:R-:W-:Y:S01]  /*7670*/  FFMA.FTZ R52, R13.reuse, R52, R41 ;  /* 0x000000340d347223 */ /* 0x040fe20000010029 */
[--C-:B------:R-:W-:Y:S02]  /*7680*/  HADD2.F32 R57, -RZ, R15.reuse.H0_H0 ;  /* 0x2000000fff397230 */ /* 0x100fe40000004100 */
[C---:B------:R-:W-:Y:S01]  /*7690*/  FFMA.FTZ R12, R13.reuse, R12, R43 ;  /* 0x0000000c0d0c7223 */ /* 0x040fe2000001002b */
[----:B------:R-:W-:Y:S02]  /*76a0*/  HADD2.F32 R50, -RZ, R15.H1_H1 ;  /* 0x3000000fff327230 */ /* 0x000fe40000004100 */
[C---:B------:R-:W-:Y:S01]  /*76b0*/  FFMA.FTZ R53, R13.reuse, R53, R42 ;  /* 0x000000350d357223 */ /* 0x040fe2000001002a */
[C---:B------:R-:W-:Y:S01]  /*76c0*/  FFMA.FTZ R55, R13.reuse, R55, R44 ;  /* 0x000000370d377223 */ /* 0x040fe2000001002c */
[C---:B------:R-:W-:Y:S01]  /*76d0*/  FFMA.FTZ R14, R13.reuse, R14, R45 ;  /* 0x0000000e0d0e7223 */ /* 0x040fe2000001002d */
[C---:B------:R-:W-:Y:S01]  /*76e0*/  FFMA.FTZ R57, R13.reuse, R57, R46 ;  /* 0x000000390d397223 */ /* 0x040fe2000001002e */
[----:B------:R-:W-:Y:S01]  /*76f0*/  FFMA.FTZ R50, R13, R50, R47 ;  /* 0x000000320d327223 */ /* 0x000fe2000001002f */
[----:B---3--:R-:W-:-:S02]  /*7700*/  HADD2.F32 R13, -RZ, R20.H0_H0 ;  /* 0x20000014ff0d7230 */ /* 0x008fc40000004100 */
[----:B------:R-:W-:Y:S02]  /*7710*/  HADD2.F32 R15, -RZ, R20.H1_H1 ;  /* 0x30000014ff0f7230 */ /* 0x000fe40000004100 */
[--C-:B------:R-:W-:Y:S02]  /*7720*/  HADD2.F32 R41, -RZ, R21.reuse.H0_H0 ;  /* 0x20000015ff297230 */ /* 0x100fe40000004100 */
[C---:B------:R-:W-:Y:S01]  /*7730*/  FFMA.FTZ R13, R54.reuse, R13, R51 ;  /* 0x0000000d360d7223 */ /* 0x040fe20000010033 */
[----:B------:R-:W-:Y:S02]  /*7740*/  HADD2.F32 R20, -RZ, R21.H1_H1 ;  /* 0x30000015ff147230 */ /* 0x000fe40000004100 */
[C---:B------:R-:W-:Y:S01]  /*7750*/  FFMA.FTZ R12, R54.reuse, R15, R12 ;  /* 0x0000000f360c7223 */ /* 0x040fe2000001000c */
[--C-:B------:R-:W-:Y:S02]  /*7760*/  HADD2.F32 R21, -RZ, R22.reuse.H1_H1 ;  /* 0x30000016ff157230 */ /* 0x100fe40000004100 */
[----:B------:R-:W-:Y:S01]  /*7770*/  FFMA.FTZ R41, R54, R41, R52 ;  /* 0x0000002936297223 */ /* 0x000fe20000010034 */
[----:B------:R-:W-:-:S02]  /*7780*/  HADD2.F32 R38, -RZ, R22.H0_H0 ;  /* 0x20000016ff267230 */ /* 0x000fc40000004100 */
[C---:B------:R-:W-:Y:S01]  /*7790*/  FFMA.FTZ R20, R54.reuse, R20, R53 ;  /* 0x0000001436147223 */ /* 0x040fe20000010035 */
[--C-:B------:R-:W-:Y:S02]  /*77a0*/  HADD2.F32 R22, -RZ, R23.reuse.H0_H0 ;  /* 0x20000017ff167230 */ /* 0x100fe40000004100 */
[C---:B------:R-:W-:Y:S01]  /*77b0*/  FFMA.FTZ R14, R54.reuse, R21, R14 ;  /* 0x00000015360e7223 */ /* 0x040fe2000001000e */
[----:B------:R-:W-:Y:S02]  /*77c0*/  HADD2.F32 R23, -RZ, R23.H1_H1 ;  /* 0x30000017ff177230 */ /* 0x000fe40000004100 */
[C---:B------:R-:W-:Y:S01]  /*77d0*/  FFMA.FTZ R38, R54.reuse, R38, R55 ;  /* 0x0000002636267223 */ /* 0x040fe20000010037 */
[--C-:B----4-:R-:W-:Y:S02]  /*77e0*/  HADD2.F32 R15, -RZ, R24.reuse.H0_H0 ;  /* 0x20000018ff0f7230 */ /* 0x110fe40000004100 */
[----:B------:R-:W-:Y:S01]  /*77f0*/  FFMA.FTZ R22, R54, R22, R57 ;  /* 0x0000001636167223 */ /* 0x000fe20000010039 */
[----:B------:R-:W-:-:S02]  /*7800*/  HADD2.F32 R21, -RZ, R24.H1_H1 ;  /* 0x30000018ff157230 */ /* 0x000fc40000004100 */
[----:B------:R-:W-:Y:S01]  /*7810*/  FFMA.FTZ R23, R54, R23, R50 ;  /* 0x0000001736177223 */ /* 0x000fe20000010032 */
        /* <DEDUP_REMOVED lines=14> */
[----:B------:R-:W-:-:S02]  /*7900*/  HADD2.F32 R15, -RZ, R30.H0_H0 ;  /* 0x2000001eff0f7230 */ /* 0x000fc40000004100 */
[----:B------:R-:W-:Y:S01]  /*7910*/  FFMA.FTZ R22, R56, R47, R22 ;  /* 0x0000002f38167223 */ /* 0x000fe20000010016 */
[----:B------:R-:W-:Y:S02]  /*7920*/  HADD2.F32 R14, -RZ, R49.H0_H0 ;  /* 0x20000031ff0e7230 */ /* 0x000fe40000004100 */
[--C-:B------:R-:W-:Y:S02]  /*7930*/  HADD2.F32 R38, -RZ, R28.reuse.H0_H0 ;  /* 0x2000001cff267230 */ /* 0x100fe40000004100 */
[----:B------:R-:W-:Y:S02]  /*7940*/  HADD2.F32 R43, -RZ, R28.H1_H1 ;  /* 0x3000001cff2b7230 */ /* 0x000fe40000004100 */
        /* <DEDUP_REMOVED lines=9> */
[C---:B------:R-:W-:Y:S01]  /*79e0*/  FFMA.FTZ R45, R14.reuse, R30, R45 ;  /* 0x0000001e0e2d7223 */ /* 0x040fe2000001002d */
[C---:B------:R-:W-:Y:S01]  /*79f0*/  FFMA.FTZ R46, R14.reuse, R21, R22 ;  /* 0x000000150e2e7223 */ /* 0x040fe20000010016 */
[----:B------:R-:W-:Y:S01]  /*7a00*/  FFMA.FTZ R47, R14, R26, R23 ;  /* 0x0000001a0e2f7223 */ /* 0x000fe20000010017 */
[----:B------:R-:W-:Y:S06]  /*7a10*/  @P0 BRA `(.L_x_3454) ;  /* 0xfffffff800980947 */ /* 0x000fec000383ffff */
.L_x_3453:
[----:B------:R-:W-:Y:S05]  /*7a20*/  BSYNC.RECONVERGENT B1 ;  /* 0x0000000000017941 */ /* 0x000fea0003800200 */
.L_x_3452:
[----:B------:R-:W-:Y:S05]  /*7a30*/  @!P1 BRA `(.L_x_3451) ;  /* 0x0000000400289947 */ /* 0x000fea0003800000 */
[----:B------:R-:W-:Y:S01]  /*7a40*/  ISETP.NE.AND P1, PT, R60, 0x1, PT ;  /* 0x000000013c00780c */ /* 0x000fe20003f25270 */
[----:B------:R-:W-:Y:S01]  /*7a50*/  BSSY.RECONVERGENT B1, `(.L_x_3455) ;  /* 0x0000030000017945 */ /* 0x000fe20003800200 */
[----:B------:R-:W-:-:S11]  /*7a60*/  LOP3.LUT P0, RZ, R58, 0x4, RZ, 0xc0, !PT ;  /* 0x000000043aff7812 */ /* 0x000fd6000780c0ff */
[----:B------:R-:W-:Y:S05]  /*7a70*/  @!P1 BRA `(.L_x_3456) ;  /* 0x0000000000b49947 */ /* 0x000fea0003800000 */
[----:B------:R-:W-:-:S05]  /*7a80*/  SHF.L.U32 R13, R40, 0x8, RZ ;  /* 0x00000008280d7819 */ /* 0x000fca00000006ff */
[C---:B------:R-:W-:Y:S01]  /*7a90*/  IMAD.WIDE.U32 R20, R13.reuse, 0x2, R32 ;  /* 0x000000020d147825 */ /* 0x040fe200078e0020 */
[----:B------:R-:W-:-:S05]  /*7aa0*/  IADD3 R13, PT, PT, R13, 0x400, RZ ;  /* 0x000004000d0d7810 */ /* 0x000fca0007ffe0ff */
[----:B------:R-:W2:Y:S01]  /*7ab0*/  LDG.E.128 R20, desc[UR36][R20.64] ;  /* 0x0000002414147981 */ /* 0x000ea2000c1e1d00 */
[----:B------:R-:W-:-:S06]  /*7ac0*/  IMAD.WIDE.U32 R12, R13, 0x2, R32 ;  /* 0x000000020d0c7825 */ /* 0x000fcc00078e0020 */
[----:B------:R-:W4:Y:S01]  /*7ad0*/  LDG.E.128 R12, desc[UR36][R12.64] ;  /* 0x000000240c0c7981 */ /* 0x000f22000c1e1d00 */
[C---:B------:R-:W-:Y:S01]  /*7ae0*/  IMAD.IADD R25, R40.reuse, 0x1, -R19 ;  /* 0x0000000128197824 */ /* 0x040fe200078e0a13 */
[----:B------:R-:W-:-:S04]  /*7af0*/  IADD3 R40, PT, PT, R40, 0x8, RZ ;  /* 0x0000000828287810 */ /* 0x000fc80007ffe0ff */
[----:B------:R-:W-:-:S05]  /*7b00*/  LEA R25, R25, R4, 0x1 ;  /* 0x0000000419197211 */ /* 0x000fca00078e08ff */
[----:B------:R-:W0:Y:S04]  /*7b10*/  LDS.U16 R24, [R25] ;  /* 0x0000000019187984 */ /* 0x000e280000000400 */
[----:B------:R-:W1:Y:S01]  /*7b20*/  LDS.U16 R48, [R25+0x8] ;  /* 0x0000080019307984 */ /* 0x000e620000000400 */
[--C-:B--2---:R-:W-:Y:S02]  /*7b30*/  HADD2.F32 R26, -RZ, R20.reuse.H0_H0 ;  /* 0x20000014ff1a7230 */ /* 0x104fe40000004100 */
[----:B---3--:R-:W-:Y:S02]  /*7b40*/  HADD2.F32 R28, -RZ, R20.H1_H1 ;  /* 0x30000014ff1c7230 */ /* 0x008fe40000004100 */
[--C-:B------:R-:W-:Y:S02]  /*7b50*/  HADD2.F32 R30, -RZ, R21.reuse.H0_H0 ;  /* 0x20000015ff1e7230 */ /* 0x100fe40000004100 */
[----:B------:R-:W-:-:S02]  /*7b60*/  HADD2.F32 R27, -RZ, R21.H1_H1 ;  /* 0x30000015ff1b7230 */ /* 0x000fc40000004100 */
[----:B------:R-:W-:Y:S02]  /*7b70*/  HADD2.F32 R29, -RZ, R22.H0_H0 ;  /* 0x20000016ff1d7230 */ /* 0x000fe40000004100 */
[----:B0-----:R-:W-:Y:S02]  /*7b80*/  HADD2.F32 R21, -RZ, R24.H0_H0 ;  /* 0x20000018ff157230 */ /* 0x001fe40000004100 */
[----:B------:R-:W-:Y:S02]  /*7b90*/  HADD2.F32 R22, -RZ, R22.H1_H1 ;  /* 0x30000016ff167230 */ /* 0x000fe40000004100 */
[--C-:B------:R-:W-:Y:S02]  /*7ba0*/  HADD2.F32 R31, -RZ, R23.reuse.H0_H0 ;  /* 0x20000017ff1f7230 */ /* 0x100fe40000004100 */
[C---:B------:R-:W-:Y:S01]  /*7bb0*/  FFMA.FTZ R26, R21.reuse, R26, R38 ;  /* 0x0000001a151a7223 */ /* 0x040fe20000010026 */
[----:B------:R-:W-:Y:S02]  /*7bc0*/  HADD2.F32 R20, -RZ, R23.H1_H1 ;  /* 0x30000017ff147230 */ /* 0x000fe40000004100 */
        /* <DEDUP_REMOVED lines=8> */
[--C-:B----4-:R-:W-:Y:S02]  /*7c50*/  HADD2.F32 R38, -RZ, R12.reuse.H0_H0 ;  /* 0x2000000cff267230 */ /* 0x110fe40000004100 */
        /* <DEDUP_REMOVED lines=15> */
.L_x_3456:
[----:B------:R-:W-:Y:S05]  /*7d50*/  BSYNC.RECONVERGENT B1 ;  /* 0x0000000000017941 */ /* 0x000fea0003800200 */
.L_x_3455:
[----:B------:R-:W-:Y:S05]  /*7d60*/  @P0 BRA `(.L_x_3451) ;  /* 0x00000000005c0947 */ /* 0x000fea0003800000 */
[----:B------:R-:W-:-:S04]  /*7d70*/  IMAD.SHL.U32 R13, R40, 0x100, RZ ;  /* 0x00000100280d7824 */ /* 0x000fc800078e00ff */
[----:B------:R-:W-:-:S06]  /*7d80*/  IMAD.WIDE.U32 R12, R13, 0x2, R32 ;  /* 0x000000020d0c7825 */ /* 0x000fcc00078e0020 */
[----:B------:R-:W2:Y:S01]  /*7d90*/  LDG.E.128 R12, desc[UR36][R12.64] ;  /* 0x000000240c0c7981 */ /* 0x000ea2000c1e1d00 */
[----:B------:R-:W-:-:S04]  /*7da0*/  IADD3 R21, PT, PT, -R19, R40, RZ ;  /* 0x0000002813157210 */ /* 0x000fc80007ffe1ff */
[----:B------:R-:W-:-:S06]  /*7db0*/  LEA R21, R21, R4, 0x1 ;  /* 0x0000000415157211 */ /* 0x000fcc00078e08ff */
[----:B------:R-:W0:Y:S02]  /*7dc0*/  LDS.U16 R21, [R21] ;  /* 0x0000000015157984 */ /* 0x000e240000000400 */
        /* <DEDUP_REMOVED lines=17> */
.L_x_3451:
[----:B------:R-:W-:Y:S05]  /*7ee0*/  BSYNC.RECONVERGENT B0 ;  /* 0x0000000000007941 */ /* 0x000fea0003800200 */
.L_x_3450:
[----:B------:R-:W-:Y:S01]  /*7ef0*/  ISETP.GE.AND P0, PT, R36, R16, PT ;  /* 0x000000102400720c */ /* 0x000fe20003f06270 */
[----:B------:R-:W-:-:S12]  /*7f00*/  BSSY.RECONVERGENT B0, `(.L_x_3457) ;  /* 0x000010b000007945 */ /* 0x000fd80003800200 */
[----:B------:R-:W-:Y:S05]  /*7f10*/  @P0 BRA `(.L_x_3458) ;  /* 0x0000001000240947 */ /* 0x000fea0003800000 */
[----:B------:R-:W-:Y:S01]  /*7f20*/  VIADDMNMX R13, R36, 0x4, R16, !PT ;  /* 0x00000004240d7846 */ /* 0x000fe20007800110 */
[----:B------:R-:W-:Y:S01]  /*7f30*/  BSSY.RECONVERGENT B1, `(.L_x_3459) ;  /* 0x0000040000017945 */ /* 0x000fe20003800200 */
[----:B---3--:R-:W-:-:S04]  /*7f40*/  LOP3.LUT R29, RZ, R19, RZ, 0x33, !PT ;  /* 0x00000013ff1d7212 */ /* 0x008fc800078e33ff */
[----:B------:R-:W-:-:S04]  /*7f50*/  IADD3 R29, PT, PT, -R6, R13, R29 ;  /* 0x0000000d061d7210 */ /* 0x000fc80007ffe11d */
[----:B------:R-:W-:-:S04]  /*7f60*/  LOP3.LUT R12, R29, 0xc, RZ, 0xc0, !PT ;  /* 0x0000000c1d0c7812 */ /* 0x000fc800078ec0ff */
[----:B------:R-:W-:-:S13]  /*7f70*/  ISETP.NE.AND P0, PT, R12, 0xc, PT ;  /* 0x0000000c0c00780c */ /* 0x000fda0003f05270 */
[----:B------:R-:W-:Y:S05]  /*7f80*/  @!P0 BRA `(.L_x_3460) ;  /* 0x0000000000e88947 */ /* 0x000fea0003800000 */
[----:B------:R-:W0:Y:S01]  /*7f90*/  LDC R37, c[0x0][0x3f4] ;  /* 0x0000fd00ff257b82 */ /* 0x000e220000000800 */
[----:B------:R-:W-:Y:S01]  /*7fa0*/  LEA.HI R12, R29, 0x1, RZ, 0x1e ;  /* 0x000000011d0c7811 */ /* 0x000fe200078ff0ff */
[----:B------:R-:W-:-:S03]  /*7fb0*/  IMAD R7, R6, 0x2, R7 ;  /* 0x0000000206077824 */ /* 0x000fc600078e0207 */
[----:B------:R-:W-:Y:S02]  /*7fc0*/  LOP3.LUT R12, R12, 0x3, RZ, 0xc0, !PT ;  /* 0x000000030c0c7812 */ /* 0x000fe400078ec0ff */
[----:B------:R-:W-:Y:S02]  /*7fd0*/  IADD3 R7, PT, PT, R7, UR4, RZ ;  /* 0x0000000407077c10 */ /* 0x000fe4000fffe0ff */
[----:B------:R-:W-:-:S07]  /*7fe0*/  IADD3 R14, PT, PT, -R12, RZ, RZ ;  /* 0x000000ff0c0e7210 */ /* 0x000fce0007ffe1ff */
.L_x_3463:
[----:B0-----:R-:W-:Y:S01]  /*7ff0*/  ISETP.GE.AND P0, PT, R36, R37, PT ;  /* 0x000000252400720c */ /* 0x001fe20003f06270 */
[----:B------:R-:W-:Y:S01]  /*8000*/  VIADD R14, R14, 0x1 ;  /* 0x000000010e0e7836 */ /* 0x000fe20000000000 */
[----:B------:R-:W-:Y:S04]  /*8010*/  BSSY.RECONVERGENT B2, `(.L_x_3461) ;  /* 0x000002e000027945 */ /* 0x000fe80003800200 */
        /* <DEDUP_REMOVED lines=24> */
[----:B------:R-:W-:-:S05]  /*81a0*/  @!P3 LOP3.LUT R12, RZ, R37, RZ, 0x33, !PT ;  /* 0x00000025ff0cb212 */ /* 0x000fca00078e33ff */
[----:B------:R-:W-:-:S04]  /*81b0*/  IMAD.SHL.U32 R13, R12, 0x100, RZ ;  /* 0x000001000c0d7824 */ /* 0x000fc800078e00ff */
[----:B------:R-:W-:-:S05]  /*81c0*/  IMAD.WIDE.U32 R12, R13, 0x2, R32 ;  /* 0x000000020d0c7825 */ /* 0x000fca00078e0020 */
[----:B------:R-:W2:Y:S01]  /*81d0*/  LDG.E.128 R20, desc[UR36][R12.64] ;  /* 0x000000240c147981 */ /* 0x000ea2000c1e1d00 */
[----:B0-----:R-:W-:Y:S02]  /*81e0*/  HADD2.F32 R15, -RZ, R15.H0_H0 ;  /* 0x2000000fff0f7230 */ /* 0x001fe40000004100 */
[----:B--2---:R-:W-:Y:S02]  /*81f0*/  HADD2.F32 R24, -RZ, R20.H0_H0 ;  /* 0x20000014ff187230 */ /* 0x004fe40000004100 */
[----:B------:R-:W-:Y:S02]  /*8200*/  HADD2.F32 R26, -RZ, R21.H0_H0 ;  /* 0x20000015ff1a7230 */ /* 0x000fe40000004100 */
[----:B------:R-:W-:Y:S02]  /*8210*/  HADD2.F32 R25, -RZ, R22.H0_H0 ;  /* 0x20000016ff197230 */ /* 0x000fe40000004100 */
[----:B------:R-:W-:Y:S01]  /*8220*/  FFMA.FTZ R38, R15, R24, R38 ;  /* 0x000000180f267223 */ /* 0x000fe20000010026 */
[----:B------:R-:W-:-:S02]  /*8230*/  HADD2.F32 R20, -RZ, R20.H1_H1 ;  /* 0x30000014ff147230 */ /* 0x000fc40000004100 */
        /* <DEDUP_REMOVED lines=11> */
.L_x_3462:
[----:B------:R-:W-:Y:S05]  /*82f0*/  BSYNC.RECONVERGENT B2 ;  /* 0x0000000000027941 */ /* 0x000fea0003800200 */
.L_x_3461:
[----:B------:R-:W-:Y:S02]  /*8300*/  IADD3 R36, PT, PT, R36, 0x4, RZ ;  /* 0x0000000424247810 */ /* 0x000fe40007ffe0ff */
[----:B------:R-:W-:Y:S01]  /*8310*/  IADD3 R7, PT, PT, R7, 0x8, RZ ;  /* 0x0000000807077810 */ /* 0x000fe20007ffe0ff */
[----:B------:R-:W-:Y:S06]  /*8320*/  @P2 BRA `(.L_x_3463) ;  /* 0xfffffffc00302947 */ /* 0x000fec000383ffff */
.L_x_3460:
[----:B------:R-:W-:Y:S05]  /*8330*/  BSYNC.RECONVERGENT B1 ;  /* 0x0000000000017941 */ /* 0x000fea0003800200 */
.L_x_3459:
[----:B------:R-:W-:-:S13]  /*8340*/  ISETP.GE.U32.AND P0, PT, R29, 0xc, PT ;  /* 0x0000000c1d00780c */ /* 0x000fda0003f06070 */
[----:B------:R-:W-:Y:S05]  /*8350*/  @!P0 BRA `(.L_x_3458) ;  /* 0x0000000c00148947 */ /* 0x000fea0003800000 */
[----:B------:R-:W0:Y:S02]  /*8360*/  LDC R37, c[0x0][0x3f4] ;  /* 0x0000fd00ff257b82 */ /* 0x000e240000000800 */
.L_x_3472:
[CC--:B0-----:R-:W-:Y:S01]  /*8370*/  ISETP.GE.AND P3, PT, R36.reuse, R37.reuse, PT ;  /* 0x000000252400720c */ /* 0x0c1fe20003f66270 */
[C---:B------:R-:W-:Y:S01]  /*8380*/  VIADD R28, R36.reuse, 0x4 ;  /* 0x00000004241c7836 */ /* 0x040fe20000000000 */
[C---:B------:R-:W-:Y:S01]  /*8390*/  IADD3 R30, PT, PT, R36.reuse, 0x8, RZ ;  /* 0x00000008241e7810 */ /* 0x040fe20007ffe0ff */
[C---:B------:R-:W-:Y:S01]  /*83a0*/  IMAD.IADD R7, R36.reuse, 0x1, -R19 ;  /* 0x0000000124077824 */ /* 0x040fe200078e0a13 */
[----:B------:R-:W-:Y:S01]  /*83b0*/  IADD3 R40, PT, PT, R36, 0xc, RZ ;  /* 0x0000000c24287810 */ /* 0x000fe20007ffe0ff */
[----:B------:R-:W-:Y:S01]  /*83c0*/  BSSY.RECONVERGENT B1, `(.L_x_3464) ;  /* 0x0000031000017945 */ /* 0x000fe20003800200 */
[-C--:B------:R-:W-:Y:S02]  /*83d0*/  ISETP.GE.AND P0, PT, R28, R37.reuse, PT ;  /* 0x000000251c00720c */ /* 0x080fe40003f06270 */
[-C--:B------:R-:W-:Y:S02]  /*83e0*/  ISETP.GE.AND P1, PT, R30, R37.reuse, PT ;  /* 0x000000251e00720c */ /* 0x080fe40003f26270 */
[----:B------:R-:W-:-:S02]  /*83f0*/  ISETP.GE.AND P2, PT, R40, R37, PT ;  /* 0x000000252800720c */ /* 0x000fc40003f46270 */
[----:B------:R-:W-:Y:S01]  /*8400*/  LEA R27, R7, R4, 0x1 ;  /* 0x00000004071b7211 */ /* 0x000fe200078e08ff */
[----:B------:R-:W-:Y:S10]  /*8410*/  @!P3 BRA `(.L_x_3465) ;  /* 0x0000000000acb947 */ /* 0x000ff40003800000 */
[----:B------:R-:W-:Y:S01]  /*8420*/  IABS R14, R37 ;  /* 0x00000025000e7213 */ /* 0x000fe20000000000 */
[----:B------:R-:W-:Y:S01]  /*8430*/  HFMA2 R12, -RZ, RZ, 0, 0 ;  /* 0x00000000ff0c7431 */ /* 0x000fe200000001ff */
        /* <DEDUP_REMOVED lines=20> */
[----:B------:R-:W-:Y:S02]  /*8580*/  SHF.L.U32 R13, R7, 0x8, RZ ;  /* 0x00000008070d7819 */ /* 0x000fe400000006ff */
[----:B------:R-:W0:Y:S03]  /*8590*/  LDS.U16 R7, [R27] ;  /* 0x000000001b077984 */ /* 0x000e260000000400 */
[----:B------:R-:W-:-:S06]  /*85a0*/  IMAD.WIDE.U32 R12, R13, 0x2, R32 ;  /* 0x000000020d0c7825 */ /* 0x000fcc00078e0020 */
[----:B------:R-:W2:Y:S01]  /*85b0*/  LDG.E.128 R12, desc[UR36][R12.64] ;  /* 0x000000240c0c7981 */ /* 0x000ea2000c1e1d00 */
[----:B0-----:R-:W-:Y:S02]  /*85c0*/  HADD2.F32 R7, -RZ, R7.H0_H0 ;  /* 0x20000007ff077230 */ /* 0x001fe40000004100 */
[----:B--2---:R-:W-:Y:S02]  /*85d0*/  HADD2.F32 R23, -RZ, R14.H0_H0 ;  /* 0x2000000eff177230 */ /* 0x004fe40000004100 */
[--C-:B------:R-:W-:Y:S02]  /*85e0*/  HADD2.F32 R20, -RZ, R12.reuse.H0_H0 ;  /* 0x2000000cff147230 */ /* 0x100fe40000004100 */
        /* <DEDUP_REMOVED lines=14> */
.L_x_3465:
[----:B------:R-:W-:Y:S05]  /*86d0*/  BSYNC.RECONVERGENT B1 ;  /* 0x0000000000017941 */ /* 0x000fea0003800200 */
.L_x_3464:
[----:B------:R-:W-:Y:S04]  /*86e0*/  BSSY.RECONVERGENT B1, `(.L_x_3466) ;  /* 0x000002d000017945 */ /* 0x000fe80003800200 */
[----:B------:R-:W-:Y:S05]  /*86f0*/  @!P0 BRA `(.L_x_3467) ;  /* 0x0000000000ac8947 */ /* 0x000fea0003800000 */
        /* <DEDUP_REMOVED lines=23> */
[----:B------:R-:W0:Y:S03]  /*8870*/  LDS.U16 R7, [R27+0x8] ;  /* 0x000008001b077984 */ /* 0x000e260000000400 */
        /* <DEDUP_REMOVED lines=19> */
.L_x_3467:
[----:B------:R-:W-:Y:S05]  /*89b0*/  BSYNC.RECONVERGENT B1 ;  /* 0x0000000000017941 */ /* 0x000fea0003800200 */
.L_x_3466:
        /* <DEDUP_REMOVED lines=45> */
.L_x_3469:
[----:B------:R-:W-:Y:S05]  /*8c90*/  BSYNC.RECONVERGENT B1 ;  /* 0x0000000000017941 */ /* 0x000fea0003800200 */
.L_x_3468:
        /* <DEDUP_REMOVED lines=45> */
.L_x_3471:
[----:B------:R-:W-:Y:S05]  /*8f70*/  BSYNC.RECONVERGENT B1 ;  /* 0x0000000000017941 */ /* 0x000fea0003800200 */
.L_x_3470:
[----:B------:R-:W-:-:S04]  /*8f80*/  IADD3 R36, PT, PT, R36, 0x10, RZ ;  /* 0x0000001024247810 */ /* 0x000fc80007ffe0ff */
[----:B------:R-:W-:-:S13]  /*8f90*/  ISETP.GE.AND P0, PT, R36, R16, PT ;  /* 0x000000102400720c */ /* 0x000fda0003f06270 */
[----:B------:R-:W-:Y:S05]  /*8fa0*/  @!P0 BRA `(.L_x_3472) ;  /* 0xfffffff000f08947 */ /* 0x000fea000383ffff */
.L_x_3458:
[----:B------:R-:W-:Y:S05]  /*8fb0*/  BSYNC.RECONVERGENT B0 ;  /* 0x0000000000007941 */ /* 0x000fea0003800200 */
.L_x_3457:
        /* <DEDUP_REMOVED lines=12> */
[----:B0-----:R-:W4:Y:S01]  /*9080*/  LDG.E R14, desc[UR36][R14.64+0x8] ;  /* 0x000008240e0e7981 */ /* 0x001f22000c1e1900 */
[C-C-:B--2---:R-:W-:Y:S01]  /*9090*/  SHF.R.S64 R26, R20.reuse, 0x10, R21.reuse ;  /* 0x00000010141a7819 */ /* 0x144fe20000001015 */
[----:B------:R-:W4:Y:S01]  /*90a0*/  I2F.S8 R17, R20 ;  /* 0x0000001400117306 */ /* 0x000f220000001400 */
[--C-:B------:R-:W-:Y:S02]  /*90b0*/  SHF.R.U64 R13, R20, 0x10, R21.reuse ;  /* 0x00000010140d7819 */ /* 0x100fe40000001215 */
[----:B------:R-:W-:Y:S02]  /*90c0*/  LOP3.LUT R26, R26, 0xff, RZ, 0xc0, !PT ;  /* 0x000000ff1a1a7812 */ /* 0x000fe400078ec0ff */
[----:B------:R-:W-:-:S02]  /*90d0*/  SHF.R.S32.HI R27, RZ, 0x10, R21 ;  /* 0x00000010ff1b7819 */ /* 0x000fc40000011415 */
[----:B------:R-:W-:Y:S02]  /*90e0*/  SHF.R.U64 R12, R26, 0x7, RZ ;  /* 0x000000071a0c7819 */ /* 0x000fe400000012ff */
[----:B------:R-:W-:Y:S02]  /*90f0*/  PRMT R13, R13, 0x9910, RZ ;  /* 0x000099100d0d7816 */ /* 0x000fe400000000ff */
[----:B------:R-:W-:Y:S02]  /*9100*/  LOP3.LUT R24, R21, 0xff, RZ, 0xc0, !PT ;  /* 0x000000ff15187812 */ /* 0x000fe400078ec0ff */
[----:B------:R-:W-:Y:S02]  /*9110*/  LOP3.LUT R27, R27, 0xff, RZ, 0xc0, !PT ;  /* 0x000000ff1b1b7812 */ /* 0x000fe400078ec0ff */
[----:B------:R-:W-:Y:S02]  /*9120*/  ISETP.NE.U32.AND P0, PT, R12, RZ, PT ;  /* 0x000000ff0c00720c */ /* 0x000fe40003f05070 */
[----:B------:R-:W-:-:S02]  /*9130*/  MOV R12, R13 ;  /* 0x0000000d000c7202 */ /* 0x000fc40000000f00 */
[----:B------:R-:W-:Y:S02]  /*9140*/  SHF.R.U64 R16, R24, 0x7, RZ ;  /* 0x0000000718107819 */ /* 0x000fe400000012ff */
[----:B------:R-:W-:Y:S02]  /*9150*/  SHF.R.U64 R13, R27, 0x7, RZ ;  /* 0x000000071b0d7819 */ /* 0x000fe400000012ff */
[----:B------:R-:W-:Y:S01]  /*9160*/  ISETP.NE.U32.AND P1, PT, R16, RZ, PT ;  /* 0x000000ff1000720c */ /* 0x000fe20003f25070 */
[----:B----4-:R-:W-:Y:S01]  /*9170*/  FMUL.FTZ R17, R14, R17 ;  /* 0x000000110e117220 */ /* 0x010fe20000410000 */
[----:B------:R-:W-:Y:S02]  /*9180*/  ISETP.NE.U32.AND P2, PT, R13, RZ, PT ;  /* 0x000000ff0d00720c */ /* 0x000fe40003f45070 */
[----:B------:R-:W-:Y:S02]  /*9190*/  ISETP.NE.U32.AND.EX P1, PT, RZ, RZ, PT, P1 ;  /* 0x000000ffff00720c */ /* 0x000fe40003f25110 */
[----:B------:R-:W-:-:S02]  /*91a0*/  ISETP.NE.U32.AND.EX P0, PT, RZ, RZ, PT, P0 ;  /* 0x000000ffff00720c */ /* 0x000fc40003f05100 */
[----:B------:R-:W-:Y:S02]  /*91b0*/  ISETP.NE.U32.AND.EX P2, PT, RZ, RZ, PT, P2 ;  /* 0x000000ffff00720c */ /* 0x000fe40003f45120 */
[----:B------:R-:W-:Y:S02]  /*91c0*/  PRMT R7, R20, 0x9910, RZ ;  /* 0x0000991014077816 */ /* 0x000fe400000000ff */
[----:B------:R-:W-:Y:S02]  /*91d0*/  PRMT R16, R21, 0x9910, RZ ;  /* 0x0000991015107816 */ /* 0x000fe400000000ff */
[----:B------:R-:W-:Y:S02]  /*91e0*/  SHF.R.S32.HI R25, RZ, 0x18, R21 ;  /* 0x00000018ff197819 */ /* 0x000fe40000011415 */
[----:B------:R-:W-:Y:S02]  /*91f0*/  SHF.R.S32.HI R7, RZ, 0x8, R7 ;  /* 0x00000008ff077819 */ /* 0x000fe40000011407 */
[----:B------:R-:W-:-:S02]  /*9200*/  SHF.R.S32.HI R16, RZ, 0x8, R16 ;  /* 0x00000008ff107819 */ /* 0x000fc40000011410 */
[----:B------:R-:W-:Y:S01]  /*9210*/  SHF.R.S32.HI R12, RZ, 0x8, R12 ;  /* 0x00000008ff0c7819 */ /* 0x000fe2000001140c */
[----:B------:R-:W0:Y:S01]  /*9220*/  I2F.S16 R25, R25 ;  /* 0x0000001900197306 */ /* 0x000e220000101400 */
[----:B------:R-:W-:Y:S02]  /*9230*/  @P1 LOP3.LUT R24, R24, 0xffffff00, RZ, 0xfc, !PT ;  /* 0xffffff0018181812 */ /* 0x000fe400078efcff */
[----:B------:R-:W-:Y:S02]  /*9240*/  @P0 LOP3.LUT R26, R26, 0xffffff00, RZ, 0xfc, !PT ;  /* 0xffffff001a1a0812 */ /* 0x000fe400078efcff */
[----:B------:R-:W-:-:S03]  /*9250*/  @P2 LOP3.LUT R27, R27, 0xffffff00, RZ, 0xfc, !PT ;  /* 0xffffff001b1b2812 */ /* 0x000fc600078efcff */
[----:B------:R-:W1:Y:S01]  /*9260*/  I2F.S16 R7, R7 ;  /* 0x0000000700077306 */ /* 0x000e620000101400 */
[----:B0-----:R-:W-:-:S07]  /*9270*/  FMUL.FTZ R22, R14, R25 ;  /* 0x000000190e167220 */ /* 0x001fce0000410000 */
[----:B------:R1:W0:Y:S08]  /*9280*/  I2F.S16 R21, R16 ;  /* 0x0000001000157306 */ /* 0x0002300000101400 */
[----:B------:R-:W2:Y:S01]  /*9290*/  I2F.S16 R15, R12 ;  /* 0x0000000c000f7306 */ /* 0x000ea20000101400 */
[C---:B-1----:R-:W-:Y:S01]  /*92a0*/  FMUL.FTZ R16, R14.reuse, R7 ;  /* 0x000000070e107220 */ /* 0x042fe20000410000 */
[----:B0-----:R-:W-:-:S06]  /*92b0*/  FMUL.FTZ R20, R14, R21 ;  /* 0x000000150e147220 */ /* 0x001fcc0000410000 */
[----:B------:R0:W1:Y:S01]  /*92c0*/  I2F.S8 R19, R24 ;  /* 0x0000001800137306 */ /* 0x0000620000001400 */
[----:B--2---:R-:W-:-:S07]  /*92d0*/  FMUL.FTZ R12, R14, R15 ;  /* 0x0000000f0e0c7220 */ /* 0x004fce0000410000 */
[----:B------:R2:W4:Y:S01]  /*92e0*/  I2F.S8 R13, R26 ;  /* 0x0000001a000d7306 */ /* 0x0005220000001400 */
[----:B0-----:R-:W-:Y:S01]  /*92f0*/  F2FP.F16.F32.PACK_AB R24, R16, R17 ;  /* 0x000000111018723e */ /* 0x001fe200000000ff */
[----:B-1----:R-:W-:-:S06]  /*9300*/  FMUL.FTZ R19, R14, R19 ;  /* 0x000000130e137220 */ /* 0x002fcc0000410000 */
[----:B------:R-:W0:Y:S01]  /*9310*/  I2F.S8 R23, R27 ;  /* 0x0000001b00177306 */ /* 0x000e220000001400 */
[----:B--2---:R-:W-:Y:S01]  /*9320*/  F2FP.F16.F32.PACK_AB R26, R20, R19 ;  /* 0x00000013141a723e */ /* 0x004fe200000000ff */
[----:B----4-:R-:W-:-:S05]  /*9330*/  FMUL.FTZ R13, R14, R13 ;  /* 0x0000000d0e0d7220 */ /* 0x010fca0000410000 */
[----:B------:R-:W-:Y:S01]  /*9340*/  F2FP.F16.F32.PACK_AB R25, R12, R13 ;  /* 0x0000000d0c19723e */ /* 0x000fe200000000ff */
[----:B0-----:R-:W-:-:S05]  /*9350*/  FMUL.FTZ R23, R14, R23 ;  /* 0x000000170e177220 */ /* 0x001fca0000410000 */
[----:B------:R-:W-:Y:S01]  /*9360*/  F2FP.F16.F32.PACK_AB R27, R22, R23 ;  /* 0x00000017161b723e */ /* 0x000fe200000000ff */
[----:B------:R-:W-:Y:S06]  /*9370*/  BRA `(.L_x_3476) ;  /* 0x00000000000c7947 */ /* 0x000fec0003800000 */
.L_x_3475:
[----:B------:R-:W0:Y:S02]  /*9380*/  LDC.64 R12, c[0x0][0x3a8] ;  /* 0x0000ea00ff0c7b82 */ /* 0x000e240000000a00 */
[----:B0-----:R-:W-:-:S05]  /*9390*/  IMAD.WIDE R12, R17, 0x2, R12 ;  /* 0x00000002110c7825 */ /* 0x001fca00078e020c */
[----:B------:R0:W5:Y:S02]  /*93a0*/  LDG.E.128 R24, desc[UR36][R12.64] ;  /* 0x000000240c187981 */ /* 0x000164000c1e1d00 */
.L_x_3476:
[----:B------:R-:W1:Y:S02]  /*93b0*/  LDCU.64 UR6, c[0x0][0x460] ;  /* 0x00008c00ff0677ac */ /* 0x000e640008000a00 */
[----:B-1----:R-:W-:-:S04]  /*93c0*/  ISETP.NE.U32.AND P0, PT, RZ, UR6, PT ;  /* 0x00000006ff007c0c */ /* 0x002fc8000bf05070 */
[----:B------:R-:W-:Y:S01]  /*93d0*/  ISETP.NE.AND.EX P0, PT, RZ, UR7, PT, P0 ;  /* 0x00000007ff007c0c */ /* 0x000fe2000bf05300 */
[----:B------:R-:W-:Y:S01]  /*93e0*/  IMAD R4, R3, 0x2, R4 ;  /* 0x0000000203047824 */ /* 0x000fe200078e0204 */
[----:B------:R-:W1:Y:S05]  /*93f0*/  LDCU.64 UR6, c[0x0][0x3c0] ;  /* 0x00007800ff0677ac */ /* 0x000e6a0008000a00 */
[----:B------:R-:W2:Y:S06]  /*9400*/  LDS.U16 R4, [R4] ;  /* 0x0000000004047984 */ /* 0x000eac0000000400 */
[----:B------:R-:W4:Y:S08]  /*9410*/  @P0 LDC R7, c[0x0][0x3f8] ;  /* 0x0000fe00ff070b82 */ /* 0x000f300000000800 */
[----:B0-----:R-:W0:Y:S01]  /*9420*/  @P0 LDC.64 R12, c[0x0][0x458] ;  /* 0x00011600ff0c0b82 */ /* 0x001e220000000a00 */
[----:B----4-:R-:W-:-:S05]  /*9430*/  @P0 IMAD R5, R2, R7, R5 ;  /* 0x0000000702050224 */ /* 0x010fca00078e0205 */
[----:B------:R-:W-:-:S05]  /*9440*/  @P0 LEA R5, R5, R34, 0x8 ;  /* 0x0000002205050211 */ /* 0x000fca00078e40ff */
[----:B0-----:R-:W-:-:S06]  /*9450*/  @P0 IMAD.WIDE R12, R5, 0x2, R12 ;  /* 0x00000002050c0825 */ /* 0x001fcc00078e020c */
[----:B------:R-:W4:Y:S01]  /*9460*/  @P0 LDG.E.128 R12, desc[UR36][R12.64] ;  /* 0x000000240c0c0981 */ /* 0x000f22000c1e1d00 */
[----:B------:R-:W-:Y:S01]  /*9470*/  IMAD R37, R35, R37, R34 ;  /* 0x0000002523257224 */ /* 0x000fe200078e0222 */
[----:B------:R-:W-:Y:S01]  /*9480*/  SHF.L.U32 R18, R18, 0x8, RZ ;  /* 0x0000000812127819 */ /* 0x000fe200000006ff */
[----:B-----5:R-:W-:Y:S02]  /*9490*/  HFMA2 R8, R24, 1, 1, R8 ;  /* 0x3c003c0018087831 */ /* 0x020fe40000000008 */
        /* <DEDUP_REMOVED lines=9> */
[----:B----4-:R-:W-:Y:S02]  /*9530*/  @P0 HFMA2 R9, R9, R13, -RZ ;  /* 0x0000000d09090231 */ /* 0x010fe400001000ff */
        /* <DEDUP_REMOVED lines=20> */
.L_x_3474:
[----:B------:R-:W-:Y:S05]  /*9680*/  BSYNC.RECONVERGENT B0 ;  /* 0x0000000000007941 */ /* 0x000fea0003800200 */
.L_x_3473:
        /* <DEDUP_REMOVED lines=16> */
.L_x_3478:
[----:B------:R-:W-:Y:S05]  /*9790*/  BSYNC.RECONVERGENT B0 ;  /* 0x0000000000007941 */ /* 0x000fea0003800200 */
.L_x_3477:
[----:B------:R-:W-:Y:S06]  /*97a0*/  BAR.SYNC.DEFER_BLOCKING 0x0 ;  /* 0x0000000000007b1d */ /* 0x000fec0000010000 */
[----:B------:R-:W-:Y:S04]  /*97b0*/  BSSY.RECONVERGENT B0, `(.L_x_3479) ;  /* 0x0000013000007945 */ /* 0x000fe80003800200 */
[----:B------:R-:W-:Y:S05]  /*97c0*/  @P1 BRA `(.L_x_3480) ;  /* 0x0000000000441947 */ /* 0x000fea0003800000 */
[----:B0----5:R-:W0:Y:S02]  /*97d0*/  LDS.128 R8, [R6+UR4] ;  /* 0x0000000406087984 */ /* 0x021e240008000c00 */
[----:B0-----:R-:W-:Y:S02]  /*97e0*/  HADD2.F32 R5, -RZ, R8.H0_H0 ;  /* 0x20000008ff057230 */ /* 0x001fe40000004100 */
[--C-:B------:R-:W-:Y:S02]  /*97f0*/  HADD2.F32 R0, -RZ, R9.reuse.H0_H0 ;  /* 0x20000009ff007230 */ /* 0x100fe40000004100 */
[----:B------:R-:W-:Y:S02]  /*9800*/  HADD2.F32 R7, -RZ, R10.H0_H0 ;  /* 0x2000000aff077230 */ /* 0x000fe40000004100 */
        /* <DEDUP_REMOVED lines=13> */
.L_x_3480:
[----:B------:R-:W-:Y:S05]  /*98e0*/  BSYNC.RECONVERGENT B0 ;  /* 0x0000000000007941 */ /* 0x000fea0003800200 */
.L_x_3479:
        /* <DEDUP_REMOVED lines=8> */
.L_x_3482:
[----:B------:R-:W-:Y:S05]  /*9970*/  BSYNC.RECONVERGENT B0 ;  /* 0x0000000000007941 */ /* 0x000fea0003800200 */
.L_x_3481:
[----:B------:R-:W-:Y:S06]  /*9980*/  BAR.SYNC.DEFER_BLOCKING 0x0 ;  /* 0x0000000000007b1d */ /* 0x000fec0000010000 */
[----:B------:R-:W-:Y:S04]  /*9990*/  BSSY.RECONVERGENT B0, `(.L_x_3483) ;  /* 0x0000013000007945 */ /* 0x000fe80003800200 */
[----:B------:R-:W-:Y:S05]  /*99a0*/  @P3 BRA `(.L_x_3484) ;  /* 0x0000000000443947 */ /* 0x000fea0003800000 */
[----:B0-----:R-:W1:Y:S02]  /*99b0*/  LDS.128 R4, [R6+UR4] ;  /* 0x0000000406047984 */ /* 0x001e640008000c00 */
[--C-:B-1----:R-:W-:Y:S02]  /*99c0*/  HADD2.F32 R3, -RZ, R4.reuse.H0_H0 ;  /* 0x20000004ff037230 */ /* 0x102fe40000004100 */
[--C-:B------:R-:W-:Y:S02]  /*99d0*/  HADD2.F32 R0, -RZ, R5.reuse.H0_H0 ;  /* 0x20000005ff007230 */ /* 0x100fe40000004100 */
[----:B------:R-:W-:Y:S02]  /*99e0*/  HADD2.F32 R4, -RZ, R4.H1_H1 ;  /* 0x30000004ff047230 */ /* 0x000fe40000004100 */
[----:B------:R-:W-:Y:S01]  /*99f0*/  FADD.FTZ R38, R38, R3 ;  /* 0x0000000326267221 */ /* 0x000fe20000010000 */
[----:B------:R-:W-:Y:S02]  /*9a00*/  HADD2.F32 R5, -RZ, R5.H1_H1 ;  /* 0x30000005ff057230 */ /* 0x000fe40000004100 */
[----:B------:R-:W-:Y:S01]  /*9a10*/  FADD.FTZ R41, R41, R0 ;  /* 0x0000000029297221 */ /* 0x000fe20000010000 */
[----:B-----5:R-:W-:-:S02]  /*9a20*/  HADD2.F32 R9, -RZ, R6.H0_H0 ;  /* 0x20000006ff097230 */ /* 0x020fc40000004100 */
        /* <DEDUP_REMOVED lines=9> */
.L_x_3484:
[----:B------:R-:W-:Y:S05]  /*9ac0*/  BSYNC.RECONVERGENT B0 ;  /* 0x0000000000007941 */ /* 0x000fea0003800200 */
.L_x_3483:
        /* <DEDUP_REMOVED lines=61> */
.L_x_3485:
        /* <DEDUP_REMOVED lines=12> */
.L_x_3412:
[----:B------:R-:W-:Y:S01]  /*9f60*/  MOV R12, 0x10 ;  /* 0x00000010000c7802 */ /* 0x000fe20000000f00 */
[----:B------:R-:W-:Y:S01]  /*9f70*/  IMAD.MOV.U32 R11, RZ, RZ, 0x1f ;  /* 0x0000001fff0b7424 */ /* 0x000fe200078e00ff */
[----:B------:R-:W-:-:S07]  /*9f80*/  MOV R15, 0xffffffff ;  /* 0xffffffff000f7802 */ /* 0x000fce0000000f00 */
[----:B0----5:R-:W-:Y:S05]  /*9f90*/  WARPSYNC.COLLECTIVE R15, `(.L_x_3486) ;  /* 0x000000000f087348 */ /* 0x021fea0003c00000 */
[----:B------:R1:W2:Y:S02]  /*9fa0*/  SHFL.BFLY P6, R14, R13, R12, R11 ;  /* 0x0c00000c0d0e7389 */ /* 0x0002a400000c000b */
[----:B012--5:R-:W-:Y:S05]  /*9fb0*/  ENDCOLLECTIVE ;  /* 0x000000000000791b */ /* 0x027fea0003800000 */
.L_x_3486:
[----:B------:R-:W-:Y:S02]  /*9fc0*/  IMAD.MOV.U32 R12, RZ, RZ, 0x8 ;  /* 0x00000008ff0c7424 */ /* 0x000fe400078e00ff */
[----:B------:R-:W-:-:S05]  /*9fd0*/  FADD.FTZ R3, R13, R14 ;  /* 0x0000000e0d037221 */ /* 0x000fca0000010000 */
[----:B------:R-:W-:-:S07]  /*9fe0*/  MOV R13, R3 ;  /* 0x00000003000d7202 */ /* 0x000fce0000000f00 */
[----:B------:R-:W-:Y:S05]  /*9ff0*/  WARPSYNC.COLLECTIVE R15, `(.L_x_3487) ;  /* 0x000000000f087348 */ /* 0x000fea0003c00000 */
[----:B------:R0:W1:Y:S02]  /*a000*/  SHFL.BFLY P6, R14, R13, R12, R11 ;  /* 0x0c00000c0d0e7389 */ /* 0x00006400000c000b */
[----:B01----:R-:W-:Y:S05]  /*a010*/  ENDCOLLECTIVE ;  /* 0x000000000000791b */ /* 0x003fea0003800000 */
.L_x_3487:
[----:B------:R-:W-:Y:S01]  /*a020*/  MOV R12, 0x4 ;  /* 0x00000004000c7802 */ /* 0x000fe20000000f00 */
[----:B------:R-:W-:-:S05]  /*a030*/  FADD.FTZ R4, R3, R14 ;  /* 0x0000000e03047221 */ /* 0x000fca0000010000 */
[----:B------:R-:W-:-:S07]  /*a040*/  MOV R13, R4 ;  /* 0x00000004000d7202 */ /* 0x000fce0000000f00 */
[----:B------:R-:W-:Y:S05]  /*a050*/  WARPSYNC.COLLECTIVE R15, `(.L_x_3488) ;  /* 0x000000000f087348 */ /* 0x000fea0003c00000 */
[----:B------:R0:W1:Y:S02]  /*a060*/  SHFL.BFLY P6, R14, R13, R12, R11 ;  /* 0x0c00000c0d0e7389 */ /* 0x00006400000c000b */
[----:B01----:R-:W-:Y:S05]  /*a070*/  ENDCOLLECTIVE ;  /* 0x000000000000791b */ /* 0x003fea0003800000 */
.L_x_3488:
[----:B------:R-:W-:Y:S01]  /*a080*/  MOV R12, 0x2 ;  /* 0x00000002000c7802 */ /* 0x000fe20000000f00 */
[----:B------:R-:W-:-:S04]  /*a090*/  FADD.FTZ R5, R4, R14 ;  /* 0x0000000e04057221 */ /* 0x000fc80000010000 */
[----:B------:R-:W-:-:S07]  /*a0a0*/  IMAD.MOV.U32 R13, RZ, RZ, R5 ;  /* 0x000000ffff0d7224 */ /* 0x000fce00078e0005 */
[----:B------:R-:W-:Y:S05]  /*a0b0*/  WARPSYNC.COLLECTIVE R15, `(.L_x_3489) ;  /* 0x000000000f087348 */ /* 0x000fea0003c00000 */
[----:B------:R0:W1:Y:S02]  /*a0c0*/  SHFL.BFLY P6, R14, R13, R12, R11 ;  /* 0x0c00000c0d0e7389 */ /* 0x00006400000c000b */
[----:B01----:R-:W-:Y:S05]  /*a0d0*/  ENDCOLLECTIVE ;  /* 0x000000000000791b */ /* 0x003fea0003800000 */
.L_x_3489:
[----:B------:R-:W-:Y:S02]  /*a0e0*/  IMAD.MOV.U32 R12, RZ, RZ, 0x1 ;  /* 0x00000001ff0c7424 */ /* 0x000fe400078e00ff */
[----:B------:R-:W-:-:S05]  /*a0f0*/  FADD.FTZ R6, R5, R14 ;  /* 0x0000000e05067221 */ /* 0x000fca0000010000 */
[----:B------:R-:W-:-:S07]  /*a100*/  MOV R13, R6 ;  /* 0x00000006000d7202 */ /* 0x000fce0000000f00 */
[----:B------:R-:W-:Y:S05]  /*a110*/  WARPSYNC.COLLECTIVE R15, `(.L_x_3490) ;  /* 0x000000000f087348 */ /* 0x000fea0003c00000 */
[----:B------:R0:W1:Y:S02]  /*a120*/  SHFL.BFLY P6, R14, R13, R12, R11 ;  /* 0x0c00000c0d0e7389 */ /* 0x00006400000c000b */
[----:B01----:R-:W-:Y:S05]  /*a130*/  ENDCOLLECTIVE ;  /* 0x000000000000791b */ /* 0x003fea0003800000 */
.L_x_3490:
[----:B------:R-:W-:Y:S05]  /*a140*/  BRA `(.L_x_3491) ;  /* 0xffffff8400d07947 */ /* 0x000fea000383ffff */
.L_x_3423:
[----:B------:R-:W-:Y:S01]  /*a150*/  BSSY B1, `(.L_x_3492) ;  /* 0x0000007000017945 */ /* 0x000fe20003800000 */
[----:B------:R-:W-:Y:S01]  /*a160*/  MOV R12, 0x1 ;  /* 0x00000001000c7802 */ /* 0x000fe20000000f00 */
[----:B------:R-:W-:Y:S01]  /*a170*/  IMAD.MOV.U32 R15, RZ, RZ, -0x1 ;  /* 0xffffffffff0f7424 */ /* 0x000fe200078e00ff */
[----:B------:R-:W-:-:S07]  /*a180*/  MOV R11, 0x1f ;  /* 0x0000001f000b7802 */ /* 0x000fce0000000f00 */
[----:B------:R-:W-:Y:S05]  /*a190*/  WARPSYNC.COLLECTIVE R15, `(.L_x_3493) ;  /* 0x000000000f087348 */ /* 0x000fea0003c00000 */
[----:B------:R0:W1:Y:S02]  /*a1a0*/  SHFL.BFLY P6, R14, R13, R12, R11 ;  /* 0x0c00000c0d0e7389 */ /* 0x00006400000c000b */
[----:B01----:R-:W-:Y:S05]  /*a1b0*/  ENDCOLLECTIVE ;  /* 0x000000000000791b */ /* 0x003fea0003800000 */
.L_x_3493:
[----:B------:R-:W-:Y:S05]  /*a1c0*/  BSYNC B1 ;  /* 0x0000000000017941 */ /* 0x000fea0003800000 */
.L_x_3492:
[----:B------:R-:W-:Y:S05]  /*a1d0*/  BRA `(.L_x_3494) ;  /* 0xffffffa800cc7947 */ /* 0x000fea000383ffff */
.L_x_3427:
[----:B------:R-:W-:Y:S01]  /*a1e0*/  HFMA2 R12, -RZ, RZ, 0, 9.5367431640625e-07 ;  /* 0x00000010ff0c7431 */ /* 0x000fe200000001ff */
[----:B------:R-:W-:Y:S01]  /*a1f0*/  BSSY B0, `(.L_x_3495) ;  /* 0x0000007000007945 */ /* 0x000fe20003800000 */
[----:B0-----:R-:W-:Y:S01]  /*a200*/  MOV R13, R0 ;  /* 0x00000000000d7202 */ /* 0x001fe20000000f00 */
[----:B------:R-:W-:Y:S01]  /*a210*/  IMAD.MOV.U32 R11, RZ, RZ, 0x1f ;  /* 0x0000001fff0b7424 */ /* 0x000fe200078e00ff */
[----:B------:R-:W-:-:S07]  /*a220*/  MOV R15, 0xffffffff ;  /* 0xffffffff000f7802 */ /* 0x000fce0000000f00 */
[----:B-1-3-5:R-:W-:Y:S05]  /*a230*/  WARPSYNC.COLLECTIVE R15, `(.L_x_3496) ;  /* 0x000000000f087348 */ /* 0x02afea0003c00000 */
[----:B------:R0:W2:Y:S02]  /*a240*/  SHFL.BFLY P6, R14, R13, R12, R11 ;  /* 0x0c00000c0d0e7389 */ /* 0x0000a400000c000b */
[----:B0123-5:R-:W-:Y:S05]  /*a250*/  ENDCOLLECTIVE ;  /* 0x000000000000791b */ /* 0x02ffea0003800000 */
.L_x_3496:
[----:B------:R-:W-:Y:S05]  /*a260*/  BSYNC B0 ;  /* 0x0000000000007941 */ /* 0x000fea0003800000 */
.L_x_3495:
[----:B------:R-:W-:Y:S01]  /*a270*/  HFMA2 R12, -RZ, RZ, 0, 4.76837158203125e-07 ;  /* 0x00000008ff0c7431 */ /* 0x000fe200000001ff */
[----:B------:R-:W-:Y:S01]  /*a280*/  FMNMX.FTZ R13, R14, R0, !PT ;  /* 0x000000000e0d7209 */ /* 0x000fe20007810000 */
[----:B------:R-:W-:Y:S01]  /*a290*/  IMAD.MOV.U32 R11, RZ, RZ, 0x1f ;  /* 0x0000001fff0b7424 */ /* 0x000fe200078e00ff */
[----:B------:R-:W-:-:S07]  /*a2a0*/  MOV R15, 0xffffffff ;  /* 0xffffffff000f7802 */ /* 0x000fce0000000f00 */
[----:B------:R-:W-:Y:S05]  /*a2b0*/  WARPSYNC.COLLECTIVE R15, `(.L_x_3497) ;  /* 0x000000000f087348 */ /* 0x000fea0003c00000 */
[----:B------:R0:W1:Y:S02]  /*a2c0*/  SHFL.BFLY P6, R14, R13, R12, R11 ;  /* 0x0c00000c0d0e7389 */ /* 0x00006400000c000b */
[----:B01----:R-:W-:Y:S05]  /*a2d0*/  ENDCOLLECTIVE ;  /* 0x000000000000791b */ /* 0x003fea0003800000 */
.L_x_3497:
[----:B------:R-:W-:Y:S01]  /*a2e0*/  IMAD.MOV.U32 R12, RZ, RZ, 0x4 ;  /* 0x00000004ff0c7424 */ /* 0x000fe200078e00ff */
[----:B------:R-:W-:-:S04]  /*a2f0*/  FMNMX.FTZ R5, R13, R14, !PT ;  /* 0x0000000e0d057209 */ /* 0x000fc80007810000 */
[----:B------:R-:W-:-:S07]  /*a300*/  MOV R13, R5 ;  /* 0x00000005000d7202 */ /* 0x000fce0000000f00 */
[----:B------:R-:W-:Y:S05]  /*a310*/  WARPSYNC.COLLECTIVE R15, `(.L_x_3498) ;  /* 0x000000000f087348 */ /* 0x000fea0003c00000 */
[----:B------:R0:W1:Y:S02]  /*a320*/  SHFL.BFLY P6, R14, R13, R12, R11 ;  /* 0x0c00000c0d0e7389 */ /* 0x00006400000c000b */
[----:B01----:R-:W-:Y:S05]  /*a330*/  ENDCOLLECTIVE ;  /* 0x000000000000791b */ /* 0x003fea0003800000 */
.L_x_3498:
[----:B------:R-:W-:Y:S01]  /*a340*/  HFMA2 R12, -RZ, RZ, 0, 1.1920928955078125e-07 ;  /* 0x00000002ff0c7431 */ /* 0x000fe200000001ff */
[----:B------:R-:W-:-:S04]  /*a350*/  FMNMX.FTZ R6, R5, R14, !PT ;  /* 0x0000000e05067209 */ /* 0x000fc80007810000 */
[----:B------:R-:W-:-:S07]  /*a360*/  MOV R13, R6 ;  /* 0x00000006000d7202 */ /* 0x000fce0000000f00 */
[----:B------:R-:W-:Y:S05]  /*a370*/  WARPSYNC.COLLECTIVE R15, `(.L_x_3499) ;  /* 0x000000000f087348 */ /* 0x000fea0003c00000 */
[----:B------:R0:W1:Y:S02]  /*a380*/  SHFL.BFLY P6, R14, R13, R12, R11 ;  /* 0x0c00000c0d0e7389 */ /* 0x00006400000c000b */
[----:B01----:R-:W-:Y:S05]  /*a390*/  ENDCOLLECTIVE ;  /* 0x000000000000791b */ /* 0x003fea0003800000 */
.L_x_3499:
[----:B------:R-:W-:Y:S05]  /*a3a0*/  BRA `(.L_x_3500) ;  /* 0xffffffac00147947 */ /* 0x000fea000383ffff */
.L_x_3501:
        /* <DEDUP_REMOVED lines=13> */
.L_x_4654:


//--------------------- .text._ZN4mmha33masked_multihead_attention_kernelItLi256ELi256ELi4ELi32ELi64ELb0ELb0EEEv26Multihead_attention_paramsIT_XT5_EE --------------------------
	.section	.text._ZN4mmha33masked_multihead_attention_kernelItLi256ELi256ELi4ELi32ELi64ELb0ELb0EEEv26Multihead_attention_paramsIT_XT5_EE,"ax",@progbits
	.align	128
        .global         _ZN4mmha33masked_multihead_attention_kernelItLi256ELi256ELi4ELi32ELi64ELb0ELb0EEEv26Multihead_attention_paramsIT_XT5_EE
        .type           _ZN4mmha33masked_multihead_attention_kernelItLi256ELi256ELi4ELi32ELi64ELb0ELb0EEEv26Multihead_attention_paramsIT_XT5_EE,@function
        .size           _ZN4mmha33masked_multihead_attention_kernelItLi256ELi256ELi4ELi32ELi64ELb0ELb0EEEv26Multihead_attention_paramsIT_XT5_EE,(.L_x_4655 - _ZN4mmha33masked_multihead_attention_kernelItLi256ELi256ELi4ELi32ELi64ELb0ELb0EEEv26Multihead_attention_paramsIT_XT5_EE)
        .other          _ZN4mmha33masked_multihead_attention_kernelItLi256ELi256ELi4ELi32ELi64ELb0ELb0EEEv26Multihead_attention_paramsIT_XT5_EE,@"STO_CUDA_ENTRY STV_DEFAULT"
_ZN4mmha33masked_multihead_attention_kernelItLi256ELi256ELi4ELi32ELi64ELb0ELb0EEEv26Multihead_attention_paramsIT_XT5_EE:
.text._ZN4mmha33masked_multihead_attention_kernelItLi256ELi256ELi4ELi32ELi64ELb0ELb0EEEv26Multihead_attention_paramsIT_XT5_EE:
        /* <DEDUP_REMOVED lines=12> */
.L_x_3502:
        /* <DEDUP_REMOVED lines=8> */
[----:B------:R-:W3:Y:S08]  /*0140*/  @P0 LDC.64 R2, c[0x0][0x4a0] ;  /* 0x00012800ff020b82 */ /* 0x000ef00000000a00 */
[----:B------:R-:W4:Y:S01]  /*0150*/  @P0 LDC R10, c[0x0][0x430] ;  /* 0x00010c00ff0a0b82 */ /* 0x000f220000000800 */
[----:B-1----:R-:W1:Y:S01]  /*0160*/  MUFU.RCP R0, R0 ;  /* 0x0000000000007308 */ /* 0x002e620000001000 */
[----:B---3--:R-:W-:-:S04]  /*0170*/  @P0 IMAD.WIDE.U32 R2, R22, 0x4, R2 ;  /* 0x0000000416020825 */ /* 0x008fc800078e0002 */
[----:B-1----:R-:W-:Y:S02]  /*0180*/  VIADD R6, R0, 0xffffffe ;  /* 0x0ffffffe00067836 */ /* 0x002fe40000000000 */
[----:B------:R1:W4:Y:S02]  /*0190*/  @P0 LDG.E R3, desc[UR36][R2.64] ;  /* 0x0000002402030981 */ /* 0x000324000c1e1900 */
[----:B------:R-:W3:Y:S02]  /*01a0*/  F2I.FTZ.U32.TRUNC.NTZ R5, R6 ;  /* 0x0000000600057305 */ /* 0x000ee4000021f000 */
[----:B---3--:R-:W-:-:S05]  /*01b0*/  IADD3 R4, PT, PT, RZ, -R5, RZ ;  /* 0x80000005ff047210 */ /* 0x008fca0007ffe0ff */
[----:B------:R-:W-:Y:S02]  /*01c0*/  IMAD R11, R4, R7, RZ ;  /* 0x00000007040b7224 */ /* 0x000fe400078e02ff */
[----:B------:R-:W-:-:S04]  /*01d0*/  IMAD.MOV.U32 R4, RZ, RZ, RZ ;  /* 0x000000ffff047224 */ /* 0x000fc800078e00ff */
[----:B------:R-:W-:Y:S02]  /*01e0*/  IMAD.HI.U32 R0, R5, R11, R4 ;  /* 0x0000000b05007227 */ /* 0x000fe400078e0004 */
[----:B------:R-:W3:Y:S04]  /*01f0*/  LDC.64 R4, c[0x0][0x460] ;  /* 0x00011800ff047b82 */ /* 0x000ee80000000a00 */
[----:B------:R-:W-:-:S05]  /*0200*/  IMAD.HI.U32 R0, R0, R8, RZ ;  /* 0x0000000800007227 */ /* 0x000fca00078e00ff */
[----:B------:R-:W-:-:S05]  /*0210*/  IADD3 R6, PT, PT, -R0, RZ, RZ ;  /* 0x000000ff00067210 */ /* 0x000fca0007ffe1ff */
[----:B-1----:R-:W-:-:S05]  /*0220*/  IMAD R2, R7, R6, R8 ;  /* 0x0000000607027224 */ /* 0x002fca00078e0208 */
[----:B------:R-:W-:-:S13]  /*0230*/  ISETP.GT.U32.AND P3, PT, R7, R2, PT ;  /* 0x000000020700720c */ /* 0x000fda0003f64070 */
[----:B------:R-:W-:-:S05]  /*0240*/  @!P3 IMAD.IADD R2, R2, 0x1, -R7 ;  /* 0x000000010202b824 */ /* 0x000fca00078e0a07 */
[----:B------:R-:W-:Y:S02]  /*0250*/  ISETP.GE.U32.AND P2, PT, R2, R7, PT ;  /* 0x000000070200720c */ /* 0x000fe40003f46070 */
[----:B------:R-:W-:Y:S02]  /*0260*/  @!P3 IADD3 R0, PT, PT, R0, 0x1, RZ ;  /* 0x000000010000b810 */ /* 0x000fe40007ffe0ff */
[----:B--2---:R-:W-:-:S09]  /*0270*/  IABS R11, R19 ;  /* 0x00000013000b7213 */ /* 0x004fd20000000000 */
[----:B------:R-:W-:-:S05]  /*0280*/  @P2 VIADD R0, R0, 0x1 ;  /* 0x0000000100002836 */ /* 0x000fca0000000000 */
[----:B------:R-:W-:Y:S02]  /*0290*/  MOV R24, R0 ;  /* 0x0000000000187202 */ /* 0x000fe40000000f00 */
[----:B------:R-:W1:Y:S01]  /*02a0*/  I2F.RP R0, R11 ;  /* 0x0000000b00007306 */ /* 0x000e620000209400 */
[----:B---3--:R-:W-:-:S04]  /*02b0*/  ISETP.NE.U32.AND P1, PT, R4, RZ, PT ;  /* 0x000000ff0400720c */ /* 0x008fc80003f25070 */
[----:B------:R-:W-:Y:S02]  /*02c0*/  ISETP.NE.AND.EX P1, PT, R5, RZ, PT, P1 ;  /* 0x000000ff0500720c */ /* 0x000fe40003f25310 */
[----:B------:R-:W-:Y:S01]  /*02d0*/  LOP3.LUT R2, R22, R9, RZ, 0x3c, !PT ;  /* 0x0000000916027212 */ /* 0x000fe200078e3cff */
[----:B-1----:R-:W1:Y:S03]  /*02e0*/  MUFU.RCP R0, R0 ;  /* 0x0000000000007308 */ /* 0x002e660000001000 */
[----:B------:R-:W-:-:S07]  /*02f0*/  ISETP.GE.AND P4, PT, R2, RZ, PT ;  /* 0x000000ff0200720c */ /* 0x000fce0003f86270 */
[----:B------:R-:W2:Y:S01]  /*0300*/  @P1 LDC.64 R6, c[0x0][0x460] ;  /* 0x00011800ff061b82 */ /* 0x000ea20000000a00 */
[----:B------:R-:W-:-:S07]  /*0310*/  ISETP.NE.AND P3, PT, R9, RZ, PT ;  /* 0x000000ff0900720c */ /* 0x000fce0003f65270 */
[----:B------:R-:W3:Y:S01]  /*0320*/  @!P0 LDC R16, c[0x0][0x40c] ;  /* 0x00010300ff108b82 */ /* 0x000ee20000000800 */
[----:B------:R-:W-:Y:S02]  /*0330*/  @!P4 IMAD.MOV R24, RZ, RZ, -R24 ;  /* 0x000000ffff18c224 */ /* 0x000fe400078e0a18 */
[----:B-1----:R-:W-:-:S03]  /*0340*/  VIADD R8, R0, 0xffffffe ;  /* 0x0ffffffe00087836 */ /* 0x002fc60000000000 */
[----:B------:R-:W-:Y:S01]  /*0350*/  @!P3 LOP3.LUT R24, RZ, R9, RZ, 0x33, !PT ;  /* 0x00000009ff18b212 */ /* 0x000fe200078e33ff */
[----:B------:R-:W-:Y:S01]  /*0360*/  HFMA2 R2, -RZ, RZ, 0, 0 ;  /* 0x00000000ff027431 */ /* 0x000fe200000001ff */
[----:B------:R-:W1:Y:S01]  /*0370*/  LDC R0, c[0x0][0x3e8] ;  /* 0x0000fa00ff007b82 */ /* 0x000e620000000800 */
[----:B------:R0:W0:Y:S02]  /*0380*/  F2I.FTZ.U32.TRUNC.NTZ R9, R8 ;  /* 0x0000000800097305 */ /* 0x000024000021f000 */
[----:B--2---:R-:W-:-:S04]  /*0390*/  @P1 IMAD.WIDE R6, R24, 0x4, R6 ;  /* 0x0000000418061825 */ /* 0x004fc800078e0206 */
[----:B0-----:R-:W-:Y:S01]  /*03a0*/  HFMA2 R8, -RZ, RZ, 0, 0 ;  /* 0x00000000ff087431 */ /* 0x001fe200000001ff */
[----:B------:R0:W5:Y:S02]  /*03b0*/  @P1 LDG.E R2, desc[UR36][R6.64] ;  /* 0x0000002406021981 */ /* 0x000164000c1e1900 */
[----:B0-----:R-:W-:Y:S01]  /*03c0*/  IADD3 R6, PT, PT, RZ, -R9, RZ ;  /* 0x80000009ff067210 */ /* 0x001fe20007ffe0ff */
[----:B------:R-:W0:Y:S01]  /*03d0*/  S2R R27, SR_CTAID.X ;  /* 0x00000000001b7919 */ /* 0x000e220000002500 */
[----:B------:R-:W2:Y:S01]  /*03e0*/  S2R R25, SR_TID.X ;  /* 0x0000000000197919 */ /* 0x000ea20000002100 */
[----:B------:R-:W-:Y:S01]  /*03f0*/  BSSY.RECONVERGENT B0, `(.L_x_3503) ;  /* 0x000005b000007945 */ /* 0x000fe20003800200 */
[----:B------:R-:W-:Y:S02]  /*0400*/  CS2R R30, SRZ ;  /* 0x00000000001e7805 */ /* 0x000fe4000001ff00 */
[----:B------:R-:W-:Y:S01]  /*0410*/  CS2R R28, SRZ ;  /* 0x00000000001c7805 */ /* 0x000fe2000001ff00 */
[----:B----4-:R-:W-:-:S02]  /*0420*/  @P0 IMAD.IADD R16, R3, 0x1, R10 ;  /* 0x0000000103100824 */ /* 0x010fc400078e020a */
[----:B------:R-:W-:-:S03]  /*0430*/  IMAD R3, R6, R11, RZ ;  /* 0x0000000b06037224 */ /* 0x000fc600078e02ff */
[----:B---3--:R-:W-:Y:S01]  /*0440*/  IABS R18, R16 ;  /* 0x0000001000127213 */ /* 0x008fe20000000000 */
[----:B------:R-:W-:-:S06]  /*0450*/  IMAD.HI.U32 R9, R9, R3, R8 ;  /* 0x0000000309097227 */ /* 0x000fcc00078e0008 */
[----:B------:R-:W-:-:S04]  /*0460*/  IMAD.HI.U32 R9, R9, R18, RZ ;  /* 0x0000001209097227 */ /* 0x000fc800078e00ff */
[----:B------:R-:W-:-:S04]  /*0470*/  IMAD.MOV R9, RZ, RZ, -R9 ;  /* 0x000000ffff097224 */ /* 0x000fc800078e0a09 */
[C---:B------:R-:W-:Y:S02]  /*0480*/  IMAD R18, R11.reuse, R9, R18 ;  /* 0x000000090b127224 */ /* 0x040fe400078e0212 */
[----:B------:R-:W0:Y:S03]  /*0490*/  LDC R9, c[0x0][0x3f8] ;  /* 0x0000fe00ff097b82 */ /* 0x000e260000000800 */
[----:B------:R-:W-:-:S13]  /*04a0*/  ISETP.GT.U32.AND P0, PT, R11, R18, PT ;  /* 0x000000120b00720c */ /* 0x000fda0003f04070 */
[----:B------:R-:W-:Y:S02]  /*04b0*/  @!P0 IADD3 R18, PT, PT, R18, -R11, RZ ;  /* 0x8000000b12128210 */ /* 0x000fe40007ffe0ff */
[----:B-1----:R-:W-:Y:S02]  /*04c0*/  ISETP.NE.AND P0, PT, R0, RZ, PT ;  /* 0x000000ff0000720c */ /* 0x002fe40003f05270 */
[----:B------:R-:W-:Y:S01]  /*04d0*/  ISETP.GT.U32.AND P1, PT, R11, R18, PT ;  /* 0x000000120b00720c */ /* 0x000fe20003f24070 */
[----:B0-----:R-:W-:Y:S01]  /*04e0*/  IMAD R26, R22, R9, R27 ;  /* 0x00000009161a7224 */ /* 0x001fe200078e021b */
[----:B------:R-:W-:-:S09]  /*04f0*/  ISETP.GE.AND P2, PT, R16, RZ, PT ;  /* 0x000000ff1000720c */ /* 0x000fd20003f46270 */
[----:B------:R-:W-:Y:S02]  /*0500*/  @P0 IMAD.SHL.U32 R3, R27, 0x100, RZ ;  /* 0x000001001b030824 */ /* 0x000fe400078e00ff */
[----:B------:R-:W-:Y:S01]  /*0510*/  @!P1 IMAD.IADD R18, R18, 0x1, -R11 ;  /* 0x0000000112129824 */ /* 0x000fe200078e0a0b */
[----:B------:R-:W-:Y:S02]  /*0520*/  ISETP.NE.AND P1, PT, R19, RZ, PT ;  /* 0x000000ff1300720c */ /* 0x000fe40003f25270 */
[----:B------:R-:W-:Y:S01]  /*0530*/  @!P0 SHF.L.U32 R17, R26, 0x8, RZ ;  /* 0x000000081a118819 */ /* 0x000fe200000006ff */
[----:B------:R-:W-:Y:S01]  /*0540*/  @P0 IMAD R17, R22, R0, R3 ;  /* 0x0000000016110224 */ /* 0x000fe200078e0203 */
[C---:B--2---:R-:W-:Y:S01]  /*0550*/  ISETP.GT.U32.AND P0, PT, R25.reuse, 0x1f, PT ;  /* 0x0000001f1900780c */ /* 0x044fe20003f04070 */
        /* <DEDUP_REMOVED lines=23> */
[----:B------:R-:W-:Y:S02]  /*06d0*/  ISETP.NE.U32.AND P2, PT, R12, RZ, PT ;  /* 0x000000ff0c00720c */ /* 0x000fe40003f45070 */
[----:B------:R-:W-:Y:S02]  /*06e0*/  LOP3.LUT R12, R15, 0xff, RZ, 0xc0, !PT ;  /* 0x000000ff0f0c7812 */ /* 0x000fe400078ec0ff */
[--C-:B------:R-:W-:Y:S02]  /*06f0*/  SHF.R.S32.HI R31, RZ, 0x18, R29.reuse ;  /* 0x00000018ff1f7819 */ /* 0x100fe4000001141d */
[----:B------:R-:W-:Y:S02]  /*0700*/  PRMT R10, R29, 0x9910, RZ ;  /* 0x000099101d0a7816 */ /* 0x000fe400000000ff */
[--C-:B------:R-:W-:Y:S02]  /*0710*/  SHF.R.U64 R11, R28, 0x10, R29.reuse ;  /* 0x000000101c0b7819 */ /* 0x100fe4000000121d */
[----:B------:R-:W-:Y:S01]  /*0720*/  SHF.R.S32.HI R29, RZ, 0x10, R29 ;  /* 0x00000010ff1d7819 */ /* 0x000fe2000001141d */
[----:B------:R-:W-:Y:S01]  /*0730*/  I2F.S16 R31, R31 ;  /* 0x0000001f001f7306 */ /* 0x000fe20000101400 */
[----:B0-----:R-:W-:-:S02]  /*0740*/  SHF.R.S32.HI R7, RZ, 0x8, R8 ;  /* 0x00000008ff077819 */ /* 0x001fc40000011408 */
[----:B------:R-:W-:Y:S02]  /*0750*/  SHF.R.U64 R8, R12, 0x7, RZ ;  /* 0x000000070c087819 */ /* 0x000fe400000012ff */
[----:B------:R-:W-:Y:S01]  /*0760*/  PRMT R11, R11, 0x9910, RZ ;  /* 0x000099100b0b7816 */ /* 0x000fe200000000ff */
[----:B---3--:R-:W-:Y:S01]  /*0770*/  FMUL.FTZ R13, R6, R13 ;  /* 0x0000000d060d7220 */ /* 0x008fe20000410000 */
[----:B------:R-:W-:Y:S01]  /*0780*/  LOP3.LUT R29, R29, 0xff, RZ, 0xc0, !PT ;  /* 0x000000ff1d1d7812 */ /* 0x000fe200078ec0ff */
[----:B------:R-:W0:Y:S01]  /*0790*/  I2F.S16 R7, R7 ;  /* 0x0000000700077306 */ /* 0x000e220000101400 */
[----:B------:R-:W-:Y:S02]  /*07a0*/  ISETP.NE.U32.AND P1, PT, R8, RZ, PT ;  /* 0x000000ff0800720c */ /* 0x000fe40003f25070 */
[----:B------:R-:W-:Y:S02]  /*07b0*/  MOV R8, R11 ;  /* 0x0000000b00087202 */ /* 0x000fe40000000f00 */
[----:B------:R-:W-:-:S02]  /*07c0*/  SHF.R.U64 R11, R29, 0x7, RZ ;  /* 0x000000071d0b7819 */ /* 0x000fc400000012ff */
[----:B------:R-:W-:Y:S02]  /*07d0*/  ISETP.NE.U32.AND.EX P2, PT, RZ, RZ, PT, P2 ;  /* 0x000000ffff00720c */ /* 0x000fe40003f45120 */
[----:B------:R-:W-:Y:S02]  /*07e0*/  ISETP.NE.U32.AND P3, PT, R11, RZ, PT ;  /* 0x000000ff0b00720c */ /* 0x000fe40003f65070 */
[----:B------:R-:W-:Y:S02]  /*07f0*/  ISETP.NE.U32.AND.EX P1, PT, RZ, RZ, PT, P1 ;  /* 0x000000ffff00720c */ /* 0x000fe40003f25110 */
[----:B------:R-:W-:Y:S02]  /*0800*/  ISETP.NE.U32.AND.EX P3, PT, RZ, RZ, PT, P3 ;  /* 0x000000ffff00720c */ /* 0x000fe40003f65130 */
[----:B------:R-:W-:Y:S01]  /*0810*/  SHF.R.S32.HI R10, RZ, 0x8, R10 ;  /* 0x00000008ff0a7819 */ /* 0x000fe2000001140a */
[----:B0-----:R-:W-:Y:S01]  /*0820*/  FMUL.FTZ R28, R6, R7 ;  /* 0x00000007061c7220 */ /* 0x001fe20000410000 */
[----:B------:R-:W-:-:S02]  /*0830*/  SHF.R.S32.HI R8, RZ, 0x8, R8 ;  /* 0x00000008ff087819 */ /* 0x000fc40000011408 */
[----:B------:R0:W1:Y:S01]  /*0840*/  I2F.S16 R23, R10 ;  /* 0x0000000a00177306 */ /* 0x0000620000101400 */
[----:B------:R-:W-:Y:S02]  /*0850*/  @P2 LOP3.LUT R14, R14, 0xffffff00, RZ, 0xfc, !PT ;  /* 0xffffff000e0e2812 */ /* 0x000fe400078efcff */
[----:B------:R-:W-:Y:S02]  /*0860*/  F2FP.F16.F32.PACK_AB R28, R28, R13 ;  /* 0x0000000d1c1c723e */ /* 0x000fe400000000ff */
[----:B------:R-:W-:Y:S02]  /*0870*/  @P1 LOP3.LUT R12, R12, 0xffffff00, RZ, 0xfc, !PT ;  /* 0xffffff000c0c1812 */ /* 0x000fe400078efcff */
[----:B------:R-:W-:Y:S01]  /*0880*/  @P3 LOP3.LUT R29, R29, 0xffffff00, RZ, 0xfc, !PT ;  /* 0xffffff001d1d3812 */ /* 0x000fe200078efcff */
        /* <DEDUP_REMOVED lines=9> */
[C---:B-1----:R-:W-:Y:S01]  /*0920*/  FMUL.FTZ R11, R6.reuse, R11 ;  /* 0x0000000b060b7220 */ /* 0x042fe20000410000 */
[----:B0-----:R-:W-:-:S04]  /*0930*/  FMUL.FTZ R31, R6, R29 ;  /* 0x0000001d061f7220 */ /* 0x001fc80000410000 */
[----:B------:R-:W-:Y:S02]  /*0940*/  F2FP.F16.F32.PACK_AB R29, R8, R11 ;  /* 0x0000000b081d723e */ /* 0x000fe400000000ff */
[----:B------:R-:W-:Y:S01]  /*0950*/  F2FP.F16.F32.PACK_AB R31, R10, R31 ;  /* 0x0000001f0a1f723e */ /* 0x000fe200000000ff */
[----:B------:R-:W-:Y:S06]  /*0960*/  BRA `(.L_x_3504) ;  /* 0x00000000000c7947 */ /* 0x000fec0003800000 */
.L_x_3505:
[----:B------:R-:W0:Y:S02]  /*0970*/  LDC.64 R28, c[0x0][0x388] ;  /* 0x0000e200ff1c7b82 */ /* 0x000e240000000a00 */
[----:B0-----:R-:W-:-:S06]  /*0980*/  IMAD.WIDE R28, R37, 0x2, R28 ;  /* 0x00000002251c7825 */ /* 0x001fcc00078e021c */
[----:B------:R-:W5:Y:S02]  /*0990*/  LDG.E.128 R28, desc[UR36][R28.64] ;  /* 0x000000241c1c7981 */ /* 0x000f64000c1e1d00 */
.L_x_3504:
[----:B------:R-:W-:Y:S05]  /*09a0*/  BSYNC.RECONVERGENT B0 ;  /* 0x0000000000007941 */ /* 0x000fea0003800200 */
.L_x_3503:
        /* <DEDUP_REMOVED lines=16> */
[--C-:B0-----:R-:W-:Y:S02]  /*0ab0*/  SHF.R.U64 R11, R32, 0x10, R33.reuse ;  /* 0x00000010200b7819 */ /* 0x101fe40000001221 */
[--C-:B------:R-:W-:Y:S02]  /*0ac0*/  SHF.R.S32.HI R35, RZ, 0x18, R33.reuse ;  /* 0x00000018ff237819 */ /* 0x100fe40000011421 */
[----:B------:R-:W-:Y:S02]  /*0ad0*/  PRMT R12, R33, 0x9910, RZ ;  /* 0x00009910210c7816 */ /* 0x000fe400000000ff */
[----:B------:R-:W-:-:S02]  /*0ae0*/  SHF.R.S32.HI R33, RZ, 0x10, R33 ;  /* 0x00000010ff217819 */ /* 0x000fc40000011421 */
[----:B------:R-:W-:Y:S01]  /*0af0*/  SHF.R.S32.HI R6, RZ, 0x8, R8 ;  /* 0x00000008ff067819 */ /* 0x000fe20000011408 */
[----:B------:R-:W-:Y:S01]  /*0b00*/  I2F.S16 R35, R35 ;  /* 0x0000002300237306 */ /* 0x000fe20000101400 */
[----:B------:R-:W-:Y:S02]  /*0b10*/  SHF.R.U64 R8, R20, 0x7, RZ ;  /* 0x0000000714087819 */ /* 0x000fe400000012ff */
[----:B------:R-:W-:Y:S01]  /*0b20*/  PRMT R11, R11, 0x9910, RZ ;  /* 0x000099100b0b7816 */ /* 0x000fe200000000ff */
[----:B---3--:R-:W-:Y:S01]  /*0b30*/  FMUL.FTZ R13, R10, R13 ;  /* 0x0000000d0a0d7220 */ /* 0x008fe20000410000 */
[----:B------:R-:W-:Y:S02]  /*0b40*/  LOP3.LUT R33, R33, 0xff, RZ, 0xc0, !PT ;  /* 0x000000ff21217812 */ /* 0x000fe400078ec0ff */
[----:B------:R-:W-:Y:S01]  /*0b50*/  ISETP.NE.U32.AND P1, PT, R8, RZ, PT ;  /* 0x000000ff0800720c */ /* 0x000fe20003f25070 */
[----:B------:R-:W-:Y:S01]  /*0b60*/  IMAD.MOV.U32 R8, RZ, RZ, R11 ;  /* 0x000000ffff087224 */ /* 0x000fe200078e000b */
[----:B------:R-:W-:Y:S01]  /*0b70*/  SHF.R.U64 R11, R33, 0x7, RZ ;  /* 0x00000007210b7819 */ /* 0x000fe200000012ff */
[----:B------:R-:W0:Y:S01]  /*0b80*/  I2F.S16 R7, R6 ;  /* 0x0000000600077306 */ /* 0x000e220000101400 */
[----:B------:R-:W-:-:S02]  /*0b90*/  ISETP.NE.U32.AND.EX P2, PT, RZ, RZ, PT, P2 ;  /* 0x000000ffff00720c */ /* 0x000fc40003f45120 */
[----:B------:R-:W-:Y:S02]  /*0ba0*/  ISETP.NE.U32.AND P3, PT, R11, RZ, PT ;  /* 0x000000ff0b00720c */ /* 0x000fe40003f65070 */
[----:B------:R-:W-:Y:S02]  /*0bb0*/  ISETP.NE.U32.AND.EX P1, PT, RZ, RZ, PT, P1 ;  /* 0x000000ffff00720c */ /* 0x000fe40003f25110 */
[----:B------:R-:W-:Y:S02]  /*0bc0*/  ISETP.NE.U32.AND.EX P3, PT, RZ, RZ, PT, P3 ;  /* 0x000000ffff00720c */ /* 0x000fe40003f65130 */
[----:B------:R-:W-:Y:S02]  /*0bd0*/  SHF.R.S32.HI R12, RZ, 0x8, R12 ;  /* 0x00000008ff0c7819 */ /* 0x000fe4000001140c */
[----:B------:R-:W-:Y:S02]  /*0be0*/  SHF.R.S32.HI R8, RZ, 0x8, R8 ;  /* 0x00000008ff087819 */ /* 0x000fe40000011408 */
[----:B------:R1:W2:Y:S01]  /*0bf0*/  I2F.S16 R23, R12 ;  /* 0x0000000c00177306 */ /* 0x0002a20000101400 */
[----:B------:R-:W-:Y:S01]  /*0c00*/  @P2 LOP3.LUT R14, R14, 0xffffff00, RZ, 0xfc, !PT ;  /* 0xffffff000e0e2812 */ /* 0x000fe200078efcff */
[----:B0-----:R-:W-:-:S03]  /*0c10*/  FMUL.FTZ R32, R10, R7 ;  /* 0x000000070a207220 */ /* 0x001fc60000410000 */
[----:B------:R-:W-:Y:S02]  /*0c20*/  @P1 LOP3.LUT R20, R20, 0xffffff00, RZ, 0xfc, !PT ;  /* 0xffffff0014141812 */ /* 0x000fe400078efcff */
[----:B------:R-:W-:Y:S01]  /*0c30*/  @P3 LOP3.LUT R33, R33, 0xffffff00, RZ, 0xfc, !PT ;  /* 0xffffff0021213812 */ /* 0x000fe200078efcff */
        /* <DEDUP_REMOVED lines=10> */
[C---:B0-----:R-:W-:Y:S01]  /*0ce0*/  FMUL.FTZ R11, R10.reuse, R11 ;  /* 0x0000000b0a0b7220 */ /* 0x041fe20000410000 */
[----:B-1----:R-:W-:-:S04]  /*0cf0*/  FMUL.FTZ R35, R10, R33 ;  /* 0x000000210a237220 */ /* 0x002fc80000410000 */
[----:B------:R-:W-:Y:S02]  /*0d00*/  F2FP.F16.F32.PACK_AB R33, R6, R11 ;  /* 0x0000000b0621723e */ /* 0x000fe400000000ff */
[----:B------:R-:W-:Y:S01]  /*0d10*/  F2FP.F16.F32.PACK_AB R35, R12, R35 ;  /* 0x000000230c23723e */ /* 0x000fe200000000ff */
[----:B------:R-:W-:Y:S06]  /*0d20*/  BRA `(.L_x_3507) ;  /* 0x0000000000207947 */ /* 0x000fec0003800000 */
.L_x_3506:
[----:B------:R-:W-:Y:S01]  /*0d30*/  BSSY.RECONVERGENT B0, `(.L_x_3507) ;  /* 0x0000007000007945 */ /* 0x000fe20003800200 */
[----:B------:R-:W-:Y:S02]  /*0d40*/  CS2R R34, SRZ ;  /* 0x0000000000227805 */ /* 0x000fe4000001ff00 */
[----:B------:R-:W-:Y:S01]  /*0d50*/  CS2R R32, SRZ ;  /* 0x0000000000207805 */ /* 0x000fe2000001ff00 */
[----:B------:R-:W-:Y:S06]  /*0d60*/  @P0 BRA `(.L_x_3508) ;  /* 0x00000000000c0947 */ /* 0x000fec0003800000 */
[----:B------:R-:W0:Y:S02]  /*0d70*/  LDC.64 R32, c[0x0][0x398] ;  /* 0x0000e600ff207b82 */ /* 0x000e240000000a00 */
[----:B0-----:R-:W-:-:S06]  /*0d80*/  IMAD.WIDE R32, R37, 0x2, R32 ;  /* 0x0000000225207825 */ /* 0x001fcc00078e0220 */
[----:B------:R-:W5:Y:S02]  /*0d90*/  LDG.E.128 R32, desc[UR36][R32.64] ;  /* 0x0000002420207981 */ /* 0x000f64000c1e1d00 */
.L_x_3508:
[----:B------:R-:W-:Y:S05]  /*0da0*/  BSYNC.RECONVERGENT B0 ;  /* 0x0000000000007941 */ /* 0x000fea0003800200 */
.L_x_3507:
[----:B------:R-:W0:Y:S01]  /*0db0*/  LDCU.64 UR6, c[0x0][0x3a0] ;  /* 0x00007400ff0677ac */ /* 0x000e220008000a00 */
[----:B------:R-:W1:Y:S01]  /*0dc0*/  LDC.64 R6, c[0x0][0x418] ;  /* 0x00010600ff067b82 */ /* 0x000e620000000a00 */
[----:B------:R-:W-:Y:S01]  /*0dd0*/  ISETP.EQ.U32.AND P3, PT, R4, RZ, PT ;  /* 0x000000ff0400720c */ /* 0x000fe20003f62070 */
[----:B------:R-:W2:Y:S03]  /*0de0*/  LDCU.64 UR4, c[0x0][0x390] ;  /* 0x00007200ff0477ac */ /* 0x000ea60008000a00 */
[----:B------:R-:W-:Y:S02]  /*0df0*/  ISETP.EQ.OR.EX P0, PT, R5, RZ, P0, P3 ;  /* 0x000000ff0500720c */ /* 0x000fe40000702730 */
[----:B------:R-:W-:Y:S02]  /*0e00*/  CS2R R10, SRZ ;  /* 0x00000000000a7805 */ /* 0x000fe4000001ff00 */
[----:B------:R-:W-:-:S02]  /*0e10*/  CS2R R4, SRZ ;  /* 0x0000000000047805 */ /* 0x000fc4000001ff00 */
[----:B0-----:R-:W-:-:S07]  /*0e20*/  ISETP.NE.U32.AND P2, PT, RZ, UR6, PT ;  /* 0x00000006ff007c0c */ /* 0x001fce000bf45070 */
[----:B------:R-:W0:Y:S01]  /*0e30*/  @!P0 LDC.64 R20, c[0x0][0x450] ;  /* 0x00011400ff148b82 */ /* 0x000e220000000a00 */
[----:B-----5:R-:W-:Y:S01]  /*0e40*/  @!P0 IMAD R8, R2, R9, RZ ;  /* 0x0000000902088224 */ /* 0x020fe200078e02ff */
[----:B------:R-:W-:Y:S02]  /*0e50*/  ISETP.NE.AND.EX P2, PT, RZ, UR7, PT, P2 ;  /* 0x00000007ff007c0c */ /* 0x000fe4000bf45320 */
[----:B--2---:R-:W-:Y:S01]  /*0e60*/  ISETP.NE.U32.AND P1, PT, RZ, UR4, PT ;  /* 0x00000004ff007c0c */ /* 0x004fe2000bf25070 */
[----:B------:R-:W2:Y:S01]  /*0e70*/  LDCU.U8 UR4, c[0x0][0x404] ;  /* 0x00008080ff0477ac */ /* 0x000ea20008000000 */
[----:B------:R-:W-:Y:S02]  /*0e80*/  ISETP.GT.U32.OR P2, PT, R25, 0x1f, !P2 ;  /* 0x0000001f1900780c */ /* 0x000fe40005744470 */
[----:B------:R-:W-:Y:S02]  /*0e90*/  ISETP.NE.AND.EX P1, PT, RZ, UR5, PT, P1 ;  /* 0x00000005ff007c0c */ /* 0x000fe4000bf25310 */
[----:B-1----:R-:W-:-:S02]  /*0ea0*/  ISETP.NE.U32.AND P3, PT, R6, RZ, PT ;  /* 0x000000ff0600720c */ /* 0x002fc40003f65070 */
[----:B------:R-:W-:Y:S02]  /*0eb0*/  ISETP.GT.U32.OR P1, PT, R25, 0x1f, !P1 ;  /* 0x0000001f1900780c */ /* 0x000fe40004f24470 */
[----:B------:R-:W-:Y:S02]  /*0ec0*/  ISETP.NE.AND.EX P3, PT, R7, RZ, PT, P3 ;  /* 0x000000ff0700720c */ /* 0x000fe40003f65330 */
[----:B------:R-:W-:Y:S02]  /*0ed0*/  CS2R R6, SRZ ;  /* 0x0000000000067805 */ /* 0x000fe4000001ff00 */
[----:B------:R-:W-:Y:S01]  /*0ee0*/  @!P0 LEA R23, R8, R3, 0x8 ;  /* 0x0000000308178211 */ /* 0x000fe200078e40ff */
[----:B------:R-:W1:Y:S08]  /*0ef0*/  @!P2 LDC.64 R14, c[0x0][0x3a0] ;  /* 0x0000e800ff0eab82 */ /* 0x000e700000000a00 */
[----:B------:R-:W3:Y:S08]  /*0f00*/  @!P1 LDC.64 R12, c[0x0][0x390] ;  /* 0x0000e400ff0c9b82 */ /* 0x000ef00000000a00 */
[----:B------:R-:W4:Y:S01]  /*0f10*/  @P3 LDC.64 R36, c[0x0][0x418] ;  /* 0x00010600ff243b82 */ /* 0x000f220000000a00 */
[----:B------:R-:W-:Y:S01]  /*0f20*/  CS2R R8, SRZ ;  /* 0x0000000000087805 */ /* 0x000fe2000001ff00 */
[----:B-1----:R-:W-:-:S05]  /*0f30*/  @!P2 IMAD.WIDE.U32 R14, R3, 0x2, R14 ;  /* 0x00000002030ea825 */ /* 0x002fca00078e000e */
[----:B------:R-:W2:Y:S01]  /*0f40*/  @!P2 LDG.E.128 R8, desc[UR36][R14.64] ;  /* 0x000000240e08a981 */ /* 0x000ea2000c1e1d00 */
[----:B0-----:R-:W-:-:S04]  /*0f50*/  @!P0 IMAD.WIDE R20, R23, 0x2, R20 ;  /* 0x0000000217148825 */ /* 0x001fc800078e0214 */
[----:B---3--:R-:W-:Y:S01]  /*0f60*/  @!P1 IMAD.WIDE.U32 R12, R3, 0x2, R12 ;  /* 0x00000002030c9825 */ /* 0x008fe200078e000c */
[----:B------:R-:W3:Y:S03]  /*0f70*/  @!P0 LDG.E.128 R40, desc[UR36][R20.64] ;  /* 0x0000002414288981 */ /* 0x000ee6000c1e1d00 */
[----:B------:R-:W-:Y:S01]  /*0f80*/  IMAD.MOV.U32 R23, RZ, RZ, RZ ;  /* 0x000000ffff177224 */ /* 0x000fe200078e00ff */
[----:B------:R0:W3:Y:S01]  /*0f90*/  @!P1 LDG.E.128 R4, desc[UR36][R12.64] ;  /* 0x000000240c049981 */ /* 0x0000e2000c1e1d00 */
[----:B----4-:R-:W-:-:S05]  /*0fa0*/  @P3 IMAD.WIDE.U32 R36, R22, 0x4, R36 ;  /* 0x0000000416243825 */ /* 0x010fca00078e0024 */
[----:B------:R1:W5:Y:S01]  /*0fb0*/  @P3 LDG.E R23, desc[UR36][R36.64] ;  /* 0x0000002424173981 */ /* 0x000362000c1e1900 */
[----:B0-----:R-:W0:Y:S01]  /*0fc0*/  LDC R13, c[0x0][0x400] ;  /* 0x00010000ff0d7b82 */ /* 0x001e220000000800 */
[----:B--2---:R-:W-:Y:S01]  /*0fd0*/  ISETP.NE.AND P1, PT, RZ, UR4, PT ;  /* 0x00000004ff007c0c */ /* 0x004fe2000bf25270 */
[----:B------:R-:W-:Y:S03]  /*0fe0*/  BSSY.RECONVERGENT B6, `(.L_x_3509) ;  /* 0x0000162000067945 */ /* 0x000fe60003800200 */
[----:B0-----:R-:W-:Y:S01]  /*0ff0*/  ISETP.LT.OR P1, PT, R13, 0x1, P1 ;  /* 0x000000010d00780c */ /* 0x001fe20000f21670 */
[----:B------:R-:W-:Y:S02]  /*1000*/  HFMA2 R33, R33, 1, 1, R9 ;  /* 0x3c003c0021217831 */ /* 0x000fe40000000009 */
        /* <DEDUP_REMOVED lines=29> */
[--C-:B------:R-:W-:Y:S02]  /*11e0*/  HADD2.F32 R41, -RZ, R31.reuse.H1_H1 ;  /* 0x3000001fff297230 */ /* 0x100fe40000004100 */
[----:B------:R-:W-:Y:S01]  /*11f0*/  HADD2.F32 R39, -RZ, R31.H0_H0 ;  /* 0x2000001fff277230 */ /* 0x000fe20000004100 */
        /* <DEDUP_REMOVED lines=63> */
[C---:B0-----:R-:W-:Y:S01]  /*15f0*/  FFMA.FTZ R30, R14.reuse, R15, R21 ;  /* 0x0000000f0e1e7223 */ /* 0x041fe20000010015 */
[----:B------:R-:W-:Y:S01]  /*1600*/  FFMA.FTZ R37, R14, R31, R37 ;  /* 0x0000001f0e257223 */ /* 0x000fe20000010025 */
        /* <DEDUP_REMOVED lines=15> */
.L_x_3510:
        /* <DEDUP_REMOVED lines=52> */
.L_x_3512:
        /* <DEDUP_REMOVED lines=65> */
[--C-:B------:R-:W-:Y:S01]  /*1e50*/  HADD2.F32 R46, -RZ, R31.reuse.H1_H1 ;  /* 0x3000001fff2e7230 */ /* 0x100fe20000004100 */
[----:B------:R-:W-:Y:S01]  /*1e60*/  I2FP.F32.S32 R9, R9 ;  /* 0x0000000900097245 */ /* 0x000fe20000201400 */
        /* <DEDUP_REMOVED lines=11> */
[----:B------:R-:W-:Y:S01]  /*1f20*/  I2FP.F32.S32 R39, R13 ;  /* 0x0000000d00277245 */ /* 0x000fe20000201400 */
        /* <DEDUP_REMOVED lines=8> */
[--C-:B------:R-:W-:Y:S02]  /*1fb0*/  HADD2.F32 R44, -RZ, R34.reuse.H1_H1 ;  /* 0x30000022ff2c7230 */ /* 0x100fe40000004100 */
[----:B------:R-:W-:-:S03]  /*1fc0*/  HADD2.F32 R49, -RZ, R34.H0_H0 ;  /* 0x20000022ff317230 */ /* 0x000fc60000004100 */
        /* <DEDUP_REMOVED lines=59> */
.L_x_3516:
[----:B------:R-:W-:Y:S05]  /*2380*/  BSYNC.RECONVERGENT B1 ;  /* 0x0000000000017941 */ /* 0x000fea0003800200 */
.L_x_3515:
        /* <DEDUP_REMOVED lines=31> */
.L_x_3514:
[----:B------:R-:W-:Y:S05]  /*2580*/  BSYNC.RECONVERGENT B0 ;  /* 0x0000000000007941 */ /* 0x000fea0003800200 */
.L_x_3513:
[----:B------:R-:W-:Y:S01]  /*2590*/  BAR.SYNC.DEFER_BLOCKING 0x0 ;  /* 0x0000000000007b1d */ /* 0x000fe20000010000 */
[----:B------:R-:W-:-:S04]  /*25a0*/  @!P6 IMAD R36, R37, R36, R38 ;  /* 0x000000242524e224 */ /* 0x000fc800078e0226 */
[C---:B------:R-:W-:Y:S01]  /*25b0*/  @!P6 IMAD R3, R36.reuse, 0x2, R3 ;  /* 0x000000022403e824 */ /* 0x040fe200078e0203 */
[----:B------:R-:W-:-:S05]  /*25c0*/  @!P6 LEA R0, R36, R0, 0x1 ;  /* 0x000000002400e211 */ /* 0x000fca00078e08ff */
[----:B------:R1:W2:Y:S04]  /*25d0*/  @!P6 LDS.128 R28, [R0] ;  /* 0x00000000001ce984 */ /* 0x0002a80000000c00 */
[----:B------:R1:W3:Y:S01]  /*25e0*/  @!P6 LDS.128 R32, [R3] ;  /* 0x000000000320e984 */ /* 0x0002e20000000c00 */
[----:B------:R-:W-:Y:S06]  /*25f0*/  BAR.SYNC.DEFER_BLOCKING 0x0 ;  /* 0x0000000000007b1d */ /* 0x000fec0000010000 */
.L_x_3511:
[----:B------:R-:W-:Y:S05]  /*2600*/  BSYNC.RECONVERGENT B6 ;  /* 0x0000000000067941 */ /* 0x000fea0003800200 */
.L_x_3509:
[----:B------:R-:W-:Y:S02]  /*2610*/  ISETP.GT.U32.AND P0, PT, R25, 0x1f, PT ;  /* 0x0000001f1900780c */ /* 0x000fe40003f04070 */
[----:B------:R-:W-:-:S11]  /*2620*/  MOV R84, 0xff7fffff ;  /* 0xff7fffff00547802 */ /* 0x000fd60000000f00 */
[----:B------:R-:W-:Y:S05]  /*2630*/  @P0 BRA `(.L_x_3517) ;  /* 0x0000000000d80947 */ /* 0x000fea0003800000 */
[----:B------:R-:W4:Y:S01]  /*2640*/  S2R R9, SR_CgaCtaId ;  /* 0x0000000000097919 */ /* 0x000f220000008800 */
[----:B------:R-:W1:Y:S01]  /*2650*/  LDCU UR4, c[0x0][0x3f4] ;  /* 0x00007e80ff0477ac */ /* 0x000e620008000800 */
[----:B0-----:R-:W0:Y:S01]  /*2660*/  LDC.64 R4, c[0x0][0x3b8] ;  /* 0x0000ee00ff047b82 */ /* 0x001e220000000a00 */
[----:B------:R-:W-:Y:S01]  /*2670*/  MOV R7, 0x400 ;  /* 0x0000040000077802 */ /* 0x000fe20000000f00 */
[----:B--23--:R-:W-:-:S04]  /*2680*/  HMUL2 R14, R29, R33 ;  /* 0x000000211d0e7232 */ /* 0x00cfc80000000000 */
[----:B-1----:R-:W-:Y:S02]  /*2690*/  VIADD R0, R7, 0x10 ;  /* 0x0000001007007836 */ /* 0x002fe40000000000 */
[----:B------:R-:W-:Y:S02]  /*26a0*/  HFMA2 R15, R28, R32, R14 ;  /* 0x000000201c0f7231 */ /* 0x000fe4000000000e */
[----:B------:R-:W-:Y:S02]  /*26b0*/  IMAD R26, R26, UR4, RZ ;  /* 0x000000041a1a7c24 */ /* 0x000fe4000f8e02ff */
[----:B------:R-:W-:Y:S02]  /*26c0*/  HFMA2 R15, R30, R34, R15 ;  /* 0x000000221e0f7231 */ /* 0x000fe4000000000f */
[----:B------:R-:W-:Y:S01]  /*26d0*/  IMAD R3, R25, UR4, R18 ;  /* 0x0000000419037c24 */ /* 0x000fe2000f8e0212 */
[----:B------:R-:W-:-:S04]  /*26e0*/  UMOV UR4, 0xffffffff ;  /* 0xffffffff00047882 */ /* 0x000fc80000000000 */
[----:B------:R-:W-:Y:S01]  /*26f0*/  LEA R3, R26, R3, 0x5 ;  /* 0x000000031a037211 */ /* 0x000fe200078e28ff */
[----:B------:R-:W-:-:S04]  /*2700*/  HFMA2 R15, R31, R35, R15 ;  /* 0x000000231f0f7231 */ /* 0x000fc8000000000f */
[----:B------:R-:W-:Y:S01]  /*2710*/  IMAD.SHL.U32 R3, R3, 0x8, RZ ;  /* 0x0000000803037824 */ /* 0x000fe200078e00ff */
[----:B----4-:R-:W-:-:S03]  /*2720*/  LEA R0, R9, R0, 0x18 ;  /* 0x0000000009007211 */ /* 0x010fc600078ec0ff */
[----:B0-----:R-:W-:Y:S01]  /*2730*/  IMAD.WIDE R4, R3, 0x2, R4 ;  /* 0x0000000203047825 */ /* 0x001fe200078e0204 */
[----:B------:R-:W-:-:S03]  /*2740*/  LEA R0, R25, R0, 0x4 ;  /* 0x0000000019007211 */ /* 0x000fc600078e20ff */
[--C-:B------:R-:W-:Y:S01]  /*2750*/  HADD2.F32 R13, -RZ, R15.reuse.H0_H0 ;  /* 0x2000000fff0d7230 */ /* 0x100fe20000004100 */
[----:B------:R0:W-:Y:S01]  /*2760*/  STG.E.128 desc[UR36][R4.64], R32 ;  /* 0x0000002004007986 */ /* 0x0001e2000c101d24 */
[----:B------:R-:W-:-:S03]  /*2770*/  HADD2.F32 R6, -RZ, R15.H1_H1 ;  /* 0x3000000fff067230 */ /* 0x000fc60000004100 */
[----:B------:R0:W-:Y:S02]  /*2780*/  STS.128 [R0], R28 ;  /* 0x0000001c00007388 */ /* 0x0001e40000000c00 */
[----:B------:R-:W-:Y:S01]  /*2790*/  FADD.FTZ R13, R13, R6 ;  /* 0x000000060d0d7221 */ /* 0x000fe20000010000 */
[----:B------:R-:W-:Y:S06]  /*27a0*/  BRA.DIV UR4, `(.L_x_3518) ;  /* 0x0000007204d47947 */ /* 0x000fec000b800000 */
        /* <DEDUP_REMOVED lines=8> */
[----:B------:R0:W1:Y:S02]  /*2830*/  SHFL.BFLY PT, R14, R5, 0x1, 0x1f ;  /* 0x0c201f00050e7f89 */ /* 0x00006400000e0000 */
.L_x_3593:
[----:B------:R-:W-:Y:S01]  /*2840*/  ISETP.NE.AND P0, PT, R25, RZ, PT ;  /* 0x000000ff1900720c */ /* 0x000fe20003f05270 */
[----:B-1----:R-:W-:-:S12]  /*2850*/  FADD.FTZ R14, R5, R14 ;  /* 0x0000000e050e7221 */ /* 0x002fd80000010000 */
[----:B------:R-:W-:Y:S05]  /*2860*/  @P0 BRA `(.L_x_3517) ;  /* 0x00000000004c0947 */ /* 0x000fea0003800000 */
[----:B------:R-:W1:Y:S02]  /*2870*/  LDCU.64 UR4, c[0x0][0x438] ;  /* 0x00008700ff0477ac */ /* 0x000e640008000a00 */
[----:B-1----:R-:W-:Y:S01]  /*2880*/  ISETP.NE.U32.AND P0, PT, RZ, UR4, PT ;  /* 0x00000004ff007c0c */ /* 0x002fe2000bf05070 */
[----:B------:R-:W1:Y:S03]  /*2890*/  LDCU UR4, c[0x0][0x410] ;  /* 0x00008200ff0477ac */ /* 0x000e660008000800 */
[----:B------:R-:W-:-:S13]  /*28a0*/  ISETP.NE.AND.EX P0, PT, RZ, UR5, PT, P0 ;  /* 0x00000005ff007c0c */ /* 0x000fda000bf05300 */
[----:B------:R-:W2:Y:S01]  /*28b0*/  @P0 LDC R6, c[0x0][0x440] ;  /* 0x00011000ff060b82 */ /* 0x000ea20000000800 */
[----:B-----5:R-:W-:-:S07]  /*28c0*/  @P0 IMAD.IADD R0, R16, 0x1, -R23 ;  /* 0x0000000110000824 */ /* 0x020fce00078e0a17 */
[----:B0-----:R-:W0:Y:S01]  /*28d0*/  @P0 LDC.64 R4, c[0x0][0x438] ;  /* 0x00010e00ff040b82 */ /* 0x001e220000000a00 */
[----:B--2---:R-:W-:-:S04]  /*28e0*/  @P0 IMAD R3, R27, R6, R0 ;  /* 0x000000061b030224 */ /* 0x004fc800078e0200 */
[----:B------:R-:W-:-:S04]  /*28f0*/  @P0 IMAD R3, R3, R6, R0 ;  /* 0x0000000603030224 */ /* 0x000fc800078e0200 */
[----:B0-----:R-:W-:-:S06]  /*2900*/  @P0 IMAD.WIDE R4, R3, 0x2, R4 ;  /* 0x0000000203040825 */ /* 0x001fcc00078e0204 */
[----:B------:R-:W2:Y:S01]  /*2910*/  @P0 LDG.E.U16 R4, desc[UR36][R4.64] ;  /* 0x0000002404040981 */ /* 0x000ea2000c1e1500 */
[----:B------:R-:W-:Y:S01]  /*2920*/  IADD3 R0, PT, PT, R7, 0x210, RZ ;  /* 0x0000021007007810 */ /* 0x000fe20007ffe0ff */
[----:B-1----:R-:W-:-:S03]  /*2930*/  FMUL.FTZ R84, R14, UR4 ;  /* 0x000000040e547c20 */ /* 0x002fc60008410000 */
[----:B------:R-:W-:Y:S01]  /*2940*/  LEA R7, R9, R0, 0x18 ;  /* 0x0000000009077211 */ /* 0x000fe200078ec0ff */
[----:B------:R-:W-:-:S05]  /*2950*/  IMAD.IADD R0, R16, 0x1, -R19 ;  /* 0x0000000110007824 */ /* 0x000fca00078e0a13 */
[----:B------:R-:W-:Y:S01]  /*2960*/  LEA R7, R0, R7, 0x2 ;  /* 0x0000000700077211 */ /* 0x000fe200078e10ff */
[----:B--2---:R-:W-:-:S05]  /*2970*/  @P0 HADD2.F32 R3, -RZ, R4.H0_H0 ;  /* 0x20000004ff030230 */ /* 0x004fca0000004100 */
[----:B------:R-:W-:-:S05]  /*2980*/  @P0 FADD.FTZ R84, R84, R3 ;  /* 0x0000000354540221 */ /* 0x000fca0000010000 */
[----:B------:R4:W-:Y:S02]  /*2990*/  STS [R7], R84 ;  /* 0x0000005407007388 */ /* 0x0009e40000000800 */
.L_x_3517:
[----:B------:R-:W-:Y:S05]  /*29a0*/  WARPSYNC.ALL ;  /* 0x0000000000007948 */ /* 0x000fea0003800000 */
[----:B-1----:R-:W-:Y:S01]  /*29b0*/  IMAD.IADD R0, R16, 0x1, -R19 ;  /* 0x0000000110007824 */ /* 0x002fe200078e0a13 */
[----:B------:R-:W1:Y:S01]  /*29c0*/  LDCU UR4, c[0x0][0x3f0] ;  /* 0x00007e00ff0477ac */ /* 0x000e620008000800 */
[----:B0-----:R-:W-:Y:S01]  /*29d0*/  SHF.R.U32.HI R8, RZ, 0x2, R25 ;  /* 0x00000002ff087819 */ /* 0x001fe20000011619 */
[----:B------:R-:W-:Y:S02]  /*29e0*/  BSSY B0, `(.L_x_3519) ;  /* 0x0000237000007945 */ /* 0x000fe40003800000 */
[----:B------:R-:W-:Y:S01]  /*29f0*/  IADD3 R3, PT, PT, R0, 0x7, RZ ;  /* 0x0000000700037810 */ /* 0x000fe20007ffe0ff */
[----:B------:R-:W0:Y:S03]  /*2a00*/  LDCU UR7, c[0x0][0x410] ;  /* 0x00008200ff0777ac */ /* 0x000e260008000800 */
[----:B------:R-:W-:Y:S01]  /*2a10*/  SHF.R.S32.HI R4, RZ, 0x1f, R3 ;  /* 0x0000001fff047819 */ /* 0x000fe20000011403 */
[----:B------:R-:W0:Y:S03]  /*2a20*/  LDCU.64 UR12, c[0x0][0x3b8] ;  /* 0x00007700ff0c77ac */ /* 0x000e260008000a00 */
[----:B------:R-:W-:Y:S01]  /*2a30*/  LEA.HI R4, R4, R3, RZ, 0x3 ;  /* 0x0000000304047211 */ /* 0x000fe200078f18ff */
[----:B------:R-:W0:Y:S03]  /*2a40*/  LDCU.64 UR14, c[0x0][0x438] ;  /* 0x00008700ff0e77ac */ /* 0x000e260008000a00 */
[----:B------:R-:W-:Y:S01]  /*2a50*/  LOP3.LUT R11, R4, 0xfffffff8, RZ, 0xc0, !PT ;  /* 0xfffffff8040b7812 */ /* 0x000fe200078ec0ff */
[----:B------:R-:W0:Y:S01]  /*2a60*/  LDCU.64 UR10, c[0x0][0x448] ;  /* 0x00008900ff0a77ac */ /* 0x000e220008000a00 */
[----:B-1----:R-:W-:Y:S01]  /*2a70*/  IMAD R3, R24, UR4, R27 ;  /* 0x0000000418037c24 */ /* 0x002fe2000f8e021b */
[----:B------:R-:W-:Y:S01]  /*2a80*/  BAR.SYNC.DEFER_BLOCKING 0x0 ;  /* 0x0000000000007b1d */ /* 0x000fe20000010000 */
[----:B------:R-:W-:-:S02]  /*2a90*/  ISETP.GE.AND P0, PT, R8, R11, PT ;  /* 0x0000000b0800720c */ /* 0x000fc40003f06270 */
[----:B------:R-:W-:-:S11]  /*2aa0*/  IMAD.SHL.U32 R3, R3, 0x100, RZ ;  /* 0x0000010003037824 */ /* 0x000fd600078e00ff */
[----:B------:R-:W-:Y:S05]  /*2ab0*/  @P0 BRA `(.L_x_3520) ;  /* 0x0000002000a40947 */ /* 0x000fea0003800000 */
[----:B------:R-:W1:Y:S01]  /*2ac0*/  LDC R13, c[0x0][0x3f4] ;  /* 0x0000fd00ff0d7b82 */ /* 0x000e620000000800 */
[----:B------:R-:W-:Y:S01]  /*2ad0*/  UMOV UR4, 0x400 ;  /* 0x0000040000047882 */ /* 0x000fe20000000000 */
[----:B------:R-:W-:Y:S01]  /*2ae0*/  SHF.L.U32 R5, R25, 0x2, RZ ;  /* 0x0000000219057819 */ /* 0x000fe200000006ff */
[----:B------:R-:W-:Y:S01]  /*2af0*/  UIADD3 UR5, UPT, UPT, UR4, 0x10, URZ ;  /* 0x0000001004057890 */ /* 0x000fe2000fffe0ff */
[----:B------:R-:W-:Y:S01]  /*2b00*/  IADD3 R53, PT, PT, R19, R8, RZ ;  /* 0x0000000813357210 */ /* 0x000fe20007ffe0ff */
[----:B------:R-:W0:Y:S01]  /*2b10*/  LDCU.64 UR8, c[0x0][0x420] ;  /* 0x00008400ff0877ac */ /* 0x000e220008000a00 */
[----:B------:R-:W-:Y:S01]  /*2b20*/  LOP3.LUT R9, R5, 0xc, RZ, 0xc0, !PT ;  /* 0x0000000c05097812 */ /* 0x000fe200078ec0ff */
[----:B------:R-:W-:Y:S01]  /*2b30*/  IMAD.IADD R8, R19, 0x1, R11 ;  /* 0x0000000113087824 */ /* 0x000fe200078e020b */
[----:B------:R-:W2:Y:S01]  /*2b40*/  S2UR UR6, SR_CgaCtaId ;  /* 0x00000000000679c3 */ /* 0x000ea20000008800 */
[----:B------:R-:W-:Y:S01]  /*2b50*/  UIADD3 UR4, UPT, UPT, UR4, 0x210, URZ ;  /* 0x0000021004047890 */ /* 0x000fe2000fffe0ff */
[----:B------:R-:W-:-:S02]  /*2b60*/  LOP3.LUT R25, R25, 0x3fc, RZ, 0xc0, !PT ;  /* 0x000003fc19197812 */ /* 0x000fc400078ec0ff */
[----:B0-----:R-:W-:Y:S01]  /*2b70*/  ISETP.NE.U32.AND P0, PT, RZ, UR8, PT ;  /* 0x00000008ff007c0c */ /* 0x001fe2000bf05070 */
[-C--:B-1----:R-:W-:Y:S01]  /*2b80*/  IMAD R22, R22, R13.reuse, RZ ;  /* 0x0000000d16167224 */ /* 0x082fe200078e02ff */
[----:B------:R-:W-:Y:S02]  /*2b90*/  IABS R4, R13 ;  /* 0x0000000d00047213 */ /* 0x000fe40000000000 */
[----:B------:R-:W-:Y:S02]  /*2ba0*/  ISETP.NE.AND.EX P0, PT, RZ, UR9, PT, P0 ;  /* 0x00000009ff007c0c */ /* 0x000fe4000bf05300 */
[----:B------:R-:W0:Y:S01]  /*2bb0*/  I2F.RP R6, R4 ;  /* 0x0000000400067306 */ /* 0x000e220000209400 */
[----:B--2---:R-:W-:Y:S02]  /*2bc0*/  ULEA UR5, UR6, UR5, 0x18 ;  /* 0x0000000506057291 */ /* 0x004fe4000f8ec0ff */
[----:B------:R-:W-:-:S06]  /*2bd0*/  ULEA UR4, UR6, UR4, 0x18 ;  /* 0x0000000406047291 */ /* 0x000fcc000f8ec0ff */
[----:B------:R-:W-:Y:S01]  /*2be0*/  IADD3 R52, PT, PT, R25, UR4, RZ ;  /* 0x0000000419347c10 */ /* 0x000fe2000fffe0ff */
[----:B------:R1:W2:Y:S01]  /*2bf0*/  LDS R82, [R9+UR5] ;  /* 0x0000000509527984 */ /* 0x0002a20008000800 */
[----:B0-----:R-:W0:Y:S03]  /*2c00*/  MUFU.RCP R6, R6 ;  /* 0x0000000600067308 */ /* 0x001e260000001000 */
[----:B------:R1:W1:Y:S04]  /*2c10*/  LDS R80, [R9+UR5+0x10] ;  /* 0x0000100509507984 */ /* 0x0002680008000800 */
[----:B------:R0:W1:Y:S04]  /*2c20*/  LDS R87, [R9+UR5+0x20] ;  /* 0x0000200509577984 */ /* 0x0000680008000800 */
[----:B------:R1:W1:Y:S04]  /*2c30*/  LDS R85, [R9+UR5+0x30] ;  /* 0x0000300509557984 */ /* 0x0002680008000800 */
[----:B------:R1:W1:Y:S01]  /*2c40*/  LDS R78, [R9+UR5+0x40] ;  /* 0x00004005094e7984 */ /* 0x0002620008000800 */
[----:B0-----:R-:W-:-:S03]  /*2c50*/  VIADD R6, R6, 0xffffffe ;  /* 0x0ffffffe06067836 */ /* 0x001fc60000000000 */
[----:B------:R0:W0:Y:S01]  /*2c60*/  LDS R83, [R9+UR5+0x50] ;  /* 0x0000500509537984 */ /* 0x0000220008000800 */
[----:B----4-:R4:W3:Y:S03]  /*2c70*/  F2I.FTZ.U32.TRUNC.NTZ R7, R6 ;  /* 0x0000000600077305 */ /* 0x0108e6000021f000 */
[----:B------:R0:W0:Y:S04]  /*2c80*/  LDS R81, [R9+UR5+0x60] ;  /* 0x0000600509517984 */ /* 0x0000280008000800 */
[----:B------:R0:W0:Y:S04]  /*2c90*/  LDS R79, [R9+UR5+0x70] ;  /* 0x00007005094f7984 */ /* 0x0000280008000800 */
[----:B------:R0:W0:Y:S01]  /*2ca0*/  LDS R76, [R9+UR5+0x80] ;  /* 0x00008005094c7984 */ /* 0x0000220008000800 */
[----:B----4-:R-:W-:-:S03]  /*2cb0*/  IMAD.MOV.U32 R6, RZ, RZ, RZ ;  /* 0x000000ffff067224 */ /* 0x010fc600078e00ff */
[----:B------:R4:W0:Y:S01]  /*2cc0*/  LDS R77, [R9+UR5+0x90] ;  /* 0x00009005094d7984 */ /* 0x0008220008000800 */
[----:B---3--:R-:W-:-:S03]  /*2cd0*/  IADD3 R5, PT, PT, RZ, -R7, RZ ;  /* 0x80000007ff057210 */ /* 0x008fc60007ffe0ff */
[----:B------:R4:W3:Y:S02]  /*2ce0*/  LDS R74, [R9+UR5+0xa0] ;  /* 0x0000a005094a7984 */ /* 0x0008e40008000800 */
[----:B------:R-:W-:Y:S02]  /*2cf0*/  IMAD R5, R5, R4, RZ ;  /* 0x0000000405057224 */ /* 0x000fe400078e02ff */
[----:B------:R4:W0:Y:S02]  /*2d00*/  LDS R75, [R9+UR5+0xb0] ;  /* 0x0000b005094b7984 */ /* 0x0008240008000800 */
[----:B------:R-:W-:Y:S02]  /*2d10*/  IMAD.HI.U32 R5, R7, R5, R6 ;  /* 0x0000000507057227 */ /* 0x000fe400078e0006 */
[----:B------:R4:W0:Y:S01]  /*2d20*/  LDS R72, [R9+UR5+0xc0] ;  /* 0x0000c00509487984 */ /* 0x0008220008000800 */
[----:B------:R-:W-:Y:S02]  /*2d30*/  SHF.R.S32.HI R7, RZ, 0x1f, R22 ;  /* 0x0000001fff077819 */ /* 0x000fe40000011416 */
[----:B------:R-:W-:Y:S01]  /*2d40*/  IADD3 R6, P1, P2, R22, UR8, R53 ;  /* 0x0000000816067c10 */ /* 0x000fe2000fa3e035 */
[----:B------:R4:W0:Y:S03]  /*2d50*/  LDS R73, [R9+UR5+0xd0] ;  /* 0x0000d00509497984 */ /* 0x0008260008000800 */
[----:B------:R-:W-:Y:S01]  /*2d60*/  IADD3.X R7, PT, PT, R7, UR9, RZ, P1, P2 ;  /* 0x0000000907077c10 */ /* 0x000fe20008fe44ff */
        /* <DEDUP_REMOVED lines=19> */
[----:B--2---:R-:W-:-:S04]  /*2ea0*/  IMAD R10, R27, UR5, R16 ;  /* 0x000000051b0a7c24 */ /* 0x004fc8000f8e0210 */
[----:B-1-34-:R-:W-:-:S07]  /*2eb0*/  IMAD R51, R10, UR5, R53 ;  /* 0x000000050a337c24 */ /* 0x01afce000f8e0235 */
.L_x_3532:
[----:B------:R-:W1:Y:S01]  /*2ec0*/  LDC R12, c[0x0][0x3f4] ;  /* 0x0000fd00ff0c7b82 */ /* 0x000e620000000800 */
[----:B------:R-:W-:Y:S02]  /*2ed0*/  IABS R14, R53 ;  /* 0x00000035000e7213 */ /* 0x000fe40000000000 */
[----:B------:R-:W-:-:S03]  /*2ee0*/  ISETP.GE.AND P1, PT, R53, R16, PT ;  /* 0x000000103500720c */ /* 0x000fc60003f26270 */
[----:B------:R-:W-:-:S04]  /*2ef0*/  IMAD.HI.U32 R11, R5, R14, RZ ;  /* 0x0000000e050b7227 */ /* 0x000fc800078e00ff */
[----:B------:R-:W-:-:S06]  /*2f00*/  IMAD.MOV R11, RZ, RZ, -R11 ;  /* 0x000000ffff0b7224 */ /* 0x000fcc00078e0a0b */
[----:B------:R-:W2:Y:S01]  /*2f10*/  @!P1 S2R R88, SR_TID.X ;  /* 0x0000000000589919 */ /* 0x000ea20000002100 */
[----:B0-----:R-:W3:Y:S01]  /*2f20*/  @!P1 S2R R13, SR_TID.X ;  /* 0x00000000000d9919 */ /* 0x001ee20000002100 */
[----:B-1----:R-:W-:Y:S02]  /*2f30*/  IABS R86, R12 ;  /* 0x0000000c00567213 */ /* 0x002fe40000000000 */
[----:B------:R-:W-:-:S03]  /*2f40*/  ISETP.NE.AND P3, PT, R12, RZ, PT ;  /* 0x000000ff0c00720c */ /* 0x000fc60003f65270 */
[----:B------:R-:W-:Y:S02]  /*2f50*/  IMAD R11, R86, R11, R14 ;  /* 0x0000000b560b7224 */ /* 0x000fe400078e020e */
[----:B------:R-:W1:Y:S03]  /*2f60*/  @!P1 LDC.64 R14, c[0x0][0x3b8] ;  /* 0x0000ee00ff0e9b82 */ /* 0x000e660000000a00 */
[----:B------:R-:W-:-:S13]  /*2f70*/  ISETP.GT.U32.AND P2, PT, R4, R11, PT ;  /* 0x0000000b0400720c */ /* 0x000fda0003f44070 */
[----:B------:R-:W-:-:S04]  /*2f80*/  @!P2 IADD3 R11, PT, PT, R11, -R86, RZ ;  /* 0x800000560b0ba210 */ /* 0x000fc80007ffe0ff */
[----:B------:R-:W-:-:S13]  /*2f90*/  ISETP.GT.U32.AND P2, PT, R4, R11, PT ;  /* 0x0000000b0400720c */ /* 0x000fda0003f44070 */
[----:B------:R-:W-:Y:S01]  /*2fa0*/  @!P2 IMAD.IADD R11, R11, 0x1, -R86 ;  /* 0x000000010b0ba824 */ /* 0x000fe200078e0a56 */
[----:B------:R-:W-:Y:S02]  /*2fb0*/  ISETP.GE.AND P2, PT, R53, RZ, PT ;  /* 0x000000ff3500720c */ /* 0x000fe40003f46270 */
[----:B--2---:R-:W-:-:S04]  /*2fc0*/  @!P1 SHF.L.U32 R86, R88, 0x1, RZ ;  /* 0x0000000158569819 */ /* 0x004fc800000006ff */
[----:B------:R-:W-:-:S05]  /*2fd0*/  @!P1 LOP3.LUT R86, R86, 0x6, RZ, 0xc0, !PT ;  /* 0x0000000656569812 */ /* 0x000fca00078ec0ff */
[-C--:B------:R-:W-:Y:S02]  /*2fe0*/  @!P1 IMAD R86, R3, R12.reuse, R86 ;  /* 0x0000000c03569224 */ /* 0x080fe400078e0256 */
[----:B------:R-:W-:Y:S01]  /*2ff0*/  @!P2 IMAD.MOV R11, RZ, RZ, -R11 ;  /* 0x000000ffff0ba224 */ /* 0x000fe200078e0a0b */
[----:B------:R-:W-:-:S04]  /*3000*/  @!P3 LOP3.LUT R11, RZ, R12, RZ, 0x33, !PT ;  /* 0x0000000cff0bb212 */ /* 0x000fc800078e33ff */
[----:B------:R-:W-:-:S04]  /*3010*/  @!P1 LEA R89, P2, R11, R86, 0x3 ;  /* 0x000000560b599211 */ /* 0x000fc800078418ff */
[----:B------:R-:W-:Y:S02]  /*3020*/  @!P1 LEA.HI.X.SX32 R86, R86, RZ, 0x1, P2 ;  /* 0x000000ff56569211 */ /* 0x000fe400010f0eff */
[----:B-1----:R-:W-:Y:S02]  /*3030*/  @!P1 LEA R88, P2, R89, R14, 0x1 ;  /* 0x0000000e59589211 */ /* 0x002fe400078408ff */
[----:B---3--:R-:W-:Y:S01]  /*3040*/  @!P1 SHF.L.U32 R14, R13, 0x1, RZ ;  /* 0x000000010d0e9819 */ /* 0x008fe200000006ff */
[----:B------:R-:W-:Y:S01]  /*3050*/  @!P1 IMAD.IADD R13, R11, 0x1, R12 ;  /* 0x000000010b0d9824 */ /* 0x000fe200078e020c */
[----:B------:R-:W-:Y:S02]  /*3060*/  @!P1 LEA.HI.X R89, R89, R15, R86, 0x1, P2 ;  /* 0x0000000f59599211 */ /* 0x000fe400010f0c56 */
[----:B------:R-:W-:Y:S02]  /*3070*/  @!P1 LOP3.LUT R14, R14, 0x6, RZ, 0xc0, !PT ;  /* 0x000000060e0e9812 */ /* 0x000fe400078ec0ff */
[----:B------:R-:W-:Y:S01]  /*3080*/  @!P1 LEA R13, R12, R13, 0x2 ;  /* 0x0000000d0c0d9211 */ /* 0x000fe200078e10ff */
[----:B0----5:R0:W5:Y:S02]  /*3090*/  @!P1 LDG.E R9, desc[UR36][R88.64] ;  /* 0x0000002458099981 */ /* 0x021164000c1e1900 */
[----:B------:R-:W-:-:S02]  /*30a0*/  @!P1 IMAD R86, R3, R12, R14 ;  /* 0x0000000c03569224 */ /* 0x000fc400078e020e */
[----:B------:R-:W-:-:S05]  /*30b0*/  @!P1 IMAD.SHL.U32 R13, R13, 0x8, RZ ;  /* 0x000000080d0d9824 */ /* 0x000fca00078e00ff */
[----:B------:R-:W-:Y:S02]  /*30c0*/  @!P1 SHF.R.S32.HI R14, RZ, 0x1f, R13 ;  /* 0x0000001fff0e9819 */ /* 0x000fe4000001140d */
[----:B------:R-:W-:-:S04]  /*30d0*/  @!P1 IADD3 R13, P2, PT, R86, R13, RZ ;  /* 0x0000000d560d9210 */ /* 0x000fc80007f5e0ff */
[----:B------:R-:W-:Y:S02]  /*30e0*/  @!P1 LEA.HI.X.SX32 R86, R86, R14, 0x1, P2 ;  /* 0x0000000e56569211 */ /* 0x000fe400010f0eff */
[----:B------:R-:W1:Y:S02]  /*30f0*/  @!P1 LDC.64 R14, c[0x0][0x3b8] ;  /* 0x0000ee00ff0e9b82 */ /* 0x000e640000000a00 */
[----:B-1----:R-:W-:-:S04]  /*3100*/  @!P1 LEA R90, P2, R13, R14, 0x1 ;  /* 0x0000000e0d5a9211 */ /* 0x002fc800078408ff */
[----:B------:R-:W-:Y:S02]  /*3110*/  @!P1 LEA.HI.X R91, R13, R15, R86, 0x1, P2 ;  /* 0x0000000f0d5b9211 */ /* 0x000fe400010f0c56 */
[----:B------:R-:W1:Y:S01]  /*3120*/  @!P1 S2R R86, SR_TID.X ;  /* 0x0000000000569919 */ /* 0x000e620000002100 */
[----:B------:R-:W2:Y:S01]  /*3130*/  @!P1 LDC.64 R14, c[0x0][0x3b8] ;  /* 0x0000ee00ff0e9b82 */ /* 0x000ea20000000a00 */
[----:B------:R-:W-:Y:S01]  /*3140*/  @!P1 IADD3 R13, PT, PT, R11, R12, RZ ;  /* 0x0000000c0b0d9210 */ /* 0x000fe20007ffe0ff */
[----:B------:R3:W5:Y:S03]  /*3150*/  @!P1 LDG.E R10, desc[UR36][R90.64] ;  /* 0x000000245a0a9981 */ /* 0x000766000c1e1900 */
[----:B------:R-:W-:-:S05]  /*3160*/  @!P1 LEA R13, R12, R13, 0x2 ;  /* 0x0000000d0c0d9211 */ /* 0x000fca00078e10ff */
[----:B------:R-:W-:Y:S02]  /*3170*/  @!P1 IMAD.IADD R13, R13, 0x1, R12 ;  /* 0x000000010d0d9824 */ /* 0x000fe400078e020c */
[----:B-1----:R-:W-:-:S05]  /*3180*/  @!P1 IMAD.SHL.U32 R86, R86, 0x2, RZ ;  /* 0x0000000256569824 */ /* 0x002fca00078e00ff */
[----:B------:R-:W-:-:S05]  /*3190*/  @!P1 LOP3.LUT R86, R86, 0x6, RZ, 0xc0, !PT ;  /* 0x0000000656569812 */ /* 0x000fca00078ec0ff */
[----:B------:R-:W-:Y:S01]  /*31a0*/  @!P1 IMAD R93, R3, R12, R86 ;  /* 0x0000000c035d9224 */ /* 0x000fe200078e0256 */
[----:B------:R-:W-:Y:S02]  /*31b0*/  @!P1 SHF.L.U32 R86, R13, 0x3, RZ ;  /* 0x000000030d569819 */ /* 0x000fe400000006ff */
[----:B------:R-:W4:Y:S02]  /*31c0*/  @P0 LDG.E.U8 R13, desc[UR36][R6.64] ;  /* 0x00000024060d0981 */ /* 0x000f24000c1e1100 */
[----:B0-----:R-:W-:Y:S02]  /*31d0*/  @!P1 SHF.R.S32.HI R88, RZ, 0x1f, R86 ;  /* 0x0000001fff589819 */ /* 0x001fe40000011456 */
[----:B------:R-:W-:-:S04]  /*31e0*/  @!P1 IADD3 R86, P2, PT, R93, R86, RZ ;  /* 0x000000565d569210 */ /* 0x000fc80007f5e0ff */
[----:B------:R-:W-:Y:S02]  /*31f0*/  @!P1 LEA.HI.X.SX32 R88, R93, R88, 0x1, P2 ;  /* 0x000000585d589211 */ /* 0x000fe400010f0eff */
[----:B--2---:R-:W-:-:S04]  /*3200*/  @!P1 LEA R14, P2, R86, R14, 0x1 ;  /* 0x0000000e560e9211 */ /* 0x004fc800078408ff */
[----:B------:R-:W-:-:S05]  /*3210*/  @!P1 LEA.HI.X R15, R86, R15, R88, 0x1, P2 ;  /* 0x0000000f560f9211 */ /* 0x000fca00010f0c58 */
[----:B------:R3:W5:Y:S01]  /*3220*/  @!P1 LDG.E R20, desc[UR36][R14.64] ;  /* 0x000000240e149981 */ /* 0x000762000c1e1900 */
[----:B------:R-:W-:Y:S01]  /*3230*/  BSSY.RECONVERGENT B1, `(.L_x_3521) ;  /* 0x0000016000017945 */ /* 0x000fe20003800200 */
[----:B----4-:R-:W-:-:S03]  /*3240*/  ISETP.NE.AND P2, PT, R13, RZ, P0 ;  /* 0x000000ff0d00720c */ /* 0x010fc60000745270 */
[----:B---3--:R-:W-:Y:S10]  /*3250*/  @P1 BRA `(.L_x_3522) ;  /* 0x00000000004c1947 */ /* 0x008ff40003800000 */
[----:B------:R-:W0:Y:S01]  /*3260*/  S2R R13, SR_TID.X ;  /* 0x00000000000d7919 */ /* 0x000e220000002100 */
        /* <DEDUP_REMOVED lines=14> */
[----:B------:R-:W-:-:S03]  /*3350*/  LEA R14, P3, R15, UR12, 0x1 ;  /* 0x0000000c0f0e7c11 */ /* 0x000fc6000f8608ff */
[----:B------:R0:W5:Y:S01]  /*3360*/  LDG.E R21, desc[UR36][R88.64] ;  /* 0x0000002458157981 */ /* 0x000162000c1e1900 */
[----:B------:R-:W-:-:S05]  /*3370*/  LEA.HI.X R15, R15, UR13, R22, 0x1, P3 ;  /* 0x0000000d0f0f7c11 */ /* 0x000fca00098f0c16 */
[----:B------:R0:W5:Y:S04]  /*3380*/  LDG.E R22, desc[UR36][R14.64] ;  /* 0x000000240e167981 */ /* 0x000168000c1e1900 */
.L_x_3522:
[----:B------:R-:W-:Y:S05]  /*3390*/  BSYNC.RECONVERGENT B1 ;  /* 0x0000000000017941 */ /* 0x000fea0003800200 */
.L_x_3521:
[----:B------:R-:W-:Y:S04]  /*33a0*/  BSSY.RECONVERGENT B1, `(.L_x_3523) ;  /* 0x0000016000017945 */ /* 0x000fe80003800200 */
[----:B------:R-:W-:Y:S05]  /*33b0*/  @P1 BRA `(.L_x_3524) ;  /* 0x0000000000501947 */ /* 0x000fea0003800000 */
[----:B------:R-:W0:Y:S02]  /*33c0*/  S2R R13, SR_TID.X ;  /* 0x00000000000d7919 */ /* 0x000e240000002100 */
        /* <DEDUP_REMOVED lines=16> */
[----:B------:R-:W-:Y:S02]  /*34d0*/  LEA.HI.X R15, R15, UR13, R24, 0x1, P3 ;  /* 0x0000000d0f0f7c11 */ /* 0x000fe400098f0c18 */
[----:B------:R1:W5:Y:S04]  /*34e0*/  LDG.E R24, desc[UR36][R88.64] ;  /* 0x0000002458187981 */ /* 0x000368000c1e1900 */
[----:B------:R1:W5:Y:S03]  /*34f0*/  LDG.E R25, desc[UR36][R14.64] ;  /* 0x000000240e197981 */ /* 0x000366000c1e1900 */
.L_x_3524:
[----:B------:R-:W-:Y:S05]  /*3500*/  BSYNC.RECONVERGENT B1 ;  /* 0x0000000000017941 */ /* 0x000fea0003800200 */
.L_x_3523:
[----:B------:R-:W-:Y:S04]  /*3510*/  BSSY.RECONVERGENT B1, `(.L_x_3525) ;  /* 0x0000017000017945 */ /* 0x000fe80003800200 */
[----:B------:R-:W-:Y:S05]  /*3520*/  @P1 BRA `(.L_x_3526) ;  /* 0x0000000000541947 */ /* 0x000fea0003800000 */
[----:B01----:R-:W0:Y:S01]  /*3530*/  S2R R14, SR_TID.X ;  /* 0x00000000000e7919 */ /* 0x003e220000002100 */
        /* <DEDUP_REMOVED lines=20> */
.L_x_3526:
[----:B------:R-:W-:Y:S05]  /*3680*/  BSYNC.RECONVERGENT B1 ;  /* 0x0000000000017941 */ /* 0x000fea0003800200 */
.L_x_3525:
[----:B012---:R-:W0:Y:S01]  /*3690*/  @!P1 S2R R14, SR_TID.X ;  /* 0x00000000000e9919 */ /* 0x007e220000002100 */
[----:B------:R-:W-:Y:S01]  /*36a0*/  IMAD.IADD R13, R11, 0x1, R12 ;  /* 0x000000010b0d7824 */ /* 0x000fe200078e020c */
[----:B------:R-:W1:Y:S04]  /*36b0*/  @!P1 S2R R90, SR_TID.X ;  /* 0x00000000005a9919 */ /* 0x000e680000002100 */
[----:B------:R-:W-:-:S04]  /*36c0*/  LEA R13, R12, R13, 0x2 ;  /* 0x0000000d0c0d7211 */ /* 0x000fc800078e10ff */
[----:B------:R-:W-:-:S05]  /*36d0*/  LEA R13, R12, R13, 0x1 ;  /* 0x0000000d0c0d7211 */ /* 0x000fca00078e08ff */
[----:B------:R-:W-:Y:S02]  /*36e0*/  IMAD R13, R12, 0x2, R13 ;  /* 0x000000020c0d7824 */ /* 0x000fe400078e020d */
[----:B0-----:R-:W-:-:S05]  /*36f0*/  @!P1 IMAD.SHL.U32 R14, R14, 0x2, RZ ;  /* 0x000000020e0e9824 */ /* 0x001fca00078e00ff */
[----:B------:R-:W-:-:S05]  /*3700*/  @!P1 LOP3.LUT R14, R14, 0x6, RZ, 0xc0, !PT ;  /* 0x000000060e0e9812 */ /* 0x000fca00078ec0ff */
[----:B------:R-:W-:Y:S01]  /*3710*/  @!P1 IMAD R89, R3, R12, R14 ;  /* 0x0000000c03599224 */ /* 0x000fe200078e020e */
[----:B------:R-:W-:-:S04]  /*3720*/  @!P1 SHF.L.U32 R14, R13, 0x3, RZ ;  /* 0x000000030d0e9819 */ /* 0x000fc800000006ff */
[----:B------:R-:W-:Y:S02]  /*3730*/  @!P1 SHF.R.S32.HI R15, RZ, 0x1f, R14 ;  /* 0x0000001fff0f9819 */ /* 0x000fe4000001140e */
[----:B------:R-:W-:-:S04]  /*3740*/  @!P1 IADD3 R86, P3, PT, R89, R14, RZ ;  /* 0x0000000e59569210 */ /* 0x000fc80007f7e0ff */
[----:B------:R-:W-:Y:S02]  /*3750*/  @!P1 LEA.HI.X.SX32 R89, R89, R15, 0x1, P3 ;  /* 0x0000000f59599211 */ /* 0x000fe400018f0eff */
[----:B------:R-:W0:Y:S01]  /*3760*/  @!P1 LDC.64 R14, c[0x0][0x3b8] ;  /* 0x0000ee00ff0e9b82 */ /* 0x000e220000000a00 */
[----:B-1----:R-:W-:Y:S01]  /*3770*/  @!P1 IMAD.SHL.U32 R90, R90, 0x2, RZ ;  /* 0x000000025a5a9824 */ /* 0x002fe200078e00ff */
[----:B------:R-:W1:Y:S04]  /*3780*/  @!P1 S2R R91, SR_TID.X ;  /* 0x00000000005b9919 */ /* 0x000e680000002100 */
[----:B------:R-:W-:-:S05]  /*3790*/  @!P1 LOP3.LUT R90, R90, 0x6, RZ, 0xc0, !PT ;  /* 0x000000065a5a9812 */ /* 0x000fca00078ec0ff */
[----:B------:R-:W-:Y:S01]  /*37a0*/  @!P1 IMAD R90, R3, R12, R90 ;  /* 0x0000000c035a9224 */ /* 0x000fe200078e025a */
[C---:B0-----:R-:W-:Y:S02]  /*37b0*/  @!P1 LEA R88, P3, R86.reuse, R14, 0x1 ;  /* 0x0000000e56589211 */ /* 0x041fe400078608ff */
[----:B------:R-:W-:Y:S02]  /*37c0*/  @!P1 IADD3 R14, PT, PT, R13, R12, RZ ;  /* 0x0000000c0d0e9210 */ /* 0x000fe40007ffe0ff */
[----:B------:R-:W-:-:S03]  /*37d0*/  @!P1 LEA.HI.X R89, R86, R15, R89, 0x1, P3 ;  /* 0x0000000f56599211 */ /* 0x000fc600018f0c59 */
[----:B------:R-:W-:Y:S01]  /*37e0*/  @!P1 IMAD.SHL.U32 R14, R14, 0x8, RZ ;  /* 0x000000080e0e9824 */ /* 0x000fe200078e00ff */
[----:B-1----:R-:W-:Y:S01]  /*37f0*/  @!P1 SHF.L.U32 R91, R91, 0x1, RZ ;  /* 0x000000015b5b9819 */ /* 0x002fe200000006ff */
[----:B------:R-:W-:-:S03]  /*3800*/  IMAD R13, R12, 0x2, R13 ;  /* 0x000000020c0d7824 */ /* 0x000fc600078e020d */
[----:B------:R-:W-:Y:S01]  /*3810*/  @!P1 SHF.R.S32.HI R15, RZ, 0x1f, R14 ;  /* 0x0000001fff0f9819 */ /* 0x000fe2000001140e */
[----:B------:R0:W5:Y:S01]  /*3820*/  @!P1 LDG.E R28, desc[UR36][R88.64] ;  /* 0x00000024581c9981 */ /* 0x000162000c1e1900 */
[----:B------:R-:W-:-:S04]  /*3830*/  @!P1 IADD3 R86, P3, PT, R90, R14, RZ ;  /* 0x0000000e5a569210 */ /* 0x000fc80007f7e0ff */
[----:B------:R-:W-:Y:S02]  /*3840*/  @!P1 LEA.HI.X.SX32 R90, R90, R15, 0x1, P3 ;  /* 0x0000000f5a5a9211 */ /* 0x000fe400018f0eff */
[----:B------:R-:W0:Y:S01]  /*3850*/  @!P1 LDC.64 R14, c[0x0][0x3b8] ;  /* 0x0000ee00ff0e9b82 */ /* 0x000e220000000a00 */
[----:B------:R-:W-:-:S05]  /*3860*/  @!P1 LOP3.LUT R91, R91, 0x6, RZ, 0xc0, !PT ;  /* 0x000000065b5b9812 */ /* 0x000fca00078ec0ff */
[----:B------:R-:W-:Y:S01]  /*3870*/  @!P1 IMAD R91, R3, R12, R91 ;  /* 0x0000000c035b9224 */ /* 0x000fe200078e025b */
[C---:B0-----:R-:W-:Y:S02]  /*3880*/  @!P1 LEA R88, P3, R86.reuse, R14, 0x1 ;  /* 0x0000000e56589211 */ /* 0x041fe400078608ff */
[----:B------:R-:W-:Y:S02]  /*3890*/  @!P1 SHF.L.U32 R14, R13, 0x3, RZ ;  /* 0x000000030d0e9819 */ /* 0x000fe400000006ff */
[----:B------:R-:W-:Y:S02]  /*38a0*/  @!P1 LEA.HI.X R89, R86, R15, R90, 0x1, P3 ;  /* 0x0000000f56599211 */ /* 0x000fe400018f0c5a */
[----:B------:R-:W-:Y:S02]  /*38b0*/  @!P1 SHF.R.S32.HI R15, RZ, 0x1f, R14 ;  /* 0x0000001fff0f9819 */ /* 0x000fe4000001140e */
[C---:B------:R-:W-:Y:S01]  /*38c0*/  @!P1 IADD3 R86, P3, PT, R91.reuse, R14, RZ ;  /* 0x0000000e5b569210 */ /* 0x040fe20007f7e0ff */
[----:B------:R0:W5:Y:S03]  /*38d0*/  @!P1 LDG.E R29, desc[UR36][R88.64] ;  /* 0x00000024581d9981 */ /* 0x000166000c1e1900 */
[----:B------:R-:W-:-:S02]  /*38e0*/  @!P1 LEA.HI.X.SX32 R90, R91, R15, 0x1, P3 ;  /* 0x0000000f5b5a9211 */ /* 0x000fc400018f0eff */
[----:B------:R-:W1:Y:S01]  /*38f0*/  @!P1 S2R R91, SR_TID.X ;  /* 0x00000000005b9919 */ /* 0x000e620000002100 */
[----:B------:R-:W0:Y:S02]  /*3900*/  @!P1 LDC.64 R14, c[0x0][0x3b8] ;  /* 0x0000ee00ff0e9b82 */ /* 0x000e240000000a00 */
[C---:B0-----:R-:W-:Y:S02]  /*3910*/  @!P1 LEA R88, P3, R86.reuse, R14, 0x1 ;  /* 0x0000000e56589211 */ /* 0x041fe400078608ff */
[----:B------:R-:W-:Y:S02]  /*3920*/  @!P1 IADD3 R14, PT, PT, R13, R12, RZ ;  /* 0x0000000c0d0e9210 */ /* 0x000fe40007ffe0ff */
[----:B------:R-:W-:Y:S01]  /*3930*/  @!P1 LEA.HI.X R89, R86, R15, R90, 0x1, P3 ;  /* 0x0000000f56599211 */ /* 0x000fe200018f0c5a */
[----:B-1----:R-:W-:Y:S02]  /*3940*/  @!P1 IMAD.SHL.U32 R91, R91, 0x2, RZ ;  /* 0x000000025b5b9824 */ /* 0x002fe400078e00ff */
[----:B------:R-:W-:-:S02]  /*3950*/  @!P1 IMAD.SHL.U32 R14, R14, 0x8, RZ ;  /* 0x000000080e0e9824 */ /* 0x000fc400078e00ff */
[----:B------:R0:W5:Y:S01]  /*3960*/  @!P1 LDG.E R30, desc[UR36][R88.64] ;  /* 0x00000024581e9981 */ /* 0x000162000c1e1900 */
[----:B------:R-:W-:Y:S02]  /*3970*/  @!P1 LOP3.LUT R91, R91, 0x6, RZ, 0xc0, !PT ;  /* 0x000000065b5b9812 */ /* 0x000fe400078ec0ff */
[----:B------:R-:W-:-:S03]  /*3980*/  @!P1 SHF.R.S32.HI R15, RZ, 0x1f, R14 ;  /* 0x0000001fff0f9819 */ /* 0x000fc6000001140e */
[----:B------:R-:W-:-:S05]  /*3990*/  @!P1 IMAD R91, R3, R12, R91 ;  /* 0x0000000c035b9224 */ /* 0x000fca00078e025b */
[----:B------:R-:W-:-:S04]  /*39a0*/  @!P1 IADD3 R86, P3, PT, R91, R14, RZ ;  /* 0x0000000e5b569210 */ /* 0x000fc80007f7e0ff */
[----:B------:R-:W-:Y:S02]  /*39b0*/  @!P1 LEA.HI.X.SX32 R90, R91, R15, 0x1, P3 ;  /* 0x0000000f5b5a9211 */ /* 0x000fe400018f0eff */
[----:B------:R-:W1:Y:S01]  /*39c0*/  @!P1 S2R R91, SR_TID.X ;  /* 0x00000000005b9919 */ /* 0x000e620000002100 */
[----:B------:R-:W0:Y:S02]  /*39d0*/  @!P1 LDC.64 R14, c[0x0][0x3b8] ;  /* 0x0000ee00ff0e9b82 */ /* 0x000e240000000a00 */
[----:B0-----:R-:W-:Y:S01]  /*39e0*/  @!P1 LEA R88, P3, R86, R14, 0x1 ;  /* 0x0000000e56589211 */ /* 0x001fe200078608ff */
[----:B------:R-:W-:-:S03]  /*39f0*/  @!P1 IMAD R14, R12, 0x2, R13 ;  /* 0x000000020c0e9824 */ /* 0x000fc600078e020d */
[----:B------:R-:W-:Y:S02]  /*3a00*/  @!P1 LEA.HI.X R89, R86, R15, R90, 0x1, P3 ;  /* 0x0000000f56599211 */ /* 0x000fe400018f0c5a */
[----:B-1----:R-:W-:Y:S02]  /*3a10*/  @!P1 SHF.L.U32 R91, R91, 0x1, RZ ;  /* 0x000000015b5b9819 */ /* 0x002fe400000006ff */
[----:B------:R-:W-:Y:S01]  /*3a20*/  @!P1 SHF.L.U32 R14, R14, 0x3, RZ ;  /* 0x000000030e0e9819 */ /* 0x000fe200000006ff */
[----:B------:R0:W5:Y:S01]  /*3a30*/  @!P1 LDG.E R31, desc[UR36][R88.64] ;  /* 0x00000024581f9981 */ /* 0x000162000c1e1900 */
[----:B------:R-:W-:Y:S02]  /*3a40*/  @!P1 LOP3.LUT R91, R91, 0x6, RZ, 0xc0, !PT ;  /* 0x000000065b5b9812 */ /* 0x000fe400078ec0ff */
[----:B------:R-:W-:-:S03]  /*3a50*/  @!P1 SHF.R.S32.HI R15, RZ, 0x1f, R14 ;  /* 0x0000001fff0f9819 */ /* 0x000fc6000001140e */
[----:B------:R-:W-:-:S05]  /*3a60*/  @!P1 IMAD R91, R3, R12, R91 ;  /* 0x0000000c035b9224 */ /* 0x000fca00078e025b */
[----:B------:R-:W-:-:S04]  /*3a70*/  @!P1 IADD3 R86, P3, PT, R91, R14, RZ ;  /* 0x0000000e5b569210 */ /* 0x000fc80007f7e0ff */
[----:B------:R-:W-:Y:S02]  /*3a80*/  @!P1 LEA.HI.X.SX32 R90, R91, R15, 0x1, P3 ;  /* 0x0000000f5b5a9211 */ /* 0x000fe400018f0eff */
[----:B------:R-:W0:Y:S01]  /*3a90*/  @!P1 LDC.64 R14, c[0x0][0x3b8] ;  /* 0x0000ee00ff0e9b82 */ /* 0x000e220000000a00 */
[----:B------:R-:W1:Y:S01]  /*3aa0*/  @!P1 S2R R91, SR_TID.X ;  /* 0x00000000005b9919 */ /* 0x000e620000002100 */
[----:B0-----:R-:W-:-:S04]  /*3ab0*/  @!P1 LEA R88, P3, R86, R14, 0x1 ;  /* 0x0000000e56589211 */ /* 0x001fc800078608ff */
[----:B------:R-:W-:Y:S02]  /*3ac0*/  @!P1 LEA.HI.X R89, R86, R15, R90, 0x1, P3 ;  /* 0x0000000f56599211 */ /* 0x000fe400018f0c5a */
[----:B------:R-:W0:Y:S01]  /*3ad0*/  @!P1 LDC.64 R14, c[0x0][0x3b8] ;  /* 0x0000ee00ff0e9b82 */ /* 0x000e220000000a00 */
[----:B-1----:R-:W-:Y:S01]  /*3ae0*/  @!P1 IMAD.SHL.U32 R86, R91, 0x2, RZ ;  /* 0x000000025b569824 */ /* 0x002fe200078e00ff */
[----:B------:R-:W-:Y:S01]  /*3af0*/  @!P1 LEA R91, R12, R13, 0x1 ;  /* 0x0000000d0c5b9211 */ /* 0x000fe200078e08ff */
[----:B------:R1:W5:Y:S03]  /*3b00*/  @!P1 LDG.E R32, desc[UR36][R88.64] ;  /* 0x0000002458209981 */ /* 0x000366000c1e1900 */
[----:B------:R-:W-:Y:S01]  /*3b10*/  @!P1 LOP3.LUT R90, R86, 0x6, RZ, 0xc0, !PT ;  /* 0x00000006565a9812 */ /* 0x000fe200078ec0ff */
[----:B------:R-:W-:-:S04]  /*3b20*/  @!P1 IMAD.IADD R86, R91, 0x1, R12 ;  /* 0x000000015b569824 */ /* 0x000fc800078e020c */
[----:B------:R-:W-:Y:S01]  /*3b30*/  @!P1 IMAD R91, R3, R12, R90 ;  /* 0x0000000c035b9224 */ /* 0x000fe200078e025a */
[----:B------:R-:W-:-:S04]  /*3b40*/  @!P1 SHF.L.U32 R86, R86, 0x3, RZ ;  /* 0x0000000356569819 */ /* 0x000fc800000006ff */
[----:B------:R-:W-:Y:S02]  /*3b50*/  @!P1 SHF.R.S32.HI R90, RZ, 0x1f, R86 ;  /* 0x0000001fff5a9819 */ /* 0x000fe40000011456 */
[----:B------:R-:W-:-:S04]  /*3b60*/  @!P1 IADD3 R86, P3, PT, R91, R86, RZ ;  /* 0x000000565b569210 */ /* 0x000fc80007f7e0ff */
[----:B------:R-:W-:Y:S02]  /*3b70*/  @!P1 LEA.HI.X.SX32 R90, R91, R90, 0x1, P3 ;  /* 0x0000005a5b5a9211 */ /* 0x000fe400018f0eff */
[----:B0-----:R-:W-:-:S04]  /*3b80*/  @!P1 LEA R14, P3, R86, R14, 0x1 ;  /* 0x0000000e560e9211 */ /* 0x001fc800078608ff */
[----:B------:R-:W-:-:S05]  /*3b90*/  @!P1 LEA.HI.X R15, R86, R15, R90, 0x1, P3 ;  /* 0x0000000f560f9211 */ /* 0x000fca00018f0c5a */
[----:B------:R1:W5:Y:S01]  /*3ba0*/  @!P1 LDG.E R33, desc[UR36][R14.64] ;  /* 0x000000240e219981 */ /* 0x000362000c1e1900 */
[C---:B------:R-:W-:Y:S01]  /*3bb0*/  IMAD R13, R12.reuse, 0x2, R13 ;  /* 0x000000020c0d7824 */ /* 0x040fe200078e020d */
[----:B------:R-:W-:Y:S04]  /*3bc0*/  BSSY.RECONVERGENT B1, `(.L_x_3527) ;  /* 0x0000015000017945 */ /* 0x000fe80003800200 */
[----:B------:R-:W-:Y:S01]  /*3bd0*/  LEA R13, R12, R13, 0x1 ;  /* 0x0000000d0c0d7211 */ /* 0x000fe200078e08ff */
[----:B------:R-:W-:Y:S06]  /*3be0*/  @P1 BRA `(.L_x_3528) ;  /* 0x0000000000481947 */ /* 0x000fec0003800000 */
[----:B-1----:R-:W0:Y:S02]  /*3bf0*/  S2R R14, SR_TID.X ;  /* 0x00000000000e7919 */ /* 0x002e240000002100 */
[----:B0-----:R-:W-:-:S05]  /*3c00*/  IMAD.SHL.U32 R14, R14, 0x2, RZ ;  /* 0x000000020e0e7824 */ /* 0x001fca00078e00ff */
[----:B------:R-:W-:Y:S02]  /*3c10*/  LOP3.LUT R15, R14, 0x6, RZ, 0xc0, !PT ;  /* 0x000000060e0f7812 */ /* 0x000fe400078ec0ff */
[----:B------:R-:W-:Y:S01]  /*3c20*/  LEA R14, R12, R11, 0x4 ;  /* 0x0000000b0c0e7211 */ /* 0x000fe200078e20ff */
[----:B------:R-:W-:Y:S02]  /*3c30*/  IMAD.SHL.U32 R11, R13, 0x8, RZ ;  /* 0x000000080d0b7824 */ /* 0x000fe400078e00ff */
        /* <DEDUP_REMOVED lines=13> */
.L_x_3528:
[----:B------:R-:W-:Y:S05]  /*3d10*/  BSYNC.RECONVERGENT B1 ;  /* 0x0000000000017941 */ /* 0x000fea0003800200 */
.L_x_3527:
[----:B------:R-:W2:Y:S01]  /*3d20*/  S2R R11, SR_TID.X ;  /* 0x00000000000b7919 */ /* 0x000ea20000002100 */
[----:B01----:R-:W0:Y:S01]  /*3d30*/  @!P1 LDC.64 R14, c[0x0][0x3b8] ;  /* 0x0000ee00ff0e9b82 */ /* 0x003e220000000a00 */
[----:B------:R-:W-:Y:S01]  /*3d40*/  LEA R13, R12, R13, 0x1 ;  /* 0x0000000d0c0d7211 */ /* 0x000fe200078e08ff */
[----:B--2---:R-:W-:-:S05]  /*3d50*/  @!P1 IMAD.SHL.U32 R86, R11, 0x2, RZ ;  /* 0x000000020b569824 */ /* 0x004fca00078e00ff */
[----:B------:R-:W-:-:S05]  /*3d60*/  @!P1 LOP3.LUT R86, R86, 0x6, RZ, 0xc0, !PT ;  /* 0x0000000656569812 */ /* 0x000fca00078ec0ff */
[----:B------:R-:W-:Y:S02]  /*3d70*/  @!P1 IMAD R89, R3, R12, R86 ;  /* 0x0000000c03599224 */ /* 0x000fe400078e0256 */
[----:B------:R-:W-:-:S05]  /*3d80*/  @!P1 IMAD.SHL.U32 R86, R13, 0x8, RZ ;  /* 0x000000080d569824 */ /* 0x000fca00078e00ff */
[----:B------:R-:W-:Y:S02]  /*3d90*/  @!P1 SHF.R.S32.HI R88, RZ, 0x1f, R86 ;  /* 0x0000001fff589819 */ /* 0x000fe40000011456 */
[----:B------:R-:W-:-:S04]  /*3da0*/  @!P1 IADD3 R86, P3, PT, R89, R86, RZ ;  /* 0x0000005659569210 */ /* 0x000fc80007f7e0ff */
[----:B------:R-:W-:Y:S02]  /*3db0*/  @!P1 LEA.HI.X.SX32 R89, R89, R88, 0x1, P3 ;  /* 0x0000005859599211 */ /* 0x000fe400018f0eff */
[----:B0-----:R-:W-:-:S04]  /*3dc0*/  @!P1 LEA R88, P3, R86, R14, 0x1 ;  /* 0x0000000e56589211 */ /* 0x001fc800078608ff */
[----:B------:R-:W-:Y:S02]  /*3dd0*/  @!P1 LEA.HI.X R89, R86, R15, R89, 0x1, P3 ;  /* 0x0000000f56599211 */ /* 0x000fe400018f0c59 */
[----:B------:R-:W0:Y:S01]  /*3de0*/  @!P1 LDC.64 R14, c[0x0][0x3b8] ;  /* 0x0000ee00ff0e9b82 */ /* 0x000e220000000a00 */
[----:B------:R-:W-:Y:S01]  /*3df0*/  @!P1 SHF.L.U32 R86, R11, 0x1, RZ ;  /* 0x000000010b569819 */ /* 0x000fe200000006ff */
[----:B------:R-:W-:Y:S01]  /*3e00*/  IMAD.IADD R13, R13, 0x1, R12 ;  /* 0x000000010d0d7824 */ /* 0x000fe200078e020c */
[----:B------:R1:W2:Y:S02]  /*3e10*/  @!P1 LDG.E R36, desc[UR36][R88.64] ;  /* 0x0000002458249981 */ /* 0x0002a4000c1e1900 */
[----:B------:R-:W-:-:S05]  /*3e20*/  @!P1 LOP3.LUT R86, R86, 0x6, RZ, 0xc0, !PT ;  /* 0x0000000656569812 */ /* 0x000fca00078ec0ff */
[----:B------:R-:W-:Y:S01]  /*3e30*/  @!P1 IMAD R91, R3, R12, R86 ;  /* 0x0000000c035b9224 */ /* 0x000fe200078e0256 */
[----:B------:R-:W-:-:S04]  /*3e40*/  @!P1 SHF.L.U32 R86, R13, 0x3, RZ ;  /* 0x000000030d569819 */ /* 0x000fc800000006ff */
[----:B------:R-:W-:Y:S02]  /*3e50*/  @!P1 SHF.R.S32.HI R90, RZ, 0x1f, R86 ;  /* 0x0000001fff5a9819 */ /* 0x000fe40000011456 */
[----:B------:R-:W-:-:S04]  /*3e60*/  @!P1 IADD3 R86, P3, PT, R91, R86, RZ ;  /* 0x000000565b569210 */ /* 0x000fc80007f7e0ff */
[----:B------:R-:W-:Y:S02]  /*3e70*/  @!P1 LEA.HI.X.SX32 R91, R91, R90, 0x1, P3 ;  /* 0x0000005a5b5b9211 */ /* 0x000fe400018f0eff */
[----:B0-----:R-:W-:-:S04]  /*3e80*/  @!P1 LEA R90, P3, R86, R14, 0x1 ;  /* 0x0000000e565a9211 */ /* 0x001fc800078608ff */
[----:B------:R-:W-:Y:S02]  /*3e90*/  @!P1 LEA.HI.X R91, R86, R15, R91, 0x1, P3 ;  /* 0x0000000f565b9211 */ /* 0x000fe400018f0c5b */
[----:B------:R-:W0:Y:S01]  /*3ea0*/  @!P1 LDC.64 R14, c[0x0][0x3b8] ;  /* 0x0000ee00ff0e9b82 */ /* 0x000e220000000a00 */
[----:B------:R-:W-:Y:S01]  /*3eb0*/  @!P1 IMAD.SHL.U32 R86, R11, 0x2, RZ ;  /* 0x000000020b569824 */ /* 0x000fe200078e00ff */
[----:B------:R-:W-:Y:S01]  /*3ec0*/  IADD3 R13, PT, PT, R13, R12, RZ ;  /* 0x0000000c0d0d7210 */ /* 0x000fe20007ffe0ff */
[----:B------:R3:W4:Y:S03]  /*3ed0*/  @!P1 LDG.E R37, desc[UR36][R90.64] ;  /* 0x000000245a259981 */ /* 0x000726000c1e1900 */
[----:B------:R-:W-:-:S05]  /*3ee0*/  @!P1 LOP3.LUT R86, R86, 0x6, RZ, 0xc0, !PT ;  /* 0x0000000656569812 */ /* 0x000fca00078ec0ff */
[----:B-1----:R-:W-:Y:S02]  /*3ef0*/  @!P1 IMAD R89, R3, R12, R86 ;  /* 0x0000000c03599224 */ /* 0x002fe400078e0256 */
        /* <DEDUP_REMOVED lines=9> */
[----:B------:R1:W4:Y:S02]  /*3f90*/  @!P1 LDG.E R38, desc[UR36][R88.64] ;  /* 0x0000002458269981 */ /* 0x000324000c1e1900 */
[----:B------:R-:W-:-:S05]  /*3fa0*/  @!P1 LOP3.LUT R86, R86, 0x6, RZ, 0xc0, !PT ;  /* 0x0000000656569812 */ /* 0x000fca00078ec0ff */
[----:B---3--:R-:W-:Y:S01]  /*3fb0*/  @!P1 IMAD R91, R3, R12, R86 ;  /* 0x0000000c035b9224 */ /* 0x008fe200078e0256 */
        /* <DEDUP_REMOVED lines=118> */
[----:B---3--:R-:W-:Y:S02]  /*4720*/  @!P1 LOP3.LUT R90, R86, 0x6, RZ, 0xc0, !PT ;  /* 0x00000006565a9812 */ /* 0x008fe400078ec0ff */
[C---:B------:R-:W-:Y:S01]  /*4730*/  @!P1 IADD3 R86, PT, PT, R13.reuse, R12, RZ ;  /* 0x0000000c0d569210 */ /* 0x040fe20007ffe0ff */
[----:B------:R-:W-:-:S02]  /*4740*/  @!P1 IMAD.SHL.U32 R13, R13, 0x8, RZ ;  /* 0x000000080d0d9824 */ /* 0x000fc400078e00ff */
        /* <DEDUP_REMOVED lines=8> */
[----:B------:R-:W-:Y:S02]  /*47d0*/  @!P1 SHF.L.U32 R86, R11, 0x1, RZ ;  /* 0x000000010b569819 */ /* 0x000fe400000006ff */
[----:B------:R-:W3:Y:S02]  /*47e0*/  @!P1 LDG.E R50, desc[UR36][R88.64] ;  /* 0x0000002458329981 */ /* 0x000ee4000c1e1900 */
[----:B------:R-:W-:-:S05]  /*47f0*/  @!P1 LOP3.LUT R86, R86, 0x6, RZ, 0xc0, !PT ;  /* 0x0000000656569812 */ /* 0x000fca00078ec0ff */
[----:B------:R-:W-:Y:S01]  /*4800*/  @!P1 IMAD R86, R3, R12, R86 ;  /* 0x0000000c03569224 */ /* 0x000fe200078e0256 */
[----:B------:R-:W-:-:S04]  /*4810*/  @!P1 SHF.R.S32.HI R12, RZ, 0x1f, R13 ;  /* 0x0000001fff0c9819 */ /* 0x000fc8000001140d */
[----:B------:R-:W-:-:S04]  /*4820*/  @!P1 IADD3 R13, P3, PT, R86, R13, RZ ;  /* 0x0000000d560d9210 */ /* 0x000fc80007f7e0ff */
[----:B------:R-:W-:Y:S02]  /*4830*/  @!P1 LEA.HI.X.SX32 R12, R86, R12, 0x1, P3 ;  /* 0x0000000c560c9211 */ /* 0x000fe400018f0eff */
[----:B0-----:R-:W-:-:S04]  /*4840*/  @!P1 LEA R14, P3, R13, R14, 0x1 ;  /* 0x0000000e0d0e9211 */ /* 0x001fc800078608ff */
[----:B------:R-:W-:-:S05]  /*4850*/  @!P1 LEA.HI.X R15, R13, R15, R12, 0x1, P3 ;  /* 0x0000000f0d0f9211 */ /* 0x000fca00018f0c0c */
[----:B------:R0:W3:Y:S01]  /*4860*/  @!P1 LDG.E R49, desc[UR36][R14.64] ;  /* 0x000000240e319981 */ /* 0x0000e2000c1e1900 */
[----:B-----5:R-:W-:-:S04]  /*4870*/  HMUL2 R12, R82, R9 ;  /* 0x00000009520c7232 */ /* 0x020fc80000000000 */
        /* <DEDUP_REMOVED lines=9> */
[----:B0-----:R-:W-:-:S04]  /*4910*/  HFMA2 R15, R74, R29, R13 ;  /* 0x0000001d4a0f7231 */ /* 0x001fc8000000000d */
[----:B------:R-:W-:-:S04]  /*4920*/  HFMA2 R15, R75, R30, R15 ;  /* 0x0000001e4b0f7231 */ /* 0x000fc8000000000f */
[----:B------:R-:W-:-:S04]  /*4930*/  HFMA2 R15, R72, R31, R15 ;  /* 0x0000001f480f7231 */ /* 0x000fc8000000000f */
[----:B------:R-:W-:-:S04]  /*4940*/  HFMA2 R15, R73, R32, R15 ;  /* 0x00000020490f7231 */ /* 0x000fc8000000000f */
[----:B------:R-:W-:-:S04]  /*4950*/  HFMA2 R15, R70, R33, R15 ;  /* 0x00000021460f7231 */ /* 0x000fc8000000000f */
[----:B------:R-:W-:-:S04]  /*4960*/  HFMA2 R15, R71, R34, R15 ;  /* 0x00000022470f7231 */ /* 0x000fc8000000000f */
[----:B------:R-:W-:-:S04]  /*4970*/  HFMA2 R15, R68, R35, R15 ;  /* 0x00000023440f7231 */ /* 0x000fc8000000000f */
[----:B--2---:R-:W-:-:S04]  /*4980*/  HFMA2 R15, R69, R36, R15 ;  /* 0x00000024450f7231 */ /* 0x004fc8000000000f */
[----:B----4-:R-:W-:-:S04]  /*4990*/  HFMA2 R15, R66, R37, R15 ;  /* 0x00000025420f7231 */ /* 0x010fc8000000000f */
        /* <DEDUP_REMOVED lines=10> */
[----:B------:R-:W-:Y:S01]  /*4a40*/  HFMA2 R15, R57, R48, R15 ;  /* 0x00000030390f7231 */ /* 0x000fe2000000000f */
[----:B------:R-:W-:Y:S01]  /*4a50*/  UMOV UR4, 0xffffffff ;  /* 0xffffffff00047882 */ /* 0x000fe20000000000 */
[----:B------:R-:W-:Y:S02]  /*4a60*/  LOP3.LUT P1, RZ, R11, 0x3, RZ, 0xc0, !PT ;  /* 0x000000030bff7812 */ /* 0x000fe4000782c0ff */
[----:B---3--:R-:W-:-:S04]  /*4a70*/  HFMA2 R15, R54, R49, R15 ;  /* 0x00000031360f7231 */ /* 0x008fc8000000000f */
        /* <DEDUP_REMOVED lines=8> */
.L_x_3597:
[----:B------:R-:W-:Y:S01]  /*4b00*/  ISETP.GE.OR P1, PT, R53, R16, P1 ;  /* 0x000000103500720c */ /* 0x000fe20000f26670 */
        /* <DEDUP_REMOVED lines=9> */
[----:B------:R-:W1:Y:S02]  /*4ba0*/  @P1 S2R R89, SR_CTAID.X ;  /* 0x0000000000591919 */ /* 0x000e640000002500 */
[----:B------:R-:W1:Y:S08]  /*4bb0*/  @P1 LDC.64 R14, c[0x0][0x448] ;  /* 0x00011200ff0e1b82 */ /* 0x000e700000000a00 */
[----:B------:R-:W2:Y:S01]  /*4bc0*/  @P1 LDC R86, c[0x0][0x408] ;  /* 0x00010200ff561b82 */ /* 0x000ea20000000800 */
[----:B0-----:R-:W-:-:S06]  /*4bd0*/  @P3 IMAD.WIDE R12, R51, 0x2, R12 ;  /* 0x00000002330c3825 */ /* 0x001fcc00078e020c */
[----:B------:R-:W3:Y:S01]  /*4be0*/  @P3 LDG.E.U16 R12, desc[UR36][R12.64] ;  /* 0x000000240c0c3981 */ /* 0x000ee2000c1e1500 */
[----:B-1----:R-:W-:Y:S02]  /*4bf0*/  @P1 IMAD.WIDE.U32 R14, R89, 0x2, R14 ;  /* 0x00000002590e1825 */ /* 0x002fe400078e000e */
[----:B------:R-:W2:Y:S04]  /*4c00*/  @P1 LDC R89, c[0x0][0x430] ;  /* 0x00010c00ff591b82 */ /* 0x000ea80000000800 */
[----:B------:R-:W4:Y:S01]  /*4c10*/  @P1 LDG.E.U16 R14, desc[UR36][R14.64] ;  /* 0x000000240e0e1981 */ /* 0x000f22000c1e1500 */
[----:B--2---:R-:W-:-:S04]  /*4c20*/  @P1 IADD3 R86, PT, PT, R89, R86, RZ ;  /* 0x0000005659561210 */ /* 0x004fc80007ffe0ff */
[----:B------:R-:W-:Y:S01]  /*4c30*/  @P1 ISETP.GE.AND P4, PT, R53, R86, PT ;  /* 0x000000563500120c */ /* 0x000fe20003f86270 */
[----:B---3--:R-:W-:-:S05]  /*4c40*/  @P3 HADD2.F32 R86, -RZ, R12.H0_H0 ;  /* 0x2000000cff563230 */ /* 0x008fca0000004100 */
[----:B------:R-:W-:Y:S01]  /*4c50*/  @P3 FADD.FTZ R11, R11, R86 ;  /* 0x000000560b0b3221 */ /* 0x000fe20000010000 */
[----:B------:R-:W-:-:S04]  /*4c60*/  @P1 SEL R86, R23, RZ, !P4 ;  /* 0x000000ff17561207 */ /* 0x000fc80006000000 */
[----:B------:R-:W-:Y:S01]  /*4c70*/  @P1 IADD3 R86, PT, PT, R53, R86, -R16 ;  /* 0x0000005635561210 */ /* 0x000fe20007ffe810 */
[----:B----4-:R-:W-:-:S03]  /*4c80*/  @P1 HADD2.F32 R12, -RZ, R14.H0_H0 ;  /* 0x2000000eff0c1230 */ /* 0x010fc60000004100 */
[----:B------:R-:W-:-:S05]  /*4c90*/  @P1 I2FP.F32.S32 R86, R86 ;  /* 0x0000005600561245 */ /* 0x000fca0000201400 */
[----:B------:R-:W-:-:S05]  /*4ca0*/  @P1 FFMA.FTZ R11, R86, R12, R11 ;  /* 0x0000000c560b1223 */ /* 0x000fca000001000b */
[----:B------:R1:W-:Y:S01]  /*4cb0*/  STS [R52], R11 ;  /* 0x0000000b34007388 */ /* 0x0003e20000000800 */
[----:B------:R-:W-:-:S07]  /*4cc0*/  @!P2 FMNMX.FTZ R84, R84, R11, !PT ;  /* 0x0000000b5454a209 */ /* 0x000fce0007810000 */
.L_x_3531:
[----:B------:R-:W-:Y:S05]  /*4cd0*/  BSYNC.RECONVERGENT B1 ;  /* 0x0000000000017941 */ /* 0x000fea0003800200 */
.L_x_3530:
[----:B------:R-:W-:Y:S01]  /*4ce0*/  VIADD R53, R53, 0x10 ;  /* 0x0000001035357836 */ /* 0x000fe20000000000 */
[----:B------:R-:W-:Y:S01]  /*4cf0*/  IADD3 R6, P2, PT, R6, 0x10, RZ ;  /* 0x0000001006067810 */ /* 0x000fe20007f5e0ff */
[----:B------:R-:W-:Y:S01]  /*4d00*/  VIADD R51, R51, 0x10 ;  /* 0x0000001033337836 */ /* 0x000fe20000000000 */
[----:B-1----:R-:W-:Y:S02]  /*4d10*/  IADD3 R52, PT, PT, R52, 0x40, RZ ;  /* 0x0000004034347810 */ /* 0x002fe40007ffe0ff */
[----:B------:R-:W-:Y:S02]  /*4d20*/  ISETP.GE.AND P1, PT, R53, R8, PT ;  /* 0x000000083500720c */ /* 0x000fe40003f26270 */
[----:B------:R-:W-:-:S11]  /*4d30*/  IADD3.X R7, PT, PT, RZ, R7, RZ, P2, !PT ;  /* 0x00000007ff077210 */ /* 0x000fd600017fe4ff */
[----:B------:R-:W-:Y:S05]  /*4d40*/  @!P1 BRA `(.L_x_3532) ;  /* 0xffffffe0005c9947 */ /* 0x000fea000383ffff */
.L_x_3520:
[----:B0-----:R-:W-:Y:S05]  /*4d50*/  BSYNC B0 ;  /* 0x0000000000007941 */ /* 0x001fea0003800000 */
.L_x_3519:
[----:B------:R-:W-:-:S03]  /*4d60*/  UMOV UR4, 0xffffffff ;  /* 0xffffffff00047882 */ /* 0x000fc60000000000 */
[----:B------:R-:W-:Y:S05]  /*4d70*/  BRA.DIV UR4, `(.L_x_3533) ;  /* 0x00000052041c7947 */ /* 0x000fea000b800000 */
[----:B------:R-:W0:Y:S02]  /*4d80*/  SHFL.BFLY PT, R14, R84, 0x10, 0x1f ;  /* 0x0e001f00540e7f89 */ /* 0x000e2400000e0000 */
[----:B0-----:R-:W-:-:S05]  /*4d90*/  FMNMX.FTZ R13, R14, R84, !PT ;  /* 0x000000540e0d7209 */ /* 0x001fca0007810000 */
[----:B------:R-:W0:Y:S02]  /*4da0*/  SHFL.BFLY PT, R14, R13, 0x8, 0x1f ;  /* 0x0d001f000d0e7f89 */ /* 0x000e2400000e0000 */
[----:B0-----:R-:W-:-:S05]  /*4db0*/  FMNMX.FTZ R4, R13, R14, !PT ;  /* 0x0000000e0d047209 */ /* 0x001fca0007810000 */
[----:B------:R0:W1:Y:S02]  /*4dc0*/  SHFL.BFLY PT, R14, R4, 0x4, 0x1f ;  /* 0x0c801f00040e7f89 */ /* 0x00006400000e0000 */
.L_x_3602:
[----:B--2---:R-:W2:Y:S01]  /*4dd0*/  S2R R30, SR_TID.X ;  /* 0x00000000001e7919 */ /* 0x004ea20000002100 */
[----:B------:R-:W-:Y:S01]  /*4de0*/  MOV R15, 0x400 ;  /* 0x00000400000f7802 */ /* 0x000fe20000000f00 */
[----:B------:R-:W-:Y:S05]  /*4df0*/  WARPSYNC.ALL ;  /* 0x0000000000007948 */ /* 0x000fea0003800000 */
[----:B------:R-:W4:Y:S01]  /*4e00*/  S2R R20, SR_CgaCtaId ;  /* 0x0000000000147919 */ /* 0x000f220000008800 */
[----:B-1----:R-:W-:Y:S02]  /*4e10*/  FMNMX.FTZ R5, R4, R14, !PT ;  /* 0x0000000e04057209 */ /* 0x002fe40007810000 */
[----:B--2---:R-:W-:-:S02]  /*4e20*/  LOP3.LUT P0, R6, R30, 0x1f, RZ, 0xc0, !PT ;  /* 0x0000001f1e067812 */ /* 0x004fc4000780c0ff */
[----:B----4-:R-:W-:-:S11]  /*4e30*/  LEA R7, R20, R15, 0x18 ;  /* 0x0000000f14077211 */ /* 0x010fd600078ec0ff */
[----:B0-----:R-:W-:-:S05]  /*4e40*/  @!P0 LEA.HI R4, R30, R7, RZ, 0x1d ;  /* 0x000000071e048211 */ /* 0x001fca00078fe8ff */
[----:B------:R0:W-:Y:S01]  /*4e50*/  @!P0 STS [R4], R5 ;  /* 0x0000000504008388 */ /* 0x0001e20000000800 */
[----:B------:R-:W-:Y:S01]  /*4e60*/  BAR.SYNC.DEFER_BLOCKING 0x0 ;  /* 0x0000000000007b1d */ /* 0x000fe20000010000 */
[C---:B------:R-:W-:Y:S01]  /*4e70*/  ISETP.GT.U32.AND P0, PT, R6.reuse, 0x1, PT ;  /* 0x000000010600780c */ /* 0x040fe20003f04070 */
[----:B------:R-:W-:Y:S01]  /*4e80*/  IMAD R8, R6, 0x4, R7 ;  /* 0x0000000406087824 */ /* 0x000fe200078e0207 */
[----:B------:R-:W-:Y:S01]  /*4e90*/  MOV R11, 0xff7fffff ;  /* 0xff7fffff000b7802 */ /* 0x000fe20000000f00 */
[----:B0-----:R-:W-:Y:S02]  /*4ea0*/  IMAD.IADD R5, R19, 0x1, R30 ;  /* 0x0000000113057824 */ /* 0x001fe400078e021e */
[----:B------:R-:W-:Y:S01]  /*4eb0*/  BSSY.RECONVERGENT B0, `(.L_x_3534) ;  /* 0x000016f000007945 */ /* 0x000fe20003800200 */
[----:B------:R-:W-:-:S07]  /*4ec0*/  IMAD.MOV.U32 R10, RZ, RZ, RZ ;  /* 0x000000ffff0a7224 */ /* 0x000fce00078e00ff */
[----:B------:R-:W0:Y:S01]  /*4ed0*/  @!P0 LDS R11, [R8] ;  /* 0x00000000080b8984 */ /* 0x000e220000000800 */
[----:B------:R-:W-:-:S03]  /*4ee0*/  ISETP.GT.AND P0, PT, R5, R16, PT ;  /* 0x000000100500720c */ /* 0x000fc60003f04270 */
[----:B0-----:R-:W0:Y:S02]  /*4ef0*/  SHFL.BFLY PT, R4, R11, 0x1, 0x1f ;  /* 0x0c201f000b047f89 */ /* 0x001e2400000e0000 */
[----:B0-----:R-:W-:Y:S02]  /*4f00*/  FMNMX.FTZ R9, R4, R11, !PT ;  /* 0x0000000b04097209 */ /* 0x001fe40007810000 */
[----:B------:R-:W-:-:S04]  /*4f10*/  IADD3 R4, PT, PT, R16, 0x1, RZ ;  /* 0x0000000110047810 */ /* 0x000fc80007ffe0ff */
        /* <DEDUP_REMOVED lines=24> */
.L_x_3539:
        /* <DEDUP_REMOVED lines=11> */
.L_x_3538:
[----:B------:R-:W-:Y:S05]  /*5150*/  BSYNC.RECONVERGENT B1 ;  /* 0x0000000000017941 */ /* 0x000fea0003800200 */
.L_x_3537:
[----:B------:R-:W-:Y:S05]  /*5160*/  @!P1 BRA `(.L_x_3535) ;  /* 0x00000014000c9947 */ /* 0x000fea0003800000 */
[----:B------:R-:W-:Y:S01]  /*5170*/  IMAD.SHL.U32 R12, R19, 0x4, RZ ;  /* 0x00000004130c7824 */ /* 0x000fe200078e00ff */
[----:B------:R-:W-:-:S04]  /*5180*/  IADD3 R15, PT, PT, R15, 0x210, RZ ;  /* 0x000002100f0f7810 */ /* 0x000fc80007ffe0ff */
[----:B------:R-:W-:Y:S02]  /*5190*/  LEA R15, R20, R15, 0x18 ;  /* 0x0000000f140f7211 */ /* 0x000fe400078ec0ff */
[C---:B------:R-:W-:Y:S02]  /*51a0*/  LEA R12, R11.reuse, -R12, 0x2 ;  /* 0x8000000c0b0c7211 */ /* 0x040fe400078e10ff */
[----:B------:R-:W-:-:S03]  /*51b0*/  IADD3 R11, PT, PT, R11, 0x100, RZ ;  /* 0x000001000b0b7810 */ /* 0x000fc60007ffe0ff */
[----:B------:R-:W-:Y:S01]  /*51c0*/  IMAD.IADD R12, R15, 0x1, R12 ;  /* 0x000000010f0c7824 */ /* 0x000fe200078e020c */
[----:B------:R-:W-:-:S04]  /*51d0*/  ISETP.GT.AND P0, PT, R11, R16, PT ;  /* 0x000000100b00720c */ /* 0x000fc80003f04270 */
        /* <DEDUP_REMOVED lines=17> */
[----:B-----5:R-:W0:Y:S01]  /*52f0*/  MUFU.EX2 R23, R24 ;  /* 0x0000001800177308 */ /* 0x020e220000000800 */
[----:B-1----:R4:W-:Y:S01]  /*5300*/  STS [R12+0x100], R15 ;  /* 0x0001000f0c007388 */ /* 0x0029e20000000800 */
[----:B------:R-:W-:-:S03]  /*5310*/  FADD.FTZ R10, R10, R15 ;  /* 0x0000000f0a0a7221 */ /* 0x000fc60000010000 */
[----:B--2---:R4:W-:Y:S01]  /*5320*/  STS [R12+0x200], R21 ;  /* 0x000200150c007388 */ /* 0x0049e20000000800 */
[----:B------:R-:W-:-:S03]  /*5330*/  FADD.FTZ R10, R10, R21 ;  /* 0x000000150a0a7221 */ /* 0x000fc60000010000 */
[----:B0-----:R4:W-:Y:S01]  /*5340*/  STS [R12+0x300], R23 ;  /* 0x000300170c007388 */ /* 0x0019e20000000800 */
[----:B------:R-:W-:Y:S01]  /*5350*/  FADD.FTZ R10, R10, R23 ;  /* 0x000000170a0a7221 */ /* 0x000fe20000010000 */
[----:B------:R-:W-:Y:S06]  /*5360*/  @P0 BRA `(.L_x_3535) ;  /* 0x00000010008c0947 */ /* 0x000fec0003800000 */
[----:B----4-:R-:W-:Y:S01]  /*5370*/  IMAD.MOV.U32 R13, RZ, RZ, R11 ;  /* 0x000000ffff0d7224 */ /* 0x010fe200078e000b */
[----:B------:R-:W-:Y:S01]  /*5380*/  BSSY.RECONVERGENT B1, `(.L_x_3540) ;  /* 0x000006c000017945 */ /* 0x000fe20003800200 */
[----:B------:R-:W-:-:S03]  /*5390*/  PLOP3.LUT P0, PT, PT, PT, PT, 0x80, 0x8 ;  /* 0x000000000008781c */ /* 0x000fc60003f0f070 */
[----:B------:R-:W-:-:S04]  /*53a0*/  IADD3 R11, PT, PT, -R13, R16, RZ ;  /* 0x000000100d0b7210 */ /* 0x000fc80007ffe1ff */
[----:B------:R-:W-:Y:S01]  /*53b0*/  ISETP.GT.AND P1, PT, R11, 0x2ff, PT ;  /* 0x000002ff0b00780c */ /* 0x000fe20003f24270 */
[----:B------:R-:W-:-:S12]  /*53c0*/  VIADD R11, R12, 0x600 ;  /* 0x000006000c0b7836 */ /* 0x000fd80000000000 */
[----:B------:R-:W-:Y:S05]  /*53d0*/  @!P1 BRA `(.L_x_3541) ;  /* 0x0000000400989947 */ /* 0x000fea0003800000 */
[----:B------:R-:W-:Y:S02]  /*53e0*/  PLOP3.LUT P0, PT, PT, PT, PT, 0x8, 0x80 ;  /* 0x000000000080781c */ /* 0x000fe40003f0e170 */
[----:B------:R-:W-:-:S11]  /*53f0*/  IADD3 R12, PT, PT, R16, -0x2ff, RZ ;  /* 0xfffffd01100c7810 */ /* 0x000fd60007ffe0ff */
.L_x_3542:
[----:B------:R-:W0:Y:S01]  /*5400*/  LDS R14, [R11+-0x200] ;  /* 0xfffe00000b0e7984 */ /* 0x000e220000000800 */
[----:B------:R-:W-:-:S03]  /*5410*/  VIADD R13, R13, 0x400 ;  /* 0x000004000d0d7836 */ /* 0x000fc60000000000 */
[----:B------:R-:W1:Y:S02]  /*5420*/  LDS R20, [R11+-0x100] ;  /* 0xffff00000b147984 */ /* 0x000e640000000800 */
[----:B------:R-:W-:Y:S02]  /*5430*/  ISETP.GE.AND P1, PT, R13, R12, PT ;  /* 0x0000000c0d00720c */ /* 0x000fe40003f26270 */
[----:B------:R-:W2:Y:S04]  /*5440*/  LDS R22, [R11] ;  /* 0x000000000b167984 */ /* 0x000ea80000000800 */
[----:B------:R-:W4:Y:S04]  /*5450*/  LDS R24, [R11+0x100] ;  /* 0x000100000b187984 */ /* 0x000f280000000800 */
[----:B------:R-:W5:Y:S04]  /*5460*/  LDS R26, [R11+0x200] ;  /* 0x000200000b1a7984 */ /* 0x000f680000000800 */
[----:B------:R-:W5:Y:S04]  /*5470*/  LDS R28, [R11+0x300] ;  /* 0x000300000b1c7984 */ /* 0x000f680000000800 */
[----:B---3--:R-:W3:Y:S04]  /*5480*/  LDS R32, [R11+0x400] ;  /* 0x000400000b207984 */ /* 0x008ee80000000800 */
[----:B------:R-:W3:Y:S04]  /*5490*/  LDS R34, [R11+0x500] ;  /* 0x000500000b227984 */ /* 0x000ee80000000800 */
        /* <DEDUP_REMOVED lines=21> */
[C---:B---3--:R-:W-:Y:S02]  /*55f0*/  FADD.FTZ R32, -R9.reuse, R32 ;  /* 0x0000002009207221 */ /* 0x048fe40000010100 */
[----:B------:R-:W-:Y:S02]  /*5600*/  FMUL.FTZ R28, R28, 1.4426950216293334961 ;  /* 0x3fb8aa3b1c1c7820 */ /* 0x000fe40000410000 */
[----:B------:R-:W3:Y:S01]  /*5610*/  MUFU.EX2 R22, R22 ;  /* 0x0000001600167308 */ /* 0x000ee20000000800 */
        /* <DEDUP_REMOVED lines=11> */
[C---:B------:R-:W-:Y:S02]  /*56d0*/  FADD.FTZ R40, -R9.reuse, R40 ;  /* 0x0000002809287221 */ /* 0x040fe40000010100 */
[----:B------:R-:W-:Y:S01]  /*56e0*/  FMUL.FTZ R38, R38, 1.4426950216293334961 ;  /* 0x3fb8aa3b26267820 */ /* 0x000fe20000410000 */
[----:B------:R-:W0:Y:S01]  /*56f0*/  MUFU.EX2 R26, R26 ;  /* 0x0000001a001a7308 */ /* 0x000e220000000800 */
[----:B---3--:R-:W-:Y:S01]  /*5700*/  FADD.FTZ R10, R10, R22 ;  /* 0x000000160a0a7221 */ /* 0x008fe20000010000 */
[----:B------:R-:W-:Y:S01]  /*5710*/  FMUL.FTZ R40, R40, 1.4426950216293334961 ;  /* 0x3fb8aa3b28287820 */ /* 0x000fe20000410000 */
[C---:B-1----:R-:W-:Y:S01]  /*5720*/  FADD.FTZ R42, -R9.reuse, R42 ;  /* 0x0000002a092a7221 */ /* 0x042fe20000010100 */
[----:B------:R-:W-:Y:S03]  /*5730*/  STS [R11], R22 ;  /* 0x000000160b007388 */ /* 0x000fe60000000800 */
[----:B------:R-:W-:Y:S01]  /*5740*/  FMUL.FTZ R42, R42, 1.4426950216293334961 ;  /* 0x3fb8aa3b2a2a7820 */ /* 0x000fe20000410000 */
[----:B------:R-:W1:Y:S01]  /*5750*/  MUFU.EX2 R28, R28 ;  /* 0x0000001c001c7308 */ /* 0x000e620000000800 */
[----:B--2---:R-:W-:Y:S01]  /*5760*/  FADD.FTZ R10, R10, R24 ;  /* 0x000000180a0a7221 */ /* 0x004fe20000010000 */
[C---:B------:R-:W-:Y:S01]  /*5770*/  FADD.FTZ R44, -R9.reuse, R44 ;  /* 0x0000002c092c7221 */ /* 0x040fe20000010100 */
        /* <DEDUP_REMOVED lines=44> */
.L_x_3541:
[----:B------:R-:W-:Y:S05]  /*5a40*/  BSYNC.RECONVERGENT B1 ;  /* 0x0000000000017941 */ /* 0x000fea0003800200 */
.L_x_3540:
        /* <DEDUP_REMOVED lines=55> */
.L_x_3544:
[----:B------:R-:W-:Y:S05]  /*5dc0*/  BSYNC.RECONVERGENT B1 ;  /* 0x0000000000017941 */ /* 0x000fea0003800200 */
.L_x_3543:
        /* <DEDUP_REMOVED lines=27> */
.L_x_3536:
        /* <DEDUP_REMOVED lines=8> */
[----:B------:R-:W-:Y:S01]  /*6000*/  ISETP.NE.AND P1, PT, R11, 0xc0, PT ;  /* 0x000000c00b00780c */ /* 0x000fe20003f25270 */
[----:B------:R-:W-:Y:S02]  /*6010*/  IMAD.MOV.U32 R11, RZ, RZ, R5 ;  /* 0x000000ffff0b7224 */ /* 0x000fe400078e0005 */
[----:B-1----:R-:W-:-:S02]  /*6020*/  IMAD R24, R10, UR4, RZ ;  /* 0x000000040a187c24 */ /* 0x002fc4000f8e02ff */
[----:B------:R-:W-:-:S03]  /*6030*/  HFMA2 R10, -RZ, RZ, 0, 0 ;  /* 0x00000000ff0a7431 */ /* 0x000fc600000001ff */
[----:B------:R-:W-:-:S05]  /*6040*/  SHF.R.S32.HI R26, RZ, 0x1f, R24 ;  /* 0x0000001fff1a7819 */ /* 0x000fca0000011418 */
        /* <DEDUP_REMOVED lines=11> */
.L_x_3547:
        /* <DEDUP_REMOVED lines=17> */
.L_x_3546:
[----:B------:R-:W-:Y:S05]  /*6210*/  BSYNC.RECONVERGENT B1 ;  /* 0x0000000000017941 */ /* 0x000fea0003800200 */
.L_x_3545:
        /* <DEDUP_REMOVED lines=9> */
[----:B-1----:R-:W-:Y:S02]  /*62b0*/  LEA R15, R14, R13, 0x18 ;  /* 0x0000000d0e0f7211 */ /* 0x002fe400078ec0ff */
[----:B------:R-:W-:Y:S02]  /*62c0*/  IADD3.X R13, PT, PT, R26, UR5, RZ, P0, P1 ;  /* 0x000000051a0d7c10 */ /* 0x000fe400087e24ff */
[----:B------:R-:W-:Y:S02]  /*62d0*/  IADD3 R14, PT, PT, R12, 0x200, R15 ;  /* 0x000002000c0e7810 */ /* 0x000fe40007ffe00f */
[----:B------:R-:W-:-:S07]  /*62e0*/  IADD3.X R13, PT, PT, RZ, R13, RZ, P2, !PT ;  /* 0x0000000dff0d7210 */ /* 0x000fce00017fe4ff */
.L_x_3548:
[----:B------:R-:W-:-:S05]  /*62f0*/  IMAD.MOV.U32 R12, RZ, RZ, R20 ;  /* 0x000000ffff0c7224 */ /* 0x000fca00078e0014 */
[----:B------:R-:W2:Y:S04]  /*6300*/  LDG.E.U8 R20, desc[UR36][R12.64+-0x80] ;  /* 0xffff80240c147981 */ /* 0x000ea8000c1e1100 */
[----:B------:R-:W4:Y:S04]  /*6310*/  LDG.E.U8 R15, desc[UR36][R12.64+-0x40] ;  /* 0xffffc0240c0f7981 */ /* 0x000f28000c1e1100 */
[----:B------:R-:W3:Y:S04]  /*6320*/  LDG.E.U8 R21, desc[UR36][R12.64] ;  /* 0x000000240c157981 */ /* 0x000ee8000c1e1100 */
[----:B-----5:R-:W3:Y:S01]  /*6330*/  LDG.E.U8 R23, desc[UR36][R12.64+0x40] ;  /* 0x000040240c177981 */ /* 0x020ee2000c1e1100 */
[----:B------:R-:W-:Y:S01]  /*6340*/  IMAD.MOV.U32 R25, RZ, RZ, RZ ;  /* 0x000000ffff197224 */ /* 0x000fe200078e00ff */
[----:B------:R-:W-:-:S02]  /*6350*/  IADD3 R11, PT, PT, R11, 0x100, RZ ;  /* 0x000001000b0b7810 */ /* 0x000fc40007ffe0ff */
[----:B--2---:R-:W-:Y:S02]  /*6360*/  ISETP.NE.AND P0, PT, R20, RZ, PT ;  /* 0x000000ff1400720c */ /* 0x004fe40003f05270 */
[----:B----4-:R-:W-:Y:S01]  /*6370*/  ISETP.NE.AND P1, PT, R15, RZ, PT ;  /* 0x000000ff0f00720c */ /* 0x010fe20003f25270 */
[----:B------:R-:W-:Y:S01]  /*6380*/  HFMA2 R15, -RZ, RZ, 0, 0 ;  /* 0x00000000ff0f7431 */ /* 0x000fe200000001ff */
[----:B---3--:R-:W-:Y:S01]  /*6390*/  ISETP.NE.AND P2, PT, R21, RZ, PT ;  /* 0x000000ff1500720c */ /* 0x008fe20003f45270 */
[----:B------:R-:W-:Y:S01]  /*63a0*/  IMAD.MOV.U32 R21, RZ, RZ, RZ ;  /* 0x000000ffff157224 */ /* 0x000fe200078e00ff */
[----:B------:R-:W-:-:S07]  /*63b0*/  ISETP.NE.AND P3, PT, R23, RZ, PT ;  /* 0x000000ff1700720c */ /* 0x000fce0003f65270 */
        /* <DEDUP_REMOVED lines=30> */
.L_x_3535:
[----:B------:R-:W-:Y:S05]  /*65a0*/  BSYNC.RECONVERGENT B0 ;  /* 0x0000000000007941 */ /* 0x000fea0003800200 */
.L_x_3534:
[----:B0-----:R-:W0:Y:S01]  /*65b0*/  SHFL.BFLY PT, R9, R10, 0x10, 0x1f ;  /* 0x0e001f000a097f89 */ /* 0x001e2200000e0000 */
[C---:B------:R-:W-:Y:S01]  /*65c0*/  ISETP.NE.AND P0, PT, R6.reuse, RZ, PT ;  /* 0x000000ff0600720c */ /* 0x040fe20003f05270 */
[----:B------:R-:W1:Y:S01]  /*65d0*/  LDCU.U8 UR6, c[0x0][0x48c] ;  /* 0x00009180ff0677ac */ /* 0x000e620008000000 */
[----:B------:R-:W-:Y:S01]  /*65e0*/  SHF.R.U32.HI R42, RZ, 0x5, R30 ;  /* 0x00000005ff2a7819 */ /* 0x000fe2000001161e */
[----:B------:R-:W3:Y:S01]  /*65f0*/  S2R R31, SR_CTAID.X ;  /* 0x00000000001f7919 */ /* 0x000ee20000002500 */
[----:B------:R-:W-:Y:S01]  /*6600*/  ISETP.GT.U32.AND P1, PT, R6, 0x1, PT ;  /* 0x000000010600780c */ /* 0x000fe20003f24070 */
[----:B------:R-:W3:Y:S08]  /*6610*/  S2UR UR4, SR_CTAID.Y ;  /* 0x00000000000479c3 */ /* 0x000ef00000002600 */
[----:B------:R-:W-:-:S02]  /*6620*/  @!P0 IMAD R6, R42, 0x4, R7 ;  /* 0x000000042a068824 */ /* 0x000fc400078e0207 */
[----:B------:R-:W2:Y:S01]  /*6630*/  LDC R7, c[0x0][0x40c] ;  /* 0x00010300ff077b82 */ /* 0x000ea20000000800 */
[----:B0-----:R-:W-:-:S05]  /*6640*/  FADD.FTZ R9, R9, R10 ;  /* 0x0000000a09097221 */ /* 0x001fca0000010000 */
[----:B----4-:R-:W0:Y:S02]  /*6650*/  SHFL.BFLY PT, R12, R9, 0x8, 0x1f ;  /* 0x0d001f00090c7f89 */ /* 0x010e2400000e0000 */
[----:B0-----:R-:W-:-:S05]  /*6660*/  FADD.FTZ R12, R9, R12 ;  /* 0x0000000c090c7221 */ /* 0x001fca0000010000 */
[----:B------:R-:W0:Y:S02]  /*6670*/  SHFL.BFLY PT, R11, R12, 0x4, 0x1f ;  /* 0x0c801f000c0b7f89 */ /* 0x000e2400000e0000 */
[----:B0-----:R-:W-:Y:S02]  /*6680*/  FADD.FTZ R11, R12, R11 ;  /* 0x0000000b0c0b7221 */ /* 0x001fe40000010000 */
[----:B------:R-:W3:Y:S03]  /*6690*/  LDC R12, c[0x0][0x3f8] ;  /* 0x0000fe00ff0c7b82 */ /* 0x000ee60000000800 */
[----:B------:R-:W0:Y:S01]  /*66a0*/  SHFL.BFLY PT, R14, R11, 0x2, 0x1f ;  /* 0x0c401f000b0e7f89 */ /* 0x000e2200000e0000 */
[----:B---3--:R-:W-:Y:S02]  /*66b0*/  IMAD R33, R12, UR4, R31 ;  /* 0x000000040c217c24 */ /* 0x008fe4000f8e021f */
[----:B0-----:R-:W-:-:S05]  /*66c0*/  FADD.FTZ R14, R11, R14 ;  /* 0x0000000e0b0e7221 */ /* 0x001fca0000010000 */
[----:B------:R-:W0:Y:S02]  /*66d0*/  SHFL.BFLY PT, R13, R14, 0x1, 0x1f ;  /* 0x0c201f000e0d7f89 */ /* 0x000e2400000e0000 */
[----:B0-----:R-:W-:Y:S02]  /*66e0*/  FADD.FTZ R13, R14, R13 ;  /* 0x0000000d0e0d7221 */ /* 0x001fe40000010000 */
[----:B------:R-:W2:Y:S03]  /*66f0*/  LDC R14, c[0x0][0x3f4] ;  /* 0x0000fd00ff0e7b82 */ /* 0x000ea60000000800 */
[----:B------:R2:W-:Y:S05]  /*6700*/  @!P0 STS [R6+0x8], R13 ;  /* 0x0000080d06008388 */ /* 0x0005ea0000000800 */
[----:B------:R-:W-:Y:S01]  /*6710*/  BAR.SYNC.DEFER_BLOCKING 0x0 ;  /* 0x0000000000007b1d */ /* 0x000fe20000010000 */
[----:B-1----:R-:W-:-:S02]  /*6720*/  ISETP.NE.AND P0, PT, RZ, UR6, PT ;  /* 0x00000006ff007c0c */ /* 0x002fc4000bf05270 */
[----:B--2---:R-:W-:-:S04]  /*6730*/  VIMNMX R6, PT, PT, R14, R7, PT ;  /* 0x000000070e067248 */ /* 0x004fc80003fe0100 */
[----:B------:R-:W-:Y:S01]  /*6740*/  IADD3 R6, PT, PT, R6, 0x4, RZ ;  /* 0x0000000406067810 */ /* 0x000fe20007ffe0ff */
[----:B------:R-:W0:Y:S03]  /*6750*/  @!P1 LDS R13, [R8+0x8] ;  /* 0x00000800080d9984 */ /* 0x000e260000000800 */
[----:B------:R-:W-:Y:S02]  /*6760*/  SHF.R.S32.HI R7, RZ, 0x1f, R6 ;  /* 0x0000001fff077819 */ /* 0x000fe40000011406 */
[----:B------:R-:W-:Y:S02]  /*6770*/  ISETP.GT.AND P1, PT, R5, R16, PT ;  /* 0x000000100500720c */ /* 0x000fe40003f24270 */
[----:B------:R-:W-:Y:S02]  /*6780*/  LEA.HI R9, R7, R6, RZ, 0x2 ;  /* 0x0000000607097211 */ /* 0x000fe400078f10ff */
[----:B------:R-:W-:-:S03]  /*6790*/  CS2R R6, SRZ ;  /* 0x0000000000067805 */ /* 0x000fc6000001ff00 */
[----:B------:R-:W-:Y:S01]  /*67a0*/  IMAD.SHL.U32 R9, R9, 0x4, RZ ;  /* 0x0000000409097824 */ /* 0x000fe200078e00ff */
[----:B0-----:R-:W0:Y:S02]  /*67b0*/  SHFL.BFLY PT, R10, R13, 0x1, 0x1f ;  /* 0x0c201f000d0a7f89 */ /* 0x001e2400000e0000 */
        /* <DEDUP_REMOVED lines=11> */
.L_x_3549:
        /* <DEDUP_REMOVED lines=24> */
[----:B--2---:R-:W-:-:S04]  /*69f0*/  LEA R12, P2, R13, UR8, 0x2 ;  /* 0x000000080d0c7c11 */ /* 0x004fc8000f8410ff */
[----:B------:R-:W-:Y:S01]  /*6a00*/  LEA.HI.X R13, R13, UR9, R14, 0x2, P2 ;  /* 0x000000090d0d7c11 */ /* 0x000fe200090f140e */
[----:B0-----:R-:W-:-:S06]  /*6a10*/  ULEA UR4, UR5, UR4, 0x18 ;  /* 0x0000000405047291 */ /* 0x001fcc000f8ec0ff */
[----:B------:R-:W-:Y:S01]  /*6a20*/  VIADD R4, R8, UR4 ;  /* 0x0000000408047c36 */ /* 0x000fe20008000000 */
[----:B------:R-:W-:-:S07]  /*6a30*/  LEA R10, R30, UR4, 0x2 ;  /* 0x000000041e0a7c11 */ /* 0x000fce000f8e10ff */
.L_x_3554:
        /* <DEDUP_REMOVED lines=15> */
.L_x_3553:
[----:B------:R-:W-:Y:S05]  /*6b30*/  BSYNC.RECONVERGENT B1 ;  /* 0x0000000000017941 */ /* 0x000fea0003800200 */
.L_x_3552:
[----:B------:R-:W-:Y:S05]  /*6b40*/  @!P1 BRA `(.L_x_3551) ;  /* 0x0000000000d09947 */ /* 0x000fea0003800000 */
[----:B--2---:R-:W0:Y:S01]  /*6b50*/  S2R R9, SR_CgaCtaId ;  /* 0x0000000000097919 */ /* 0x004e220000008800 */
[----:B------:R-:W2:Y:S01]  /*6b60*/  LDCU.64 UR4, c[0x0][0x480] ;  /* 0x00009000ff0477ac */ /* 0x000ea20008000a00 */
        /* <DEDUP_REMOVED lines=9> */
[----:B--2---:R-:W-:-:S04]  /*6c00*/  LEA R10, P3, R8, UR4, 0x2 ;  /* 0x00000004080a7c11 */ /* 0x004fc8000f8610ff */
        /* <DEDUP_REMOVED lines=8> */
.L_x_3555:
        /* <DEDUP_REMOVED lines=14> */
[----:B0----5:R-:W-:-:S05]  /*6d70*/  FMUL.FTZ R23, R6, R15 ;  /* 0x0000000f06177220 */ /* 0x021fca0000410000 */
        /* <DEDUP_REMOVED lines=17> */
.L_x_3551:
[----:B------:R-:W-:Y:S05]  /*6e90*/  BSYNC.RECONVERGENT B0 ;  /* 0x0000000000007941 */ /* 0x000fea0003800200 */
.L_x_3550:
[----:B------:R-:W3:Y:S01]  /*6ea0*/  LDCU.64 UR4, c[0x0][0x3b0] ;  /* 0x00007600ff0477ac */ /* 0x000ee20008000a00 */
[-C--:B------:R-:W-:Y:S01]  /*6eb0*/  LEA.HI R4, R16, R16.reuse, RZ, 0x1 ;  /* 0x0000001010047211 */ /* 0x080fe200078f08ff */
[----:B------:R-:W-:Y:S01]  /*6ec0*/  IMAD.SHL.U32 R32, R30, 0x8, RZ ;  /* 0x000000081e207824 */ /* 0x000fe200078e00ff */
[----:B------:R-:W4:Y:S01]  /*6ed0*/  S2R R13, SR_CgaCtaId ;  /* 0x00000000000d7919 */ /* 0x000f220000008800 */
[----:B------:R-:W-:Y:S02]  /*6ee0*/  CS2R R6, SRZ ;  /* 0x0000000000067805 */ /* 0x000fe4000001ff00 */
[----:B------:R-:W-:Y:S01]  /*6ef0*/  LOP3.LUT R47, R4, 0xfffffffe, RZ, 0xc0, !PT ;  /* 0xfffffffe042f7812 */ /* 0x000fe200078ec0ff */
[----:B------:R-:W1:Y:S01]  /*6f00*/  LDC.64 R28, c[0x0][0x3c0] ;  /* 0x0000f000ff1c7b82 */ /* 0x000e620000000a00 */
[----:B------:R-:W-:Y:S02]  /*6f10*/  LOP3.LUT R32, R32, 0xf8, RZ, 0xc0, !PT ;  /* 0x000000f820207812 */ /* 0x000fe400078ec0ff */
[----:B------:R-:W-:-:S02]  /*6f20*/  IADD3 R47, PT, PT, -R47, R16, RZ ;  /* 0x000000102f2f7210 */ /* 0x000fc40007ffe1ff */
[----:B---3--:R-:W-:Y:S01]  /*6f30*/  ISETP.NE.U32.AND P0, PT, RZ, UR4, PT ;  /* 0x00000004ff007c0c */ /* 0x008fe2000bf05070 */
[----:B------:R-:W3:Y:S03]  /*6f40*/  LDCU UR4, c[0x0][0x3f4] ;  /* 0x00007e80ff0477ac */ /* 0x000ee60008000800 */
[----:B------:R-:W-:-:S04]  /*6f50*/  ISETP.NE.AND.EX P0, PT, RZ, UR5, PT, P0 ;  /* 0x00000005ff007c0c */ /* 0x000fc8000bf05300 */
[----:B------:R-:W-:-:S13]  /*6f60*/  ISETP.NE.OR P0, PT, R42, R47, !P0 ;  /* 0x0000002f2a00720c */ /* 0x000fda0004705670 */
[----:B0-2---:R-:W0:Y:S01]  /*6f70*/  @!P0 LDC.64 R8, c[0x0][0x3b0] ;  /* 0x0000ec00ff088b82 */ /* 0x005e220000000a00 */
[----:B------:R-:W-:Y:S01]  /*6f80*/  @!P0 LEA R5, R31, R32, 0x8 ;  /* 0x000000201f058211 */ /* 0x000fe200078e40ff */
[----:B---3--:R-:W-:Y:S01]  /*6f90*/  IMAD.U32 R39, RZ, RZ, UR4 ;  /* 0x00000004ff277e24 */ /* 0x008fe2000f8e00ff */
[----:B------:R-:W-:Y:S02]  /*6fa0*/  IADD3 R44, PT, PT, R19, R42, RZ ;  /* 0x0000002a132c7210 */ /* 0x000fe40007ffe0ff */
[----:B------:R-:W-:Y:S01]  /*6fb0*/  MOV R10, 0x400 ;  /* 0x00000400000a7802 */ /* 0x000fe20000000f00 */
[----:B0-----:R-:W-:Y:S01]  /*6fc0*/  @!P0 IMAD.WIDE.U32 R8, R5, 0x2, R8 ;  /* 0x0000000205088825 */ /* 0x001fe200078e0008 */
[----:B------:R-:W-:-:S06]  /*6fd0*/  CS2R R4, SRZ ;  /* 0x0000000000047805 */ /* 0x000fcc000001ff00 */
[----:B------:R0:W5:Y:S01]  /*6fe0*/  @!P0 LDG.E.128 R4, desc[UR36][R8.64] ;  /* 0x0000002408048981 */ /* 0x000162000c1e1d00 */
[----:B------:R-:W-:Y:S01]  /*6ff0*/  IADD3 R10, PT, PT, R10, 0x210, RZ ;  /* 0x000002100a0a7810 */ /* 0x000fe20007ffe0ff */
[-C--:B------:R-:W-:Y:S01]  /*7000*/  IMAD R11, R3, R39.reuse, R32 ;  /* 0x00000027030b7224 */ /* 0x080fe200078e0220 */
[----:B------:R-:W-:Y:S01]  /*7010*/  BSSY.RECONVERGENT B0, `(.L_x_3556) ;  /* 0x00000c8000007945 */ /* 0x000fe20003800200 */
[----:B------:R-:W-:Y:S01]  /*7020*/  HFMA2 R43, -RZ, RZ, 0, 0 ;  /* 0x00000000ff2b7431 */ /* 0x000fe200000001ff */
[----:B----4-:R-:W-:Y:S01]  /*7030*/  LEA R3, R13, R10, 0x18 ;  /* 0x0000000a0d037211 */ /* 0x010fe200078ec0ff */
[----:B-1----:R-:W-:Y:S01]  /*7040*/  IMAD.WIDE R28, R11, 0x2, R28 ;  /* 0x000000020b1c7825 */ /* 0x002fe200078e021c */
[----:B------:R-:W-:Y:S02]  /*7050*/  CS2R R34, SRZ ;  /* 0x0000000000227805 */ /* 0x000fe4000001ff00 */
[----:B------:R-:W-:Y:S02]  /*7060*/  CS2R R36, SRZ ;  /* 0x0000000000247805 */ /* 0x000fe4000001ff00 */
[----:B------:R-:W-:Y:S01]  /*7070*/  MOV R45, RZ ;  /* 0x000000ff002d7202 */ /* 0x000fe20000000f00 */
[----:B------:R-:W-:Y:S01]  /*7080*/  IMAD.SHL.U32 R33, R33, 0x100, RZ ;  /* 0x0000010021217824 */ /* 0x000fe200078e00ff */
[----:B0-----:R-:W-:Y:S01]  /*7090*/  VIMNMX R9, PT, PT, R16, R39, PT ;  /* 0x0000002710097248 */ /* 0x001fe20003fe0100 */
[----:B------:R-:W-:-:S02]  /*70a0*/  IMAD.MOV.U32 R38, RZ, RZ, RZ ;  /* 0x000000ffff267224 */ /* 0x000fc400078e00ff */
[----:B------:R-:W-:Y:S01]  /*70b0*/  IMAD.MOV.U32 R40, RZ, RZ, RZ ;  /* 0x000000ffff287224 */ /* 0x000fe200078e00ff */
[----:B------:R-:W-:Y:S01]  /*70c0*/  BAR.SYNC.DEFER_BLOCKING 0x0 ;  /* 0x0000000000007b1d */ /* 0x000fe20000010000 */
[----:B------:R-:W-:Y:S01]  /*70d0*/  ISETP.GE.AND P0, PT, R44, R9, PT ;  /* 0x000000092c00720c */ /* 0x000fe20003f06270 */
[----:B------:R-:W-:-:S12]  /*70e0*/  IMAD.IADD R41, R3, 0x1, R49 ;  /* 0x0000000103297824 */ /* 0x000fd800078e0231 */
[----:B------:R-:W-:Y:S05]  /*70f0*/  @P0 BRA `(.L_x_3557) ;  /* 0x0000000800e40947 */ /* 0x000fea0003800000 */
[----:B------:R-:W-:Y:S01]  /*7100*/  VIADDMNMX R9, R44, 0x2, R9, !PT ;  /* 0x000000022c097846 */ /* 0x000fe20007800109 */
[----:B------:R-:W-:Y:S01]  /*7110*/  BSSY.RECONVERGENT B1, `(.L_x_3558) ;  /* 0x000006c000017945 */ /* 0x000fe20003800200 */
[----:B------:R-:W-:Y:S01]  /*7120*/  LOP3.LUT R48, RZ, R19, RZ, 0x33, !PT ;  /* 0x00000013ff307212 */ /* 0x000fe200078e33ff */
[----:B------:R-:W-:Y:S01]  /*7130*/  IMAD.MOV.U32 R46, RZ, RZ, R44 ;  /* 0x000000ffff2e7224 */ /* 0x000fe200078e002c */
[----:B------:R-:W-:Y:S01]  /*7140*/  MOV R45, RZ ;  /* 0x000000ff002d7202 */ /* 0x000fe20000000f00 */
[----:B------:R-:W-:Y:S01]  /*7150*/  IMAD.MOV.U32 R43, RZ, RZ, RZ ;  /* 0x000000ffff2b7224 */ /* 0x000fe200078e00ff */
[----:B------:R-:W-:Y:S02]  /*7160*/  IADD3 R48, PT, PT, -R42, R9, R48 ;  /* 0x000000092a307210 */ /* 0x000fe40007ffe130 */
[----:B------:R-:W-:Y:S02]  /*7170*/  CS2R R36, SRZ ;  /* 0x0000000000247805 */ /* 0x000fe4000001ff00 */
[----:B------:R-:W-:-:S02]  /*7180*/  MOV R40, RZ ;  /* 0x000000ff00287202 */ /* 0x000fc40000000f00 */
[----:B------:R-:W-:Y:S02]  /*7190*/  CS2R R34, SRZ ;  /* 0x0000000000227805 */ /* 0x000fe4000001ff00 */
[C---:B------:R-:W-:Y:S02]  /*71a0*/  ISETP.GE.U32.AND P0, PT, R48.reuse, 0x6, PT ;  /* 0x000000063000780c */ /* 0x040fe40003f06070 */
[----:B------:R-:W-:Y:S02]  /*71b0*/  LEA.HI R50, R48, 0x1, RZ, 0x1f ;  /* 0x0000000130327811 */ /* 0x000fe400078ff8ff */
[----:B------:R-:W-:Y:S02]  /*71c0*/  MOV R38, RZ ;  /* 0x000000ff00267202 */ /* 0x000fe40000000f00 */
[----:B------:R-:W-:-:S07]  /*71d0*/  LOP3.LUT P1, R59, R50, 0x3, RZ, 0xc0, !PT ;  /* 0x00000003323b7812 */ /* 0x000fce000782c0ff */
[----:B------:R-:W-:Y:S06]  /*71e0*/  @!P0 BRA `(.L_x_3559) ;  /* 0x0000000400788947 */ /* 0x000fec0003800000 */
[----:B------:R-:W-:Y:S01]  /*71f0*/  HFMA2 R45, -RZ, RZ, 0, 0 ;  /* 0x00000000ff2d7431 */ /* 0x000fe200000001ff */
[----:B------:R-:W-:Y:S01]  /*7200*/  LOP3.LUT R50, R50, 0xfffffffc, RZ, 0xc0, !PT ;  /* 0xfffffffc32327812 */ /* 0x000fe200078ec0ff */
[----:B------:R-:W-:Y:S02]  /*7210*/  IMAD.MOV.U32 R51, RZ, RZ, RZ ;  /* 0x000000ffff337224 */ /* 0x000fe400078e00ff */
[----:B------:R-:W-:-:S07]  /*7220*/  IMAD.MOV.U32 R46, RZ, RZ, R44 ;  /* 0x000000ffff2e7224 */ /* 0x000fce00078e002c */
.L_x_3560:
[----:B------:R-:W-:-:S05]  /*7230*/  SHF.L.U32 R25, R46, 0x8, RZ ;  /* 0x000000082e197819 */ /* 0x000fca00000006ff */
[----:B------:R-:W-:-:S06]  /*7240*/  IMAD.WIDE.U32 R8, R25, 0x2, R28 ;  /* 0x0000000219087825 */ /* 0x000fcc00078e001c */
[----:B------:R-:W2:Y:S01]  /*7250*/  LDG.E.128 R8, desc[UR36][R8.64] ;  /* 0x0000002408087981 */ /* 0x000ea2000c1e1d00 */
[C---:B------:R-:W-:Y:S01]  /*7260*/  VIADD R13, R25.reuse, 0x200 ;  /* 0x00000200190d7836 */ /* 0x040fe20000000000 */
[----:B------:R-:W-:-:S03]  /*7270*/  IADD3 R21, PT, PT, R25, 0x400, RZ ;  /* 0x0000040019157810 */ /* 0x000fc60007ffe0ff */
[----:B------:R-:W-:-:S04]  /*7280*/  IMAD.WIDE.U32 R12, R13, 0x2, R28 ;  /* 0x000000020d0c7825 */ /* 0x000fc800078e001c */
[--C-:B------:R-:W-:Y:S02]  /*7290*/  IMAD.WIDE.U32 R20, R21, 0x2, R28.reuse ;  /* 0x0000000215147825 */ /* 0x100fe400078e001c */
[----:B------:R-:W3:Y:S02]  /*72a0*/  LDG.E.128 R12, desc[UR36][R12.64] ;  /* 0x000000240c0c7981 */ /* 0x000ee4000c1e1d00 */
[----:B------:R-:W-:Y:S02]  /*72b0*/  VIADD R25, R25, 0x600 ;  /* 0x0000060019197836 */ /* 0x000fe40000000000 */
[----:B-----5:R-:W4:Y:S02]  /*72c0*/  LDG.E.128 R20, desc[UR36][R20.64] ;  /* 0x0000002414147981 */ /* 0x020f24000c1e1d00 */
[----:B------:R-:W-:-:S06]  /*72d0*/  IMAD.WIDE.U32 R24, R25, 0x2, R28 ;  /* 0x0000000219187825 */ /* 0x000fcc00078e001c */
[----:B------:R-:W4:Y:S01]  /*72e0*/  LDG.E.128 R24, desc[UR36][R24.64] ;  /* 0x0000002418187981 */ /* 0x000f22000c1e1d00 */
[----:B------:R-:W-:Y:S02]  /*72f0*/  IADD3 R52, PT, PT, -R19, R46, RZ ;  /* 0x0000002e13347210 */ /* 0x000fe40007ffe1ff */
[----:B------:R-:W-:Y:S02]  /*7300*/  IADD3 R51, PT, PT, R51, 0x4, RZ ;  /* 0x0000000433337810 */ /* 0x000fe40007ffe0ff */
[----:B------:R-:W-:Y:S01]  /*7310*/  IADD3 R46, PT, PT, R46, 0x8, RZ ;  /* 0x000000082e2e7810 */ /* 0x000fe20007ffe0ff */
[----:B------:R-:W-:Y:S01]  /*7320*/  IMAD R52, R52, 0x2, R41 ;  /* 0x0000000234347824 */ /* 0x000fe200078e0229 */
[----:B------:R-:W-:-:S04]  /*7330*/  ISETP.NE.AND P0, PT, R51, R50, PT ;  /* 0x000000323300720c */ /* 0x000fc80003f05270 */
[----:B------:R-:W0:Y:S04]  /*7340*/  LDS.U16 R53, [R52] ;  /* 0x0000000034357984 */ /* 0x000e280000000400 */
[----:B------:R-:W1:Y:S04]  /*7350*/  LDS.U16 R58, [R52+0x4] ;  /* 0x00000400343a7984 */ /* 0x000e680000000400 */
[----:B------:R-:W4:Y:S01]  /*7360*/  LDS.U16 R60, [R52+0x8] ;  /* 0x00000800343c7984 */ /* 0x000f220000000400 */
[----:B0-----:R-:W-:Y:S02]  /*7370*/  HADD2.F32 R54, -RZ, R53.H0_H0 ;  /* 0x20000035ff367230 */ /* 0x001fe40000004100 */
[----:B-1----:R-:W-:-:S02]  /*7380*/  HADD2.F32 R58, -RZ, R58.H0_H0 ;  /* 0x2000003aff3a7230 */ /* 0x002fc40000004100 */
[--C-:B--2---:R-:W-:Y:S02]  /*7390*/  HADD2.F32 R55, -RZ, R8.reuse.H0_H0 ;  /* 0x20000008ff377230 */ /* 0x104fe40000004100 */
[----:B------:R-:W-:Y:S02]  /*73a0*/  HADD2.F32 R57, -RZ, R8.H1_H1 ;  /* 0x30000008ff397230 */ /* 0x000fe40000004100 */
[----:B------:R-:W-:Y:S02]  /*73b0*/  HADD2.F32 R8, -RZ, R9.H0_H0 ;  /* 0x20000009ff087230 */ /* 0x000fe40000004100 */
[C---:B------:R-:W-:Y:S01]  /*73c0*/  FFMA.FTZ R55, R54.reuse, R55, R45 ;  /* 0x0000003736377223 */ /* 0x040fe2000001002d */
[--C-:B------:R-:W-:Y:S02]  /*73d0*/  HADD2.F32 R56, -RZ, R10.reuse.H0_H0 ;  /* 0x2000000aff387230 */ /* 0x100fe40000004100 */
[----:B------:R-:W-:Y:S01]  /*73e0*/  FFMA.FTZ R57, R54, R57, R40 ;  /* 0x0000003936397223 */ /* 0x000fe20000010028 */
[----:B------:R-:W-:-:S02]  /*73f0*/  HADD2.F32 R53, -RZ, R10.H1_H1 ;  /* 0x3000000aff357230 */ /* 0x000fc40000004100 */
[C---:B------:R-:W-:Y:S01]  /*7400*/  FFMA.FTZ R43, R54.reuse, R8, R43 ;  /* 0x00000008362b7223 */ /* 0x040fe2000001002b */
[----:B------:R-:W-:Y:S01]  /*7410*/  HADD2.F32 R10, -RZ, R11.H0_H0 ;  /* 0x2000000bff0a7230 */ /* 0x000fe20000004100 */
[----:B------:R-:W0:Y:S01]  /*7420*/  LDS.U16 R8, [R52+0xc] ;  /* 0x00000c0034087984 */ /* 0x000e220000000400 */
[----:B------:R-:W-:Y:S02]  /*7430*/  HADD2.F32 R9, -RZ, R9.H1_H1 ;  /* 0x30000009ff097230 */ /* 0x000fe40000004100 */
[C---:B------:R-:W-:Y:S01]  /*7440*/  FFMA.FTZ R53, R54.reuse, R53, R36 ;  /* 0x0000003536357223 */ /* 0x040fe20000010024 */
[----:B------:R-:W-:Y:S02]  /*7450*/  HADD2.F32 R11, -RZ, R11.H1_H1 ;  /* 0x3000000bff0b7230 */ /* 0x000fe40000004100 */
[C---:B------:R-:W-:Y:S01]  /*7460*/  FFMA.FTZ R10, R54.reuse, R10, R35 ;  /* 0x0000000a360a7223 */ /* 0x040fe20000010023 */
[----:B---3--:R-:W-:Y:S02]  /*7470*/  HADD2.F32 R35, -RZ, R15.H0_H0 ;  /* 0x2000000fff237230 */ /* 0x008fe40000004100 */
[----:B------:R-:W-:Y:S01]  /*7480*/  FFMA.FTZ R9, R54, R9, R38 ;  /* 0x0000000936097223 */ /* 0x000fe20000010026 */
[----:B------:R-:W-:-:S02]  /*7490*/  HADD2.F32 R36, -RZ, R13.H0_H0 ;  /* 0x2000000dff247230 */ /* 0x000fc40000004100 */
[C---:B------:R-:W-:Y:S01]  /*74a0*/  FFMA.FTZ R11, R54.reuse, R11, R34 ;  /* 0x0000000b360b7223 */ /* 0x040fe20000010022 */
[----:B------:R-:W-:Y:S02]  /*74b0*/  HADD2.F32 R38, -RZ, R13.H1_H1 ;  /* 0x3000000dff267230 */ /* 0x000fe40000004100 */
[----:B------:R-:W-:Y:S01]  /*74c0*/  FFMA.FTZ R56, R54, R56, R37 ;  /* 0x0000003836387223 */ /* 0x000fe20000010025 */
        /* <DEDUP_REMOVED lines=10> */
[--C-:B----4-:R-:W-:Y:S02]  /*7570*/  HADD2.F32 R35, -RZ, R20.reuse.H0_H0 ;  /* 0x20000014ff237230 */ /* 0x110fe40000004100 */
[----:B------:R-:W-:Y:S01]  /*7580*/  FFMA.FTZ R13, R58, R13, R56 ;  /* 0x0000000d3a0d7223 */ /* 0x000fe20000010038 */
[----:B------:R-:W-:-:S02]  /*7590*/  HADD2.F32 R37, -RZ, R20.H1_H1 ;  /* 0x30000014ff257230 */ /* 0x000fc40000004100 */
[C---:B------:R-:W-:Y:S01]  /*75a0*/  FFMA.FTZ R14, R58.reuse, R14, R53 ;  /* 0x0000000e3a0e7223 */ /* 0x040fe20000010035 */
[--C-:B------:R-:W-:Y:S02]  /*75b0*/  HADD2.F32 R43, -RZ, R21.reuse.H0_H0 ;  /* 0x20000015ff2b7230 */ /* 0x100fe40000004100 */
[----:B------:R-:W-:Y:S01]  /*75c0*/  FFMA.FTZ R11, R58, R40, R11 ;  /* 0x000000283a0b7223 */ /* 0x000fe2000001000b */
[----:B------:R-:W-:Y:S02]  /*75d0*/  HADD2.F32 R20, -RZ, R21.H1_H1 ;  /* 0x30000015ff147230 */ /* 0x000fe40000004100 */
[--C-:B------:R-:W-:Y:S02]  /*75e0*/  HADD2.F32 R38, -RZ, R22.reuse.H0_H0 ;  /* 0x20000016ff267230 */ /* 0x100fe40000004100 */
[----:B------:R-:W-:Y:S02]  /*75f0*/  HADD2.F32 R21, -RZ, R22.H1_H1 ;  /* 0x30000016ff157230 */ /* 0x000fe40000004100 */
[----:B------:R-:W-:-:S02]  /*7600*/  HADD2.F32 R15, -RZ, R60.H0_H0 ;  /* 0x2000003cff0f7230 */ /* 0x000fc40000004100 */
        /* <DEDUP_REMOVED lines=10> */
[----:B0-----:R-:W-:-:S02]  /*76b0*/  HADD2.F32 R15, -RZ, R8.H0_H0 ;  /* 0x20000008ff0f7230 */ /* 0x001fc40000004100 */
        /* <DEDUP_REMOVED lines=17> */
.L_x_3559:
[----:B------:R-:W-:Y:S05]  /*77d0*/  BSYNC.RECONVERGENT B1 ;  /* 0x0000000000017941 */ /* 0x000fea0003800200 */
.L_x_3558:
[----:B------:R-:W-:Y:S05]  /*77e0*/  @!P1 BRA `(.L_x_3557) ;  /* 0x0000000400289947 */ /* 0x000fea0003800000 */
[----:B------:R-:W-:Y:S01]  /*77f0*/  ISETP.NE.AND P1, PT, R59, 0x1, PT ;  /* 0x000000013b00780c */ /* 0x000fe20003f25270 */
[----:B------:R-:W-:Y:S01]  /*7800*/  BSSY.RECONVERGENT B1, `(.L_x_3561) ;  /* 0x0000030000017945 */ /* 0x000fe20003800200 */
[----:B------:R-:W-:-:S11]  /*7810*/  LOP3.LUT P0, RZ, R48, 0x2, RZ, 0xc0, !PT ;  /* 0x0000000230ff7812 */ /* 0x000fd6000780c0ff */
[----:B------:R-:W-:Y:S05]  /*7820*/  @!P1 BRA `(.L_x_3562) ;  /* 0x0000000000b49947 */ /* 0x000fea0003800000 */
[----:B------:R-:W-:-:S04]  /*7830*/  IMAD.SHL.U32 R13, R46, 0x100, RZ ;  /* 0x000001002e0d7824 */ /* 0x000fc800078e00ff */
[C---:B------:R-:W-:Y:S01]  /*7840*/  IMAD.WIDE.U32 R8, R13.reuse, 0x2, R28 ;  /* 0x000000020d087825 */ /* 0x040fe200078e001c */
[----:B------:R-:W-:-:S05]  /*7850*/  IADD3 R13, PT, PT, R13, 0x200, RZ ;  /* 0x000002000d0d7810 */ /* 0x000fca0007ffe0ff */
[----:B------:R-:W2:Y:S01]  /*7860*/  LDG.E.128 R8, desc[UR36][R8.64] ;  /* 0x0000002408087981 */ /* 0x000ea2000c1e1d00 */
[----:B------:R-:W-:-:S06]  /*7870*/  IMAD.WIDE.U32 R12, R13, 0x2, R28 ;  /* 0x000000020d0c7825 */ /* 0x000fcc00078e001c */
[----:B------:R-:W3:Y:S01]  /*7880*/  LDG.E.128 R12, desc[UR36][R12.64] ;  /* 0x000000240c0c7981 */ /* 0x000ee2000c1e1d00 */
[----:B------:R-:W-:Y:S02]  /*7890*/  IADD3 R20, PT, PT, -R19, R46, RZ ;  /* 0x0000002e13147210 */ /* 0x000fe40007ffe1ff */
[----:B------:R-:W-:-:S03]  /*78a0*/  IADD3 R46, PT, PT, R46, 0x4, RZ ;  /* 0x000000042e2e7810 */ /* 0x000fc60007ffe0ff */
[----:B------:R-:W-:-:S05]  /*78b0*/  IMAD R20, R20, 0x2, R41 ;  /* 0x0000000214147824 */ /* 0x000fca00078e0229 */
[----:B------:R-:W-:Y:S04]  /*78c0*/  LDS.U16 R21, [R20] ;  /* 0x0000000014157984 */ /* 0x000fe80000000400 */
[----:B------:R-:W0:Y:S02]  /*78d0*/  LDS.U16 R25, [R20+0x4] ;  /* 0x0000040014197984 */ /* 0x000e240000000400 */
[----:B0-----:R-:W-:Y:S02]  /*78e0*/  HADD2.F32 R25, -RZ, R25.H0_H0 ;  /* 0x20000019ff197230 */ /* 0x001fe40000004100 */
[--C-:B--2---:R-:W-:Y:S02]  /*78f0*/  HADD2.F32 R22, -RZ, R8.reuse.H0_H0 ;  /* 0x20000008ff167230 */ /* 0x104fe40000004100 */
[----:B-----5:R-:W-:-:S02]  /*7900*/  HADD2.F32 R23, -RZ, R8.H1_H1 ;  /* 0x30000008ff177230 */ /* 0x020fc40000004100 */
[----:B------:R-:W-:Y:S02]  /*7910*/  HADD2.F32 R8, -RZ, R21.H0_H0 ;  /* 0x20000015ff087230 */ /* 0x000fe40000004100 */
[--C-:B------:R-:W-:Y:S02]  /*7920*/  HADD2.F32 R26, -RZ, R10.reuse.H0_H0 ;  /* 0x2000000aff1a7230 */ /* 0x100fe40000004100 */
[----:B------:R-:W-:Y:S02]  /*7930*/  HADD2.F32 R21, -RZ, R10.H1_H1 ;  /* 0x3000000aff157230 */ /* 0x000fe40000004100 */
        /* <DEDUP_REMOVED lines=15> */
[--C-:B------:R-:W-:Y:S02]  /*7a30*/  HADD2.F32 R43, -RZ, R13.reuse.H0_H0 ;  /* 0x2000000dff2b7230 */ /* 0x100fe40000004100 */
        /* <DEDUP_REMOVED lines=11> */
[----:B------:R-:W-:-:S07]  /*7af0*/  FFMA.FTZ R34, R25, R34, R11 ;  /* 0x0000002219227223 */ /* 0x000fce000001000b */
.L_x_3562:
[----:B------:R-:W-:Y:S05]  /*7b00*/  BSYNC.RECONVERGENT B1 ;  /* 0x0000000000017941 */ /* 0x000fea0003800200 */
.L_x_3561:
[----:B------:R-:W-:Y:S05]  /*7b10*/  @P0 BRA `(.L_x_3557) ;  /* 0x00000000005c0947 */ /* 0x000fea0003800000 */
[----:B------:R-:W-:-:S05]  /*7b20*/  SHF.L.U32 R9, R46, 0x8, RZ ;  /* 0x000000082e097819 */ /* 0x000fca00000006ff */
[----:B------:R-:W-:-:S06]  /*7b30*/  IMAD.WIDE.U32 R8, R9, 0x2, R28 ;  /* 0x0000000209087825 */ /* 0x000fcc00078e001c */
[----:B------:R-:W2:Y:S01]  /*7b40*/  LDG.E.128 R8, desc[UR36][R8.64] ;  /* 0x0000002408087981 */ /* 0x000ea2000c1e1d00 */
[----:B------:R-:W-:-:S05]  /*7b50*/  IMAD.IADD R12, R46, 0x1, -R19 ;  /* 0x000000012e0c7824 */ /* 0x000fca00078e0a13 */
[----:B------:R-:W-:-:S06]  /*7b60*/  LEA R12, R12, R41, 0x1 ;  /* 0x000000290c0c7211 */ /* 0x000fcc00078e08ff */
        /* <DEDUP_REMOVED lines=12> */
[----:B-----5:R-:W-:Y:S02]  /*7c30*/  HADD2.F32 R23, -RZ, R10.H1_H1 ;  /* 0x3000000aff177230 */ /* 0x020fe40000004100 */
[----:B------:R-:W-:Y:S01]  /*7c40*/  FFMA.FTZ R38, R14, R21, R38 ;  /* 0x000000150e267223 */ /* 0x000fe20000010026 */
[----:B------:R-:W-:-:S02]  /*7c50*/  HADD2.F32 R11, -RZ, R11.H1_H1 ;  /* 0x3000000bff0b7230 */ /* 0x000fc40000004100 */
[C---:B------:R-:W-:Y:S01]  /*7c60*/  FFMA.FTZ R37, R14.reuse, R22, R37 ;  /* 0x000000160e257223 */ /* 0x040fe20000010025 */
[C---:B------:R-:W-:Y:S02]  /*7c70*/  FFMA.FTZ R36, R14.reuse, R23, R36 ;  /* 0x000000170e247223 */ /* 0x040fe40000010024 */
[----:B------:R-:W-:-:S07]  /*7c80*/  FFMA.FTZ R34, R14, R11, R34 ;  /* 0x0000000b0e227223 */ /* 0x000fce0000010022 */
.L_x_3557:
[----:B------:R-:W-:Y:S05]  /*7c90*/  BSYNC.RECONVERGENT B0 ;  /* 0x0000000000007941 */ /* 0x000fea0003800200 */
.L_x_3556:
[----:B------:R-:W-:Y:S01]  /*7ca0*/  ISETP.GE.AND P0, PT, R44, R16, PT ;  /* 0x000000102c00720c */ /* 0x000fe20003f06270 */
[----:B------:R-:W-:-:S12]  /*7cb0*/  BSSY.RECONVERGENT B0, `(.L_x_3563) ;  /* 0x000010b000007945 */ /* 0x000fd80003800200 */
[----:B------:R-:W-:Y:S05]  /*7cc0*/  @P0 BRA `(.L_x_3564) ;  /* 0x0000001000240947 */ /* 0x000fea0003800000 */
[----:B------:R-:W-:Y:S01]  /*7cd0*/  VIADDMNMX R9, R44, 0x2, R16, !PT ;  /* 0x000000022c097846 */ /* 0x000fe20007800110 */
[----:B------:R-:W-:Y:S01]  /*7ce0*/  BSSY.RECONVERGENT B1, `(.L_x_3565) ;  /* 0x0000040000017945 */ /* 0x000fe20003800200 */
[----:B------:R-:W-:-:S04]  /*7cf0*/  LOP3.LUT R24, RZ, R19, RZ, 0x33, !PT ;  /* 0x00000013ff187212 */ /* 0x000fc800078e33ff */
[----:B------:R-:W-:-:S04]  /*7d00*/  IADD3 R24, PT, PT, -R42, R9, R24 ;  /* 0x000000092a187210 */ /* 0x000fc80007ffe118 */
[----:B------:R-:W-:-:S04]  /*7d10*/  LOP3.LUT R8, R24, 0x6, RZ, 0xc0, !PT ;  /* 0x0000000618087812 */ /* 0x000fc800078ec0ff */
[----:B------:R-:W-:-:S13]  /*7d20*/  ISETP.NE.AND P0, PT, R8, 0x6, PT ;  /* 0x000000060800780c */ /* 0x000fda0003f05270 */
[----:B------:R-:W-:Y:S05]  /*7d30*/  @!P0 BRA `(.L_x_3566) ;  /* 0x0000000000e88947 */ /* 0x000fea0003800000 */
[----:B------:R-:W0:Y:S01]  /*7d40*/  LDC R39, c[0x0][0x3f4] ;  /* 0x0000fd00ff277b82 */ /* 0x000e220000000800 */
[----:B------:R-:W-:Y:S02]  /*7d50*/  LEA.HI R9, R24, 0x1, RZ, 0x1f ;  /* 0x0000000118097811 */ /* 0x000fe400078ff8ff */
[----:B------:R-:W-:Y:S02]  /*7d60*/  LEA R8, R42, R49, 0x1 ;  /* 0x000000312a087211 */ /* 0x000fe400078e08ff */
[----:B------:R-:W-:-:S03]  /*7d70*/  LOP3.LUT R9, R9, 0x3, RZ, 0xc0, !PT ;  /* 0x0000000309097812 */ /* 0x000fc600078ec0ff */
[----:B------:R-:W-:Y:S01]  /*7d80*/  IMAD.IADD R12, R3, 0x1, R8 ;  /* 0x00000001030c7824 */ /* 0x000fe200078e0208 */
[----:B------:R-:W-:-:S07]  /*7d90*/  IADD3 R13, PT, PT, -R9, RZ, RZ ;  /* 0x000000ff090d7210 */ /* 0x000fce0007ffe1ff */
.L_x_3569:
        /* <DEDUP_REMOVED lines=13> */
[----:B0-----:R-:W0:Y:S01]  /*7e70*/  LDS.U16 R14, [R12] ;  /* 0x000000000c0e7984 */ /* 0x001e220000000400 */
[----:B-1----:R-:W-:-:S05]  /*7e80*/  IADD3 R8, PT, PT, RZ, -R9, RZ ;  /* 0x80000009ff087210 */ /* 0x002fca0007ffe0ff */
        /* <DEDUP_REMOVED lines=33> */
.L_x_3568:
[----:B------:R-:W-:Y:S05]  /*80a0*/  BSYNC.RECONVERGENT B2 ;  /* 0x0000000000027941 */ /* 0x000fea0003800200 */
.L_x_3567:
[----:B------:R-:W-:Y:S01]  /*80b0*/  VIADD R44, R44, 0x2 ;  /* 0x000000022c2c7836 */ /* 0x000fe20000000000 */
[----:B------:R-:W-:Y:S01]  /*80c0*/  IADD3 R12, PT, PT, R12, 0x4, RZ ;  /* 0x000000040c0c7810 */ /* 0x000fe20007ffe0ff */
[----:B------:R-:W-:Y:S06]  /*80d0*/  @P2 BRA `(.L_x_3569) ;  /* 0xfffffffc00302947 */ /* 0x000fec000383ffff */
.L_x_3566:
[----:B------:R-:W-:Y:S05]  /*80e0*/  BSYNC.RECONVERGENT B1 ;  /* 0x0000000000017941 */ /* 0x000fea0003800200 */
.L_x_3565:
[----:B------:R-:W-:-:S13]  /*80f0*/  ISETP.GE.U32.AND P0, PT, R24, 0x6, PT ;  /* 0x000000061800780c */ /* 0x000fda0003f06070 */
[----:B------:R-:W-:Y:S05]  /*8100*/  @!P0 BRA `(.L_x_3564) ;  /* 0x0000000c00148947 */ /* 0x000fea0003800000 */
[----:B------:R-:W0:Y:S02]  /*8110*/  LDC R39, c[0x0][0x3f4] ;  /* 0x0000fd00ff277b82 */ /* 0x000e240000000800 */
.L_x_3578:
[CC--:B0-----:R-:W-:Y:S01]  /*8120*/  ISETP.GE.AND P3, PT, R44.reuse, R39.reuse, PT ;  /* 0x000000272c00720c */ /* 0x0c1fe20003f66270 */
[C---:B------:R-:W-:Y:S01]  /*8130*/  VIADD R20, R44.reuse, 0x4 ;  /* 0x000000042c147836 */ /* 0x040fe20000000000 */
[----:B------:R-:W-:Y:S01]  /*8140*/  IADD3 R12, PT, PT, -R19, R44, RZ ;  /* 0x0000002c130c7210 */ /* 0x000fe20007ffe1ff */
[----:B------:R-:W-:Y:S01]  /*8150*/  BSSY.RECONVERGENT B1, `(.L_x_3570) ;  /* 0x0000033000017945 */ /* 0x000fe20003800200 */
[C---:B------:R-:W-:Y:S02]  /*8160*/  IADD3 R46, PT, PT, R44.reuse, 0x2, RZ ;  /* 0x000000022c2e7810 */ /* 0x040fe40007ffe0ff */
[----:B------:R-:W-:Y:S01]  /*8170*/  IADD3 R14, PT, PT, R44, 0x6, RZ ;  /* 0x000000062c0e7810 */ /* 0x000fe20007ffe0ff */
[----:B------:R-:W-:Y:S01]  /*8180*/  IMAD R12, R12, 0x2, R41 ;  /* 0x000000020c0c7824 */ /* 0x000fe200078e0229 */
[-C--:B------:R-:W-:Y:S02]  /*8190*/  ISETP.GE.AND P0, PT, R46, R39.reuse, PT ;  /* 0x000000272e00720c */ /* 0x080fe40003f06270 */
[----:B------:R-:W-:-:S02]  /*81a0*/  ISETP.GE.AND P1, PT, R20, R39, PT ;  /* 0x000000271400720c */ /* 0x000fc40003f26270 */
[----:B------:R-:W-:Y:S01]  /*81b0*/  ISETP.GE.AND P2, PT, R14, R39, PT ;  /* 0x000000270e00720c */ /* 0x000fe20003f46270 */
[----:B------:R-:W-:-:S12]  /*81c0*/  @!P3 BRA `(.L_x_3571) ;  /* 0x0000000000acb947 */ /* 0x000fd80003800000 */
        /* <DEDUP_REMOVED lines=28> */
[----:B-----5:R-:W-:Y:S02]  /*8390*/  HADD2.F32 R23, -RZ, R10.H1_H1 ;  /* 0x3000000aff177230 */ /* 0x020fe40000004100 */
        /* <DEDUP_REMOVED lines=14> */
.L_x_3571:
[----:B------:R-:W-:Y:S05]  /*8480*/  BSYNC.RECONVERGENT B1 ;  /* 0x0000000000017941 */ /* 0x000fea0003800200 */
.L_x_3570:
        /* <DEDUP_REMOVED lines=45> */
.L_x_3573:
[----:B------:R-:W-:Y:S05]  /*8760*/  BSYNC.RECONVERGENT B1 ;  /* 0x0000000000017941 */ /* 0x000fea0003800200 */
.L_x_3572:
        /* <DEDUP_REMOVED lines=45> */
.L_x_3575:
[----:B------:R-:W-:Y:S05]  /*8a40*/  BSYNC.RECONVERGENT B1 ;  /* 0x0000000000017941 */ /* 0x000fea0003800200 */
.L_x_3574:
        /* <DEDUP_REMOVED lines=45> */
.L_x_3577:
[----:B------:R-:W-:Y:S05]  /*8d20*/  BSYNC.RECONVERGENT B1 ;  /* 0x0000000000017941 */ /* 0x000fea0003800200 */
.L_x_3576:
[----:B------:R-:W-:-:S04]  /*8d30*/  IADD3 R44, PT, PT, R44, 0x8, RZ ;  /* 0x000000082c2c7810 */ /* 0x000fc80007ffe0ff */
[----:B------:R-:W-:-:S13]  /*8d40*/  ISETP.GE.AND P0, PT, R44, R16, PT ;  /* 0x000000102c00720c */ /* 0x000fda0003f06270 */
[----:B------:R-:W-:Y:S05]  /*8d50*/  @!P0 BRA `(.L_x_3578) ;  /* 0xfffffff000f08947 */ /* 0x000fea000383ffff */
.L_x_3564:
[----:B------:R-:W-:Y:S05]  /*8d60*/  BSYNC.RECONVERGENT B0 ;  /* 0x0000000000007941 */ /* 0x000fea0003800200 */
.L_x_3563:
        /* <DEDUP_REMOVED lines=26> */
[----:B------:R-:W-:Y:S02]  /*8f10*/  SHF.R.U64 R14, R21, 0x7, RZ ;  /* 0x00000007150e7819 */ /* 0x000fe400000012ff */
        /* <DEDUP_REMOVED lines=9> */
[----:B-----5:R-:W-:Y:S01]  /*8fb0*/  SHF.R.S32.HI R23, RZ, 0x18, R17 ;  /* 0x00000018ff177819 */ /* 0x020fe20000011411 */
[----:B------:R3:W0:Y:S01]  /*8fc0*/  I2F.S16 R9, R8 ;  /* 0x0000000800097306 */ /* 0x0006220000101400 */
[----:B------:R-:W-:-:S02]  /*8fd0*/  @P1 LOP3.LUT R20, R20, 0xffffff00, RZ, 0xfc, !PT ;  /* 0xffffff0014141812 */ /* 0x000fc400078efcff */
[----:B------:R-:W-:Y:S02]  /*8fe0*/  @P2 LOP3.LUT R21, R21, 0xffffff00, RZ, 0xfc, !PT ;  /* 0xffffff0015152812 */ /* 0x000fe400078efcff */
[----:B------:R-:W-:Y:S02]  /*8ff0*/  SHF.R.S32.HI R12, RZ, 0x8, R12 ;  /* 0x00000008ff0c7819 */ /* 0x000fe4000001140c */
[----:B------:R-:W-:Y:S01]  /*9000*/  @P0 LOP3.LUT R22, R22, 0xffffff00, RZ, 0xfc, !PT ;  /* 0xffffff0016160812 */ /* 0x000fe200078efcff */
[----:B------:R-:W-:Y:S01]  /*9010*/  I2F.S16 R11, R11 ;  /* 0x0000000b000b7306 */ /* 0x000fe20000101400 */
[C---:B---3--:R-:W-:Y:S01]  /*9020*/  FMUL.FTZ R8, R10.reuse, R13 ;  /* 0x0000000d0a087220 */ /* 0x048fe20000410000 */
[----:B0-----:R-:W-:-:S06]  /*9030*/  FMUL.FTZ R9, R10, R9 ;  /* 0x000000090a097220 */ /* 0x001fcc0000410000 */
[----:B------:R-:W0:Y:S01]  /*9040*/  I2F.S16 R23, R23 ;  /* 0x0000001700177306 */ /* 0x000e220000101400 */
[----:B------:R-:W-:-:S07]  /*9050*/  F2FP.F16.F32.PACK_AB R8, R9, R8 ;  /* 0x000000080908723e */ /* 0x000fce00000000ff */
[----:B------:R1:W2:Y:S01]  /*9060*/  I2F.S16 R19, R12 ;  /* 0x0000000c00137306 */ /* 0x0002a20000101400 */
[----:B0-----:R-:W-:-:S07]  /*9070*/  FMUL.FTZ R16, R10, R23 ;  /* 0x000000170a107220 */ /* 0x001fce0000410000 */
[----:B------:R-:W0:Y:S01]  /*9080*/  I2F.S8 R17, R20 ;  /* 0x0000001400117306 */ /* 0x000e220000001400 */
[C---:B-1----:R-:W-:Y:S01]  /*9090*/  FMUL.FTZ R12, R10.reuse, R11 ;  /* 0x0000000b0a0c7220 */ /* 0x042fe20000410000 */
[----:B--2---:R-:W-:-:S06]  /*90a0*/  FMUL.FTZ R14, R10, R19 ;  /* 0x000000130a0e7220 */ /* 0x004fcc0000410000 */
[----:B------:R-:W1:Y:S01]  /*90b0*/  I2F.S8 R15, R22 ;  /* 0x00000016000f7306 */ /* 0x000e620000001400 */
[----:B0-----:R-:W-:-:S07]  /*90c0*/  FMUL.FTZ R17, R10, R17 ;  /* 0x000000110a117220 */ /* 0x001fce0000410000 */
[----:B------:R-:W0:Y:S01]  /*90d0*/  I2F.S8 R21, R21 ;  /* 0x0000001500157306 */ /* 0x000e220000001400 */
[----:B-1----:R-:W-:-:S05]  /*90e0*/  FMUL.FTZ R15, R10, R15 ;  /* 0x0000000f0a0f7220 */ /* 0x002fca0000410000 */
[----:B------:R-:W-:Y:S01]  /*90f0*/  F2FP.F16.F32.PACK_AB R9, R12, R15 ;  /* 0x0000000f0c09723e */ /* 0x000fe200000000ff */
[----:B0-----:R-:W-:Y:S01]  /*9100*/  FMUL.FTZ R11, R10, R21 ;  /* 0x000000150a0b7220 */ /* 0x001fe20000410000 */
[----:B------:R-:W-:-:S04]  /*9110*/  F2FP.F16.F32.PACK_AB R10, R14, R17 ;  /* 0x000000110e0a723e */ /* 0x000fc800000000ff */
[----:B------:R-:W-:Y:S01]  /*9120*/  F2FP.F16.F32.PACK_AB R11, R16, R11 ;  /* 0x0000000b100b723e */ /* 0x000fe200000000ff */
[----:B------:R-:W-:Y:S06]  /*9130*/  BRA `(.L_x_3582) ;  /* 0x00000000000c7947 */ /* 0x000fec0003800000 */
.L_x_3581:
[----:B------:R-:W0:Y:S02]  /*9140*/  LDC.64 R8, c[0x0][0x3a8] ;  /* 0x0000ea00ff087b82 */ /* 0x000e240000000a00 */
[----:B0-----:R-:W-:-:S06]  /*9150*/  IMAD.WIDE R8, R17, 0x2, R8 ;  /* 0x0000000211087825 */ /* 0x001fcc00078e0208 */
[----:B------:R-:W5:Y:S02]  /*9160*/  LDG.E.128 R8, desc[UR36][R8.64] ;  /* 0x0000002408087981 */ /* 0x000f64000c1e1d00 */
.L_x_3582:
[----:B------:R-:W0:Y:S02]  /*9170*/  LDCU.64 UR4, c[0x0][0x460] ;  /* 0x00008c00ff0477ac */ /* 0x000e240008000a00 */
[----:B0-----:R-:W-:-:S04]  /*9180*/  ISETP.NE.U32.AND P0, PT, RZ, UR4, PT ;  /* 0x00000004ff007c0c */ /* 0x001fc8000bf05070 */
[----:B------:R-:W-:Y:S01]  /*9190*/  ISETP.NE.AND.EX P0, PT, RZ, UR5, PT, P0 ;  /* 0x00000005ff007c0c */ /* 0x000fe2000bf05300 */
[----:B------:R-:W-:Y:S01]  /*91a0*/  IMAD R0, R0, 0x2, R41 ;  /* 0x0000000200007824 */ /* 0x000fe200078e0229 */
[----:B------:R-:W0:Y:S05]  /*91b0*/  LDCU.64 UR4, c[0x0][0x3c0] ;  /* 0x00007800ff0477ac */ /* 0x000e2a0008000a00 */
[----:B------:R-:W1:Y:S06]  /*91c0*/  LDS.U16 R0, [R0] ;  /* 0x0000000000007984 */ /* 0x000e6c0000000400 */
[----:B------:R-:W2:Y:S08]  /*91d0*/  @P0 LDC R14, c[0x0][0x3f8] ;  /* 0x0000fe00ff0e0b82 */ /* 0x000eb00000000800 */
[----:B------:R-:W3:Y:S01]  /*91e0*/  @P0 LDC.64 R12, c[0x0][0x458] ;  /* 0x00011600ff0c0b82 */ /* 0x000ee20000000a00 */
[----:B--2---:R-:W-:-:S05]  /*91f0*/  @P0 IMAD R31, R2, R14, R31 ;  /* 0x0000000e021f0224 */ /* 0x004fca00078e021f */
[----:B------:R-:W-:-:S05]  /*9200*/  @P0 LEA R31, R31, R32, 0x8 ;  /* 0x000000201f1f0211 */ /* 0x000fca00078e40ff */
[----:B---3--:R-:W-:-:S06]  /*9210*/  @P0 IMAD.WIDE R12, R31, 0x2, R12 ;  /* 0x000000021f0c0825 */ /* 0x008fcc00078e020c */
[----:B------:R-:W2:Y:S01]  /*9220*/  @P0 LDG.E.128 R12, desc[UR36][R12.64] ;  /* 0x000000240c0c0981 */ /* 0x000ea2000c1e1d00 */
        /* <DEDUP_REMOVED lines=8> */
[----:B-1----:R-:W-:-:S03]  /*92b0*/  HADD2.F32 R0, -RZ, R0.H0_H0 ;  /* 0x20000000ff007230 */ /* 0x002fc60000004100 */
[----:B------:R-:W-:Y:S02]  /*92c0*/  LEA.HI.X.SX32 R18, R18, R17, 0x1, P1 ;  /* 0x0000001112127211 */ /* 0x000fe400008f0eff */
[----:B0-----:R-:W-:-:S04]  /*92d0*/  LEA R8, P1, R39, UR4, 0x1 ;  /* 0x0000000427087c11 */ /* 0x001fc8000f8208ff */
[----:B------:R-:W-:Y:S01]  /*92e0*/  LEA.HI.X R9, R39, UR5, R18, 0x1, P1 ;  /* 0x0000000527097c11 */ /* 0x000fe200088f0c12 */
[----:B--2---:R-:W-:Y:S02]  /*92f0*/  @P0 HFMA2 R5, R5, R13, -RZ ;  /* 0x0000000d05050231 */ /* 0x004fe400001000ff */
        /* <DEDUP_REMOVED lines=20> */
.L_x_3580:
[----:B------:R-:W-:Y:S05]  /*9440*/  BSYNC.RECONVERGENT B0 ;  /* 0x0000000000007941 */ /* 0x000fea0003800200 */
.L_x_3579:
        /* <DEDUP_REMOVED lines=12> */
.L_x_3584:
[----:B------:R-:W-:Y:S05]  /*9510*/  BSYNC.RECONVERGENT B0 ;  /* 0x0000000000007941 */ /* 0x000fea0003800200 */
.L_x_3583:
        /* <DEDUP_REMOVED lines=20> */
.L_x_3586:
[----:B------:R-:W-:Y:S05]  /*9660*/  BSYNC.RECONVERGENT B0 ;  /* 0x0000000000007941 */ /* 0x000fea0003800200 */
.L_x_3585:
        /* <DEDUP_REMOVED lines=27> */
[----:B-----5:R-:W-:Y:S02]  /*9820*/  LOP3.LUT R4, R0, 0xff0000, RZ, 0xc0, !PT ;  /* 0x00ff000000047812 */ /* 0x020fe400078ec0ff */
        /* <DEDUP_REMOVED lines=33> */
.L_x_3587:
        /* <DEDUP_REMOVED lines=12> */
.L_x_3518:
[----:B------:R-:W-:Y:S01]  /*9b00*/  MOV R12, 0x10 ;  /* 0x00000010000c7802 */ /* 0x000fe20000000f00 */
[----:B------:R-:W-:Y:S01]  /*9b10*/  IMAD.MOV.U32 R15, RZ, RZ, -0x1 ;  /* 0xffffffffff0f7424 */ /* 0x000fe200078e00ff */
[----:B------:R-:W-:-:S07]  /*9b20*/  MOV R11, 0x1f ;  /* 0x0000001f000b7802 */ /* 0x000fce0000000f00 */
[----:B0----5:R-:W-:Y:S05]  /*9b30*/  WARPSYNC.COLLECTIVE R15, `(.L_x_3588) ;  /* 0x000000000f087348 */ /* 0x021fea0003c00000 */
[----:B------:R1:W2:Y:S02]  /*9b40*/  SHFL.BFLY P6, R14, R13, R12, R11 ;  /* 0x0c00000c0d0e7389 */ /* 0x0002a400000c000b */
[----:B012--5:R-:W-:Y:S05]  /*9b50*/  ENDCOLLECTIVE ;  /* 0x000000000000791b */ /* 0x027fea0003800000 */
.L_x_3588:
[----:B------:R-:W-:Y:S01]  /*9b60*/  MOV R12, 0x8 ;  /* 0x00000008000c7802 */ /* 0x000fe20000000f00 */
[----:B------:R-:W-:-:S05]  /*9b70*/  FADD.FTZ R0, R13, R14 ;  /* 0x0000000e0d007221 */ /* 0x000fca0000010000 */
[----:B------:R-:W-:-:S07]  /*9b80*/  MOV R13, R0 ;  /* 0x00000000000d7202 */ /* 0x000fce0000000f00 */
[----:B------:R-:W-:Y:S05]  /*9b90*/  WARPSYNC.COLLECTIVE R15, `(.L_x_3589) ;  /* 0x000000000f087348 */ /* 0x000fea0003c00000 */
[----:B------:R0:W1:Y:S02]  /*9ba0*/  SHFL.BFLY P6, R14, R13, R12, R11 ;  /* 0x0c00000c0d0e7389 */ /* 0x00006400000c000b */
[----:B01----:R-:W-:Y:S05]  /*9bb0*/  ENDCOLLECTIVE ;  /* 0x000000000000791b */ /* 0x003fea0003800000 */
.L_x_3589:
[----:B------:R-:W-:Y:S01]  /*9bc0*/  MOV R12, 0x4 ;  /* 0x00000004000c7802 */ /* 0x000fe20000000f00 */
[----:B------:R-:W-:-:S04]  /*9bd0*/  FADD.FTZ R3, R0, R14 ;  /* 0x0000000e00037221 */ /* 0x000fc80000010000 */
[----:B------:R-:W-:-:S07]  /*9be0*/  IMAD.MOV.U32 R13, RZ, RZ, R3 ;  /* 0x000000ffff0d7224 */ /* 0x000fce00078e0003 */
[----:B------:R-:W-:Y:S05]  /*9bf0*/  WARPSYNC.COLLECTIVE R15, `(.L_x_3590) ;  /* 0x000000000f087348 */ /* 0x000fea0003c00000 */
[----:B------:R0:W1:Y:S02]  /*9c00*/  SHFL.BFLY P6, R14, R13, R12, R11 ;  /* 0x0c00000c0d0e7389 */ /* 0x00006400000c000b */
[----:B01----:R-:W-:Y:S05]  /*9c10*/  ENDCOLLECTIVE ;  /* 0x000000000000791b */ /* 0x003fea0003800000 */
.L_x_3590:
[----:B------:R-:W-:Y:S02]  /*9c20*/  IMAD.MOV.U32 R12, RZ, RZ, 0x2 ;  /* 0x00000002ff0c7424 */ /* 0x000fe400078e00ff */
[----:B------:R-:W-:-:S05]  /*9c30*/  FADD.FTZ R4, R3, R14 ;  /* 0x0000000e03047221 */ /* 0x000fca0000010000 */
[----:B------:R-:W-:-:S07]  /*9c40*/  MOV R13, R4 ;  /* 0x00000004000d7202 */ /* 0x000fce0000000f00 */
[----:B------:R-:W-:Y:S05]  /*9c50*/  WARPSYNC.COLLECTIVE R15, `(.L_x_3591) ;  /* 0x000000000f087348 */ /* 0x000fea0003c00000 */
[----:B------:R0:W1:Y:S02]  /*9c60*/  SHFL.BFLY P6, R14, R13, R12, R11 ;  /* 0x0c00000c0d0e7389 */ /* 0x00006400000c000b */
[----:B01----:R-:W-:Y:S05]  /*9c70*/  ENDCOLLECTIVE ;  /* 0x000000000000791b */ /* 0x003fea0003800000 */
.L_x_3591:
[----:B------:R-:W-:Y:S01]  /*9c80*/  MOV R12, 0x1 ;  /* 0x00000001000c7802 */ /* 0x000fe20000000f00 */
[----:B------:R-:W-:-:S05]  /*9c90*/  FADD.FTZ R5, R4, R14 ;  /* 0x0000000e04057221 */ /* 0x000fca0000010000 */
[----:B------:R-:W-:-:S07]  /*9ca0*/  MOV R13, R5 ;  /* 0x00000005000d7202 */ /* 0x000fce0000000f00 */
[----:B------:R-:W-:Y:S05]  /*9cb0*/  WARPSYNC.COLLECTIVE R15, `(.L_x_3592) ;  /* 0x000000000f087348 */ /* 0x000fea0003c00000 */
[----:B------:R0:W1:Y:S02]  /*9cc0*/  SHFL.BFLY P6, R14, R13, R12, R11 ;  /* 0x0c00000c0d0e7389 */ /* 0x00006400000c000b */
[----:B01----:R-:W-:Y:S05]  /*9cd0*/  ENDCOLLECTIVE ;  /* 0x000000000000791b */ /* 0x003fea0003800000 */
.L_x_3592:
[----:B------:R-:W-:Y:S05]  /*9ce0*/  BRA `(.L_x_3593) ;  /* 0xffffff8800d47947 */ /* 0x000fea000383ffff */
.L_x_3529:
[----:B------:R-:W-:Y:S01]  /*9cf0*/  BSSY B1, `(.L_x_3594) ;  /* 0x0000007000017945 */ /* 0x000fe20003800000 */
[----:B------:R-:W-:Y:S01]  /*9d00*/  IMAD.MOV.U32 R12, RZ, RZ, 0x2 ;  /* 0x00000002ff0c7424 */ /* 0x000fe200078e00ff */
[----:B------:R-:W-:Y:S02]  /*9d10*/  MOV R11, 0x1f ;  /* 0x0000001f000b7802 */ /* 0x000fe40000000f00 */
[----:B------:R-:W-:-:S07]  /*9d20*/  MOV R15, 0xffffffff ;  /* 0xffffffff000f7802 */ /* 0x000fce0000000f00 */
[----:B------:R-:W-:Y:S05]  /*9d30*/  WARPSYNC.COLLECTIVE R15, `(.L_x_3595) ;  /* 0x000000000f087348 */ /* 0x000fea0003c00000 */
[----:B------:R0:W1:Y:S02]  /*9d40*/  SHFL.BFLY P6, R14, R13, R12, R11 ;  /* 0x0c00000c0d0e7389 */ /* 0x00006400000c000b */
[----:B01----:R-:W-:Y:S05]  /*9d50*/  ENDCOLLECTIVE ;  /* 0x000000000000791b */ /* 0x003fea0003800000 */
.L_x_3595:
[----:B------:R-:W-:Y:S05]  /*9d60*/  BSYNC B1 ;  /* 0x0000000000017941 */ /* 0x000fea0003800000 */
.L_x_3594:
[----:B------:R-:W-:Y:S02]  /*9d70*/  HFMA2 R11, -RZ, RZ, 0, 1.847743988037109375e-06 ;  /* 0x0000001fff0b7431 */ /* 0x000fe400000001ff */
[----:B------:R-:W-:Y:S01]  /*9d80*/  FADD.FTZ R13, R13, R14 ;  /* 0x0000000e0d0d7221 */ /* 0x000fe20000010000 */
[----:B------:R-:W-:Y:S01]  /*9d90*/  IMAD.MOV.U32 R12, RZ, RZ, 0x1 ;  /* 0x00000001ff0c7424 */ /* 0x000fe200078e00ff */
[----:B------:R-:W-:-:S07]  /*9da0*/  MOV R15, 0xffffffff ;  /* 0xffffffff000f7802 */ /* 0x000fce0000000f00 */
[----:B------:R-:W-:Y:S05]  /*9db0*/  WARPSYNC.COLLECTIVE R15, `(.L_x_3596) ;  /* 0x000000000f087348 */ /* 0x000fea0003c00000 */
[----:B------:R0:W1:Y:S02]  /*9dc0*/  SHFL.BFLY P6, R14, R13, R12, R11 ;  /* 0x0c00000c0d0e7389 */ /* 0x00006400000c000b */
[----:B01----:R-:W-:Y:S05]  /*9dd0*/  ENDCOLLECTIVE ;  /* 0x000000000000791b */ /* 0x003fea0003800000 */
.L_x_3596:
[----:B------:R-:W-:Y:S05]  /*9de0*/  BRA `(.L_x_3597) ;  /* 0xffffffac00447947 */ /* 0x000fea000383ffff */
.L_x_3533:
[----:B------:R-:W-:Y:S01]  /*9df0*/  HFMA2 R12, -RZ, RZ, 0, 9.5367431640625e-07 ;  /* 0x00000010ff0c7431 */ /* 0x000fe200000001ff */
[----:B------:R-:W-:Y:S01]  /*9e00*/  BSSY B0, `(.L_x_3598) ;  /* 0x0000007000007945 */ /* 0x000fe20003800000 */
[----:B------:R-:W-:Y:S01]  /*9e10*/  IMAD.MOV.U32 R13, RZ, RZ, R84 ;  /* 0x000000ffff0d7224 */ /* 0x000fe200078e0054 */
[----:B------:R-:W-:Y:S01]  /*9e20*/  MOV R11, 0x1f ;  /* 0x0000001f000b7802 */ /* 0x000fe20000000f00 */
[----:B------:R-:W-:-:S07]  /*9e30*/  IMAD.MOV.U32 R15, RZ, RZ, -0x1 ;  /* 0xffffffffff0f7424 */ /* 0x000fce00078e00ff */
[----:B--2345:R-:W-:Y:S05]  /*9e40*/  WARPSYNC.COLLECTIVE R15, `(.L_x_3599) ;  /* 0x000000000f087348 */ /* 0x03cfea0003c00000 */
[----:B------:R0:W1:Y:S02]  /*9e50*/  SHFL.BFLY P6, R14, R13, R12, R11 ;  /* 0x0c00000c0d0e7389 */ /* 0x00006400000c000b */
[----:B012345:R-:W-:Y:S05]  /*9e60*/  ENDCOLLECTIVE ;  /* 0x000000000000791b */ /* 0x03ffea0003800000 */
.L_x_3599:
[----:B------:R-:W-:Y:S05]  /*9e70*/  BSYNC B0 ;  /* 0x0000000000007941 */ /* 0x000fea0003800000 */
.L_x_3598:
[----:B------:R-:W-:Y:S01]  /*9e80*/  HFMA2 R12, -RZ, RZ, 0, 4.76837158203125e-07 ;  /* 0x00000008ff0c7431 */ /* 0x000fe200000001ff */
[----:B------:R-:W-:Y:S01]  /*9e90*/  FMNMX.FTZ R13, R14, R84, !PT ;  /* 0x000000540e0d7209 */ /* 0x000fe20007810000 */
[----:B------:R-:W-:Y:S01]  /*9ea0*/  IMAD.MOV.U32 R15, RZ, RZ, -0x1 ;  /* 0xffffffffff0f7424 */ /* 0x000fe200078e00ff */
[----:B------:R-:W-:-:S07]  /*9eb0*/  MOV R11, 0x1f ;  /* 0x0000001f000b7802 */ /* 0x000fce0000000f00 */
[----:B------:R-:W-:Y:S05]  /*9ec0*/  WARPSYNC.COLLECTIVE R15, `(.L_x_3600) ;  /* 0x000000000f087348 */ /* 0x000fea0003c00000 */
[----:B------:R0:W1:Y:S02]  /*9ed0*/  SHFL.BFLY P6, R14, R13, R12, R11 ;  /* 0x0c00000c0d0e7389 */ /* 0x00006400000c000b */
[----:B01----:R-:W-:Y:S05]  /*9ee0*/  ENDCOLLECTIVE ;  /* 0x000000000000791b */ /* 0x003fea0003800000 */
.L_x_3600:
[----:B------:R-:W-:Y:S01]  /*9ef0*/  HFMA2 R12, -RZ, RZ, 0, 2.384185791015625e-07 ;  /* 0x00000004ff0c7431 */ /* 0x000fe200000001ff */
[----:B------:R-:W-:-:S04]  /*9f00*/  FMNMX.FTZ R4, R13, R14, !PT ;  /* 0x0000000e0d047209 */ /* 0x000fc80007810000 */
[----:B------:R-:W-:-:S07]  /*9f10*/  MOV R13, R4 ;  /* 0x00000004000d7202 */ /* 0x000fce0000000f00 */
[----:B------:R-:W-:Y:S05]  /*9f20*/  WARPSYNC.COLLECTIVE R15, `(.L_x_3601) ;  /* 0x000000000f087348 */ /* 0x000fea0003c00000 */
[----:B------:R0:W1:Y:S02]  /*9f30*/  SHFL.BFLY P6, R14, R13, R12, R11 ;  /* 0x0c00000c0d0e7389 */ /* 0x00006400000c000b */
[----:B01----:R-:W-:Y:S05]  /*9f40*/  ENDCOLLECTIVE ;  /* 0x000000000000791b */ /* 0x003fea0003800000 */
.L_x_3601:
[----:B------:R-:W-:Y:S05]  /*9f50*/  BRA `(.L_x_3602) ;  /* 0xffffffac009c7947 */ /* 0x000fea000383ffff */
.L_x_3603:
        /* <DEDUP_REMOVED lines=10> */
.L_x_4655:


//--------------------- .text._ZN4mmha33masked_multihead_attention_kernelIfLi256ELi256ELi1ELi64ELi256ELb0ELb1EEEv26Multihead_attention_paramsIT_XT5_EE --------------------------
	.section	.text._ZN4mmha33masked_multihead_attention_kernelIfLi256ELi256ELi1ELi64ELi256ELb0ELb1EEEv26Multihead_attention_paramsIT_XT5_EE,"ax",@progbits
	.align	128
        .global         _ZN4mmha33masked_multihead_attention_kernelIfLi256ELi256ELi1ELi64ELi256ELb0ELb1EEEv26Multihead_attention_paramsIT_XT5_EE
        .type           _ZN4mmha33masked_multihead_attention_kernelIfLi256ELi256ELi1ELi64ELi256ELb0ELb1EEEv26Multihead_attention_paramsIT_XT5_EE,@function
        .size           _ZN4mmha33masked_multihead_attention_kernelIfLi256ELi256ELi1ELi64ELi256ELb0ELb1EEEv26Multihead_attention_paramsIT_XT5_EE,(.L_x_4656 - _ZN4mmha33masked_multihead_attention_kernelIfLi256ELi256ELi1ELi64ELi256ELb0ELb1EEEv26Multihead_attention_paramsIT_XT5_EE)
        .other          _ZN4mmha33masked_multihead_attention_kernelIfLi256ELi256ELi1ELi64ELi256ELb0ELb1EEEv26Multihead_attention_paramsIT_XT5_EE,@"STO_CUDA_ENTRY STV_DEFAULT"
_ZN4mmha33masked_multihead_attention_kernelIfLi256ELi256ELi1ELi64ELi256ELb0ELb1EEEv26Multihead_attention_paramsIT_XT5_EE:
.text._ZN4mmha33masked_multihead_attention_kernelIfLi256ELi256ELi1ELi64ELi256ELb0ELb1EEEv26Multihead_attention_paramsIT_XT5_EE:
        /* <DEDUP_REMOVED lines=15> */
.L_x_3604:
[----:B------:R-:W1:Y:S01]  /*00f0*/  LDCU UR13, c[0x0][0x3f0] ;  /* 0x00007e00ff0d77ac */ /* 0x000e620008000800 */
[----:B------:R-:W2:Y:S01]  /*0100*/  LDC R5, c[0x0][0x478] ;  /* 0x00011e00ff057b82 */ /* 0x000ea20000000800 */
[----:B------:R-:W3:Y:S01]  /*0110*/  LDCU.64 UR4, c[0x0][0x4a0] ;  /* 0x00009400ff0477ac */ /* 0x000ee20008000a00 */
[----:B------:R-:W4:Y:S01]  /*0120*/  S2R R23, SR_TID.X ;  /* 0x0000000000177919 */ /* 0x000f220000002100 */
[----:B------:R-:W2:Y:S05]  /*0130*/  LDCU UR14, c[0x0][0x3e8] ;  /* 0x00007d00ff0e77ac */ /* 0x000eaa0008000800 */
[----:B------:R-:W4:Y:S01]  /*0140*/  S2UR UR40, SR_CTAID.X ;  /* 0x00000000002879c3 */ /* 0x000f220000002500 */
[----:B------:R-:W4:Y:S01]  /*0150*/  S2R R6, SR_CTAID.Y ;  /* 0x0000000000067919 */ /* 0x000f220000002600 */
[----:B------:R-:W4:Y:S01]  /*0160*/  LDCU UR9, c[0x0][0x3f8] ;  /* 0x00007f00ff0977ac */ /* 0x000f220008000800 */
        /* <DEDUP_REMOVED lines=11> */
[----:B------:R-:W-:Y:S01]  /*0220*/  MOV R2, UR4 ;  /* 0x0000000400027c02 */ /* 0x000fe20008000f00 */
[----:B------:R-:W-:-:S05]  /*0230*/  IMAD.U32 R3, RZ, RZ, UR5 ;  /* 0x00000005ff037e24 */ /* 0x000fca000f8e00ff */
[----:B0-----:R0:W4:Y:S01]  /*0240*/  @P1 LDG.E R7, desc[UR36][R2.64] ;  /* 0x0000002402071981 */ /* 0x001122000c1e1900 */
[----:B---3--:R-:W-:-:S06]  /*0250*/  VIADD R4, R0, 0xffffffe ;  /* 0x0ffffffe00047836 */ /* 0x008fcc0000000000 */
[----:B------:R-:W1:Y:S01]  /*0260*/  F2I.FTZ.U32.TRUNC.NTZ R4, R4 ;  /* 0x0000000400047305 */ /* 0x000e62000021f000 */
[----:B--2---:R-:W-:Y:S01]  /*0270*/  ISETP.NE.AND P4, PT, R5, 0x2, PT ;  /* 0x000000020500780c */ /* 0x004fe20003f85270 */
[----:B------:R-:W-:Y:S01]  /*0280*/  UISETP.NE.AND UP1, UPT, UR14, URZ, UPT ;  /* 0x000000ff0e00728c */ /* 0x000fe2000bf25270 */
[----:B------:R-:W-:Y:S01]  /*0290*/  UMOV UR4, URZ ;  /* 0x000000ff00047c82 */ /* 0x000fe20008000000 */
[----:B----4-:R-:W-:-:S10]  /*02a0*/  UIMAD UR44, UR6, UR9, UR40 ;  /* 0x00000009062c72a4 */ /* 0x010fd4000f8e0228 */
[----:B0-----:R-:W0:Y:S01]  /*02b0*/  @!P4 LDC.64 R2, c[0x0][0x398] ;  /* 0x0000e600ff02cb82 */ /* 0x001e220000000a00 */
[----:B-1----:R-:W-:Y:S01]  /*02c0*/  R2UR UR5, R4 ;  /* 0x00000000040572ca */ /* 0x002fe200000e0000 */
[----:B------:R-:W-:-:S12]  /*02d0*/  @!UP1 USHF.L.U32 UR43, UR44, 0x8, URZ ;  /* 0x000000082c2b9899 */ /* 0x000fd800080006ff */
[----:B------:R-:W-:-:S04]  /*02e0*/  UIADD3 UR7, UPT, UPT, URZ, -UR5, URZ ;  /* 0x80000005ff077290 */ /* 0x000fc8000fffe0ff */
[----:B------:R-:W-:-:S04]  /*02f0*/  UIMAD UR7, UR7, UR12, URZ ;  /* 0x0000000c070772a4 */ /* 0x000fc8000f8e02ff */
[----:B------:R-:W-:Y:S02]  /*0300*/  UIMAD.WIDE.U32 UR4, UR5, UR7, UR4 ;  /* 0x00000007050472a5 */ /* 0x000fe4000f8e0004 */
[----:B------:R-:W-:Y:S01]  /*0310*/  @UP1 USHF.L.U32 UR7, UR40, 0x8, URZ ;  /* 0x0000000828071899 */ /* 0x000fe200080006ff */
[----:B------:R-:W-:-:S03]  /*0320*/  IMAD.SHL.U32 R12, R23, 0x4, RZ ;  /* 0x00000004170c7824 */ /* 0x000fc600078e00ff */
[----:B------:R-:W-:Y:S01]  /*0330*/  @UP1 UIMAD UR43, UR6, UR14, UR7 ;  /* 0x0000000e062b12a4 */ /* 0x000fe2000f8e0207 */
[----:B------:R-:W1:Y:S05]  /*0340*/  @!P4 LDC.64 R4, c[0x0][0x468] ;  /* 0x00011a00ff04cb82 */ /* 0x000e6a0000000a00 */
[----:B------:R-:W-:-:S04]  /*0350*/  IADD3 R15, PT, PT, R12, UR43, RZ ;  /* 0x0000002b0c0f7c10 */ /* 0x000fc8000fffe0ff */
[----:B0-----:R-:W-:-:S04]  /*0360*/  @!P4 IADD3 R2, P0, PT, R15, R2, RZ ;  /* 0x000000020f02c210 */ /* 0x001fc80007f1e0ff */
[----:B------:R-:W-:Y:S02]  /*0370*/  @!P4 LEA.HI.X.SX32 R3, R15, R3, 0x1, P0 ;  /* 0x000000030f03c211 */ /* 0x000fe400000f0eff */
[----:B------:R-:W-:-:S03]  /*0380*/  IABS R0, R6 ;  /* 0x0000000600007213 */ /* 0x000fc60000000000 */
[----:B------:R-:W2:Y:S04]  /*0390*/  @!P4 LDG.E R6, desc[UR36][R2.64] ;  /* 0x000000240206c981 */ /* 0x000ea8000c1e1900 */
[----:B-1----:R0:W3:Y:S01]  /*03a0*/  @!P4 LDG.E R5, desc[UR36][R4.64+0x4] ;  /* 0x000004240405c981 */ /* 0x0020e2000c1e1900 */
[----:B------:R-:W-:-:S13]  /*03b0*/  R2UR UR8, R0 ;  /* 0x00000000000872ca */ /* 0x000fda00000e0000 */
[----:B------:R-:W-:-:S07]  /*03c0*/  UIMAD.WIDE.U32 UR4, UR5, UR8, URZ ;  /* 0x00000008050472a5 */ /* 0x000fce000f8e00ff */
[----:B------:R-:W-:Y:S02]  /*03d0*/  UMOV UR7, UR5 ;  /* 0x0000000500077c82 */ /* 0x000fe40008000000 */
[----:B------:R-:W-:-:S04]  /*03e0*/  UIADD3 UR4, UPT, UPT, -UR7, URZ, URZ ;  /* 0x000000ff07047290 */ /* 0x000fc8000fffe1ff */
[----:B------:R-:W-:Y:S01]  /*03f0*/  UIMAD UR4, UR12, UR4, UR8 ;  /* 0x000000040c0472a4 */ /* 0x000fe2000f8e0208 */
[----:B------:R-:W1:Y:S03]  /*0400*/  LDCU UR8, c[0x0][0x3f4] ;  /* 0x00007e80ff0877ac */ /* 0x000e660008000800 */
[----:B------:R-:W-:-:S11]  /*0410*/  UISETP.GT.U32.AND UP2, UPT, UR12, UR4, UPT ;  /* 0x000000040c00728c */ /* 0x000fd6000bf44070 */
[----:B------:R-:W-:Y:S01]  /*0420*/  @!UP2 UIADD3 UR4, UPT, UPT, UR4, -UR12, URZ ;  /* 0x8000000c0404a290 */ /* 0x000fe2000fffe0ff */
[----:B-1----:R-:W-:-:S03]  /*0430*/  MOV R0, UR8 ;  /* 0x0000000800007c02 */ /* 0x002fc60008000f00 */
[----:B------:R-:W-:Y:S01]  /*0440*/  UISETP.GE.U32.AND UP4, UPT, UR4, UR12, UPT ;  /* 0x0000000c0400728c */ /* 0x000fe2000bf86070 */
[----:B------:R-:W-:-:S04]  /*0450*/  IABS R0, R0 ;  /* 0x0000000000007213 */ /* 0x000fc80000000000 */
[----:B------:R-:W-:Y:S01]  /*0460*/  R2UR UR12, R0 ;  /* 0x00000000000c72ca */ /* 0x000fe200000e0000 */
[----:B------:R-:W-:Y:S02]  /*0470*/  UISETP.NE.U32.AND UP1, UPT, UR10, URZ, UPT ;  /* 0x000000ff0a00728c */ /* 0x000fe4000bf25070 */
[----:B------:R-:W-:Y:S02]  /*0480*/  ULOP3.LUT UR4, UR6, UR13, URZ, 0x3c, !UPT ;  /* 0x0000000d06047292 */ /* 0x000fe4000f8e3cff */
[----:B------:R-:W-:-:S08]  /*0490*/  UISETP.NE.AND.EX UP1, UPT, UR11, URZ, UPT, UP1 ;  /* 0x000000ff0b00728c */ /* 0x000fd0000bf25310 */
[----:B------:R-:W1:Y:S01]  /*04a0*/  I2F.RP R0, UR12 ;  /* 0x0000000c00007d06 */ /* 0x000e620008209400 */
[----:B------:R-:W-:Y:S02]  /*04b0*/  UISETP.GE.AND UP3, UPT, UR4, URZ, UPT ;  /* 0x000000ff0400728c */ /* 0x000fe4000bf66270 */
[----:B------:R-:W-:Y:S01]  /*04c0*/  @!UP2 UIADD3 UR7, UPT, UPT, UR7, 0x1, URZ ;  /* 0x000000010707a890 */ /* 0x000fe2000fffe0ff */
[----:B------:R-:W4:Y:S01]  /*04d0*/  @UP1 LDCU.64 UR4, c[0x0][0x460] ;  /* 0x00008c00ff0417ac */ /* 0x000f220008000a00 */
[----:B------:R-:W-:-:S03]  /*04e0*/  UISETP.NE.AND UP2, UPT, UR13, URZ, UPT ;  /* 0x000000ff0d00728c */ /* 0x000fc6000bf45270 */
[----:B-1----:R-:W0:Y:S01]  /*04f0*/  MUFU.RCP R0, R0 ;  /* 0x0000000000007308 */ /* 0x002e220000001000 */
[----:B------:R-:W-:-:S07]  /*0500*/  @UP4 UIADD3 UR7, UPT, UPT, UR7, 0x1, URZ ;  /* 0x0000000107074890 */ /* 0x000fce000fffe0ff */
[----:B------:R-:W-:Y:S02]  /*0510*/  UMOV UR42, UR7 ;  /* 0x00000007002a7c82 */ /* 0x000fe40008000000 */
[----:B------:R-:W-:Y:S02]  /*0520*/  @!UP3 UIADD3 UR42, UPT, UPT, -UR42, URZ, URZ ;  /* 0x000000ff2a2ab290 */ /* 0x000fe4000fffe1ff */
[----:B------:R-:W-:Y:S01]  /*0530*/  @!UP2 ULOP3.LUT UR42, URZ, UR13, URZ, 0x33, !UPT ;  /* 0x0000000dff2aa292 */ /* 0x000fe2000f8e33ff */
[----:B------:R-:W1:Y:S01]  /*0540*/  @UP0 LDCU UR7, c[0x0][0x430] ;  /* 0x00008600ff0707ac */ /* 0x000e620008000800 */
[----:B0-----:R-:W-:Y:S02]  /*0550*/  VIADD R4, R0, 0xffffffe ;  /* 0x0ffffffe00047836 */ /* 0x001fe40000000000 */
[----:B----4-:R-:W-:-:S04]  /*0560*/  @UP1 UIMAD.WIDE UR4, UR42, 0x4, UR4 ;  /* 0x000000042a0418a5 */ /* 0x010fc8000f8e0204 */
[----:B------:R-:W0:Y:S02]  /*0570*/  F2I.FTZ.U32.TRUNC.NTZ R4, R4 ;  /* 0x0000000400047305 */ /* 0x000e24000021f000 */
[----:B------:R-:W-:Y:S01]  /*0580*/  IMAD.U32 R2, RZ, RZ, UR4 ;  /* 0x00000004ff027e24 */ /* 0x000fe2000f8e00ff */
[----:B------:R-:W1:Y:S01]  /*0590*/  @!UP0 LDCU UR45, c[0x0][0x40c] ;  /* 0x00008180ff2d87ac */ /* 0x000e620008000800 */
[----:B------:R-:W-:Y:S01]  /*05a0*/  PLOP3.LUT P3, PT, PT, PT, UP1, 0x80, 0x8 ;  /* 0x000000000008781c */ /* 0x000fe20003f6f018 */
[----:B------:R-:W-:Y:S01]  /*05b0*/  IMAD.U32 R3, RZ, RZ, UR5 ;  /* 0x00000005ff037e24 */ /* 0x000fe2000f8e00ff */
[----:B0-----:R-:W-:-:S11]  /*05c0*/  R2UR UR5, R4 ;  /* 0x00000000040572ca */ /* 0x001fd600000e0000 */
[----:B------:R0:W5:Y:S01]  /*05d0*/  @P3 LDG.E R3, desc[UR36][R2.64] ;  /* 0x0000002402033981 */ /* 0x000162000c1e1900 */
[----:B------:R-:W-:Y:S01]  /*05e0*/  ISETP.GT.U32.AND P0, PT, R23, 0x3f, PT ;  /* 0x0000003f1700780c */ /* 0x000fe20003f04070 */
[----:B------:R-:W-:Y:S01]  /*05f0*/  UMOV UR38, URZ ;  /* 0x000000ff00267c82 */ /* 0x000fe20008000000 */
[----:B------:R-:W-:Y:S01]  /*0600*/  UIMAD UR42, UR42, UR9, URZ ;  /* 0x000000092a2a72a4 */ /* 0x000fe2000f8e02ff */
[----:B------:R-:W-:Y:S01]  /*0610*/  BSSY.RECONVERGENT B0, `(.L_x_3605) ;  /* 0x0000034000007945 */ /* 0x000fe20003800200 */
[----:B------:R-:W-:Y:S02]  /*0620*/  CS2R R18, SRZ ;  /* 0x0000000000127805 */ /* 0x000fe4000001ff00 */
[----:B------:R-:W-:Y:S02]  /*0630*/  CS2R R16, SRZ ;  /* 0x0000000000107805 */ /* 0x000fe4000001ff00 */
[----:B------:R-:W-:-:S13]  /*0640*/  @P1 R2UR UR4, R7 ;  /* 0x00000000070412ca */ /* 0x000fda00000e0000 */
[----:B-1----:R-:W-:-:S06]  /*0650*/  @UP0 UIADD3 UR45, UPT, UPT, UR4, UR7, URZ ;  /* 0x00000007042d0290 */ /* 0x002fcc000fffe0ff */
[----:B0-----:R-:W-:Y:S01]  /*0660*/  IABS R2, UR45 ;  /* 0x0000002d00027c13 */ /* 0x001fe20008000000 */
[----:B------:R-:W-:-:S03]  /*0670*/  UIADD3 UR7, UPT, UPT, URZ, -UR5, URZ ;  /* 0x80000005ff077290 */ /* 0x000fc6000fffe0ff */
[----:B------:R-:W-:Y:S01]  /*0680*/  R2UR UR41, R2 ;  /* 0x00000000022972ca */ /* 0x000fe200000e0000 */
[----:B------:R-:W-:Y:S01]  /*0690*/  UIMAD UR7, UR7, UR12, URZ ;  /* 0x0000000c070772a4 */ /* 0x000fe2000f8e02ff */
[----:B------:R-:W-:-:S03]  /*06a0*/  UMOV UR4, URZ ;  /* 0x000000ff00047c82 */ /* 0x000fc60008000000 */
[----:B------:R-:W-:-:S08]  /*06b0*/  UIMAD.WIDE.U32 UR4, UR5, UR7, UR4 ;  /* 0x00000007050472a5 */ /* 0x000fd0000f8e0004 */
[----:B------:R-:W-:-:S04]  /*06c0*/  UIMAD.WIDE.U32 UR4, UR5, UR41, URZ ;  /* 0x00000029050472a5 */ /* 0x000fc8000f8e00ff */
[----:B------:R-:W-:-:S04]  /*06d0*/  UIADD3 UR5, UPT, UPT, -UR5, URZ, URZ ;  /* 0x000000ff05057290 */ /* 0x000fc8000fffe1ff */
[----:B------:R-:W-:-:S04]  /*06e0*/  UIMAD UR41, UR12, UR5, UR41 ;  /* 0x000000050c2972a4 */ /* 0x000fc8000f8e0229 */
[----:B------:R-:W-:Y:S02]  /*06f0*/  UISETP.GT.U32.AND UP0, UPT, UR12, UR41, UPT ;  /* 0x000000290c00728c */ /* 0x000fe4000bf04070 */
[----:B------:R-:W-:-:S09]  /*0700*/  UISETP.GE.AND UP2, UPT, UR45, URZ, UPT ;  /* 0x000000ff2d00728c */ /* 0x000fd2000bf46270 */
[----:B------:R-:W-:-:S04]  /*0710*/  @!UP0 UIADD3 UR41, UPT, UPT, UR41, -UR12, URZ ;  /* 0x8000000c29298290 */ /* 0x000fc8000fffe0ff */
[----:B------:R-:W-:Y:S02]  /*0720*/  UISETP.GT.U32.AND UP1, UPT, UR12, UR41, UPT ;  /* 0x000000290c00728c */ /* 0x000fe4000bf24070 */
[----:B------:R-:W-:Y:S01]  /*0730*/  UISETP.NE.AND UP0, UPT, UR8, URZ, UPT ;  /* 0x000000ff0800728c */ /* 0x000fe2000bf05270 */
[----:B--2---:R-:W3:Y:S01]  /*0740*/  @!P4 I2F.S8 R2, R6.B1 ;  /* 0x100000060002c306 */ /* 0x004ee20000001400 */
[----:B------:R-:W-:-:S07]  /*0750*/  UIADD3 UR4, UPT, UPT, UR45, 0x1, -UR8 ;  /* 0x000000012d047890 */ /* 0x000fce000fffe808 */
[----:B------:R-:W0:Y:S01]  /*0760*/  @!P4 I2F.S8 R0, R6 ;  /* 0x000000060000c306 */ /* 0x000e220000001400 */
[----:B------:R-:W-:-:S07]  /*0770*/  @!UP1 UIADD3 UR41, UPT, UPT, UR41, -UR12, URZ ;  /* 0x8000000c29299290 */ /* 0x000fce000fffe0ff */
[----:B------:R-:W1:Y:S08]  /*0780*/  @!P4 I2F.S8 R4, R6.B2 ;  /* 0x200000060004c306 */ /* 0x000e700000001400 */
[----:B------:R-:W2:Y:S01]  /*0790*/  @!P4 I2F.S8 R8, R6.B3 ;  /* 0x300000060008c306 */ /* 0x000ea20000001400 */
[C---:B---3--:R-:W-:Y:S01]  /*07a0*/  @!P4 FMUL.FTZ R25, R5.reuse, R2 ;  /* 0x000000020519c220 */ /* 0x048fe20000410000 */
[----:B------:R-:W-:Y:S01]  /*07b0*/  @!UP2 UIADD3 UR41, UPT, UPT, -UR41, URZ, URZ ;  /* 0x000000ff2929a290 */ /* 0x000fe2000fffe1ff */
[----:B------:R-:W-:Y:S01]  /*07c0*/  VIMNMX R2, PT, PT, RZ, UR4, !PT ;  /* 0x00000004ff027c48 */ /* 0x000fe2000ffe0100 */
[----:B------:R-:W-:Y:S01]  /*07d0*/  @!UP0 ULOP3.LUT UR41, URZ, UR8, URZ, 0x33, !UPT ;  /* 0x00000008ff298292 */ /* 0x000fe2000f8e33ff */
[C---:B0-----:R-:W-:Y:S01]  /*07e0*/  @!P4 FMUL.FTZ R24, R5.reuse, R0 ;  /* 0x000000000518c220 */ /* 0x041fe20000410000 */
[C---:B-1----:R-:W-:Y:S01]  /*07f0*/  @!P4 FMUL.FTZ R26, R5.reuse, R4 ;  /* 0x00000004051ac220 */ /* 0x042fe20000410000 */
[----:B--2---:R-:W-:Y:S01]  /*0800*/  @!P4 FMUL.FTZ R27, R5, R8 ;  /* 0x00000008051bc220 */ /* 0x004fe20000410000 */
[----:B------:R-:W-:Y:S08]  /*0810*/  @P0 BRA `(.L_x_3606) ;  /* 0x00000000004c0947 */ /* 0x000ff00003800000 */
[----:B------:R-:W0:Y:S02]  /*0820*/  LDC R0, c[0x0][0x478] ;  /* 0x00011e00ff007b82 */ /* 0x000e240000000800 */
        /* <DEDUP_REMOVED lines=18> */
.L_x_3606:
[----:B------:R-:W-:Y:S05]  /*0950*/  BSYNC.RECONVERGENT B0 ;  /* 0x0000000000007941 */ /* 0x000fea0003800200 */
.L_x_3605:
[----:B------:R-:W-:Y:S05]  /*0960*/  @!P4 BRA `(.L_x_3607) ;  /* 0x000000000020c947 */ /* 0x000fea0003800000 */
[----:B------:R-:W-:Y:S01]  /*0970*/  BSSY.RECONVERGENT B0, `(.L_x_3607) ;  /* 0x0000007000007945 */ /* 0x000fe20003800200 */
[----:B------:R-:W-:Y:S02]  /*0980*/  CS2R R26, SRZ ;  /* 0x00000000001a7805 */ /* 0x000fe4000001ff00 */
[----:B------:R-:W-:Y:S01]  /*0990*/  CS2R R24, SRZ ;  /* 0x0000000000187805 */ /* 0x000fe2000001ff00 */
[----:B------:R-:W-:Y:S06]  /*09a0*/  @P0 BRA `(.L_x_3608) ;  /* 0x00000000000c0947 */ /* 0x000fec0003800000 */
[----:B------:R-:W1:Y:S02]  /*09b0*/  LDC.64 R4, c[0x0][0x398] ;  /* 0x0000e600ff047b82 */ /* 0x000e640000000a00 */
[----:B-1----:R-:W-:-:S05]  /*09c0*/  IMAD.WIDE R4, R15, 0x4, R4 ;  /* 0x000000040f047825 */ /* 0x002fca00078e0204 */
[----:B------:R1:W5:Y:S02]  /*09d0*/  LDG.E.128 R24, desc[UR36][R4.64] ;  /* 0x0000002404187981 */ /* 0x000364000c1e1d00 */
.L_x_3608:
[----:B------:R-:W-:Y:S05]  /*09e0*/  BSYNC.RECONVERGENT B0 ;  /* 0x0000000000007941 */ /* 0x000fea0003800200 */
.L_x_3607:
[----:B------:R-:W2:Y:S01]  /*09f0*/  LDCU.64 UR12, c[0x0][0x3a0] ;  /* 0x00007400ff0c77ac */ /* 0x000ea20008000a00 */
[----:B------:R-:W-:Y:S01]  /*0a00*/  ISETP.EQ.U32.AND P4, PT, RZ, UR10, PT ;  /* 0x0000000aff007c0c */ /* 0x000fe2000bf82070 */
[----:B------:R-:W3:Y:S01]  /*0a10*/  S2R R11, SR_CTAID.X ;  /* 0x00000000000b7919 */ /* 0x000ee20000002500 */
[----:B-----5:R-:W-:Y:S01]  /*0a20*/  @P3 R2UR UR38, R3 ;  /* 0x00000000032632ca */ /* 0x020fe200000e0000 */
[----:B------:R-:W4:Y:S01]  /*0a30*/  LDCU.64 UR4, c[0x0][0x390] ;  /* 0x00007200ff0477ac */ /* 0x000f220008000a00 */
[----:B------:R-:W-:Y:S02]  /*0a40*/  ISETP.EQ.OR.EX P0, PT, RZ, UR11, P0, P4 ;  /* 0x0000000bff007c0c */ /* 0x000fe40008702740 */
[----:B------:R-:W-:Y:S02]  /*0a50*/  CS2R R28, SRZ ;  /* 0x00000000001c7805 */ /* 0x000fe4000001ff00 */
[----:B------:R-:W-:Y:S01]  /*0a60*/  CS2R R30, SRZ ;  /* 0x00000000001e7805 */ /* 0x000fe2000001ff00 */
[----:B------:R-:W0:Y:S01]  /*0a70*/  LDCU.64 UR14, c[0x0][0x418] ;  /* 0x00008300ff0e77ac */ /* 0x000e220008000a00 */
[----:B--2---:R-:W-:-:S07]  /*0a80*/  ISETP.NE.U32.AND P2, PT, RZ, UR12, PT ;  /* 0x0000000cff007c0c */ /* 0x004fce000bf45070 */
[----:B------:R-:W2:Y:S01]  /*0a90*/  @!P0 LDC.64 R8, c[0x0][0x450] ;  /* 0x00011400ff088b82 */ /* 0x000ea20000000a00 */
[----:B------:R-:W-:Y:S01]  /*0aa0*/  VOTEU.ALL UP1, P0 ;  /* 0x0000000000ff7886 */ /* 0x000fe20000020000 */
[----:B----4-:R-:W-:Y:S02]  /*0ab0*/  ISETP.NE.U32.AND P1, PT, RZ, UR4, PT ;  /* 0x00000004ff007c0c */ /* 0x010fe4000bf25070 */
[----:B------:R-:W-:Y:S02]  /*0ac0*/  ISETP.NE.AND.EX P2, PT, RZ, UR13, PT, P2 ;  /* 0x0000000dff007c0c */ /* 0x000fe4000bf45320 */
[----:B------:R-:W-:Y:S01]  /*0ad0*/  @!UP1 UIMAD UR7, UR38, UR9, URZ ;  /* 0x00000009260792a4 */ /* 0x000fe2000f8e02ff */
[----:B------:R-:W-:Y:S01]  /*0ae0*/  ISETP.NE.AND.EX P1, PT, RZ, UR5, PT, P1 ;  /* 0x00000005ff007c0c */ /* 0x000fe2000bf25310 */
[----:B0-----:R-:W-:Y:S01]  /*0af0*/  UISETP.NE.U32.AND UP0, UPT, UR14, URZ, UPT ;  /* 0x000000ff0e00728c */ /* 0x001fe2000bf05070 */
[C---:B------:R-:W-:Y:S02]  /*0b00*/  ISETP.GT.U32.OR P2, PT, R23.reuse, 0x3f, !P2 ;  /* 0x0000003f1700780c */ /* 0x040fe40005744470 */
[----:B------:R-:W-:Y:S01]  /*0b10*/  ISETP.GT.U32.OR P1, PT, R23, 0x3f, !P1 ;  /* 0x0000003f1700780c */ /* 0x000fe20004f24470 */
[----:B------:R-:W-:Y:S01]  /*0b20*/  UISETP.NE.AND.EX UP0, UPT, UR15, URZ, UPT, UP0 ;  /* 0x000000ff0f00728c */ /* 0x000fe2000bf05300 */
[----:B------:R-:W-:Y:S01]  /*0b30*/  MOV R0, UR7 ;  /* 0x0000000700007c02 */ /* 0x000fe20008000f00 */
[----:B---3--:R-:W-:-:S04]  /*0b40*/  IMAD R3, R11, 0x100, R12 ;  /* 0x000001000b037824 */ /* 0x008fc800078e020c */
[----:B------:R-:W-:Y:S02]  /*0b50*/  PLOP3.LUT P3, PT, PT, PT, UP0, 0x80, 0x8 ;  /* 0x000000000008781c */ /* 0x000fe40003f6f008 */
[----:B------:R-:W-:Y:S02]  /*0b60*/  CS2R R34, SRZ ;  /* 0x0000000000227805 */ /* 0x000fe4000001ff00 */
[----:B------:R-:W-:Y:S01]  /*0b70*/  CS2R R32, SRZ ;  /* 0x0000000000207805 */ /* 0x000fe2000001ff00 */
[----:B------:R-:W-:Y:S01]  /*0b80*/  @!P0 IMAD R13, R0, 0x100, R3 ;  /* 0x00000100000d8824 */ /* 0x000fe200078e0203 */
[----:B------:R-:W0:Y:S01]  /*0b90*/  @!P2 LDC.64 R6, c[0x0][0x3a0] ;  /* 0x0000e800ff06ab82 */ /* 0x000e220000000a00 */
[----:B------:R-:W3:Y:S07]  /*0ba0*/  @UP0 LDCU.64 UR4, c[0x0][0x418] ;  /* 0x00008300ff0407ac */ /* 0x000eee0008000a00 */
[----:B-1----:R-:W1:Y:S01]  /*0bb0*/  @!P1 LDC.64 R4, c[0x0][0x390] ;  /* 0x0000e400ff049b82 */ /* 0x002e620000000a00 */
[----:B--2---:R-:W-:-:S05]  /*0bc0*/  @!P0 IMAD.WIDE R8, R13, 0x4, R8 ;  /* 0x000000040d088825 */ /* 0x004fca00078e0208 */
[----:B------:R-:W2:Y:S01]  /*0bd0*/  @!P0 LDG.E.128 R36, desc[UR36][R8.64] ;  /* 0x0000002408248981 */ /* 0x000ea2000c1e1d00 */
[----:B---3--:R-:W-:Y:S01]  /*0be0*/  @UP0 UIMAD.WIDE.U32 UR6, UR6, 0x4, UR4 ;  /* 0x00000004060608a5 */ /* 0x008fe2000f8e0004 */
[----:B------:R-:W3:Y:S01]  /*0bf0*/  LDCU.U8 UR4, c[0x0][0x404] ;  /* 0x00008080ff0477ac */ /* 0x000ee20008000000 */
[----:B0-----:R-:W-:-:S04]  /*0c00*/  @!P2 IMAD.WIDE.U32 R6, R3, 0x4, R6 ;  /* 0x000000040306a825 */ /* 0x001fc800078e0006 */
[----:B------:R-:W-:Y:S01]  /*0c10*/  MOV R11, UR7 ;  /* 0x00000007000b7c02 */ /* 0x000fe20008000f00 */
[----:B------:R-:W-:Y:S01]  /*0c20*/  IMAD.U32 R10, RZ, RZ, UR6 ;  /* 0x00000006ff0a7e24 */ /* 0x000fe2000f8e00ff */
[----:B------:R-:W4:Y:S01]  /*0c30*/  @!P2 LDG.E.128 R32, desc[UR36][R6.64] ;  /* 0x000000240620a981 */ /* 0x000f22000c1e1d00 */
[----:B-1----:R-:W-:-:S04]  /*0c40*/  @!P1 IMAD.WIDE.U32 R4, R3, 0x4, R4 ;  /* 0x0000000403049825 */ /* 0x002fc800078e0004 */
[----:B------:R-:W2:Y:S01]  /*0c50*/  @P3 LDG.E R10, desc[UR36][R10.64] ;  /* 0x000000240a0a3981 */ /* 0x000ea2000c1e1900 */
[----:B------:R-:W0:Y:S03]  /*0c60*/  LDC R3, c[0x0][0x400] ;  /* 0x00010000ff037b82 */ /* 0x000e260000000800 */
[----:B------:R-:W2:Y:S01]  /*0c70*/  @!P1 LDG.E.128 R28, desc[UR36][R4.64] ;  /* 0x00000024041c9981 */ /* 0x000ea2000c1e1d00 */
[----:B---3--:R-:W-:Y:S01]  /*0c80*/  ISETP.NE.AND P1, PT, RZ, UR4, PT ;  /* 0x00000004ff007c0c */ /* 0x008fe2000bf25270 */
[----:B------:R-:W-:Y:S01]  /*0c90*/  UMOV UR39, URZ ;  /* 0x000000ff00277c82 */ /* 0x000fe20008000000 */
[----:B------:R-:W-:Y:S02]  /*0ca0*/  BSSY.RECONVERGENT B6, `(.L_x_3609) ;  /* 0x00000d1000067945 */ /* 0x000fe40003800200 */
[----:B0-----:R-:W-:Y:S01]  /*0cb0*/  ISETP.LT.OR P1, PT, R3, 0x1, P1 ;  /* 0x000000010300780c */ /* 0x001fe20000f21670 */
[----:B----4-:R-:W-:Y:S01]  /*0cc0*/  FADD.FTZ R24, R32, R24 ;  /* 0x0000001820187221 */ /* 0x010fe20000010000 */
[----:B------:R-:W-:Y:S01]  /*0cd0*/  FADD.FTZ R25, R33, R25 ;  /* 0x0000001921197221 */ /* 0x000fe20000010000 */
[----:B------:R-:W-:Y:S01]  /*0ce0*/  FADD.FTZ R26, R34, R26 ;  /* 0x0000001a221a7221 */ /* 0x000fe20000010000 */
[----:B------:R-:W-:Y:S01]  /*0cf0*/  FADD.FTZ R27, R35, R27 ;  /* 0x0000001b231b7221 */ /* 0x000fe20000010000 */
[----:B--2---:R-:W-:Y:S01]  /*0d00*/  @P3 R2UR UR39, R10 ;  /* 0x000000000a2732ca */ /* 0x004fe200000e0000 */
[----:B------:R-:W-:Y:S01]  /*0d10*/  @!P0 FMUL.FTZ R24, R24, R36 ;  /* 0x0000002418188220 */ /* 0x000fe20000410000 */
[----:B------:R-:W-:Y:S01]  /*0d20*/  @!P0 FMUL.FTZ R25, R25, R37 ;  /* 0x0000002519198220 */ /* 0x000fe20000410000 */
[----:B------:R-:W-:Y:S01]  /*0d30*/  @!P0 FMUL.FTZ R26, R26, R38 ;  /* 0x000000261a1a8220 */ /* 0x000fe20000410000 */
[----:B------:R-:W-:Y:S01]  /*0d40*/  FADD.FTZ R16, R28, R16 ;  /* 0x000000101c107221 */ /* 0x000fe20000010000 */
[----:B------:R-:W-:Y:S01]  /*0d50*/  FADD.FTZ R17, R29, R17 ;  /* 0x000000111d117221 */ /* 0x000fe20000010000 */
[----:B------:R-:W-:Y:S01]  /*0d60*/  FADD.FTZ R18, R30, R18 ;  /* 0x000000121e127221 */ /* 0x000fe20000010000 */
[----:B------:R-:W-:Y:S01]  /*0d70*/  FADD.FTZ R19, R31, R19 ;  /* 0x000000131f137221 */ /* 0x000fe20000010000 */
[----:B------:R-:W-:Y:S01]  /*0d80*/  @!P0 FMUL.FTZ R27, R27, R39 ;  /* 0x000000271b1b8220 */ /* 0x000fe20000410000 */
[----:B------:R-:W-:Y:S06]  /*0d90*/  @P1 BRA `(.L_x_3610) ;  /* 0x0000000000ac1947 */ /* 0x000fec0003800000 */
[----:B------:R-:W-:-:S13]  /*0da0*/  ISETP.GE.AND P0, PT, R12, R3, PT ;  /* 0x000000030c00720c */ /* 0x000fda0003f06270 */
[----:B------:R-:W-:Y:S05]  /*0db0*/  @P0 BRA `(.L_x_3611) ;  /* 0x0000000800fc0947 */ /* 0x000fea0003800000 */
[----:B------:R-:W-:Y:S01]  /*0dc0*/  I2FP.F32.U32 R0, R3 ;  /* 0x0000000300007245 */ /* 0x000fe20000201000 */
[----:B------:R-:W-:Y:S01]  /*0dd0*/  VIADD R3, R12, 0x2 ;  /* 0x000000020c037836 */ /* 0x000fe20000000000 */
[----:B------:R-:W0:Y:S01]  /*0de0*/  LDCU UR4, c[0x0][0x40c] ;  /* 0x00008180ff0477ac */ /* 0x000e220008000800 */
[----:B------:R-:W-:-:S03]  /*0df0*/  I2FP.F32.U32 R12, R12 ;  /* 0x0000000c000c7245 */ /* 0x000fc60000201000 */
[----:B------:R-:W1:Y:S01]  /*0e00*/  MUFU.RCP R0, R0 ;  /* 0x0000000000007308 */ /* 0x000e620000001000 */
[----:B------:R-:W-:Y:S01]  /*0e10*/  I2FP.F32.U32 R3, R3 ;  /* 0x0000000300037245 */ /* 0x000fe20000201000 */
[----:B0-----:R-:W-:-:S04]  /*0e20*/  UIADD3 UR4, UPT, UPT, -UR39, UR4, URZ ;  /* 0x0000000427047290 */ /* 0x001fc8000fffe1ff */
[-C--:B-1----:R-:W-:Y:S01]  /*0e30*/  FMUL.FTZ R3, R3, R0.reuse ;  /* 0x0000000003037220 */ /* 0x082fe20000410000 */
[----:B------:R-:W-:Y:S01]  /*0e40*/  FMUL.FTZ R12, R12, R0 ;  /* 0x000000000c0c7220 */ /* 0x000fe20000410000 */
[----:B------:R-:W-:Y:S02]  /*0e50*/  I2FP.F32.S32 R0, UR4 ;  /* 0x0000000400007c45 */ /* 0x000fe40008201400 */
[----:B------:R-:W-:Y:S01]  /*0e60*/  FMUL.FTZ R3, R3, 13.28771209716796875 ;  /* 0x41549a7803037820 */ /* 0x000fe20000410000 */
[----:B------:R-:W-:-:S04]  /*0e70*/  FMUL.FTZ R12, R12, 13.28771209716796875 ;  /* 0x41549a780c0c7820 */ /* 0x000fc80000410000 */
[----:B------:R-:W-:Y:S08]  /*0e80*/  MUFU.EX2 R5, -R12 ;  /* 0x8000000c00057308 */ /* 0x000ff00000000800 */
[----:B------:R-:W0:Y:S02]  /*0e90*/  MUFU.EX2 R3, -R3 ;  /* 0x8000000300037308 */ /* 0x000e240000000800 */
[C---:B0-----:R-:W-:Y:S01]  /*0ea0*/  FMUL.FTZ R4, R0.reuse, R3 ;  /* 0x0000000300047220 */ /* 0x041fe20000410000 */
[----:B------:R-:W-:-:S03]  /*0eb0*/  FMUL.FTZ R0, R0, R5 ;  /* 0x0000000500007220 */ /* 0x000fc60000410000 */
[----:B------:R-:W-:Y:S01]  /*0ec0*/  FMUL.RZ R11, R4, 0.15915493667125701904 ;  /* 0x3e22f983040b7820 */ /* 0x000fe2000040c000 */
[----:B------:R-:W-:-:S03]  /*0ed0*/  FMUL.RZ R6, R0, 0.15915493667125701904 ;  /* 0x3e22f98300067820 */ /* 0x000fc6000040c000 */
[----:B------:R-:W0:Y:S08]  /*0ee0*/  MUFU.SIN R4, R11 ;  /* 0x0000000b00047308 */ /* 0x000e300000000400 */
[----:B------:R-:W1:Y:S08]  /*0ef0*/  MUFU.COS R8, R11 ;  /* 0x0000000b00087308 */ /* 0x000e700000000000 */
[----:B------:R-:W2:Y:S01]  /*0f00*/  MUFU.SIN R3, R6 ;  /* 0x0000000600037308 */ /* 0x000ea20000000400 */
[-C--:B0-----:R-:W-:Y:S01]  /*0f10*/  FMUL.FTZ R5, R19, R4.reuse ;  /* 0x0000000413057220 */ /* 0x081fe20000410000 */
[-C--:B------:R-:W-:Y:S01]  /*0f20*/  FMUL.FTZ R7, R27, R4.reuse ;  /* 0x000000041b077220 */ /* 0x080fe20000410000 */
[-C--:B------:R-:W-:Y:S01]  /*0f30*/  FMUL.FTZ R12, R26, R4.reuse ;  /* 0x000000041a0c7220 */ /* 0x080fe20000410000 */
[----:B------:R-:W-:-:S04]  /*0f40*/  FMUL.FTZ R10, R18, R4 ;  /* 0x00000004120a7220 */ /* 0x000fc80000410000 */
[----:B------:R0:W3:Y:S01]  /*0f50*/  MUFU.COS R0, R6 ;  /* 0x0000000600007308 */ /* 0x0000e20000000000 */
        /* <DEDUP_REMOVED lines=8> */
[----:B0-----:R-:W-:Y:S01]  /*0fe0*/  FMUL.FTZ R6, R24, R3 ;  /* 0x0000000318067220 */ /* 0x001fe20000410000 */
[-C--:B---3--:R-:W-:Y:S01]  /*0ff0*/  FFMA.FTZ R5, R16, R0.reuse, -R5 ;  /* 0x0000000010057223 */ /* 0x088fe20000010805 */
[-C--:B------:R-:W-:Y:S01]  /*1000*/  FFMA.FTZ R24, R24, R0.reuse, -R7 ;  /* 0x0000000018187223 */ /* 0x080fe20000010807 */
[-C--:B------:R-:W-:Y:S01]  /*1010*/  FFMA.FTZ R17, R17, R0.reuse, R4 ;  /* 0x0000000011117223 */ /* 0x080fe20000010004 */
[----:B------:R-:W-:-:S02]  /*1020*/  FFMA.FTZ R25, R25, R0, R6 ;  /* 0x0000000019197223 */ /* 0x000fc40000010006 */
[----:B------:R-:W-:Y:S01]  /*1030*/  MOV R16, R5 ;  /* 0x0000000500107202 */ /* 0x000fe20000000f00 */
[----:B------:R-:W-:Y:S06]  /*1040*/  BRA `(.L_x_3611) ;  /* 0x0000000800587947 */ /* 0x000fec0003800000 */
.L_x_3610:
        /* <DEDUP_REMOVED lines=54> */
.L_x_3612:
        /* <DEDUP_REMOVED lines=22> */
[C---:B------:R-:W-:Y:S01]  /*1510*/  LEA.HI R5, R4.reuse, R4, RZ, 0x1 ;  /* 0x0000000404057211 */ /* 0x040fe200078f08ff */
[C---:B------:R-:W-:Y:S02]  /*1520*/  IMAD R21, R4.reuse, 0x4, R0 ;  /* 0x0000000404157824 */ /* 0x040fe400078e0200 */
[----:B------:R-:W-:Y:S01]  /*1530*/  IMAD R31, R4, 0x4, R3 ;  /* 0x00000004041f7824 */ /* 0x000fe200078e0203 */
[----:B------:R-:W-:Y:S02]  /*1540*/  SHF.L.U32 R5, R5, 0x1, RZ ;  /* 0x0000000105057819 */ /* 0x000fe400000006ff */
[C---:B------:R-:W-:Y:S01]  /*1550*/  LEA R20, R29.reuse, R21, 0x2 ;  /* 0x000000151d147211 */ /* 0x040fe200078e10ff */
[----:B------:R-:W-:Y:S01]  /*1560*/  IMAD R30, R29, 0x4, R31 ;  /* 0x000000041d1e7824 */ /* 0x000fe200078e021f */
[----:B------:R0:W1:Y:S01]  /*1570*/  LDS R16, [R21] ;  /* 0x0000000015107984 */ /* 0x0000620000000800 */
[----:B------:R-:W-:-:S03]  /*1580*/  LOP3.LUT R7, R5, 0xfffffffc, RZ, 0xc0, !PT ;  /* 0xfffffffc05077812 */ /* 0x000fc600078ec0ff */
[----:B------:R0:W2:Y:S01]  /*1590*/  LDS R18, [R21+0x4] ;  /* 0x0000040015127984 */ /* 0x0000a20000000800 */
[----:B------:R-:W-:-:S03]  /*15a0*/  ISETP.GE.AND P0, PT, R7, R9, PT ;  /* 0x000000090700720c */ /* 0x000fc60003f06270 */
[----:B------:R0:W3:Y:S04]  /*15b0*/  LDS R24, [R31] ;  /* 0x000000001f187984 */ /* 0x0000e80000000800 */
[----:B------:R0:W4:Y:S04]  /*15c0*/  LDS R26, [R31+0x4] ;  /* 0x000004001f1a7984 */ /* 0x0001280000000800 */
[----:B------:R0:W0:Y:S04]  /*15d0*/  LDS R17, [R20] ;  /* 0x0000000014117984 */ /* 0x0000280000000800 */
[----:B------:R0:W0:Y:S04]  /*15e0*/  LDS R19, [R20+0x4] ;  /* 0x0000040014137984 */ /* 0x0000280000000800 */
[----:B------:R0:W0:Y:S04]  /*15f0*/  LDS R25, [R30] ;  /* 0x000000001e197984 */ /* 0x0000280000000800 */
[----:B------:R0:W0:Y:S01]  /*1600*/  LDS R27, [R30+0x4] ;  /* 0x000004001e1b7984 */ /* 0x0000220000000800 */
[----:B------:R-:W-:Y:S05]  /*1610*/  @P0 BRA `(.L_x_3616) ;  /* 0x0000000000a00947 */ /* 0x000fea0003800000 */
[----:B------:R-:W-:Y:S01]  /*1620*/  I2FP.F32.S32 R5, R9 ;  /* 0x0000000900057245 */ /* 0x000fe20000201400 */
[----:B------:R-:W5:Y:S01]  /*1630*/  LDCU UR4, c[0x0][0x40c] ;  /* 0x00008180ff0477ac */ /* 0x000f620008000800 */
[----:B------:R-:W-:-:S04]  /*1640*/  IADD3 R4, PT, PT, R7, 0x2, RZ ;  /* 0x0000000207047810 */ /* 0x000fc80007ffe0ff */
[----:B------:R-:W1:Y:S01]  /*1650*/  MUFU.RCP R5, R5 ;  /* 0x0000000500057308 */ /* 0x000e620000001000 */
[----:B------:R-:W-:Y:S01]  /*1660*/  I2FP.F32.S32 R4, R4 ;  /* 0x0000000400047245 */ /* 0x000fe20000201400 */
[----:B-----5:R-:W-:-:S04]  /*1670*/  UIADD3 UR4, UPT, UPT, -UR39, UR4, URZ ;  /* 0x0000000427047290 */ /* 0x020fc8000fffe1ff */
[----:B-1----:R-:W-:Y:S01]  /*1680*/  FMUL.FTZ R6, R4, R5 ;  /* 0x0000000504067220 */ /* 0x002fe20000410000 */
[----:B------:R-:W-:Y:S02]  /*1690*/  I2FP.F32.S32 R4, R7 ;  /* 0x0000000700047245 */ /* 0x000fe40000201400 */
[----:B------:R-:W-:Y:S01]  /*16a0*/  I2FP.F32.S32 R7, UR4 ;  /* 0x0000000400077c45 */ /* 0x000fe20008201400 */
[----:B------:R-:W-:Y:S02]  /*16b0*/  FMUL.FTZ R6, R6, 13.28771209716796875 ;  /* 0x41549a7806067820 */ /* 0x000fe40000410000 */
[----:B------:R-:W-:-:S04]  /*16c0*/  FMUL.FTZ R4, R4, R5 ;  /* 0x0000000504047220 */ /* 0x000fc80000410000 */
[----:B------:R-:W-:Y:S01]  /*16d0*/  FMUL.FTZ R4, R4, 13.28771209716796875 ;  /* 0x41549a7804047820 */ /* 0x000fe20000410000 */
[----:B------:R-:W1:Y:S08]  /*16e0*/  MUFU.EX2 R6, -R6 ;  /* 0x8000000600067308 */ /* 0x000e700000000800 */
[----:B------:R-:W5:Y:S01]  /*16f0*/  MUFU.EX2 R4, -R4 ;  /* 0x8000000400047308 */ /* 0x000f620000000800 */
[----:B-1----:R-:W-:-:S04]  /*1700*/  FMUL.FTZ R5, R7, R6 ;  /* 0x0000000607057220 */ /* 0x002fc80000410000 */
[----:B------:R-:W-:Y:S01]  /*1710*/  FMUL.RZ R15, R5, 0.15915493667125701904 ;  /* 0x3e22f983050f7820 */ /* 0x000fe2000040c000 */
[----:B-----5:R-:W-:-:S03]  /*1720*/  FMUL.FTZ R5, R7, R4 ;  /* 0x0000000407057220 */ /* 0x020fc60000410000 */
[----:B------:R-:W0:Y:S01]  /*1730*/  MUFU.SIN R9, R15 ;  /* 0x0000000f00097308 */ /* 0x000e220000000400 */
[----:B------:R-:W-:-:S07]  /*1740*/  FMUL.RZ R13, R5, 0.15915493667125701904 ;  /* 0x3e22f983050d7820 */ /* 0x000fce000040c000 */
[----:B------:R-:W1:Y:S08]  /*1750*/  MUFU.COS R8, R15 ;  /* 0x0000000f00087308 */ /* 0x000e700000000000 */
[----:B------:R-:W5:Y:S01]  /*1760*/  MUFU.SIN R6, R13 ;  /* 0x0000000d00067308 */ /* 0x000f620000000400 */
[-C--:B0-----:R-:W-:Y:S01]  /*1770*/  FMUL.FTZ R7, R19, R9.reuse ;  /* 0x0000000913077220 */ /* 0x081fe20000410000 */
[-C--:B------:R-:W-:Y:S01]  /*1780*/  FMUL.FTZ R11, R27, R9.reuse ;  /* 0x000000091b0b7220 */ /* 0x080fe20000410000 */
[-C--:B--2---:R-:W-:Y:S01]  /*1790*/  FMUL.FTZ R12, R18, R9.reuse ;  /* 0x00000009120c7220 */ /* 0x084fe20000410000 */
[----:B----4-:R-:W-:-:S04]  /*17a0*/  FMUL.FTZ R14, R26, R9 ;  /* 0x000000091a0e7220 */ /* 0x010fc80000410000 */
[----:B------:R-:W0:Y:S01]  /*17b0*/  MUFU.COS R5, R13 ;  /* 0x0000000d00057308 */ /* 0x000e220000000000 */
[-C--:B-1----:R-:W-:Y:S01]  /*17c0*/  FFMA.FTZ R10, R18, R8.reuse, -R7 ;  /* 0x00000008120a7223 */ /* 0x082fe20000010807 */
[-C--:B------:R-:W-:Y:S01]  /*17d0*/  FFMA.FTZ R26, R26, R8.reuse, -R11 ;  /* 0x000000081a1a7223 */ /* 0x080fe2000001080b */
[-C--:B------:R-:W-:Y:S01]  /*17e0*/  FFMA.FTZ R19, R19, R8.reuse, R12 ;  /* 0x0000000813137223 */ /* 0x080fe2000001000c */
[----:B------:R-:W-:Y:S01]  /*17f0*/  FFMA.FTZ R27, R27, R8, R14 ;  /* 0x000000081b1b7223 */ /* 0x000fe2000001000e */
[----:B------:R-:W-:Y:S02]  /*1800*/  IMAD.MOV.U32 R18, RZ, RZ, R10 ;  /* 0x000000ffff127224 */ /* 0x000fe400078e000a */
[-C--:B-----5:R-:W-:Y:S01]  /*1810*/  FMUL.FTZ R7, R17, R6.reuse ;  /* 0x0000000611077220 */ /* 0x0a0fe20000410000 */
[-C--:B------:R-:W-:Y:S01]  /*1820*/  FMUL.FTZ R9, R25, R6.reuse ;  /* 0x0000000619097220 */ /* 0x080fe20000410000 */
[-C--:B------:R-:W-:Y:S01]  /*1830*/  FMUL.FTZ R4, R16, R6.reuse ;  /* 0x0000000610047220 */ /* 0x080fe20000410000 */
[----:B---3--:R-:W-:Y:S01]  /*1840*/  FMUL.FTZ R6, R24, R6 ;  /* 0x0000000618067220 */ /* 0x008fe20000410000 */
[-C--:B0-----:R-:W-:Y:S01]  /*1850*/  FFMA.FTZ R7, R16, R5.reuse, -R7 ;  /* 0x0000000510077223 */ /* 0x081fe20000010807 */
[-C--:B------:R-:W-:Y:S01]  /*1860*/  FFMA.FTZ R24, R24, R5.reuse, -R9 ;  /* 0x0000000518187223 */ /* 0x080fe20000010809 */
[-C--:B------:R-:W-:Y:S01]  /*1870*/  FFMA.FTZ R17, R17, R5.reuse, R4 ;  /* 0x0000000511117223 */ /* 0x080fe20000010004 */
[----:B------:R-:W-:-:S02]  /*1880*/  FFMA.FTZ R25, R25, R5, R6 ;  /* 0x0000000519197223 */ /* 0x000fc40000010006 */
[----:B------:R-:W-:-:S07]  /*1890*/  MOV R16, R7 ;  /* 0x0000000700107202 */ /* 0x000fce0000000f00 */
.L_x_3616:
[----:B------:R-:W-:Y:S05]  /*18a0*/  BSYNC.RECONVERGENT B1 ;  /* 0x0000000000017941 */ /* 0x000fea0003800200 */
.L_x_3615:
[----:B---3--:R3:W-:Y:S04]  /*18b0*/  STS [R31], R24 ;  /* 0x000000181f007388 */ /* 0x0087e80000000800 */
[----:B----4-:R3:W-:Y:S04]  /*18c0*/  STS [R31+0x4], R26 ;  /* 0x0000041a1f007388 */ /* 0x0107e80000000800 */
[----:B0-----:R3:W-:Y:S04]  /*18d0*/  STS [R30], R25 ;  /* 0x000000191e007388 */ /* 0x0017e80000000800 */
[----:B------:R3:W-:Y:S04]  /*18e0*/  STS [R30+0x4], R27 ;  /* 0x0000041b1e007388 */ /* 0x0007e80000000800 */
[----:B-1----:R3:W-:Y:S04]  /*18f0*/  STS [R21], R16 ;  /* 0x0000001015007388 */ /* 0x0027e80000000800 */
[----:B--2---:R3:W-:Y:S04]  /*1900*/  STS [R21+0x4], R18 ;  /* 0x0000041215007388 */ /* 0x0047e80000000800 */
[----:B------:R3:W-:Y:S04]  /*1910*/  STS [R20], R17 ;  /* 0x0000001114007388 */ /* 0x0007e80000000800 */
[----:B------:R3:W-:Y:S02]  /*1920*/  STS [R20+0x4], R19 ;  /* 0x0000041314007388 */ /* 0x0007e40000000800 */
.L_x_3614:
[----:B------:R-:W-:Y:S05]  /*1930*/  BSYNC.RECONVERGENT B0 ;  /* 0x0000000000007941 */ /* 0x000fea0003800200 */
.L_x_3613:
[----:B------:R-:W-:Y:S01]  /*1940*/  BAR.SYNC.DEFER_BLOCKING 0x0 ;  /* 0x0000000000007b1d */ /* 0x000fe20000010000 */
[----:B------:R-:W-:-:S04]  /*1950*/  @!P6 IMAD R22, R29, R22, R28 ;  /* 0x000000161d16e224 */ /* 0x000fc800078e021c */
[C---:B------:R-:W-:Y:S01]  /*1960*/  @!P6 IMAD R0, R22.reuse, 0x4, R0 ;  /* 0x000000041600e824 */ /* 0x040fe200078e0200 */
[----:B------:R-:W-:-:S04]  /*1970*/  @!P6 LEA R3, R22, R3, 0x2 ;  /* 0x000000031603e211 */ /* 0x000fc800078e10ff */
[----:B---3--:R0:W1:Y:S04]  /*1980*/  @!P6 LDS.128 R16, [R0] ;  /* 0x000000000010e984 */ /* 0x0080680000000c00 */
[----:B------:R0:W2:Y:S01]  /*1990*/  @!P6 LDS.128 R24, [R3] ;  /* 0x000000000318e984 */ /* 0x0000a20000000c00 */
[----:B------:R-:W-:Y:S06]  /*19a0*/  BAR.SYNC.DEFER_BLOCKING 0x0 ;  /* 0x0000000000007b1d */ /* 0x000fec0000010000 */
.L_x_3611:
[----:B------:R-:W-:Y:S05]  /*19b0*/  BSYNC.RECONVERGENT B6 ;  /* 0x0000000000067941 */ /* 0x000fea0003800200 */
.L_x_3609:
[----:B------:R-:W-:Y:S01]  /*19c0*/  ISETP.GT.U32.AND P0, PT, R23, 0x3f, PT ;  /* 0x0000003f1700780c */ /* 0x000fe20003f04070 */
[----:B------:R-:W-:Y:S01]  /*19d0*/  BSSY.RECONVERGENT B0, `(.L_x_3617) ;  /* 0x0000017000007945 */ /* 0x000fe20003800200 */
[----:B0-----:R-:W-:-:S11]  /*19e0*/  IMAD.MOV.U32 R0, RZ, RZ, RZ ;  /* 0x000000ffff007224 */ /* 0x001fd600078e00ff */
[----:B------:R-:W-:Y:S05]  /*19f0*/  @P0 BRA `(.L_x_3618) ;  /* 0x0000000000500947 */ /* 0x000fea0003800000 */
[----:B------:R-:W0:Y:S01]  /*1a00*/  LDCU UR4, c[0x0][0x3f4] ;  /* 0x00007e80ff0477ac */ /* 0x000e220008000800 */
[----:B------:R-:W3:Y:S08]  /*1a10*/  S2UR UR5, SR_CgaCtaId ;  /* 0x00000000000579c3 */ /* 0x000ef00000008800 */
[----:B------:R-:W4:Y:S01]  /*1a20*/  LDC.64 R4, c[0x0][0x3b8] ;  /* 0x0000ee00ff047b82 */ /* 0x000f220000000a00 */
[----:B0-----:R-:W-:-:S02]  /*1a30*/  UIMAD UR6, UR44, UR4, URZ ;  /* 0x000000042c0672a4 */ /* 0x001fc4000f8e02ff */
[----:B------:R-:W-:Y:S01]  /*1a40*/  MOV R0, UR4 ;  /* 0x0000000400007c02 */ /* 0x000fe20008000f00 */
[----:B------:R-:W-:Y:S02]  /*1a50*/  UMOV UR4, 0x400 ;  /* 0x0000040000047882 */ /* 0x000fe40000000000 */
[----:B------:R-:W-:Y:S02]  /*1a60*/  UIADD3 UR4, UPT, UPT, UR4, 0x40, URZ ;  /* 0x0000004004047890 */ /* 0x000fe4000fffe0ff */
[----:B------:R-:W-:Y:S02]  /*1a70*/  IMAD R0, R23, R0, UR41 ;  /* 0x0000002917007e24 */ /* 0x000fe4000f8e0200 */
[----:B------:R-:W-:Y:S01]  /*1a80*/  IMAD.U32 R3, RZ, RZ, UR6 ;  /* 0x00000006ff037e24 */ /* 0x000fe2000f8e00ff */
[----:B---3--:R-:W-:-:S04]  /*1a90*/  ULEA UR4, UR5, UR4, 0x18 ;  /* 0x0000000405047291 */ /* 0x008fc8000f8ec0ff */
[----:B------:R-:W-:Y:S02]  /*1aa0*/  LEA R0, R3, R0, 0x6 ;  /* 0x0000000003007211 */ /* 0x000fe400078e30ff */
[----:B------:R-:W-:-:S03]  /*1ab0*/  LEA R3, R23, UR4, 0x4 ;  /* 0x0000000417037c11 */ /* 0x000fc6000f8e20ff */
[----:B------:R-:W-:Y:S02]  /*1ac0*/  IMAD.SHL.U32 R7, R0, 0x4, RZ ;  /* 0x0000000400077824 */ /* 0x000fe400078e00ff */
[----:B-12---:R-:W-:Y:S01]  /*1ad0*/  FMUL.FTZ R0, R24, R16 ;  /* 0x0000001018007220 */ /* 0x006fe20000410000 */
[----:B------:R0:W-:Y:S01]  /*1ae0*/  STS.128 [R3], R16 ;  /* 0x0000001003007388 */ /* 0x0001e20000000c00 */
[----:B----4-:R-:W-:-:S04]  /*1af0*/  IMAD.WIDE R4, R7, 0x4, R4 ;  /* 0x0000000407047825 */ /* 0x010fc800078e0204 */
[----:B------:R-:W-:Y:S01]  /*1b00*/  FFMA.FTZ R7, R25, R17, R0 ;  /* 0x0000001119077223 */ /* 0x000fe20000010000 */
[----:B------:R0:W-:Y:S03]  /*1b10*/  STG.E.128 desc[UR36][R4.64], R24 ;  /* 0x0000001804007986 */ /* 0x0001e6000c101d24 */
[----:B------:R-:W-:-:S04]  /*1b20*/  FFMA.FTZ R0, R26, R18, R7 ;  /* 0x000000121a007223 */ /* 0x000fc80000010007 */
[----:B------:R-:W-:-:S07]  /*1b30*/  FFMA.FTZ R0, R27, R19, R0 ;  /* 0x000000131b007223 */ /* 0x000fce0000010000 */
.L_x_3618:
[----:B------:R-:W-:Y:S05]  /*1b40*/  BSYNC.RECONVERGENT B0 ;  /* 0x0000000000007941 */ /* 0x000fea0003800200 */
.L_x_3617:
[----:B0-----:R-:W0:Y:S01]  /*1b50*/  SHFL.BFLY PT, R3, R0, 0x10, 0x1f ;  /* 0x0e001f0000037f89 */ /* 0x001e2200000e0000 */
[----:B------:R-:W3:Y:S01]  /*1b60*/  S2UR UR5, SR_CgaCtaId ;  /* 0x00000000000579c3 */ /* 0x000ee20000008800 */
[----:B------:R-:W-:Y:S01]  /*1b70*/  UMOV UR4, 0x400 ;  /* 0x0000040000047882 */ /* 0x000fe20000000000 */
[----:B------:R-:W-:Y:S01]  /*1b80*/  BSSY.RECONVERGENT B0, `(.L_x_3619) ;  /* 0x0000032000007945 */ /* 0x000fe20003800200 */
[----:B0-----:R-:W-:Y:S01]  /*1b90*/  FADD.FTZ R4, R3, R0 ;  /* 0x0000000003047221 */ /* 0x001fe20000010000 */
[----:B------:R-:W-:Y:S01]  /*1ba0*/  SHF.R.U32.HI R0, RZ, 0x3, R23 ;  /* 0x00000003ff007819 */ /* 0x000fe20000011617 */
[----:B---3--:R-:W-:Y:S02]  /*1bb0*/  ULEA UR16, UR5, UR4, 0x18 ;  /* 0x0000000405107291 */ /* 0x008fe4000f8ec0ff */
[----:B------:R-:W-:Y:S01]  /*1bc0*/  UIADD3 UR4, UPT, UPT, UR4, 0x440, URZ ;  /* 0x0000044004047890 */ /* 0x000fe2000fffe0ff */
[----:B------:R-:W0:Y:S01]  /*1bd0*/  SHFL.BFLY PT, R3, R4, 0x8, 0x1f ;  /* 0x0d001f0004037f89 */ /* 0x000e2200000e0000 */
[----:B------:R-:W-:-:S02]  /*1be0*/  LOP3.LUT R0, R0, 0x7c, RZ, 0xc0, !PT ;  /* 0x0000007c00007812 */ /* 0x000fc400078ec0ff */
[----:B------:R-:W-:Y:S01]  /*1bf0*/  ULEA UR4, UR5, UR4, 0x18 ;  /* 0x0000000405047291 */ /* 0x000fe2000f8ec0ff */
[----:B0-----:R-:W-:-:S05]  /*1c00*/  FADD.FTZ R5, R4, R3 ;  /* 0x0000000304057221 */ /* 0x001fca0000010000 */
[----:B------:R-:W0:Y:S02]  /*1c10*/  SHFL.BFLY PT, R6, R5, 0x4, 0x1f ;  /* 0x0c801f0005067f89 */ /* 0x000e2400000e0000 */
[----:B0-----:R-:W-:-:S05]  /*1c20*/  FADD.FTZ R6, R5, R6 ;  /* 0x0000000605067221 */ /* 0x001fca0000010000 */
[----:B------:R-:W0:Y:S02]  /*1c30*/  SHFL.BFLY PT, R3, R6, 0x2, 0x1f ;  /* 0x0c401f0006037f89 */ /* 0x000e2400000e0000 */
[----:B0-----:R-:W-:Y:S01]  /*1c40*/  FADD.FTZ R7, R6, R3 ;  /* 0x0000000306077221 */ /* 0x001fe20000010000 */
[----:B------:R-:W-:Y:S02]  /*1c50*/  LOP3.LUT P0, R3, R23, 0x1f, RZ, 0xc0, !PT ;  /* 0x0000001f17037812 */ /* 0x000fe4000780c0ff */
[----:B------:R-:W-:Y:S02]  /*1c60*/  IADD3 R6, PT, PT, -R2, UR45, RZ ;  /* 0x0000002d02067c10 */ /* 0x000fe4000fffe1ff */
[----:B------:R-:W0:Y:S01]  /*1c70*/  SHFL.BFLY PT, R8, R7, 0x1, 0x1f ;  /* 0x0c201f0007087f89 */ /* 0x000e2200000e0000 */
[C---:B------:R-:W-:Y:S02]  /*1c80*/  ISETP.GT.U32.AND P1, PT, R3.reuse, 0x1, PT ;  /* 0x000000010300780c */ /* 0x040fe40003f24070 */
[----:B------:R-:W-:Y:S01]  /*1c90*/  LEA R3, R3, UR16, 0x2 ;  /* 0x0000001003037c11 */ /* 0x000fe2000f8e10ff */
[----:B0-----:R-:W-:-:S05]  /*1ca0*/  FADD.FTZ R5, R7, R8 ;  /* 0x0000000807057221 */ /* 0x001fca0000010000 */
[----:B------:R0:W-:Y:S01]  /*1cb0*/  @!P0 STS [R0+UR16+0x8], R5 ;  /* 0x0000080500008988 */ /* 0x0001e20008000810 */
[----:B------:R-:W-:Y:S01]  /*1cc0*/  BAR.SYNC.DEFER_BLOCKING 0x0 ;  /* 0x0000000000007b1d */ /* 0x000fe20000010000 */
[----:B------:R-:W-:Y:S02]  /*1cd0*/  ISETP.NE.AND P0, PT, R23, RZ, PT ;  /* 0x000000ff1700720c */ /* 0x000fe40003f05270 */
[----:B0-----:R-:W-:-:S03]  /*1ce0*/  LEA R0, R6, UR4, 0x2 ;  /* 0x0000000406007c11 */ /* 0x001fc6000f8e10ff */
[----:B------:R0:W3:Y:S02]  /*1cf0*/  @!P1 LDS R5, [R3+0x8] ;  /* 0x0000080003059984 */ /* 0x0000e40000000800 */
[----:B0-----:R-:W-:-:S05]  /*1d00*/  MOV R3, 0xff7fffff ;  /* 0xff7fffff00037802 */ /* 0x001fca0000000f00 */
[----:B------:R-:W-:Y:S04]  /*1d10*/  STL [R1+0x3c], R3 ;  /* 0x00003c0301007387 */ /* 0x000fe80000100800 */
[----:B---3--:R-:W0:Y:S02]  /*1d20*/  SHFL.BFLY PT, R4, R5, 0x1, 0x1f ;  /* 0x0c201f0005047f89 */ /* 0x008e2400000e0000 */
[----:B0-----:R-:W-:-:S06]  /*1d30*/  FADD.FTZ R4, R4, R5 ;  /* 0x0000000504047221 */ /* 0x001fcc0000010000 */
[----:B------:R-:W0:Y:S01]  /*1d40*/  SHFL.IDX PT, R4, R4, RZ, 0x1f ;  /* 0x00001fff04047589 */ /* 0x000e2200000e0000 */
[----:B------:R-:W-:Y:S05]  /*1d50*/  @P0 BRA `(.L_x_3620) ;  /* 0x0000000000500947 */ /* 0x000fea0003800000 */
[----:B------:R-:W0:Y:S01]  /*1d60*/  LDCU UR5, c[0x0][0x410] ;  /* 0x00008200ff0577ac */ /* 0x000e220008000800 */
[----:B------:R-:W3:Y:S01]  /*1d70*/  LDCU.64 UR6, c[0x0][0x438] ;  /* 0x00008700ff0677ac */ /* 0x000ee20008000a00 */
[----:B0-----:R-:W-:Y:S01]  /*1d80*/  FMUL.FTZ R3, R4, UR5 ;  /* 0x0000000504037c20 */ /* 0x001fe20008410000 */
[----:B---3--:R-:W-:-:S04]  /*1d90*/  UISETP.NE.U32.AND UP0, UPT, UR6, URZ, UPT ;  /* 0x000000ff0600728c */ /* 0x008fc8000bf05070 */
[----:B------:R0:W-:Y:S01]  /*1da0*/  STL [R1+0x3c], R3 ;  /* 0x00003c0301007387 */ /* 0x0001e20000100800 */
[----:B------:R-:W-:-:S09]  /*1db0*/  UISETP.NE.AND.EX UP0, UPT, UR7, URZ, UPT, UP0 ;  /* 0x000000ff0700728c */ /* 0x000fd2000bf05300 */
[----:B0-----:R-:W-:Y:S05]  /*1dc0*/  BRA.U !UP0, `(.L_x_3621) ;  /* 0x00000001082c7547 */ /* 0x001fea000b800000 */
[----:B------:R-:W0:Y:S01]  /*1dd0*/  LDCU UR9, c[0x0][0x440] ;  /* 0x00008800ff0977ac */ /* 0x000e220008000800 */
[----:B------:R-:W3:Y:S01]  /*1de0*/  LDCU.64 UR6, c[0x0][0x438] ;  /* 0x00008700ff0677ac */ /* 0x000ee20008000a00 */
[----:B------:R-:W-:-:S04]  /*1df0*/  UIADD3 UR5, UPT, UPT, -UR39, UR45, URZ ;  /* 0x0000002d27057290 */ /* 0x000fc8000fffe1ff */
[----:B0-----:R-:W-:-:S04]  /*1e00*/  UIMAD UR8, UR40, UR9, UR5 ;  /* 0x00000009280872a4 */ /* 0x001fc8000f8e0205 */
[----:B------:R-:W-:-:S04]  /*1e10*/  UIMAD UR8, UR8, UR9, UR5 ;  /* 0x00000009080872a4 */ /* 0x000fc8000f8e0205 */
[----:B---3--:R-:W-:-:S06]  /*1e20*/  UIMAD.WIDE UR6, UR8, 0x4, UR6 ;  /* 0x00000004080678a5 */ /* 0x008fcc000f8e0206 */
[----:B------:R-:W-:Y:S01]  /*1e30*/  IMAD.U32 R4, RZ, RZ, UR6 ;  /* 0x00000006ff047e24 */ /* 0x000fe2000f8e00ff */
[----:B------:R-:W-:-:S05]  /*1e40*/  MOV R5, UR7 ;  /* 0x0000000700057c02 */ /* 0x000fca0008000f00 */
[----:B------:R-:W3:Y:S02]  /*1e50*/  LDG.E R4, desc[UR36][R4.64] ;  /* 0x0000002404047981 */ /* 0x000ee4000c1e1900 */
[----:B---3--:R-:W-:-:S05]  /*1e60*/  FADD.FTZ R3, R3, R4 ;  /* 0x0000000403037221 */ /* 0x008fca0000010000 */
[----:B------:R0:W-:Y:S02]  /*1e70*/  STL [R1+0x3c], R3 ;  /* 0x00003c0301007387 */ /* 0x0001e40000100800 */
.L_x_3621:
[----:B0-----:R-:W3:Y:S04]  /*1e80*/  LDL R3, [R1+0x3c] ;  /* 0x00003c0001037983 */ /* 0x001ee80000100800 */
[----:B---3--:R3:W-:Y:S02]  /*1e90*/  STS [R0], R3 ;  /* 0x0000000300007388 */ /* 0x0087e40000000800 */
.L_x_3620:
[----:B------:R-:W-:Y:S05]  /*1ea0*/  BSYNC.RECONVERGENT B0 ;  /* 0x0000000000007941 */ /* 0x000fea0003800200 */
.L_x_3619:
[----:B---3--:R-:W-:Y:S01]  /*1eb0*/  VIADD R0, R6, 0x1f ;  /* 0x0000001f06007836 */ /* 0x008fe20000000000 */
[----:B------:R-:W3:Y:S01]  /*1ec0*/  LDCU UR5, c[0x0][0x3f0] ;  /* 0x00007e00ff0577ac */ /* 0x000ee20008000800 */
[----:B------:R-:W-:Y:S03]  /*1ed0*/  BSSY.RECONVERGENT B0, `(.L_x_3622) ;  /* 0x0000995000007945 */ /* 0x000fe60003800200 */
[----:B------:R-:W-:Y:S01]  /*1ee0*/  SHF.R.S32.HI R3, RZ, 0x1f, R0 ;  /* 0x0000001fff037819 */ /* 0x000fe20000011400 */
[----:B------:R-:W4:Y:S03]  /*1ef0*/  LDCU UR7, c[0x0][0x3f8] ;  /* 0x00007f00ff0777ac */ /* 0x000f260008000800 */
[----:B------:R-:W-:Y:S01]  /*1f00*/  LEA.HI R0, R3, R0, RZ, 0x5 ;  /* 0x0000000003007211 */ /* 0x000fe200078f28ff */
[----:B------:R-:W0:Y:S03]  /*1f10*/  LDCU UR17, c[0x0][0x410] ;  /* 0x00008200ff1177ac */ /* 0x000e260008000800 */
[----:B------:R-:W-:Y:S01]  /*1f20*/  LOP3.LUT R0, R0, 0xffffffe0, RZ, 0xc0, !PT ;  /* 0xffffffe000007812 */ /* 0x000fe200078ec0ff */
[----:B------:R-:W0:Y:S01]  /*1f30*/  LDCU.64 UR8, c[0x0][0x3c8] ;  /* 0x00007900ff0877ac */ /* 0x000e220008000a00 */
[----:B------:R-:W-:Y:S02]  /*1f40*/  BAR.SYNC.DEFER_BLOCKING 0x0 ;  /* 0x0000000000007b1d */ /* 0x000fe40000010000 */
[----:B------:R-:W-:Y:S01]  /*1f50*/  ISETP.GE.AND P0, PT, R23, R0, PT ;  /* 0x000000001700720c */ /* 0x000fe20003f06270 */
[----:B---3--:R-:W-:-:S03]  /*1f60*/  UIMAD UR5, UR42, UR5, UR40 ;  /* 0x000000052a0572a4 */ /* 0x008fc6000f8e0228 */
[----:B------:R-:W3:Y:S01]  /*1f70*/  LDCU.64 UR10, c[0x0][0x3b8] ;  /* 0x00007700ff0a77ac */ /* 0x000ee20008000a00 */
[----:B------:R-:W0:Y:S01]  /*1f80*/  LDCU.64 UR12, c[0x0][0x438] ;  /* 0x00008700ff0c77ac */ /* 0x000e220008000a00 */
[----:B------:R-:W0:Y:S01]  /*1f90*/  LDCU.64 UR14, c[0x0][0x448] ;  /* 0x00008900ff0e77ac */ /* 0x000e220008000a00 */
[----:B------:R-:W-:-:S06]  /*1fa0*/  USHF.L.U32 UR5, UR5, 0x8, URZ ;  /* 0x0000000805057899 */ /* 0x000fcc00080006ff */
[----:B----4-:R-:W-:Y:S06]  /*1fb0*/  @P0 BRA `(.L_x_3623) ;  /* 0x0000009800180947 */ /* 0x010fec0003800000 */
[----:B0-----:R-:W0:Y:S01]  /*1fc0*/  LDC R4, c[0x0][0x3f4] ;  /* 0x0000fd00ff047b82 */ /* 0x001e220000000800 */
[----:B-1----:R-:W-:Y:S01]  /*1fd0*/  LDS.128 R16, [UR16+0x50] ;  /* 0x00005010ff107984 */ /* 0x002fe20008000c00 */
[----:B------:R-:W1:Y:S01]  /*1fe0*/  LDCU UR20, c[0x0][0x440] ;  /* 0x00008800ff1477ac */ /* 0x000e620008000800 */
[----:B------:R-:W-:Y:S02]  /*1ff0*/  IADD3 R0, PT, PT, R2, R0, RZ ;  /* 0x0000000002007210 */ /* 0x000fe40007ffe0ff */
[----:B------:R-:W-:Y:S01]  /*2000*/  LDS.128 R12, [UR16+0x60] ;  /* 0x00006010ff0c7984 */ /* 0x000fe20008000c00 */
[----:B------:R-:W4:Y:S02]  /*2010*/  LDCU.64 UR18, c[0x0][0x420] ;  /* 0x00008400ff1277ac */ /* 0x000f240008000a00 */
[----:B------:R-:W5:Y:S08]  /*2020*/  S2UR UR21, SR_CTAID.Y ;  /* 0x00000000001579c3 */ /* 0x000f700000002600 */
[----:B------:R-:W1:Y:S01]  /*2030*/  S2UR UR6, SR_CTAID.X ;  /* 0x00000000000679c3 */ /* 0x000e620000002500 */
[----:B0-----:R-:W-:-:S02]  /*2040*/  IABS R3, R4 ;  /* 0x0000000400037213 */ /* 0x001fc40000000000 */
[----:B----4-:R-:W-:Y:S02]  /*2050*/  ISETP.NE.U32.AND P0, PT, RZ, UR18, PT ;  /* 0x00000012ff007c0c */ /* 0x010fe4000bf05070 */
[----:B------:R-:W-:Y:S02]  /*2060*/  MOV R8, R3 ;  /* 0x0000000300087202 */ /* 0x000fe40000000f00 */
[----:B------:R-:W-:Y:S02]  /*2070*/  ISETP.NE.AND.EX P0, PT, RZ, UR19, PT, P0 ;  /* 0x00000013ff007c0c */ /* 0x000fe4000bf05300 */
[----:B------:R-:W0:Y:S01]  /*2080*/  I2F.RP R3, R8 ;  /* 0x0000000800037306 */ /* 0x000e220000209400 */
[----:B-----5:R-:W-:Y:S01]  /*2090*/  IMAD R4, R4, UR21, RZ ;  /* 0x0000001504047c24 */ /* 0x020fe2000f8e02ff */
[----:B-1----:R-:W-:-:S06]  /*20a0*/  UIMAD UR6, UR6, UR20, UR45 ;  /* 0x00000014060672a4 */ /* 0x002fcc000f8e022d */
[----:B0-----:R-:W0:Y:S02]  /*20b0*/  MUFU.RCP R3, R3 ;  /* 0x0000000300037308 */ /* 0x001e240000001000 */
[----:B0-----:R-:W-:-:S06]  /*20c0*/  VIADD R6, R3, 0xffffffe ;  /* 0x0ffffffe03067836 */ /* 0x001fcc0000000000 */
[----:B------:R0:W1:Y:S02]  /*20d0*/  F2I.FTZ.U32.TRUNC.NTZ R7, R6 ;  /* 0x0000000600077305 */ /* 0x000064000021f000 */
[----:B0-----:R-:W-:Y:S01]  /*20e0*/  IMAD.MOV.U32 R6, RZ, RZ, RZ ;  /* 0x000000ffff067224 */ /* 0x001fe200078e00ff */
[----:B-1----:R-:W-:-:S05]  /*20f0*/  IADD3 R5, PT, PT, RZ, -R7, RZ ;  /* 0x80000007ff057210 */ /* 0x002fca0007ffe0ff */
[----:B------:R-:W-:Y:S02]  /*2100*/  IMAD R5, R5, R8, RZ ;  /* 0x0000000805057224 */ /* 0x000fe400078e02ff */
[----:B------:R-:W0:Y:S02]  /*2110*/  LDS.128 R8, [UR16+0x40] ;  /* 0x00004010ff087984 */ /* 0x000e240008000c00 */
[----:B------:R-:W-:Y:S02]  /*2120*/  IMAD.HI.U32 R3, R7, R5, R6 ;  /* 0x0000000507037227 */ /* 0x000fe400078e0006 */
[----:B------:R-:W1:Y:S03]  /*2130*/  S2R R5, SR_TID.X ;  /* 0x0000000000057919 */ /* 0x000e660000002100 */
[----:B------:R1:W-:Y:S02]  /*2140*/  STL [R1+0x444], R3 ;  /* 0x0004440301007387 */ /* 0x0003e40000100800 */
[----:B-1----:R-:W-:Y:S01]  /*2150*/  IMAD.IADD R3, R2, 0x1, R5 ;  /* 0x0000000102037824 */ /* 0x002fe200078e0205 */
[----:B------:R-:W-:Y:S01]  /*2160*/  MOV R2, UR20 ;  /* 0x0000001400027c02 */ /* 0x000fe20008000f00 */
[----:B0-----:R-:W-:Y:S04]  /*2170*/  STL.64 [R1+0x430], R8 ;  /* 0x0004300801007387 */ /* 0x001fe80000100a00 */
[----:B------:R-:W-:Y:S04]  /*2180*/  STL.64 [R1+0x438], R10 ;  /* 0x0004380a01007387 */ /* 0x000fe80000100a00 */
[----:B------:R-:W0:Y:S04]  /*2190*/  LDS.128 R8, [UR16+0x70] ;  /* 0x00007010ff087984 */ /* 0x000e280008000c00 */
[----:B------:R-:W-:Y:S04]  /*21a0*/  STL.64 [R1+0x420], R16 ;  /* 0x0004201001007387 */ /* 0x000fe80000100a00 */
[----:B------:R-:W-:Y:S04]  /*21b0*/  STL.64 [R1+0x428], R18 ;  /* 0x0004281201007387 */ /* 0x000fe80000100a00 */
[----:B------:R-:W1:Y:S04]  /*21c0*/  LDS.128 R16, [UR16+0x80] ;  /* 0x00008010ff107984 */ /* 0x000e680008000c00 */
[----:B------:R-:W-:Y:S04]  /*21d0*/  STL.64 [R1+0x410], R12 ;  /* 0x0004100c01007387 */ /* 0x000fe80000100a00 */
[----:B------:R-:W-:Y:S04]  /*21e0*/  STL.64 [R1+0x418], R14 ;  /* 0x0004180e01007387 */ /* 0x000fe80000100a00 */
[----:B------:R-:W4:Y:S04]  /*21f0*/  LDS.128 R12, [UR16+0x90] ;  /* 0x00009010ff0c7984 */ /* 0x000f280008000c00 */
[----:B0-----:R-:W-:Y:S04]  /*2200*/  STL.64 [R1+0x400], R8 ;  /* 0x0004000801007387 */ /* 0x001fe80000100a00 */
[----:B------:R-:W-:Y:S04]  /*2210*/  STL.64 [R1+0x408], R10 ;  /* 0x0004080a01007387 */ /* 0x000fe80000100a00 */
[----:B------:R-:W0:Y:S04]  /*2220*/  LDS.128 R8, [UR16+0xa0] ;  /* 0x0000a010ff087984 */ /* 0x000e280008000c00 */
[----:B-1----:R-:W-:Y:S04]  /*2230*/  STL.64 [R1+0x3f0], R16 ;  /* 0x0003f01001007387 */ /* 0x002fe80000100a00 */
[----:B------:R-:W-:Y:S04]  /*2240*/  STL.64 [R1+0x3f8], R18 ;  /* 0x0003f81201007387 */ /* 0x000fe80000100a00 */
[----:B------:R-:W1:Y:S04]  /*2250*/  LDS.128 R16, [UR16+0xb0] ;  /* 0x0000b010ff107984 */ /* 0x000e680008000c00 */
[----:B----4-:R-:W-:Y:S04]  /*2260*/  STL.64 [R1+0x3e0], R12 ;  /* 0x0003e00c01007387 */ /* 0x010fe80000100a00 */
        /* <DEDUP_REMOVED lines=169> */
[----:B----4-:R-:W-:Y:S04]  /*2d00*/  STL.64 [R1+0x50], R12 ;  /* 0x0000500c01007387 */ /* 0x010fe80000100a00 */
[----:B------:R-:W-:Y:S04]  /*2d10*/  STL.64 [R1+0x58], R14 ;  /* 0x0000580e01007387 */ /* 0x000fe80000100a00 */
[----:B0-----:R-:W-:Y:S04]  /*2d20*/  STL.64 [R1+0x40], R8 ;  /* 0x0000400801007387 */ /* 0x001fe80000100a00 */
[----:B------:R-:W-:Y:S04]  /*2d30*/  STL.64 [R1+0x48], R10 ;  /* 0x0000480a01007387 */ /* 0x000fe80000100a00 */
[----:B------:R0:W-:Y:S02]  /*2d40*/  STL [R1+0x440], R0 ;  /* 0x0004400001007387 */ /* 0x0001e40000100800 */
[----:B0-----:R-:W-:-:S02]  /*2d50*/  SHF.R.S32.HI R0, RZ, 0x1f, R4 ;  /* 0x0000001fff007819 */ /* 0x001fc40000011404 */
[----:B------:R-:W-:-:S04]  /*2d60*/  IADD3 R4, P1, P2, R4, UR18, R3 ;  /* 0x0000001204047c10 */ /* 0x000fc8000fa3e003 */
[----:B------:R-:W-:Y:S01]  /*2d70*/  IADD3.X R6, PT, PT, R0, UR19, RZ, P1, P2 ;  /* 0x0000001300067c10 */ /* 0x000fe20008fe44ff */
[----:B------:R0:W-:Y:S01]  /*2d80*/  STL [R1+0x30], R4 ;  /* 0x0000300401007387 */ /* 0x0001e20000100800 */
[----:B------:R-:W-:-:S03]  /*2d90*/  IMAD R0, R2, UR6, R3 ;  /* 0x0000000602007c24 */ /* 0x000fc6000f8e0203 */
[----:B------:R1:W-:Y:S04]  /*2da0*/  STL [R1+0xc], R6 ;  /* 0x00000c0601007387 */ /* 0x0003e80000100800 */
[----:B------:R1:W-:Y:S01]  /*2db0*/  STL [R1+0x34], R0 ;  /* 0x0000340001007387 */ /* 0x0003e20000100800 */
[----:B0-----:R-:W-:-:S05]  /*2dc0*/  LEA R4, R5, UR4, 0x2 ;  /* 0x0000000405047c11 */ /* 0x001fca000f8e10ff */
[----:B------:R1:W-:Y:S02]  /*2dd0*/  STL [R1+0x38], R4 ;  /* 0x0000380401007387 */ /* 0x0003e40000100800 */
.L_x_3744:
[----:B------:R-:W4:Y:S01]  /*2de0*/  LDL R252, [R1+0x444] ;  /* 0x0004440001fc7983 */ /* 0x000f220000100800 */
[----:B-1----:R-:W0:Y:S03]  /*2df0*/  LDC R0, c[0x0][0x3f4] ;  /* 0x0000fd00ff007b82 */ /* 0x002e260000000800 */
[----:B------:R1:W-:Y:S04]  /*2e00*/  STL.64 [R1+0x450], R6 ;  /* 0x0004500601007387 */ /* 0x0003e80000100a00 */
[----:B-1----:R-:W2:Y:S04]  /*2e10*/  LDL R6, [R1+0xc] ;  /* 0x00000c0001067983 */ /* 0x002ea80000100800 */
[----:B------:R-:W2:Y:S01]  /*2e20*/  LDL R7, [R1+0x30] ;  /* 0x0000300001077983 */ /* 0x000ea20000100800 */
[----:B------:R-:W-:-:S03]  /*2e30*/  IABS R2, R3 ;  /* 0x0000000300027213 */ /* 0x000fc60000000000 */
[----:B-----5:R0:W-:Y:S02]  /*2e40*/  STL [R1+0x448], R4 ;  /* 0x0004480401007387 */ /* 0x0201e40000100800 */
[----:B0-----:R-:W-:-:S05]  /*2e50*/  IABS R4, R0 ;  /* 0x0000000000047213 */ /* 0x001fca0000000000 */
[----:B------:R-:W-:Y:S02]  /*2e60*/  IMAD.MOV.U32 R0, RZ, RZ, R4 ;  /* 0x000000ffff007224 */ /* 0x000fe400078e0004 */
[----:B------:R-:W0:Y:S02]  /*2e70*/  LDC R4, c[0x0][0x3f4] ;  /* 0x0000fd00ff047b82 */ /* 0x000e240000000800 */
[----:B0-----:R-:W-:Y:S01]  /*2e80*/  IABS R4, R4 ;  /* 0x0000000400047213 */ /* 0x001fe20000000000 */
[----:B----4-:R-:W-:-:S05]  /*2e90*/  IMAD.HI.U32 R252, R252, R2, RZ ;  /* 0x00000002fcfc7227 */ /* 0x010fca00078e00ff */
[----:B------:R-:W-:-:S05]  /*2ea0*/  IADD3 R252, PT, PT, -R252, RZ, RZ ;  /* 0x000000fffcfc7210 */ /* 0x000fca0007ffe1ff */
[----:B------:R-:W-:-:S05]  /*2eb0*/  IMAD R2, R0, R252, R2 ;  /* 0x000000fc00027224 */ /* 0x000fca00078e0202 */
[----:B------:R-:W-:Y:S02]  /*2ec0*/  ISETP.GT.U32.AND P1, PT, R4, R2, PT ;  /* 0x000000020400720c */ /* 0x000fe40003f24070 */
[----:B--2---:R-:W-:-:S04]  /*2ed0*/  @P0 LOP3.LUT R7, R7, R6, RZ, 0x3c, !PT ;  /* 0x0000000607070212 */ /* 0x004fc800078e3cff */
[----:B------:R-:W-:-:S04]  /*2ee0*/  @P0 LOP3.LUT R6, R7, R6, RZ, 0x3c, !PT ;  /* 0x0000000607060212 */ /* 0x000fc800078e3cff */
[----:B------:R-:W-:-:S03]  /*2ef0*/  @P0 LOP3.LUT R7, R7, R6, RZ, 0x3c, !PT ;  /* 0x0000000607070212 */ /* 0x000fc600078e3cff */
[----:B------:R-:W-:Y:S02]  /*2f00*/  @!P1 IMAD.IADD R2, R2, 0x1, -R0 ;  /* 0x0000000102029824 */ /* 0x000fe400078e0a00 */
[----:B------:R-:W2:Y:S03]  /*2f10*/  @P0 LDG.E.U8 R252, desc[UR36][R6.64] ;  /* 0x0000002406fc0981 */ /* 0x000ea6000c1e1100 */
[----:B------:R-:W-:Y:S01]  /*2f20*/  ISETP.GT.U32.AND P1, PT, R4, R2, PT ;  /* 0x000000020400720c */ /* 0x000fe20003f24070 */
[----:B------:R0:W5:Y:S04]  /*2f30*/  LDL.LU.64 R6, [R1+0x450] ;  /* 0x0004500001067983 */ /* 0x0001680000300a00 */
[----:B------:R0:W5:Y:S08]  /*2f40*/  LDL.LU R4, [R1+0x448] ;  /* 0x0004480001047983 */ /* 0x0001700000300800 */
[----:B------:R-:W-:Y:S01]  /*2f50*/  @!P1 IADD3 R2, PT, PT, R2, -R0, RZ ;  /* 0x8000000002029210 */ /* 0x000fe20007ffe0ff */
[----:B------:R-:W-:Y:S01]  /*2f60*/  BSSY.RECONVERGENT B1, `(.L_x_3624) ;  /* 0x0000021000017945 */ /* 0x000fe20003800200 */
[----:B------:R-:W1:Y:S01]  /*2f70*/  LDC R0, c[0x0][0x3f4] ;  /* 0x0000fd00ff007b82 */ /* 0x000e620000000800 */
[----:B------:R-:W-:-:S02]  /*2f80*/  ISETP.GE.AND P1, PT, R3, UR45, PT ;  /* 0x0000002d03007c0c */ /* 0x000fc4000bf26270 */
[----:B------:R-:W-:-:S13]  /*2f90*/  ISETP.GE.AND P2, PT, R3, RZ, PT ;  /* 0x000000ff0300720c */ /* 0x000fda0003f46270 */
[----:B------:R-:W-:Y:S01]  /*2fa0*/  @!P2 IMAD.MOV R2, RZ, RZ, -R2 ;  /* 0x000000ffff02a224 */ /* 0x000fe200078e0a02 */
[----:B-1----:R-:W-:-:S13]  /*2fb0*/  ISETP.NE.AND P4, PT, R0, RZ, PT ;  /* 0x000000ff0000720c */ /* 0x002fda0003f85270 */
[----:B------:R-:W-:Y:S02]  /*2fc0*/  @!P4 LOP3.LUT R2, RZ, R0, RZ, 0x33, !PT ;  /* 0x00000000ff02c212 */ /* 0x000fe400078e33ff */
[----:B--2---:R-:W-:Y:S01]  /*2fd0*/  ISETP.NE.AND P3, PT, R252, RZ, P0 ;  /* 0x000000fffc00720c */ /* 0x004fe20000765270 */
[----:B0-----:R-:W-:-:S12]  /*2fe0*/  @P1 BRA `(.L_x_3625) ;  /* 0x0000000000601947 */ /* 0x001fd80003800000 */
[----:B------:R-:W0:Y:S01]  /*2ff0*/  S2UR UR6, SR_CTAID.Y ;  /* 0x00000000000679c3 */ /* 0x000e220000002600 */
[----:B-----5:R0:W-:Y:S04]  /*3000*/  STL.64 [R1+0x450], R6 ;  /* 0x0004500601007387 */ /* 0x0201e80000100a00 */
[----:B------:R1:W-:Y:S01]  /*3010*/  STL.64 [R1+0x448], R4 ;  /* 0x0004480401007387 */ /* 0x0003e20000100a00 */
[----:B0-----:R-:W-:-:S05]  /*3020*/  IMAD R7, R0, UR6, RZ ;  /* 0x0000000600077c24 */ /* 0x001fca000f8e02ff */
[----:B------:R-:W-:-:S04]  /*3030*/  IADD3 R252, P2, PT, R7, R2, RZ ;  /* 0x0000000207fc7210 */ /* 0x000fc80007f5e0ff */
[----:B------:R-:W-:Y:S02]  /*3040*/  LEA.HI.X.SX32 R6, R7, RZ, 0x1, P2 ;  /* 0x000000ff07067211 */ /* 0x000fe400010f0eff */
[----:B-1----:R-:W-:-:S04]  /*3050*/  LEA R4, P2, R252, UR8, 0x2 ;  /* 0x00000008fc047c11 */ /* 0x002fc8000f8410ff */
[----:B------:R-:W-:-:S05]  /*3060*/  LEA.HI.X R5, R252, UR9, R6, 0x2, P2 ;  /* 0x00000009fc057c11 */ /* 0x000fca00090f1406 */
[----:B------:R0:W2:Y:S02]  /*3070*/  LDG.E R252, desc[UR36][R4.64] ;  /* 0x0000002404fc7981 */ /* 0x0000a4000c1e1900 */
[----:B0-----:R-:W-:-:S04]  /*3080*/  IMAD R4, R0, UR7, RZ ;  /* 0x0000000700047c24 */ /* 0x001fc8000f8e02ff */
[----:B--2---:R-:W-:-:S05]  /*3090*/  IMAD R252, R252, R4, RZ ;  /* 0x00000004fcfc7224 */ /* 0x004fca00078e02ff */
[----:B------:R-:W-:Y:S01]  /*30a0*/  LEA R4, R252, R2, 0x6 ;  /* 0x00000002fc047211 */ /* 0x000fe200078e30ff */
[----:B------:R-:W-:-:S04]  /*30b0*/  IMAD R252, R0, UR5, RZ ;  /* 0x0000000500fc7c24 */ /* 0x000fc8000f8e02ff */
[----:B------:R-:W-:Y:S01]  /*30c0*/  IMAD.SHL.U32 R4, R4, 0x4, RZ ;  /* 0x0000000404047824 */ /* 0x000fe200078e00ff */
[----:B------:R-:W-:-:S04]  /*30d0*/  SHF.R.S32.HI R5, RZ, 0x1f, R252 ;  /* 0x0000001fff057819 */ /* 0x000fc800000114fc */
[----:B------:R-:W-:-:S04]  /*30e0*/  IADD3 R252, P2, PT, R4, R252, RZ ;  /* 0x000000fc04fc7210 */ /* 0x000fc80007f5e0ff */
[----:B------:R-:W-:Y:S02]  /*30f0*/  LEA.HI.X.SX32 R6, R4, R5, 0x1, P2 ;  /* 0x0000000504067211 */ /* 0x000fe400010f0eff */
[----:B---3--:R-:W-:-:S04]  /*3100*/  LEA R4, P2, R252, UR10, 0x2 ;  /* 0x0000000afc047c11 */ /* 0x008fc8000f8410ff */
[----:B------:R-:W-:-:S06]  /*3110*/  LEA.HI.X R5, R252, UR11, R6, 0x2, P2 ;  /* 0x0000000bfc057c11 */ /* 0x000fcc00090f1406 */
[----:B------:R-:W2:Y:S04]  /*3120*/  LDG.E.128 R4, desc[UR36][R4.64] ;  /* 0x0000002404047981 */ /* 0x000ea8000c1e1d00 */
[----:B--2---:R-:W-:Y:S04]  /*3130*/  STL.64 [R1+0x20], R4 ;  /* 0x0000200401007387 */ /* 0x004fe80000100a00 */
[----:B------:R0:W-:Y:S04]  /*3140*/  STL.64 [R1+0x28], R6 ;  /* 0x0000280601007387 */ /* 0x0001e80000100a00 */
[----:B0-----:R0:W5:Y:S04]  /*3150*/  LDL.LU.64 R6, [R1+0x450] ;  /* 0x0004500001067983 */ /* 0x0011680000300a00 */
[----:B------:R0:W5:Y:S02]  /*3160*/  LDL.LU.64 R4, [R1+0x448] ;  /* 0x0004480001047983 */ /* 0x0001640000300a00 */
.L_x_3625:
[----:B---3--:R-:W-:Y:S05]  /*3170*/  BSYNC.RECONVERGENT B1 ;  /* 0x0000000000017941 */ /* 0x008fea0003800200 */
.L_x_3624:
[----:B------:R-:W-:Y:S04]  /*3180*/  BSSY.RECONVERGENT B1, `(.L_x_3626) ;  /* 0x0000022000017945 */ /* 0x000fe80003800200 */
[----:B------:R-:W-:Y:S05]  /*3190*/  @P1 BRA `(.L_x_3627) ;  /* 0x0000000000801947 */ /* 0x000fea0003800000 */
[----:B------:R-:W1:Y:S01]  /*31a0*/  S2UR UR6, SR_CTAID.Y ;  /* 0x00000000000679c3 */ /* 0x000e620000002600 */
[----:B------:R-:W-:Y:S04]  /*31b0*/  STL.64 [R1+0x450], R10 ;  /* 0x0004500a01007387 */ /* 0x000fe80000100a00 */
[----:B------:R2:W-:Y:S01]  /*31c0*/  STL.64 [R1+0x448], R8 ;  /* 0x0004480801007387 */ /* 0x0005e20000100a00 */
[----:B-1---5:R-:W-:-:S05]  /*31d0*/  IMAD R6, R0, UR6, RZ ;  /* 0x0000000600067c24 */ /* 0x022fca000f8e02ff */
[----:B------:R-:W-:-:S04]  /*31e0*/  IADD3 R5, P2, PT, R6, R2, RZ ;  /* 0x0000000206057210 */ /* 0x000fc80007f5e0ff */
[----:B------:R-:W-:Y:S02]  /*31f0*/  LEA.HI.X.SX32 R6, R6, RZ, 0x1, P2 ;  /* 0x000000ff06067211 */ /* 0x000fe400010f0eff */
[----:B------:R-:W-:-:S04]  /*3200*/  LEA R4, P2, R5, UR8, 0x2 ;  /* 0x0000000805047c11 */ /* 0x000fc8000f8410ff */
[----:B------:R-:W-:-:S05]  /*3210*/  LEA.HI.X R5, R5, UR9, R6, 0x2, P2 ;  /* 0x0000000905057c11 */ /* 0x000fca00090f1406 */
[----:B------:R1:W3:Y:S02]  /*3220*/  LDG.E R4, desc[UR36][R4.64] ;  /* 0x0000002404047981 */ /* 0x0002e4000c1e1900 */
[----:B-1----:R-:W-:-:S04]  /*3230*/  IMAD R5, R0, UR7, RZ ;  /* 0x0000000700057c24 */ /* 0x002fc8000f8e02ff */
[----:B---3--:R-:W-:Y:S01]  /*3240*/  IMAD R4, R4, R5, RZ ;  /* 0x0000000504047224 */ /* 0x008fe200078e02ff */
[----:B------:R-:W-:-:S04]  /*3250*/  LEA R5, R0, R2, 0x1 ;  /* 0x0000000200057211 */ /* 0x000fc800078e08ff */
[----:B------:R-:W-:Y:S01]  /*3260*/  SHF.L.U32 R6, R4, 0x8, RZ ;  /* 0x0000000804067819 */ /* 0x000fe200000006ff */
[----:B------:R-:W-:-:S04]  /*3270*/  IMAD.IADD R4, R2, 0x1, R0 ;  /* 0x0000000102047824 */ /* 0x000fc800078e0200 */
        /* <DEDUP_REMOVED lines=8> */
[----:B------:R-:W-:-:S04]  /*3300*/  LEA R6, P2, R7, UR10, 0x2 ;  /* 0x0000000a07067c11 */ /* 0x000fc8000f8410ff */
[----:B------:R-:W-:Y:S02]  /*3310*/  LEA.HI.X R7, R7, UR11, R4, 0x2, P2 ;  /* 0x0000000b07077c11 */ /* 0x000fe400090f1404 */
[----:B------:R-:W-:-:S03]  /*3320*/  LEA R4, P2, R5, UR10, 0x2 ;  /* 0x0000000a05047c11 */ /* 0x000fc6000f8410ff */
[----:B--2---:R-:W2:Y:S01]  /*3330*/  LDG.E.128 R8, desc[UR36][R6.64] ;  /* 0x0000002406087981 */ /* 0x004ea2000c1e1d00 */
[----:B------:R-:W-:-:S06]  /*3340*/  LEA.HI.X R5, R5, UR11, R252, 0x2, P2 ;  /* 0x0000000b05057c11 */ /* 0x000fcc00090f14fc */
[----:B------:R-:W5:Y:S04]  /*3350*/  LDG.E.128 R4, desc[UR36][R4.64] ;  /* 0x0000002404047981 */ /* 0x000f68000c1e1d00 */
[----:B--2---:R-:W-:Y:S04]  /*3360*/  STL.64 [R1+0x10], R8 ;  /* 0x0000100801007387 */ /* 0x004fe80000100a00 */
[----:B------:R1:W-:Y:S04]  /*3370*/  STL.64 [R1+0x18], R10 ;  /* 0x0000180a01007387 */ /* 0x0003e80000100a00 */
[----:B-1----:R1:W5:Y:S04]  /*3380*/  LDL.LU.64 R10, [R1+0x450] ;  /* 0x00045000010a7983 */ /* 0x0023680000300a00 */
[----:B------:R1:W5:Y:S02]  /*3390*/  LDL.LU.64 R8, [R1+0x448] ;  /* 0x0004480001087983 */ /* 0x0003640000300a00 */
.L_x_3627:
[----:B------:R-:W-:Y:S05]  /*33a0*/  BSYNC.RECONVERGENT B1 ;  /* 0x0000000000017941 */ /* 0x000fea0003800200 */
.L_x_3626:
[----:B------:R-:W-:Y:S04]  /*33b0*/  BSSY.RECONVERGENT B1, `(.L_x_3628) ;  /* 0x000001e000017945 */ /* 0x000fe80003800200 */
[----:B------:R-:W-:Y:S05]  /*33c0*/  @P1 BRA `(.L_x_3629) ;  /* 0x0000000000701947 */ /* 0x000fea0003800000 */
[----:B------:R-:W2:Y:S02]  /*33d0*/  S2UR UR6, SR_CTAID.Y ;  /* 0x00000000000679c3 */ /* 0x000ea40000002600 */
[----:B--2--5:R-:W-:-:S05]  /*33e0*/  IMAD R10, R0, UR6, RZ ;  /* 0x00000006000a7c24 */ /* 0x024fca000f8e02ff */
[----:B------:R-:W-:-:S04]  /*33f0*/  IADD3 R9, P2, PT, R10, R2, RZ ;  /* 0x000000020a097210 */ /* 0x000fc80007f5e0ff */
[----:B------:R-:W-:Y:S02]  /*3400*/  LEA.HI.X.SX32 R10, R10, RZ, 0x1, P2 ;  /* 0x000000ff0a0a7211 */ /* 0x000fe400010f0eff */
[----:B------:R-:W-:-:S04]  /*3410*/  LEA R8, P2, R9, UR8, 0x2 ;  /* 0x0000000809087c11 */ /* 0x000fc8000f8410ff */
[----:B------:R-:W-:-:S05]  /*3420*/  LEA.HI.X R9, R9, UR9, R10, 0x2, P2 ;  /* 0x0000000909097c11 */ /* 0x000fca00090f140a */
[----:B------:R2:W3:Y:S01]  /*3430*/  LDG.E R8, desc[UR36][R8.64] ;  /* 0x0000002408087981 */ /* 0x0004e2000c1e1900 */
[C---:B------:R-:W-:Y:S02]  /*3440*/  IMAD R11, R0.reuse, UR7, RZ ;  /* 0x00000007000b7c24 */ /* 0x040fe4000f8e02ff */
[C---:B------:R-:W-:Y:S02]  /*3450*/  IMAD R10, R0.reuse, UR5, RZ ;  /* 0x00000005000a7c24 */ /* 0x040fe4000f8e02ff */
[----:B--2---:R-:W-:Y:S02]  /*3460*/  IMAD R9, R0, 0x4, R2 ;  /* 0x0000000400097824 */ /* 0x004fe400078e0202 */
[----:B---3--:R-:W-:Y:S02]  /*3470*/  IMAD R11, R8, R11, RZ ;  /* 0x0000000b080b7224 */ /* 0x008fe400078e02ff */
[----:B------:R-:W-:-:S05]  /*3480*/  IMAD.IADD R8, R2, 0x1, R0 ;  /* 0x0000000102087824 */ /* 0x000fca00078e0200 */
        /* <DEDUP_REMOVED lines=16> */
.L_x_3629:
[----:B------:R-:W-:Y:S05]  /*3590*/  BSYNC.RECONVERGENT B1 ;  /* 0x0000000000017941 */ /* 0x000fea0003800200 */
.L_x_3628:
[----:B------:R-:W-:Y:S04]  /*35a0*/  BSSY.RECONVERGENT B1, `(.L_x_3630) ;  /* 0x0000016000017945 */ /* 0x000fe80003800200 */
[----:B------:R-:W-:Y:S05]  /*35b0*/  @P1 BRA `(.L_x_3631) ;  /* 0x0000000000501947 */ /* 0x000fea0003800000 */
[----:B------:R-:W2:Y:S02]  /*35c0*/  S2UR UR6, SR_CTAID.Y ;  /* 0x00000000000679c3 */ /* 0x000ea40000002600 */
[----:B--2---:R-:W-:-:S05]  /*35d0*/  IMAD R18, R0, UR6, RZ ;  /* 0x0000000600127c24 */ /* 0x004fca000f8e02ff */
[----:B------:R-:W-:-:S04]  /*35e0*/  IADD3 R17, P2, PT, R18, R2, RZ ;  /* 0x0000000212117210 */ /* 0x000fc80007f5e0ff */
[----:B------:R-:W-:Y:S02]  /*35f0*/  LEA.HI.X.SX32 R18, R18, RZ, 0x1, P2 ;  /* 0x000000ff12127211 */ /* 0x000fe400010f0eff */
[----:B------:R-:W-:-:S04]  /*3600*/  LEA R16, P2, R17, UR8, 0x2 ;  /* 0x0000000811107c11 */ /* 0x000fc8000f8410ff */
[----:B------:R-:W-:-:S05]  /*3610*/  LEA.HI.X R17, R17, UR9, R18, 0x2, P2 ;  /* 0x0000000911117c11 */ /* 0x000fca00090f1412 */
[----:B------:R2:W3:Y:S01]  /*3620*/  LDG.E R16, desc[UR36][R16.64] ;  /* 0x0000002410107981 */ /* 0x0004e2000c1e1900 */
[C---:B------:R-:W-:Y:S02]  /*3630*/  IMAD R18, R0.reuse, UR5, RZ ;  /* 0x0000000500127c24 */ /* 0x040fe4000f8e02ff */
[----:B--2---:R-:W-:-:S04]  /*3640*/  IMAD R17, R0, UR7, RZ ;  /* 0x0000000700117c24 */ /* 0x004fc8000f8e02ff */
[----:B---3--:R-:W-:Y:S01]  /*3650*/  IMAD R16, R16, R17, RZ ;  /* 0x0000001110107224 */ /* 0x008fe200078e02ff */
        /* <DEDUP_REMOVED lines=10> */
.L_x_3631:
[----:B------:R-:W-:Y:S05]  /*3700*/  BSYNC.RECONVERGENT B1 ;  /* 0x0000000000017941 */ /* 0x000fea0003800200 */
.L_x_3630:
        /* <DEDUP_REMOVED lines=9> */
[----:B------:R-:W-:Y:S01]  /*37a0*/  IMAD R22, R0, UR7, RZ ;  /* 0x0000000700167c24 */ /* 0x000fe2000f8e02ff */
[----:B--2---:R-:W-:-:S05]  /*37b0*/  IADD3 R21, PT, PT, R2, R0, RZ ;  /* 0x0000000002157210 */ /* 0x004fca0007ffe0ff */
        /* <DEDUP_REMOVED lines=12> */
.L_x_3633:
[----:B------:R-:W-:Y:S05]  /*3880*/  BSYNC.RECONVERGENT B1 ;  /* 0x0000000000017941 */ /* 0x000fea0003800200 */
.L_x_3632:
        /* <DEDUP_REMOVED lines=8> */
[----:B------:R-:W2:Y:S01]  /*3910*/  LDG.E R24, desc[UR36][R24.64] ;  /* 0x0000002418187981 */ /* 0x000ea2000c1e1900 */
[C---:B------:R-:W-:Y:S02]  /*3920*/  IMAD R27, R0.reuse, UR7, RZ ;  /* 0x00000007001b7c24 */ /* 0x040fe4000f8e02ff */
[----:B------:R-:W-:Y:S02]  /*3930*/  IMAD R26, R0, UR5, RZ ;  /* 0x00000005001a7c24 */ /* 0x000fe4000f8e02ff */
[----:B--2---:R-:W-:Y:S02]  /*3940*/  IMAD R27, R24, R27, RZ ;  /* 0x0000001b181b7224 */ /* 0x004fe400078e02ff */
[----:B------:R-:W-:-:S03]  /*3950*/  IMAD.IADD R24, R2, 0x1, R0 ;  /* 0x0000000102187824 */ /* 0x000fc600078e0200 */
[----:B------:R-:W-:Y:S02]  /*3960*/  SHF.L.U32 R27, R27, 0x8, RZ ;  /* 0x000000081b1b7819 */ /* 0x000fe400000006ff */
[----:B------:R-:W-:-:S05]  /*3970*/  LEA R24, R0, R24, 0x2 ;  /* 0x0000001800187211 */ /* 0x000fca00078e10ff */
[C---:B------:R-:W-:Y:S02]  /*3980*/  IMAD R25, R0.reuse, 0x2, R24 ;  /* 0x0000000200197824 */ /* 0x040fe400078e0218 */
[----:B------:R-:W-:-:S03]  /*3990*/  IMAD R24, R0, 0x8, R2 ;  /* 0x0000000800187824 */ /* 0x000fc600078e0202 */
        /* <DEDUP_REMOVED lines=13> */
.L_x_3635:
[----:B------:R-:W-:Y:S05]  /*3a70*/  BSYNC.RECONVERGENT B1 ;  /* 0x0000000000017941 */ /* 0x000fea0003800200 */
.L_x_3634:
        /* <DEDUP_REMOVED lines=12> */
[----:B------:R-:W-:-:S05]  /*3b40*/  LEA R33, R0, R33, 0x1 ;  /* 0x0000002100217211 */ /* 0x000fca00078e08ff */
[----:B------:R-:W-:Y:S02]  /*3b50*/  IMAD R33, R0, 0x2, R33 ;  /* 0x0000000200217824 */ /* 0x000fe400078e0221 */
        /* <DEDUP_REMOVED lines=10> */
.L_x_3637:
[----:B------:R-:W-:Y:S05]  /*3c00*/  BSYNC.RECONVERGENT B1 ;  /* 0x0000000000017941 */ /* 0x000fea0003800200 */
.L_x_3636:
        /* <DEDUP_REMOVED lines=25> */
.L_x_3639:
[----:B------:R-:W-:Y:S05]  /*3da0*/  BSYNC.RECONVERGENT B1 ;  /* 0x0000000000017941 */ /* 0x000fea0003800200 */
.L_x_3638:
        /* <DEDUP_REMOVED lines=9> */
[----:B------:R-:W-:Y:S02]  /*3e40*/  IMAD R42, R0, UR7, RZ ;  /* 0x00000007002a7c24 */ /* 0x000fe4000f8e02ff */
[----:B--2---:R-:W-:-:S05]  /*3e50*/  IMAD.IADD R41, R2, 0x1, R0 ;  /* 0x0000000102297824 */ /* 0x004fca00078e0200 */
[----:B------:R-:W-:-:S05]  /*3e60*/  LEA R41, R0, R41, 0x2 ;  /* 0x0000002900297211 */ /* 0x000fca00078e10ff */
        /* <DEDUP_REMOVED lines=13> */
.L_x_3641:
[----:B------:R-:W-:Y:S05]  /*3f40*/  BSYNC.RECONVERGENT B1 ;  /* 0x0000000000017941 */ /* 0x000fea0003800200 */
.L_x_3640:
        /* <DEDUP_REMOVED lines=26> */
.L_x_3643:
[----:B------:R-:W-:Y:S05]  /*40f0*/  BSYNC.RECONVERGENT B1 ;  /* 0x0000000000017941 */ /* 0x000fea0003800200 */
.L_x_3642:
        /* <DEDUP_REMOVED lines=26> */
.L_x_3645:
[----:B------:R-:W-:Y:S05]  /*42a0*/  BSYNC.RECONVERGENT B1 ;  /* 0x0000000000017941 */ /* 0x000fea0003800200 */
.L_x_3644:
        /* <DEDUP_REMOVED lines=27> */
.L_x_3647:
[----:B------:R-:W-:Y:S05]  /*4460*/  BSYNC.RECONVERGENT B1 ;  /* 0x0000000000017941 */ /* 0x000fea0003800200 */
.L_x_3646:
[----:B------:R-:W-:Y:S04]  /*4470*/  BSSY.RECONVERGENT B1, `(.L_x_3648) ;  /* 0x0000022000017945 */ /* 0x000fe80003800200 */
[----:B------:R-:W-:Y:S05]  /*4480*/  @P1 BRA `(.L_x_3649) ;  /* 0x0000000000801947 */ /* 0x000fea0003800000 */
[----:B------:R-:W2:Y:S02]  /*4490*/  S2UR UR6, SR_CTAID.Y ;  /* 0x00000000000679c3 */ /* 0x000ea40000002600 */
[----:B--2---:R-:W-:-:S05]  /*44a0*/  IMAD R58, R0, UR6, RZ ;  /* 0x00000006003a7c24 */ /* 0x004fca000f8e02ff */
[----:B------:R-:W-:-:S04]  /*44b0*/  IADD3 R57, P2, PT, R58, R2, RZ ;  /* 0x000000023a397210 */ /* 0x000fc80007f5e0ff */
[----:B------:R-:W-:Y:S02]  /*44c0*/  LEA.HI.X.SX32 R58, R58, RZ, 0x1, P2 ;  /* 0x000000ff3a3a7211 */ /* 0x000fe400010f0eff */
[----:B------:R-:W-:-:S04]  /*44d0*/  LEA R56, P2, R57, UR8, 0x2 ;  /* 0x0000000839387c11 */ /* 0x000fc8000f8410ff */
[----:B------:R-:W-:-:S06]  /*44e0*/  LEA.HI.X R57, R57, UR9, R58, 0x2, P2 ;  /* 0x0000000939397c11 */ /* 0x000fcc00090f143a */
[----:B------:R2:W3:Y:S01]  /*44f0*/  LDG.E R57, desc[UR36][R56.64] ;  /* 0x0000002438397981 */ /* 0x0004e2000c1e1900 */
[C---:B------:R-:W-:Y:S02]  /*4500*/  IMAD R59, R0.reuse, UR7, RZ ;  /* 0x00000007003b7c24 */ /* 0x040fe4000f8e02ff */
[----:B------:R-:W-:Y:S02]  /*4510*/  IMAD R58, R0, UR5, RZ ;  /* 0x00000005003a7c24 */ /* 0x000fe4000f8e02ff */
[----:B--2---:R-:W-:-:S05]  /*4520*/  IMAD.IADD R56, R2, 0x1, R0 ;  /* 0x0000000102387824 */ /* 0x004fca00078e0200 */
[----:B------:R-:W-:-:S05]  /*4530*/  LEA R56, R0, R56, 0x2 ;  /* 0x0000003800387211 */ /* 0x000fca00078e10ff */
[----:B------:R-:W-:-:S05]  /*4540*/  IMAD R56, R0, 0x2, R56 ;  /* 0x0000000200387824 */ /* 0x000fca00078e0238 */
[----:B------:R-:W-:-:S05]  /*4550*/  LEA R56, R0, R56, 0x1 ;  /* 0x0000003800387211 */ /* 0x000fca00078e08ff */
[----:B------:R-:W-:-:S05]  /*4560*/  IMAD R56, R0, 0x2, R56 ;  /* 0x0000000200387824 */ /* 0x000fca00078e0238 */
[----:B------:R-:W-:Y:S01]  /*4570*/  LEA R56, R0, R56, 0x1 ;  /* 0x0000003800387211 */ /* 0x000fe200078e08ff */
[----:B---3--:R-:W-:-:S04]  /*4580*/  IMAD R59, R57, R59, RZ ;  /* 0x0000003b393b7224 */ /* 0x008fc800078e02ff */
[C---:B------:R-:W-:Y:S02]  /*4590*/  IMAD R57, R0.reuse, 0x2, R56 ;  /* 0x0000000200397824 */ /* 0x040fe400078e0238 */
[----:B------:R-:W-:Y:S01]  /*45a0*/  IMAD R56, R0, 0x10, R2 ;  /* 0x0000001000387824 */ /* 0x000fe200078e0202 */
        /* <DEDUP_REMOVED lines=14> */
.L_x_3649:
[----:B------:R-:W-:Y:S05]  /*4690*/  BSYNC.RECONVERGENT B1 ;  /* 0x0000000000017941 */ /* 0x000fea0003800200 */
.L_x_3648:
        /* <DEDUP_REMOVED lines=28> */
.L_x_3651:
[----:B------:R-:W-:Y:S05]  /*4860*/  BSYNC.RECONVERGENT B1 ;  /* 0x0000000000017941 */ /* 0x000fea0003800200 */
.L_x_3650:
        /* <DEDUP_REMOVED lines=29> */
.L_x_3653:
[----:B------:R-:W-:Y:S05]  /*4a40*/  BSYNC.RECONVERGENT B1 ;  /* 0x0000000000017941 */ /* 0x000fea0003800200 */
.L_x_3652:
        /* <DEDUP_REMOVED lines=29> */
.L_x_3655:
[----:B------:R-:W-:Y:S05]  /*4c20*/  BSYNC.RECONVERGENT B1 ;  /* 0x0000000000017941 */ /* 0x000fea0003800200 */
.L_x_3654:
        /* <DEDUP_REMOVED lines=30> */
.L_x_3657:
[----:B------:R-:W-:Y:S05]  /*4e10*/  BSYNC.RECONVERGENT B1 ;  /* 0x0000000000017941 */ /* 0x000fea0003800200 */
.L_x_3656:
        /* <DEDUP_REMOVED lines=30> */
.L_x_3659:
[----:B------:R-:W-:Y:S05]  /*5000*/  BSYNC.RECONVERGENT B1 ;  /* 0x0000000000017941 */ /* 0x000fea0003800200 */
.L_x_3658:
        /* <DEDUP_REMOVED lines=31> */
.L_x_3661:
[----:B------:R-:W-:Y:S05]  /*5200*/  BSYNC.RECONVERGENT B1 ;  /* 0x0000000000017941 */ /* 0x000fea0003800200 */
.L_x_3660:
        /* <DEDUP_REMOVED lines=31> */
.L_x_3663:
[----:B------:R-:W-:Y:S05]  /*5400*/  BSYNC.RECONVERGENT B1 ;  /* 0x0000000000017941 */ /* 0x000fea0003800200 */
.L_x_3662:
        /* <DEDUP_REMOVED lines=32> */
.L_x_3665:
[----:B------:R-:W-:Y:S05]  /*5610*/  BSYNC.RECONVERGENT B1 ;  /* 0x0000000000017941 */ /* 0x000fea0003800200 */
.L_x_3664:
        /* <DEDUP_REMOVED lines=32> */
.L_x_3667:
[----:B------:R-:W-:Y:S05]  /*5820*/  BSYNC.RECONVERGENT B1 ;  /* 0x0000000000017941 */ /* 0x000fea0003800200 */
.L_x_3666:
        /* <DEDUP_REMOVED lines=33> */
.L_x_3669:
[----:B------:R-:W-:Y:S05]  /*5a40*/  BSYNC.RECONVERGENT B1 ;  /* 0x0000000000017941 */ /* 0x000fea0003800200 */
.L_x_3668:
        /* <DEDUP_REMOVED lines=33> */
.L_x_3671:
[----:B------:R-:W-:Y:S05]  /*5c60*/  BSYNC.RECONVERGENT B1 ;  /* 0x0000000000017941 */ /* 0x000fea0003800200 */
.L_x_3670:
        /* <DEDUP_REMOVED lines=34> */
.L_x_3673:
[----:B------:R-:W-:Y:S05]  /*5e90*/  BSYNC.RECONVERGENT B1 ;  /* 0x0000000000017941 */ /* 0x000fea0003800200 */
.L_x_3672:
        /* <DEDUP_REMOVED lines=34> */
.L_x_3675:
[----:B------:R-:W-:Y:S05]  /*60c0*/  BSYNC.RECONVERGENT B1 ;  /* 0x0000000000017941 */ /* 0x000fea0003800200 */
.L_x_3674:
        /* <DEDUP_REMOVED lines=35> */
.L_x_3677:
[----:B------:R-:W-:Y:S05]  /*6300*/  BSYNC.RECONVERGENT B1 ;  /* 0x0000000000017941 */ /* 0x000fea0003800200 */
.L_x_3676:
        /* <DEDUP_REMOVED lines=17> */
[----:B------:R-:W2:Y:S02]  /*6420*/  S2UR UR6, SR_CTAID.Y ;  /* 0x00000000000679c3 */ /* 0x000ea40000002600 */
[----:B--2---:R-:W-:-:S05]  /*6430*/  IMAD R122, R0, UR6, RZ ;  /* 0x00000006007a7c24 */ /* 0x004fca000f8e02ff */
[----:B------:R-:W-:-:S04]  /*6440*/  IADD3 R121, P2, PT, R122, R2, RZ ;  /* 0x000000027a797210 */ /* 0x000fc80007f5e0ff */
[----:B------:R-:W-:Y:S02]  /*6450*/  LEA.HI.X.SX32 R122, R122, RZ, 0x1, P2 ;  /* 0x000000ff7a7a7211 */ /* 0x000fe400010f0eff */
[----:B------:R-:W-:-:S04]  /*6460*/  LEA R120, P2, R121, UR8, 0x2 ;  /* 0x0000000879787c11 */ /* 0x000fc8000f8410ff */
[----:B------:R-:W-:-:S05]  /*6470*/  LEA.HI.X R121, R121, UR9, R122, 0x2, P2 ;  /* 0x0000000979797c11 */ /* 0x000fca00090f147a */
[----:B------:R2:W3:Y:S01]  /*6480*/  LDG.E R120, desc[UR36][R120.64] ;  /* 0x0000002478787981 */ /* 0x0004e2000c1e1900 */
[C---:B------:R-:W-:Y:S02]  /*6490*/  IMAD R123, R0.reuse, 0x20, R2 ;  /* 0x00000020007b7824 */ /* 0x040fe400078e0202 */
[C---:B------:R-:W-:Y:S02]  /*64a0*/  IMAD R122, R0.reuse, UR5, RZ ;  /* 0x00000005007a7c24 */ /* 0x040fe4000f8e02ff */
[----:B--2---:R-:W-:-:S04]  /*64b0*/  IMAD R121, R0, UR7, RZ ;  /* 0x0000000700797c24 */ /* 0x004fc8000f8e02ff */
[----:B---3--:R-:W-:-:S05]  /*64c0*/  IMAD R120, R120, R121, RZ ;  /* 0x0000007978787224 */ /* 0x008fca00078e02ff */
[----:B------:R-:W-:-:S04]  /*64d0*/  SHF.L.U32 R120, R120, 0x8, RZ ;  /* 0x0000000878787819 */ /* 0x000fc800000006ff */
[----:B------:R-:W-:Y:S01]  /*64e0*/  LEA R123, R123, R120, 0x2 ;  /* 0x000000787b7b7211 */ /* 0x000fe200078e10ff */
[----:B------:R-:W-:Y:S01]  /*64f0*/  IMAD R124, R252, 0x4, R120 ;  /* 0x00000004fc7c7824 */ /* 0x000fe200078e0278 */
[----:B------:R-:W-:-:S04]  /*6500*/  SHF.R.S32.HI R120, RZ, 0x1f, R122 ;  /* 0x0000001fff787819 */ /* 0x000fc8000001147a */
        /* <DEDUP_REMOVED lines=10> */
.L_x_3679:
[----:B------:R-:W-:Y:S05]  /*65b0*/  BSYNC.RECONVERGENT B1 ;  /* 0x0000000000017941 */ /* 0x000fea0003800200 */
.L_x_3678:
[----:B------:R-:W-:Y:S01]  /*65c0*/  BSSY.RECONVERGENT B1, `(.L_x_3680) ;  /* 0x0000015000017945 */ /* 0x000fe20003800200 */
[----:B------:R-:W-:-:S03]  /*65d0*/  LEA R252, R0, R252, 0x1 ;  /* 0x000000fc00fc7211 */ /* 0x000fc600078e08ff */
        /* <DEDUP_REMOVED lines=19> */
.L_x_3681:
[----:B------:R-:W-:Y:S05]  /*6710*/  BSYNC.RECONVERGENT B1 ;  /* 0x0000000000017941 */ /* 0x000fea0003800200 */
.L_x_3680:
[----:B------:R-:W-:Y:S01]  /*6720*/  BSSY.RECONVERGENT B1, `(.L_x_3682) ;  /* 0x0000015000017945 */ /* 0x000fe20003800200 */
[----:B------:R-:W-:-:S03]  /*6730*/  IMAD.IADD R252, R252, 0x1, R0 ;  /* 0x00000001fcfc7824 */ /* 0x000fc600078e0200 */
        /* <DEDUP_REMOVED lines=19> */
.L_x_3683:
[----:B------:R-:W-:Y:S05]  /*6870*/  BSYNC.RECONVERGENT B1 ;  /* 0x0000000000017941 */ /* 0x000fea0003800200 */
.L_x_3682:
[----:B------:R-:W-:Y:S01]  /*6880*/  BSSY.RECONVERGENT B1, `(.L_x_3684) ;  /* 0x0000015000017945 */ /* 0x000fe20003800200 */
[----:B------:R-:W-:-:S03]  /*6890*/  IADD3 R252, PT, PT, R252, R0, RZ ;  /* 0x00000000fcfc7210 */ /* 0x000fc60007ffe0ff */
        /* <DEDUP_REMOVED lines=19> */
.L_x_3685:
[----:B------:R-:W-:Y:S05]  /*69d0*/  BSYNC.RECONVERGENT B1 ;  /* 0x0000000000017941 */ /* 0x000fea0003800200 */
.L_x_3684:
        /* <DEDUP_REMOVED lines=21> */
.L_x_3687:
[----:B------:R-:W-:Y:S05]  /*6b30*/  BSYNC.RECONVERGENT B1 ;  /* 0x0000000000017941 */ /* 0x000fea0003800200 */
.L_x_3686:
        /* <DEDUP_REMOVED lines=21> */
.L_x_3689:
[----:B------:R-:W-:Y:S05]  /*6c90*/  BSYNC.RECONVERGENT B1 ;  /* 0x0000000000017941 */ /* 0x000fea0003800200 */
.L_x_3688:
        /* <DEDUP_REMOVED lines=21> */
.L_x_3691:
[----:B------:R-:W-:Y:S05]  /*6df0*/  BSYNC.RECONVERGENT B1 ;  /* 0x0000000000017941 */ /* 0x000fea0003800200 */
.L_x_3690:
        /* <DEDUP_REMOVED lines=21> */
.L_x_3693:
[----:B------:R-:W-:Y:S05]  /*6f50*/  BSYNC.RECONVERGENT B1 ;  /* 0x0000000000017941 */ /* 0x000fea0003800200 */
.L_x_3692:
        /* <DEDUP_REMOVED lines=21> */
.L_x_3695:
[----:B------:R-:W-:Y:S05]  /*70b0*/  BSYNC.RECONVERGENT B1 ;  /* 0x0000000000017941 */ /* 0x000fea0003800200 */
.L_x_3694:
        /* <DEDUP_REMOVED lines=21> */
.L_x_3697:
[----:B------:R-:W-:Y:S05]  /*7210*/  BSYNC.RECONVERGENT B1 ;  /* 0x0000000000017941 */ /* 0x000fea0003800200 */
.L_x_3696:
        /* <DEDUP_REMOVED lines=21> */
.L_x_3699:
[----:B------:R-:W-:Y:S05]  /*7370*/  BSYNC.RECONVERGENT B1 ;  /* 0x0000000000017941 */ /* 0x000fea0003800200 */
.L_x_3698:
        /* <DEDUP_REMOVED lines=21> */
.L_x_3701:
[----:B------:R-:W-:Y:S05]  /*74d0*/  BSYNC.RECONVERGENT B1 ;  /* 0x0000000000017941 */ /* 0x000fea0003800200 */
.L_x_3700:
        /* <DEDUP_REMOVED lines=21> */
.L_x_3703:
[----:B------:R-:W-:Y:S05]  /*7630*/  BSYNC.RECONVERGENT B1 ;  /* 0x0000000000017941 */ /* 0x000fea0003800200 */
.L_x_3702:
        /* <DEDUP_REMOVED lines=21> */
.L_x_3705:
[----:B------:R-:W-:Y:S05]  /*7790*/  BSYNC.RECONVERGENT B1 ;  /* 0x0000000000017941 */ /* 0x000fea0003800200 */
.L_x_3704:
        /* <DEDUP_REMOVED lines=21> */
.L_x_3707:
[----:B------:R-:W-:Y:S05]  /*78f0*/  BSYNC.RECONVERGENT B1 ;  /* 0x0000000000017941 */ /* 0x000fea0003800200 */
.L_x_3706:
        /* <DEDUP_REMOVED lines=21> */
.L_x_3709:
[----:B------:R-:W-:Y:S05]  /*7a50*/  BSYNC.RECONVERGENT B1 ;  /* 0x0000000000017941 */ /* 0x000fea0003800200 */
.L_x_3708:
        /* <DEDUP_REMOVED lines=21> */
.L_x_3711:
[----:B------:R-:W-:Y:S05]  /*7bb0*/  BSYNC.RECONVERGENT B1 ;  /* 0x0000000000017941 */ /* 0x000fea0003800200 */
.L_x_3710:
        /* <DEDUP_REMOVED lines=21> */
.L_x_3713:
[----:B------:R-:W-:Y:S05]  /*7d10*/  BSYNC.RECONVERGENT B1 ;  /* 0x0000000000017941 */ /* 0x000fea0003800200 */
.L_x_3712:
        /* <DEDUP_REMOVED lines=21> */
.L_x_3715:
[----:B------:R-:W-:Y:S05]  /*7e70*/  BSYNC.RECONVERGENT B1 ;  /* 0x0000000000017941 */ /* 0x000fea0003800200 */
.L_x_3714:
        /* <DEDUP_REMOVED lines=21> */
.L_x_3717:
[----:B------:R-:W-:Y:S05]  /*7fd0*/  BSYNC.RECONVERGENT B1 ;  /* 0x0000000000017941 */ /* 0x000fea0003800200 */
.L_x_3716:
        /* <DEDUP_REMOVED lines=21> */
.L_x_3719:
[----:B------:R-:W-:Y:S05]  /*8130*/  BSYNC.RECONVERGENT B1 ;  /* 0x0000000000017941 */ /* 0x000fea0003800200 */
.L_x_3718:
        /* <DEDUP_REMOVED lines=21> */
.L_x_3721:
[----:B------:R-:W-:Y:S05]  /*8290*/  BSYNC.RECONVERGENT B1 ;  /* 0x0000000000017941 */ /* 0x000fea0003800200 */
.L_x_3720:
        /* <DEDUP_REMOVED lines=21> */
.L_x_3723:
[----:B------:R-:W-:Y:S05]  /*83f0*/  BSYNC.RECONVERGENT B1 ;  /* 0x0000000000017941 */ /* 0x000fea0003800200 */
.L_x_3722:
        /* <DEDUP_REMOVED lines=21> */
.L_x_3725:
[----:B------:R-:W-:Y:S05]  /*8550*/  BSYNC.RECONVERGENT B1 ;  /* 0x0000000000017941 */ /* 0x000fea0003800200 */
.L_x_3724:
        /* <DEDUP_REMOVED lines=21> */
.L_x_3727:
[----:B------:R-:W-:Y:S05]  /*86b0*/  BSYNC.RECONVERGENT B1 ;  /* 0x0000000000017941 */ /* 0x000fea0003800200 */
.L_x_3726:
        /* <DEDUP_REMOVED lines=21> */
.L_x_3729:
[----:B------:R-:W-:Y:S05]  /*8810*/  BSYNC.RECONVERGENT B1 ;  /* 0x0000000000017941 */ /* 0x000fea0003800200 */
.L_x_3728:
        /* <DEDUP_REMOVED lines=21> */
.L_x_3731:
[----:B------:R-:W-:Y:S05]  /*8970*/  BSYNC.RECONVERGENT B1 ;  /* 0x0000000000017941 */ /* 0x000fea0003800200 */
.L_x_3730:
        /* <DEDUP_REMOVED lines=21> */
.L_x_3733:
[----:B------:R-:W-:Y:S05]  /*8ad0*/  BSYNC.RECONVERGENT B1 ;  /* 0x0000000000017941 */ /* 0x000fea0003800200 */
.L_x_3732:
        /* <DEDUP_REMOVED lines=21> */
.L_x_3735:
[----:B------:R-:W-:Y:S05]  /*8c30*/  BSYNC.RECONVERGENT B1 ;  /* 0x0000000000017941 */ /* 0x000fea0003800200 */
.L_x_3734:
        /* <DEDUP_REMOVED lines=21> */
.L_x_3737:
[----:B------:R-:W-:Y:S05]  /*8d90*/  BSYNC.RECONVERGENT B1 ;  /* 0x0000000000017941 */ /* 0x000fea0003800200 */
.L_x_3736:
        /* <DEDUP_REMOVED lines=21> */
.L_x_3739:
[----:B------:R-:W-:Y:S05]  /*8ef0*/  BSYNC.RECONVERGENT B1 ;  /* 0x0000000000017941 */ /* 0x000fea0003800200 */
.L_x_3738:
        /* <DEDUP_REMOVED lines=8> */
[----:B------:R2:W3:Y:S02]  /*8f80*/  LDG.E R2, desc[UR36][R248.64] ;  /* 0x00000024f8027981 */ /* 0x0004e4000c1e1900 */
[----:B--2---:R-:W-:-:S04]  /*8f90*/  IMAD R248, R0, UR7, RZ ;  /* 0x0000000700f87c24 */ /* 0x004fc8000f8e02ff */
[----:B---3--:R-:W-:Y:S01]  /*8fa0*/  IMAD R2, R2, R248, RZ ;  /* 0x000000f802027224 */ /* 0x008fe200078e02ff */
[----:B------:R-:W-:-:S05]  /*8fb0*/  IADD3 R248, PT, PT, R252, R0, RZ ;  /* 0x00000000fcf87210 */ /* 0x000fca0007ffe0ff */
[----:B------:R-:W-:Y:S02]  /*8fc0*/  IMAD R248, R2, 0x40, R248 ;  /* 0x0000004002f87824 */ /* 0x000fe400078e02f8 */
[----:B------:R-:W-:-:S03]  /*8fd0*/  IMAD R2, R0, UR5, RZ ;  /* 0x0000000500027c24 */ /* 0x000fc6000f8e02ff */
[----:B------:R-:W-:-:S04]  /*8fe0*/  SHF.L.U32 R0, R248, 0x2, RZ ;  /* 0x00000002f8007819 */ /* 0x000fc800000006ff */
[----:B------:R-:W-:Y:S02]  /*8ff0*/  SHF.R.S32.HI R248, RZ, 0x1f, R0 ;  /* 0x0000001ffff87819 */ /* 0x000fe40000011400 */
[----:B------:R-:W-:-:S04]  /*9000*/  IADD3 R0, P2, PT, R2, R0, RZ ;  /* 0x0000000002007210 */ /* 0x000fc80007f5e0ff */
[----:B------:R-:W-:Y:S02]  /*9010*/  LEA.HI.X.SX32 R2, R2, R248, 0x1, P2 ;  /* 0x000000f802027211 */ /* 0x000fe400010f0eff */
[----:B------:R-:W-:-:S04]  /*9020*/  LEA R248, P2, R0, UR10, 0x2 ;  /* 0x0000000a00f87c11 */ /* 0x000fc8000f8410ff */
[----:B------:R-:W-:-:S06]  /*9030*/  LEA.HI.X R249, R0, UR11, R2, 0x2, P2 ;  /* 0x0000000b00f97c11 */ /* 0x000fcc00090f1402 */
[----:B------:R-:W5:Y:S03]  /*9040*/  LDG.E.128 R248, desc[UR36][R248.64] ;  /* 0x00000024f8f87981 */ /* 0x000f66000c1e1d00 */
.L_x_3741:
[----:B------:R-:W-:Y:S05]  /*9050*/  BSYNC.RECONVERGENT B1 ;  /* 0x0000000000017941 */ /* 0x000fea0003800200 */
.L_x_3740:
[----:B------:R-:W-:Y:S04]  /*9060*/  BSSY.RECONVERGENT B1, `(.L_x_3742) ;  /* 0x0000266000017945 */ /* 0x000fe80003800200 */
[----:B------:R-:W-:Y:S05]  /*9070*/  @P1 BRA `(.L_x_3743) ;  /* 0x0000002400901947 */ /* 0x000fea0003800000 */
[----:B------:R-:W2:Y:S04]  /*9080*/  LDL R0, [R1+0x10] ;  /* 0x0000100001007983 */ /* 0x000ea80000100800 */
[----:B------:R-:W3:Y:S04]  /*9090*/  LDL R2, [R1+0x14] ;  /* 0x0000140001027983 */ /* 0x000ee80000100800 */
[----:B-----5:R-:W-:Y:S04]  /*90a0*/  STL.64 [R1+0x4c0], R248 ;  /* 0x0004c0f801007387 */ /* 0x020fe80000100a00 */
[----:B------:R-:W4:Y:S04]  /*90b0*/  LDL R252, [R1+0x24] ;  /* 0x0000240001fc7983 */ /* 0x000f280000100800 */
[----:B------:R-:W-:Y:S04]  /*90c0*/  STL [R1+0x4bc], R159 ;  /* 0x0004bc9f01007387 */ /* 0x000fe80000100800 */
[----:B------:R-:W-:Y:S04]  /*90d0*/  STL [R1+0x4b8], R163 ;  /* 0x0004b8a301007387 */ /* 0x000fe80000100800 */
[----:B------:R-:W-:Y:S04]  /*90e0*/  STL [R1+0x4b4], R167 ;  /* 0x0004b4a701007387 */ /* 0x000fe80000100800 */
[----:B------:R0:W-:Y:S04]  /*90f0*/  STL [R1+0x4b0], R171 ;  /* 0x0004b0ab01007387 */ /* 0x0001e80000100800 */
[----:B0-----:R-:W4:Y:S04]  /*9100*/  LDL R171, [R1+0x20] ;  /* 0x0000200001ab7983 */ /* 0x001f280000100800 */
[----:B------:R-:W-:Y:S04]  /*9110*/  STL [R1+0x4ac], R175 ;  /* 0x0004acaf01007387 */ /* 0x000fe80000100800 */
[----:B------:R0:W-:Y:S04]  /*9120*/  STL [R1+0x4a8], R179 ;  /* 0x0004a8b301007387 */ /* 0x0001e80000100800 */
[----:B0-----:R-:W4:Y:S04]  /*9130*/  LDL R179, [R1+0x18] ;  /* 0x0000180001b37983 */ /* 0x001f280000100800 */
        /* <DEDUP_REMOVED lines=17> */
[----:B------:R-:W-:Y:S04]  /*9250*/  STL [R1+0x450], R251 ;  /* 0x000450fb01007387 */ /* 0x000fe80000100800 */
[----:B0-----:R-:W4:Y:S04]  /*9260*/  LDL R223, [R1+0x424] ;  /* 0x0004240001df7983 */ /* 0x001f280000100800 */
[----:B------:R-:W4:Y:S01]  /*9270*/  LDL R159, [R1+0x434] ;  /* 0x00043400019f7983 */ /* 0x000f220000100800 */
[----:B------:R-:W-:-:S03]  /*9280*/  ISETP.NE.U32.AND P1, PT, RZ, UR14, PT ;  /* 0x0000000eff007c0c */ /* 0x000fc6000bf25070 */
[----:B------:R-:W4:Y:S01]  /*9290*/  LDL R167, [R1+0x430] ;  /* 0x0004300001a77983 */ /* 0x000f220000100800 */
[----:B------:R-:W-:-:S13]  /*92a0*/  ISETP.NE.AND.EX P1, PT, RZ, UR15, PT, P1 ;  /* 0x0000000fff007c0c */ /* 0x000fda000bf25310 */
[----:B------:R-:W0:Y:S01]  /*92b0*/  @P1 LDC.64 R248, c[0x0][0x448] ;  /* 0x00011200fff81b82 */ /* 0x000e220000000a00 */
[----:B--2---:R-:W-:Y:S02]  /*92c0*/  MOV R231, R0 ;  /* 0x0000000000e77202 */ /* 0x004fe40000000f00 */
[----:B------:R-:W0:Y:S01]  /*92d0*/  @P1 S2R R0, SR_CTAID.X ;  /* 0x0000000000001919 */ /* 0x000e220000002500 */
[----:B---3--:R-:W-:Y:S02]  /*92e0*/  IMAD.MOV.U32 R227, RZ, RZ, R2 ;  /* 0x000000ffffe37224 */ /* 0x008fe400078e0002 */
[----:B------:R-:W2:Y:S01]  /*92f0*/  LDL R2, [R1+0x420] ;  /* 0x0004200001027983 */ /* 0x000ea20000100800 */
[----:B0-----:R-:W-:-:S05]  /*9300*/  @P1 IMAD.WIDE.U32 R248, R0, 0x4, R248 ;  /* 0x0000000400f81825 */ /* 0x001fca00078e00f8 */
[----:B-1----:R-:W3:Y:S04]  /*9310*/  @P1 LDG.E R235, desc[UR36][R248.64] ;  /* 0x00000024f8eb1981 */ /* 0x002ee8000c1e1900 */
[----:B------:R-:W3:Y:S04]  /*9320*/  LDL.LU.64 R248, [R1+0x4c0] ;  /* 0x0004c00001f87983 */ /* 0x000ee80000300a00 */
        /* <DEDUP_REMOVED lines=12> */
[----:B----4-:R-:W-:-:S04]  /*93f0*/  FMUL.FTZ R0, R223, R227 ;  /* 0x000000e3df007220 */ /* 0x010fc80000410000 */
[----:B------:R-:W-:Y:S02]  /*9400*/  FFMA.FTZ R0, R159, R252, R0 ;  /* 0x000000fc9f007223 */ /* 0x000fe40000010000 */
[----:B------:R-:W4:Y:S01]  /*9410*/  LDL R159, [R1+0x438] ;  /* 0x00043800019f7983 */ /* 0x000f220000100800 */
[----:B--2---:R-:W-:-:S04]  /*9420*/  FMUL.FTZ R2, R2, R231 ;  /* 0x000000e702027220 */ /* 0x004fc80000410000 */
[----:B------:R-:W-:Y:S02]  /*9430*/  FFMA.FTZ R2, R167, R171, R2 ;  /* 0x000000aba7027223 */ /* 0x000fe40000010002 */
[----:B------:R-:W2:Y:S04]  /*9440*/  LDL R171, [R1+0x3c0] ;  /* 0x0003c00001ab7983 */ /* 0x000ea80000100800 */
[----:B------:R-:W2:Y:S04]  /*9450*/  LDL R167, [R1+0x3c4] ;  /* 0x0003c40001a77983 */ /* 0x000ea80000100800 */
[----:B------:R0:W-:Y:S04]  /*9460*/  STL [R1+0x448], R4 ;  /* 0x0004480401007387 */ /* 0x0001e80000100800 */
[----:B------:R1:W-:Y:S04]  /*9470*/  STL [R1+0x44c], R5 ;  /* 0x00044c0501007387 */ /* 0x0003e80000100800 */
[----:B------:R-:W-:Y:S04]  /*9480*/  STL.64 [R1+0x490], R8 ;  /* 0x0004900801007387 */ /* 0x000fe80000100a00 */
[----:B------:R1:W-:Y:S04]  /*9490*/  STL.64 [R1+0x498], R12 ;  /* 0x0004980c01007387 */ /* 0x0003e80000100a00 */
[----:B---3--:R3:W-:Y:S04]  /*94a0*/  @P1 STL [R1+0x8], R235 ;  /* 0x000008eb01001387 */ /* 0x0087e80000100800 */
[----:B------:R-:W2:Y:S04]  /*94b0*/  LDL R223, [R1+0x3b0] ;  /* 0x0003b00001df7983 */ /* 0x000ea80000100800 */
[----:B------:R-:W2:Y:S04]  /*94c0*/  LDL R243, [R1+0x398] ;  /* 0x0003980001f37983 */ /* 0x000ea80000100800 */
[----:B------:R-:W2:Y:S01]  /*94d0*/  LDL R231, [R1+0x388] ;  /* 0x0003880001e77983 */ /* 0x000ea20000100800 */
[----:B------:R-:W-:-:S03]  /*94e0*/  FFMA.FTZ R2, R219, R4, R2 ;  /* 0x00000004db027223 */ /* 0x000fc60000010002 */
[----:B0-----:R-:W2:Y:S01]  /*94f0*/  LDL R4, [R1+0x418] ;  /* 0x0004180001047983 */ /* 0x001ea20000100800 */
[----:B------:R-:W-:-:S03]  /*9500*/  FFMA.FTZ R0, R215, R5, R0 ;  /* 0x00000005d7007223 */ /* 0x000fc60000010000 */
[----:B------:R-:W2:Y:S01]  /*9510*/  LDL R219, [R1+0x3b4] ;  /* 0x0003b40001db7983 */ /* 0x000ea20000100800 */
[----:B------:R-:W-:-:S03]  /*9520*/  FFMA.FTZ R2, R211, R8, R2 ;  /* 0x00000008d3027223 */ /* 0x000fc60000010002 */
[----:B------:R-:W2:Y:S01]  /*9530*/  LDL R211, [R1+0x3a4] ;  /* 0x0003a40001d37983 */ /* 0x000ea20000100800 */
[----:B------:R-:W-:-:S03]  /*9540*/  FFMA.FTZ R0, R207, R9, R0 ;  /* 0x00000009cf007223 */ /* 0x000fc60000010000 */
[----:B-1----:R-:W2:Y:S01]  /*9550*/  LDL R5, [R1+0x344] ;  /* 0x0003440001057983 */ /* 0x002ea20000100800 */
        /* <DEDUP_REMOVED lines=12> */
[----:B------:R-:W-:-:S03]  /*9620*/  FMUL.FTZ R0, R175, R179 ;  /* 0x000000b3af007220 */ /* 0x000fc60000410000 */
        /* <DEDUP_REMOVED lines=9> */
[----:B---3--:R-:W3:Y:S04]  /*96c0*/  LDL R235, [R1+0x324] ;  /* 0x0003240001eb7983 */ /* 0x008ee80000100800 */
[----:B------:R-:W3:Y:S01]  /*96d0*/  LDL R251, [R1+0x330] ;  /* 0x0003300001fb7983 */ /* 0x000ee20000100800 */
[----:B----4-:R-:W-:-:S03]  /*96e0*/  FFMA.FTZ R0, R159, R163, R0 ;  /* 0x000000a39f007223 */ /* 0x010fc60000010000 */
[----:B------:R-:W4:Y:S04]  /*96f0*/  LDL R239, [R1+0x320] ;  /* 0x0003200001ef7983 */ /* 0x000f280000100800 */
[----:B------:R-:W3:Y:S04]  /*9700*/  LDL R163, [R1+0x364] ;  /* 0x0003640001a37983 */ /* 0x000ee80000100800 */
[----:B------:R-:W4:Y:S04]  /*9710*/  LDL R159, [R1+0x3c8] ;  /* 0x0003c800019f7983 */ /* 0x000f280000100800 */
[----:B------:R-:W4:Y:S01]  /*9720*/  LDL R227, [R1+0x310] ;  /* 0x0003100001e37983 */ /* 0x000f220000100800 */
[----:B--2---:R-:W-:-:S03]  /*9730*/  FFMA.FTZ R2, R171, R24, R2 ;  /* 0x00000018ab027223 */ /* 0x004fc60000010002 */
[----:B------:R-:W2:Y:S01]  /*9740*/  LDL R171, [R1+0x3d8] ;  /* 0x0003d80001ab7983 */ /* 0x000ea20000100800 */
        /* <DEDUP_REMOVED lines=8> */
[----:B------:R-:W4:Y:S04]  /*97d0*/  LDL R211, [R1+0x2f0] ;  /* 0x0002f00001d37983 */ /* 0x000f280000100800 */
[----:B------:R-:W4:Y:S01]  /*97e0*/  LDL R223, [R1+0x314] ;  /* 0x0003140001df7983 */ /* 0x000f220000100800 */
[----:B------:R-:W-:-:S03]  /*97f0*/  FFMA.FTZ R252, R199, R37, R252 ;  /* 0x00000025c7fc7223 */ /* 0x000fc600000100fc */
[----:B------:R-:W4:Y:S01]  /*9800*/  LDL R199, [R1+0x2e4] ;  /* 0x0002e40001c77983 */ /* 0x000f220000100800 */
[----:B------:R-:W-:Y:S01]  /*9810*/  FFMA.FTZ R252, R187, R41, R252 ;  /* 0x00000029bbfc7223 */ /* 0x000fe200000100fc */
[----:B------:R-:W-:Y:S01]  /*9820*/  FFMA.FTZ R2, R215, R32, R2 ;  /* 0x00000020d7027223 */ /* 0x000fe20000010002 */
[----:B------:R-:W-:Y:S01]  /*9830*/  FFMA.FTZ R0, R207, R10, R0 ;  /* 0x0000000acf007223 */ /* 0x000fe20000010000 */
[----:B------:R-:W4:Y:S01]  /*9840*/  LDL R187, [R1+0x2d4] ;  /* 0x0002d40001bb7983 */ /* 0x000f220000100800 */
[----:B------:R-:W-:Y:S01]  /*9850*/  FFMA.FTZ R252, R175, R45, R252 ;  /* 0x0000002daffc7223 */ /* 0x000fe200000100fc */
[----:B------:R-:W-:Y:S02]  /*9860*/  FFMA.FTZ R2, R203, R36, R2 ;  /* 0x00000024cb027223 */ /* 0x000fe40000010002 */
[----:B------:R-:W4:Y:S01]  /*9870*/  LDL R207, [R1+0x2f4] ;  /* 0x0002f40001cf7983 */ /* 0x000f220000100800 */
[----:B------:R-:W-:-:S03]  /*9880*/  FFMA.FTZ R0, R195, R14, R0 ;  /* 0x0000000ec3007223 */ /* 0x000fc60000010000 */
[----:B------:R-:W4:Y:S04]  /*9890*/  LDL R195, [R1+0x348] ;  /* 0x0003480001c37983 */ /* 0x000f280000100800 */
[----:B------:R-:W4:Y:S04]  /*98a0*/  LDL R175, [R1+0x2c4] ;  /* 0x0002c40001af7983 */ /* 0x000f280000100800 */
[----:B------:R-:W4:Y:S01]  /*98b0*/  LDL R215, [R1+0x300] ;  /* 0x0003000001d77983 */ /* 0x000f220000100800 */
[----:B---3--:R-:W-:Y:S01]  /*98c0*/  FFMA.FTZ R252, R163, R49, R252 ;  /* 0x00000031a3fc7223 */ /* 0x008fe200000100fc */
[----:B------:R-:W-:Y:S01]  /*98d0*/  FFMA.FTZ R2, R191, R40, R2 ;  /* 0x00000028bf027223 */ /* 0x000fe20000010002 */
[----:B------:R-:W-:Y:S01]  /*98e0*/  FFMA.FTZ R0, R183, R18, R0 ;  /* 0x00000012b7007223 */ /* 0x000fe20000010000 */
[----:B------:R-:W3:Y:S01]  /*98f0*/  LDL R163, [R1+0x2b4] ;  /* 0x0002b40001a37983 */ /* 0x000ee20000100800 */
[----:B------:R-:W-:Y:S01]  /*9900*/  FFMA.FTZ R252, R12, R53, R252 ;  /* 0x000000350cfc7223 */ /* 0x000fe200000100fc */
[----:B------:R-:W-:-:S02]  /*9910*/  FFMA.FTZ R2, R179, R44, R2 ;  /* 0x0000002cb3027223 */ /* 0x000fc40000010002 */
[----:B------:R-:W3:Y:S01]  /*9920*/  LDL R183, [R1+0x338] ;  /* 0x0003380001b77983 */ /* 0x000ee20000100800 */
[----:B------:R-:W-:-:S03]  /*9930*/  FFMA.FTZ R252, R5, R57, R252 ;  /* 0x0000003905fc7223 */ /* 0x000fc600000100fc */
[----:B------:R-:W3:Y:S04]  /*9940*/  LDL R5, [R1+0x368] ;  /* 0x0003680001057983 */ /* 0x000ee80000100800 */
[----:B------:R-:W3:Y:S04]  /*9950*/  LDL R203, [R1+0x2e0] ;  /* 0x0002e00001cb7983 */ /* 0x000ee80000100800 */
[----:B------:R-:W3:Y:S04]  /*9960*/  LDL R191, [R1+0x2d0] ;  /* 0x0002d00001bf7983 */ /* 0x000ee80000100800 */
[----:B------:R-:W3:Y:S04]  /*9970*/  LDL R179, [R1+0x2c0] ;  /* 0x0002c00001b37983 */ /* 0x000ee80000100800 */
[----:B------:R-:W3:Y:S01]  /*9980*/  LDL R12, [R1+0x2a4] ;  /* 0x0002a400010c7983 */ /* 0x000ee20000100800 */
[----:B--2---:R-:W-:-:S03]  /*9990*/  FFMA.FTZ R0, R171, R22, R0 ;  /* 0x00000016ab007223 */ /* 0x004fc60000010000 */
[----:B------:R-:W2:Y:S01]  /*99a0*/  LDL R171, [R1+0x328] ;  /* 0x0003280001ab7983 */ /* 0x000ea20000100800 */
[----:B----4-:R-:W-:Y:S01]  /*99b0*/  FFMA.FTZ R2, R167, R48, R2 ;  /* 0x00000030a7027223 */ /* 0x010fe20000010002 */
[----:B------:R-:W-:Y:S02]  /*99c0*/  FFMA.FTZ R0, R159, R26, R0 ;  /* 0x0000001a9f007223 */ /* 0x000fe40000010000 */
[----:B------:R-:W4:Y:S01]  /*99d0*/  LDL R167, [R1+0x2b0] ;  /* 0x0002b00001a77983 */ /* 0x000f220000100800 */
[----:B------:R-:W-:Y:S01]  /*99e0*/  FFMA.FTZ R2, R13, R52, R2 ;  /* 0x000000340d027223 */ /* 0x000fe20000010002 */
[----:B------:R-:W-:Y:S02]  /*99f0*/  FFMA.FTZ R0, R9, R30, R0 ;  /* 0x0000001e09007223 */ /* 0x000fe40000010000 */
[----:B------:R-:W4:Y:S01]  /*9a00*/  LDL R159, [R1+0x318] ;  /* 0x00031800019f7983 */ /* 0x000f220000100800 */
[----:B------:R-:W-:-:S03]  /*9a10*/  FFMA.FTZ R2, R8, R56, R2 ;  /* 0x0000003808027223 */ /* 0x000fc60000010002 */
[----:B------:R-:W2:Y:S01]  /*9a20*/  LDL R8, [R1+0x304] ;  /* 0x0003040001087983 */ /* 0x000ea20000100800 */
[----:B------:R-:W-:-:S03]  /*9a30*/  FFMA.FTZ R252, R247, R61, R252 ;  /* 0x0000003df7fc7223 */ /* 0x000fc600000100fc */
[----:B------:R-:W4:Y:S04]  /*9a40*/  LDL R13, [R1+0x2a0] ;  /* 0x0002a000010d7983 */ /* 0x000f280000100800 */
        /* <DEDUP_REMOVED lines=32> */
[----:B--2---:R-:W-:-:S03]  /*9c50*/  FFMA.FTZ R252, R8, R73, R252 ;  /* 0x0000004908fc7223 */ /* 0x004fc600000100fc */
[----:B------:R-:W2:Y:S01]  /*9c60*/  LDL R8, [R1+0x290] ;  /* 0x0002900001087983 */ /* 0x000ea20000100800 */
[----:B------:R-:W-:-:S03]  /*9c70*/  FFMA.FTZ R252, R207, R77, R252 ;  /* 0x0000004dcffc7223 */ /* 0x000fc600000100fc */
[----:B------:R-:W2:Y:S01]  /*9c80*/  LDL R207, [R1+0x244] ;  /* 0x0002440001cf7983 */ /* 0x000ea20000100800 */
[----:B------:R-:W-:Y:S01]  /*9c90*/  FFMA.FTZ R252, R199, R81, R252 ;  /* 0x00000051c7fc7223 */ /* 0x000fe200000100fc */
[----:B----4-:R-:W-:-:S03]  /*9ca0*/  FFMA.FTZ R0, R4, R54, R0 ;  /* 0x0000003604007223 */ /* 0x010fc60000010000 */
[----:B------:R-:W-:Y:S01]  /*9cb0*/  FFMA.FTZ R252, R187, R85, R252 ;  /* 0x00000055bbfc7223 */ /* 0x000fe200000100fc */
[----:B------:R-:W4:Y:S01]  /*9cc0*/  LDL R4, [R1+0x2f8] ;  /* 0x0002f80001047983 */ /* 0x000f220000100800 */
[----:B------:R-:W-:Y:S02]  /*9cd0*/  FFMA.FTZ R0, R195, R58, R0 ;  /* 0x0000003ac3007223 */ /* 0x000fe40000010000 */
[----:B------:R-:W-:Y:S01]  /*9ce0*/  FFMA.FTZ R252, R175, R89, R252 ;  /* 0x00000059affc7223 */ /* 0x000fe200000100fc */
[----:B------:R-:W4:Y:S01]  /*9cf0*/  LDL R195, [R1+0x234] ;  /* 0x0002340001c37983 */ /* 0x000f220000100800 */
[----:B------:R-:W-:Y:S02]  /*9d00*/  FFMA.FTZ R0, R183, R62, R0 ;  /* 0x0000003eb7007223 */ /* 0x000fe40000010000 */
[----:B------:R-:W-:Y:S01]  /*9d10*/  FFMA.FTZ R252, R163, R93, R252 ;  /* 0x0000005da3fc7223 */ /* 0x000fe200000100fc */
        /* <DEDUP_REMOVED lines=14> */
[----:B------:R-:W3:Y:S01]  /*9e00*/  LDL R5, [R1+0x1f4] ;  /* 0x0001f40001057983 */ /* 0x000ee20000100800 */
[----:B------:R-:W-:Y:S01]  /*9e10*/  FFMA.FTZ R2, R13, R96, R2 ;  /* 0x000000600d027223 */ /* 0x000fe20000010002 */
[----:B------:R-:W-:Y:S02]  /*9e20*/  FFMA.FTZ R0, R9, R74, R0 ;  /* 0x0000004a09007223 */ /* 0x000fe40000010000 */
[----:B------:R-:W3:Y:S04]  /*9e30*/  LDL R13, [R1+0x200] ;  /* 0x00020000010d7983 */ /* 0x000ee80000100800 */
[----:B------:R-:W3:Y:S01]  /*9e40*/  LDL R9, [R1+0x268] ;  /* 0x0002680001097983 */ /* 0x000ee20000100800 */
[----:B--2---:R-:W-:-:S03]  /*9e50*/  FFMA.FTZ R2, R8, R100, R2 ;  /* 0x0000006408027223 */ /* 0x004fc60000010002 */
[----:B------:R-:W2:Y:S01]  /*9e60*/  LDL R8, [R1+0x1f0] ;  /* 0x0001f00001087983 */ /* 0x000ea20000100800 */
[----:B----4-:R-:W-:-:S03]  /*9e70*/  FFMA.FTZ R0, R4, R78, R0 ;  /* 0x0000004e04007223 */ /* 0x010fc60000010000 */
[----:B------:R-:W4:Y:S01]  /*9e80*/  LDL R4, [R1+0x258] ;  /* 0x0002580001047983 */ /* 0x000f220000100800 */
[----:B------:R-:W-:-:S04]  /*9e90*/  FFMA.FTZ R0, R251, R82, R0 ;  /* 0x00000052fb007223 */ /* 0x000fc80000010000 */
[----:B------:R-:W-:Y:S01]  /*9ea0*/  FFMA.FTZ R0, R239, R86, R0 ;  /* 0x00000056ef007223 */ /* 0x000fe20000010000 */
[----:B------:R-:W-:Y:S01]  /*9eb0*/  FFMA.FTZ R252, R163, R105, R252 ;  /* 0x00000069a3fc7223 */ /* 0x000fe200000100fc */
[----:B------:R-:W-:-:S03]  /*9ec0*/  FFMA.FTZ R2, R159, R104, R2 ;  /* 0x000000689f027223 */ /* 0x000fc60000010002 */
[----:B------:R-:W-:Y:S01]  /*9ed0*/  FFMA.FTZ R252, R243, R109, R252 ;  /* 0x0000006df3fc7223 */ /* 0x000fe200000100fc */
[----:B------:R-:W-:Y:S01]  /*9ee0*/  FFMA.FTZ R0, R227, R90, R0 ;  /* 0x0000005ae3007223 */ /* 0x000fe20000010000 */
[----:B------:R-:W4:Y:S01]  /*9ef0*/  LDL.LU R159, [R1+0x4bc] ;  /* 0x0004bc00019f7983 */ /* 0x000f220000300800 */
[----:B------:R-:W-:Y:S01]  /*9f00*/  FFMA.FTZ R2, R247, R108, R2 ;  /* 0x0000006cf7027223 */ /* 0x000fe20000010002 */
[----:B------:R-:W-:Y:S01]  /*9f10*/  FFMA.FTZ R252, R231, R113, R252 ;  /* 0x00000071e7fc7223 */ /* 0x000fe200000100fc */
[----:B------:R-:W-:Y:S01]  /*9f20*/  FFMA.FTZ R0, R215, R94, R0 ;  /* 0x0000005ed7007223 */ /* 0x000fe20000010000 */
[----:B------:R-:W4:Y:S01]  /*9f30*/  LDL.LU R163, [R1+0x4b8] ;  /* 0x0004b80001a37983 */ /* 0x000f220000300800 */
[----:B------:R-:W-:Y:S01]  /*9f40*/  FFMA.FTZ R2, R235, R112, R2 ;  /* 0x00000070eb027223 */ /* 0x000fe20000010002 */
[----:B------:R-:W-:Y:S02]  /*9f50*/  FFMA.FTZ R252, R219, R117, R252 ;  /* 0x00000075dbfc7223 */ /* 0x000fe400000100fc */
[----:B------:R-:W4:Y:S01]  /*9f60*/  LDL R215, [R1+0x1e0] ;  /* 0x0001e00001d77983 */ /* 0x000f220000100800 */
[----:B------:R-:W-:Y:S01]  /*9f70*/  FFMA.FTZ R2, R223, R116, R2 ;  /* 0x00000074df027223 */ /* 0x000fe20000010002 */
[----:B------:R-:W-:Y:S01]  /*9f80*/  FFMA.FTZ R252, R207, R121, R252 ;  /* 0x00000079cffc7223 */ /* 0x000fe200000100fc */
[----:B------:R-:W-:Y:S01]  /*9f90*/  FFMA.FTZ R0, R203, R98, R0 ;  /* 0x00000062cb007223 */ /* 0x000fe20000010000 */
[----:B------:R-:W4:Y:S01]  /*9fa0*/  LDL R251, [R1+0x1d0] ;  /* 0x0001d00001fb7983 */ /* 0x000f220000100800 */
[----:B------:R-:W-:-:S03]  /*9fb0*/  FFMA.FTZ R2, R211, R120, R2 ;  /* 0x00000078d3027223 */ /* 0x000fc60000010002 */
[----:B------:R-:W4:Y:S01]  /*9fc0*/  LDL R211, [R1+0x1e4] ;  /* 0x0001e40001d37983 */ /* 0x000f220000100800 */
[----:B------:R-:W-:Y:S01]  /*9fd0*/  FFMA.FTZ R252, R195, R125, R252 ;  /* 0x0000007dc3fc7223 */ /* 0x000fe200000100fc */
[----:B------:R-:W-:Y:S02]  /*9fe0*/  FFMA.FTZ R0, R191, R102, R0 ;  /* 0x00000066bf007223 */ /* 0x000fe40000010000 */
[----:B------:R-:W4:Y:S01]  /*9ff0*/  LDL R243, [R1+0x238] ;  /* 0x0002380001f37983 */ /* 0x000f220000100800 */
[----:B------:R-:W-:Y:S01]  /*a000*/  FFMA.FTZ R252, R183, R129, R252 ;  /* 0x00000081b7fc7223 */ /* 0x000fe200000100fc */
[----:B------:R-:W-:Y:S01]  /*a010*/  FFMA.FTZ R0, R179, R106, R0 ;  /* 0x0000006ab3007223 */ /* 0x000fe20000010000 */
[----:B------:R-:W-:Y:S01]  /*a020*/  FFMA.FTZ R2, R199, R124, R2 ;  /* 0x0000007cc7027223 */ /* 0x000fe20000010002 */
[----:B------:R-:W4:Y:S01]  /*a030*/  LDL R247, [R1+0x1d4] ;  /* 0x0001d40001f77983 */ /* 0x000f220000100800 */
[----:B------:R-:W-:Y:S01]  /*a040*/  FFMA.FTZ R252, R171, R133, R252 ;  /* 0x00000085abfc7223 */ /* 0x000fe200000100fc */
[----:B------:R-:W-:-:S02]  /*a050*/  FFMA.FTZ R0, R167, R110, R0 ;  /* 0x0000006ea7007223 */ /* 0x000fc40000010000 */
        /* <DEDUP_REMOVED lines=19> */
[----:B------:R-:W-:Y:S01]  /*a190*/  FFMA.FTZ R2, R13, R136, R2 ;  /* 0x000000880d027223 */ /* 0x000fe20000010002 */
[----:B------:R-:W-:Y:S02]  /*a1a0*/  FFMA.FTZ R0, R9, R114, R0 ;  /* 0x0000007209007223 */ /* 0x000fe40000010000 */
[----:B------:R-:W3:Y:S04]  /*a1b0*/  LDL R175, [R1+0x164] ;  /* 0x0001640001af7983 */ /* 0x000ee80000100800 */
[----:B------:R-:W3:Y:S04]  /*a1c0*/  LDL R13, [R1+0x150] ;  /* 0x00015000010d7983 */ /* 0x000ee80000100800 */
[----:B------:R-:W3:Y:S04]  /*a1d0*/  LDL R183, [R1+0x1d8] ;  /* 0x0001d80001b77983 */ /* 0x000ee80000100800 */
[----:B------:R-:W3:Y:S04]  /*a1e0*/  LDL R171, [R1+0x1c8] ;  /* 0x0001c80001ab7983 */ /* 0x000ee80000100800 */
        /* <DEDUP_REMOVED lines=10> */
[----:B------:R-:W-:Y:S01]  /*a290*/  FFMA.FTZ R2, R251, R148, R2 ;  /* 0x00000094fb027223 */ /* 0x000fe20000010002 */
[----:B------:R-:W-:Y:S02]  /*a2a0*/  FFMA.FTZ R0, R167, R122, R0 ;  /* 0x0000007aa7007223 */ /* 0x000fe40000010000 */
[----:B------:R-:W4:Y:S01]  /*a2b0*/  LDL.LU R167, [R1+0x4b4] ;  /* 0x0004b40001a77983 */ /* 0x000f220000300800 */
[----:B------:R-:W-:-:S03]  /*a2c0*/  FFMA.FTZ R2, R12, R152, R2 ;  /* 0x000000980c027223 */ /* 0x000fc60000010002 */
[----:B------:R-:W4:Y:S01]  /*a2d0*/  LDL R12, [R1+0x140] ;  /* 0x00014000010c7983 */ /* 0x000f220000100800 */
[----:B------:R-:W-:Y:S01]  /*a2e0*/  FFMA.FTZ R0, R243, R126, R0 ;  /* 0x0000007ef3007223 */ /* 0x000fe20000010000 */
[----:B------:R-:W-:Y:S01]  /*a2f0*/  FFMA.FTZ R252, R247, R149, R252 ;  /* 0x00000095f7fc7223 */ /* 0x000fe200000100fc */
[----:B------:R-:W-:Y:S01]  /*a300*/  FFMA.FTZ R2, R239, R156, R2 ;  /* 0x0000009cef027223 */ /* 0x000fe20000010002 */
[----:B------:R-:W4:Y:S04]  /*a310*/  LDL R243, [R1+0x114] ;  /* 0x0001140001f37983 */ /* 0x000f280000100800 */
[----:B------:R-:W4:Y:S01]  /*a320*/  LDL R251, [R1+0x120] ;  /* 0x0001200001fb7983 */ /* 0x000f220000100800 */
[----:B---3--:R-:W-:-:S03]  /*a330*/  FFMA.FTZ R0, R5, R130, R0 ;  /* 0x0000008205007223 */ /* 0x008fc60000010000 */
[----:B------:R-:W3:Y:S04]  /*a340*/  LDL R247, [R1+0x110] ;  /* 0x0001100001f77983 */ /* 0x000ee80000100800 */
[----:B------:R-:W3:Y:S01]  /*a350*/  LDL R5, [R1+0x1a8] ;  /* 0x0001a80001057983 */ /* 0x000ee20000100800 */
[----:B------:R-:W-:Y:S01]  /*a360*/  FFMA.FTZ R2, R227, R160, R2 ;  /* 0x000000a0e3027223 */ /* 0x000fe20000010002 */
[----:B------:R-:W-:Y:S02]  /*a370*/  FFMA.FTZ R0, R231, R134, R0 ;  /* 0x00000086e7007223 */ /* 0x000fe40000010000 */
[----:B------:R-:W3:Y:S04]  /*a380*/  LDL R231, [R1+0x104] ;  /* 0x0001040001e77983 */ /* 0x000ee80000100800 */
[----:B------:R-:W3:Y:S04]  /*a390*/  LDL R239, [R1+0x178] ;  /* 0x0001780001ef7983 */ /* 0x000ee80000100800 */
        /* <DEDUP_REMOVED lines=15> */
[----:B------:R-:W-:-:S03]  /*a490*/  FFMA.FTZ R252, R223, R161, R252 ;  /* 0x000000a1dffc7223 */ /* 0x000fc600000100fc */
[----:B------:R-:W2:Y:S01]  /*a4a0*/  LDL R223, [R1+0xf0] ;  /* 0x0000f00001df7983 */ /* 0x000ea20000100800 */
[----:B----4-:R-:W-:Y:S01]  /*a4b0*/  FFMA.FTZ R2, R215, R164, R2 ;  /* 0x000000a4d7027223 */ /* 0x010fe20000010002 */
[----:B------:R-:W-:Y:S02]  /*a4c0*/  FFMA.FTZ R0, R4, R158, R0 ;  /* 0x0000009e04007223 */ /* 0x000fe40000010000 */
        /* <DEDUP_REMOVED lines=16> */
[----:B------:R-:W4:Y:S01]  /*a5d0*/  LDL R187, [R1+0xc0] ;  /* 0x0000c00001bb7983 */ /* 0x000f220000100800 */
[----:B---3--:R-:W-:-:S03]  /*a5e0*/  FFMA.FTZ R0, R5, R162, R0 ;  /* 0x000000a205007223 */ /* 0x008fc60000010000 */
[----:B------:R-:W3:Y:S04]  /*a5f0*/  LDL R203, [R1+0x148] ;  /* 0x0001480001cb7983 */ /* 0x000ee80000100800 */
[----:B------:R-:W3:Y:S01]  /*a600*/  LDL R5, [R1+0x188] ;  /* 0x0001880001057983 */ /* 0x000ee20000100800 */
[----:B------:R-:W-:-:S03]  /*a610*/  FFMA.FTZ R252, R9, R181, R252 ;  /* 0x000000b509fc7223 */ /* 0x000fc600000100fc */
[----:B------:R-:W3:Y:S04]  /*a620*/  LDL R191, [R1+0x138] ;  /* 0x0001380001bf7983 */ /* 0x000ee80000100800 */
[----:B------:R-:W3:Y:S04]  /*a630*/  LDL R9, [R1+0x128] ;  /* 0x0001280001097983 */ /* 0x000ee80000100800 */
[----:B------:R-:W3:Y:S01]  /*a640*/  LDL R13, [R1+0xb0] ;  /* 0x0000b000010d7983 */ /* 0x000ee20000100800 */
[----:B------:R-:W-:Y:S01]  /*a650*/  FFMA.FTZ R2, R171, R188, R2 ;  /* 0x000000bcab027223 */ /* 0x000fe20000010002 */
[----:B--2---:R-:W-:-:S02]  /*a660*/  FFMA.FTZ R252, R8, R185, R252 ;  /* 0x000000b908fc7223 */ /* 0x004fc400000100fc */
[----:B------:R-:W2:Y:S04]  /*a670*/  LDL R8, [R1+0x118] ;  /* 0x0001180001087983 */ /* 0x000ea80000100800 */
[----:B------:R-:W2:Y:S01]  /*a680*/  LDL.LU R171, [R1+0x4b0] ;  /* 0x0004b00001ab7983 */ /* 0x000ea20000300800 */
[----:B----4-:R-:W-:Y:S01]  /*a690*/  FFMA.FTZ R252, R175, R189, R252 ;  /* 0x000000bdaffc7223 */ /* 0x010fe200000100fc */
[----:B------:R-:W-:Y:S02]  /*a6a0*/  FFMA.FTZ R0, R179, R166, R0 ;  /* 0x000000a6b3007223 */ /* 0x000fe40000010000 */
[----:B------:R-:W4:Y:S01]  /*a6b0*/  LDL.LU R175, [R1+0x4ac] ;  /* 0x0004ac0001af7983 */ /* 0x000f220000300800 */
[----:B------:R-:W-:-:S03]  /*a6c0*/  FFMA.FTZ R252, R12, R193, R252 ;  /* 0x000000c10cfc7223 */ /* 0x000fc600000100fc */
[----:B------:R-:W4:Y:S01]  /*a6d0*/  LDL.LU R179, [R1+0x4a8] ;  /* 0x0004a80001b37983 */ /* 0x000f220000300800 */
[----:B------:R-:W-:-:S03]  /*a6e0*/  FFMA.FTZ R252, R243, R197, R252 ;  /* 0x000000c5f3fc7223 */ /* 0x000fc600000100fc */
[----:B------:R-:W4:Y:S01]  /*a6f0*/  LDL R12, [R1+0xa0] ;  /* 0x0000a000010c7983 */ /* 0x000f220000100800 */
[----:B------:R-:W-:Y:S01]  /*a700*/  FFMA.FTZ R252, R231, R201, R252 ;  /* 0x000000c9e7fc7223 */ /* 0x000fe200000100fc */
[----:B------:R-:W-:Y:S02]  /*a710*/  FFMA.FTZ R2, R251, R192, R2 ;  /* 0x000000c0fb027223 */ /* 0x000fe40000010002 */
[----:B------:R-:W4:Y:S01]  /*a720*/  LDL R243, [R1+0x84] ;  /* 0x0000840001f37983 */ /* 0x000f220000100800 */
[----:B------:R-:W-:Y:S01]  /*a730*/  FFMA.FTZ R252, R219, R205, R252 ;  /* 0x000000cddbfc7223 */ /* 0x000fe200000100fc */
[----:B---3--:R-:W-:-:S03]  /*a740*/  FFMA.FTZ R0, R5, R170, R0 ;  /* 0x000000aa05007223 */ /* 0x008fc60000010000 */
[----:B------:R-:W-:Y:S01]  /*a750*/  FFMA.FTZ R252, R207, R209, R252 ;  /* 0x000000d1cffc7223 */ /* 0x000fe200000100fc */
[----:B------:R-:W3:Y:S03]  /*a760*/  LDL R5, [R1+0xa4] ;  /* 0x0000a40001057983 */ /* 0x000ee60000100800 */
[----:B------:R-:W-:Y:S01]  /*a770*/  FFMA.FTZ R252, R195, R213, R252 ;  /* 0x000000d5c3fc7223 */ /* 0x000fe200000100fc */
[----:B------:R-:W-:Y:S01]  /*a780*/  FFMA.FTZ R2, R247, R196, R2 ;  /* 0x000000c4f7027223 */ /* 0x000fe20000010002 */
[----:B------:R-:W3:Y:S02]  /*a790*/  LDL R251, [R1+0xf8] ;  /* 0x0000f80001fb7983 */ /* 0x000ee40000100800 */
[----:B------:R-:W-:Y:S01]  /*a7a0*/  FFMA.FTZ R252, R183, R217, R252 ;  /* 0x000000d9b7fc7223 */ /* 0x000fe200000100fc */
[----:B------:R-:W-:Y:S01]  /*a7b0*/  FFMA.FTZ R2, R235, R200, R2 ;  /* 0x000000c8eb027223 */ /* 0x000fe20000010002 */
[----:B------:R-:W3:Y:S02]  /*a7c0*/  LDL R183, [R1+0x90] ;  /* 0x0000900001b77983 */ /* 0x000ee40000100800 */
[----:B------:R-:W-:-:S02]  /*a7d0*/  FFMA.FTZ R252, R4, R221, R252 ;  /* 0x000000dd04fc7223 */ /* 0x000fc400000100fc */
[----:B------:R-:W3:Y:S01]  /*a7e0*/  LDL R4, [R1+0x108] ;  /* 0x0001080001047983 */ /* 0x000ee20000100800 */
[----:B------:R-:W-:Y:S01]  /*a7f0*/  FFMA.FTZ R2, R223, R204, R2 ;  /* 0x000000ccdf027223 */ /* 0x000fe20000010002 */
[----:B------:R-:W-:Y:S02]  /*a800*/  FFMA.FTZ R0, R239, R174, R0 ;  /* 0x000000aeef007223 */ /* 0x000fe40000010000 */
[----:B------:R-:W3:Y:S01]  /*a810*/  LDL R247, [R1+0x80] ;  /* 0x0000800001f77983 */ /* 0x000ee20000100800 */
[----:B------:R-:W-:-:S03]  /*a820*/  FFMA.FTZ R2, R211, R208, R2 ;  /* 0x000000d0d3027223 */ /* 0x000fc60000010002 */
[----:B------:R-:W3:Y:S01]  /*a830*/  LDL R239, [R1+0xe8] ;  /* 0x0000e80001ef7983 */ /* 0x000ee20000100800 */
[----:B------:R-:W-:Y:S01]  /*a840*/  FFMA.FTZ R2, R199, R212, R2 ;  /* 0x000000d4c7027223 */ /* 0x000fe20000010002 */
[----:B------:R-:W-:Y:S02]  /*a850*/  FFMA.FTZ R0, R227, R178, R0 ;  /* 0x000000b2e3007223 */ /* 0x000fe40000010000 */
[----:B------:R-:W3:Y:S01]  /*a860*/  LDL R235, [R1+0x70] ;  /* 0x0000700001eb7983 */ /* 0x000ee20000100800 */
[----:B------:R-:W-:-:S03]  /*a870*/  FFMA.FTZ R2, R187, R216, R2 ;  /* 0x000000d8bb027223 */ /* 0x000fc60000010002 */
[----:B------:R-:W3:Y:S04]  /*a880*/  LDL R187, [R1+0x94] ;  /* 0x0000940001bb7983 */ /* 0x000ee80000100800 */
[----:B------:R-:W3:Y:S01]  /*a890*/  LDL R231, [R1+0x74] ;  /* 0x0000740001e77983 */ /* 0x000ee20000100800 */
[----:B------:R-:W-:-:S03]  /*a8a0*/  FFMA.FTZ R0, R215, R182, R0 ;  /* 0x000000b6d7007223 */ /* 0x000fc60000010000 */
[----:B------:R-:W3:Y:S04]  /*a8b0*/  LDL R227, [R1+0xd8] ;  /* 0x0000d80001e37983 */ /* 0x000ee80000100800 */
        /* <DEDUP_REMOVED lines=11> */
[----:B------:R-:W3:Y:S01]  /*a970*/  LDL R191, [R1+0xa8] ;  /* 0x0000a80001bf7983 */ /* 0x000ee20000100800 */
[----:B------:R-:W-:-:S03]  /*a980*/  FFMA.FTZ R2, R13, R220, R2 ;  /* 0x000000dc0d027223 */ /* 0x000fc60000010002 */
[----:B------:R-:W3:Y:S04]  /*a990*/  LDL R9, [R1+0x98] ;  /* 0x0000980001097983 */ /* 0x000ee80000100800 */
[----:B------:R-:W3:Y:S01]  /*a9a0*/  LDL R13, [R1+0x88] ;  /* 0x00008800010d7983 */ /* 0x000ee20000100800 */
[----:B--2---:R-:W-:-:S03]  /*a9b0*/  FFMA.FTZ R0, R8, R198, R0 ;  /* 0x000000c608007223 */ /* 0x004fc60000010000 */
[----:B------:R-:W2:Y:S01]  /*a9c0*/  LDL R8, [R1+0x78] ;  /* 0x0000780001087983 */ /* 0x000ea20000100800 */
[----:B----4-:R-:W-:-:S03]  /*a9d0*/  FFMA.FTZ R2, R12, R224, R2 ;  /* 0x000000e00c027223 */ /* 0x010fc60000010002 */
[----:B------:R-:W4:Y:S01]  /*a9e0*/  LDL R12, [R1+0x68] ;  /* 0x00006800010c7983 */ /* 0x000f220000100800 */
[----:B---3--:R-:W-:-:S03]  /*a9f0*/  FFMA.FTZ R252, R5, R225, R252 ;  /* 0x000000e105fc7223 */ /* 0x008fc600000100fc */
[----:B------:R-:W3:Y:S01]  /*aa00*/  LDL R5, [R1+0x58] ;  /* 0x0000580001057983 */ /* 0x000ee20000100800 */
[----:B------:R-:W-:-:S03]  /*aa10*/  FFMA.FTZ R0, R4, R202, R0 ;  /* 0x000000ca04007223 */ /* 0x000fc60000010000 */
[----:B------:R-:W3:Y:S01]  /*aa20*/  LDL R4, [R1+0x48] ;  /* 0x0000480001047983 */ /* 0x000ee20000100800 */
[----:B------:R-:W-:Y:S01]  /*aa30*/  FFMA.FTZ R2, R183, R228, R2 ;  /* 0x000000e4b7027223 */ /* 0x000fe20000010002 */
[----:B------:R-:W-:Y:S02]  /*aa40*/  FFMA.FTZ R0, R251, R206, R0 ;  /* 0x000000cefb007223 */ /* 0x000fe40000010000 */
[----:B------:R-:W3:Y:S01]  /*aa50*/  LDL.LU R183, [R1+0x4a4] ;  /* 0x0004a40001b77983 */ /* 0x000ee20000300800 */
[----:B------:R-:W-:Y:S01]  /*aa60*/  FFMA.FTZ R2, R247, R232, R2 ;  /* 0x000000e8f7027223 */ /* 0x000fe20000010002 */
[----:B------:R-:W-:Y:S01]  /*aa70*/  FFMA.FTZ R0, R239, R210, R0 ;  /* 0x000000d2ef007223 */ /* 0x000fe20000010000 */
[----:B------:R-:W-:Y:S02]  /*aa80*/  FFMA.FTZ R252, R187, R229, R252 ;  /* 0x000000e5bbfc7223 */ /* 0x000fe400000100fc */
[----:B------:R-:W-:Y:S01]  /*aa90*/  FFMA.FTZ R2, R235, R236, R2 ;  /* 0x000000eceb027223 */ /* 0x000fe20000010002 */
[----:B------:R-:W3:Y:S01]  /*aaa0*/  LDL.LU R187, [R1+0x4a0] ;  /* 0x0004a00001bb7983 */ /* 0x000ee20000300800 */
[----:B------:R-:W-:-:S04]  /*aab0*/  FFMA.FTZ R252, R243, R233, R252 ;  /* 0x000000e9f3fc7223 */ /* 0x000fc800000100fc */
[----:B------:R-:W-:Y:S01]  /*aac0*/  FFMA.FTZ R252, R231, R237, R252 ;  /* 0x000000ede7fc7223 */ /* 0x000fe200000100fc */
[----:B------:R-:W-:Y:S01]  /*aad0*/  FFMA.FTZ R0, R227, R214, R0 ;  /* 0x000000d6e3007223 */ /* 0x000fe20000010000 */
        /* <DEDUP_REMOVED lines=17> */
[----:B------:R-:W-:Y:S01]  /*abf0*/  FFMA.FTZ R0, R191, R226, R0 ;  /* 0x000000e2bf007223 */ /* 0x000fe20000010000 */
[----:B------:R-:W-:Y:S02]  /*ac00*/  FADD.FTZ R2, R2, R252 ;  /* 0x000000fc02027221 */ /* 0x000fe40000010000 */
[----:B------:R-:W3:Y:S01]  /*ac10*/  LDL R195, [R1+0x3bc] ;  /* 0x0003bc0001c37983 */ /* 0x000ee20000100800 */
[----:B------:R-:W-:Y:S01]  /*ac20*/  FFMA.FTZ R252, R9, R230, R0 ;  /* 0x000000e609fc7223 */ /* 0x000fe20000010000 */
[----:B------:R-:W-:Y:S02]  /*ac30*/  ISETP.NE.U32.AND P2, PT, RZ, UR12, PT ;  /* 0x0000000cff007c0c */ /* 0x000fe4000bf45070 */
[----:B------:R-:W3:Y:S01]  /*ac40*/  LDL R191, [R1+0x3ac] ;  /* 0x0003ac0001bf7983 */ /* 0x000ee20000100800 */
[----:B------:R-:W0:Y:S01]  /*ac50*/  @P1 LDC R9, c[0x0][0x408] ;  /* 0x00010200ff091b82 */ /* 0x000e220000000800 */
[----:B------:R-:W-:-:S07]  /*ac60*/  FFMA.FTZ R252, R13, R234, R252 ;  /* 0x000000ea0dfc7223 */ /* 0x000fce00000100fc */
[----:B------:R-:W0:Y:S01]  /*ac70*/  @P1 LDC R0, c[0x0][0x430] ;  /* 0x00010c00ff001b82 */ /* 0x000e220000000800 */
[----:B--2---:R-:W-:Y:S02]  /*ac80*/  FFMA.FTZ R252, R8, R238, R252 ;  /* 0x000000ee08fc7223 */ /* 0x004fe400000100fc */
[----:B------:R-:W2:Y:S02]  /*ac90*/  LDL R8, [R1+0x34] ;  /* 0x0000340001087983 */ /* 0x000ea40000100800 */
[----:B----4-:R-:W-:-:S04]  /*aca0*/  FFMA.FTZ R252, R12, R242, R252 ;  /* 0x000000f20cfc7223 */ /* 0x010fc800000100fc */
[----:B---3--:R-:W-:Y:S01]  /*acb0*/  FFMA.FTZ R252, R5, R246, R252 ;  /* 0x000000f605fc7223 */ /* 0x008fe200000100fc */
[----:B------:R-:W-:Y:S01]  /*acc0*/  ISETP.NE.AND.EX P2, PT, RZ, UR13, PT, P2 ;  /* 0x0000000dff007c0c */ /* 0x000fe2000bf45320 */
[----:B------:R-:W3:Y:S02]  /*acd0*/  LDL R5, [R1+0x39c] ;  /* 0x00039c0001057983 */ /* 0x000ee40000100800 */
[----:B------:R-:W-:-:S10]  /*ace0*/  FFMA.FTZ R252, R4, R250, R252 ;  /* 0x000000fa04fc7223 */ /* 0x000fd400000100fc */
[----:B------:R-:W2:Y:S01]  /*acf0*/  @P2 LDC.64 R12, c[0x0][0x438] ;  /* 0x00010e00ff0c2b82 */ /* 0x000ea20000000a00 */
[----:B------:R-:W4:Y:S01]  /*ad00*/  LDL R4, [R1+0x3fc] ;  /* 0x0003fc0001047983 */ /* 0x000f220000100800 */
[----:B0-----:R-:W-:-:S05]  /*ad10*/  @P1 IMAD.IADD R0, R0, 0x1, R9 ;  /* 0x0000000100001824 */ /* 0x001fca00078e0209 */
[----:B------:R-:W-:Y:S01]  /*ad20*/  @P1 ISETP.GE.AND P4, PT, R3, R0, PT ;  /* 0x000000000300120c */ /* 0x000fe20003f86270 */
[----:B------:R-:W-:Y:S01]  /*ad30*/  FADD.FTZ R2, R252, R2 ;  /* 0x00000002fc027221 */ /* 0x000fe20000010000 */
[----:B------:R-:W-:-:S04]  /*ad40*/  FMUL.FTZ R0, R227, R231 ;  /* 0x000000e7e3007220 */ /* 0x000fc80000410000 */
[----:B------:R-:W-:-:S04]  /*ad50*/  FFMA.FTZ R0, R219, R223, R0 ;  /* 0x000000dfdb007223 */ /* 0x000fc80000010000 */
[----:B------:R-:W-:-:S04]  /*ad60*/  FFMA.FTZ R0, R215, R7, R0 ;  /* 0x00000007d7007223 */ /* 0x000fc80000010000 */
[----:B------:R-:W-:Y:S01]  /*ad70*/  FFMA.FTZ R0, R211, R11, R0 ;  /* 0x0000000bd3007223 */ /* 0x000fe20000010000 */
[----:B--2---:R-:W-:Y:S02]  /*ad80*/  @P2 IMAD.WIDE R8, R8, 0x4, R12 ;  /* 0x0000000408082825 */ /* 0x004fe400078e020c */
[----:B------:R2:W5:Y:S04]  /*ad90*/  LDL.LU.64 R12, [R1+0x498] ;  /* 0x00049800010c7983 */ /* 0x0005680000300a00 */
[----:B------:R-:W2:Y:S04]  /*ada0*/  @P2 LDG.E R252, desc[UR36][R8.64] ;  /* 0x0000002408fc2981 */ /* 0x000ea8000c1e1900 */
[----:B------:R0:W5:Y:S04]  /*adb0*/  LDL.LU.64 R8, [R1+0x490] ;  /* 0x0004900001087983 */ /* 0x0001680000300a00 */
        /* <DEDUP_REMOVED lines=10> */
[----:B----4-:R-:W-:-:S03]  /*ae60*/  FFMA.FTZ R0, R4, R15, R0 ;  /* 0x0000000f04007223 */ /* 0x010fc60000010000 */
[----:B------:R-:W4:Y:S01]  /*ae70*/  LDL R4, [R1+0x38c] ;  /* 0x00038c0001047983 */ /* 0x000f220000100800 */
        /* <DEDUP_REMOVED lines=46> */
[----:B----4-:R-:W-:-:S03]  /*b160*/  FFMA.FTZ R0, R4, R111, R0 ;  /* 0x0000006f04007223 */ /* 0x010fc60000010000 */
[----:B------:R-:W4:Y:S01]  /*b170*/  LDL R4, [R1+0x1bc] ;  /* 0x0001bc0001047983 */ /* 0x000f220000100800 */
[----:B---3--:R-:W-:-:S03]  /*b180*/  FFMA.FTZ R0, R5, R115, R0 ;  /* 0x0000007305007223 */ /* 0x008fc60000010000 */
[----:B------:R-:W3:Y:S01]  /*b190*/  LDL R5, [R1+0x15c] ;  /* 0x00015c0001057983 */ /* 0x000ee20000100800 */
[----:B--2---:R-:W-:-:S04]  /*b1a0*/  FFMA.FTZ R0, R247, R119, R0 ;  /* 0x00000077f7007223 */ /* 0x004fc80000010000 */
        /* <DEDUP_REMOVED lines=9> */
[----:B----4-:R-:W-:Y:S02]  /*b240*/  FFMA.FTZ R0, R4, R159, R0 ;  /* 0x0000009f04007223 */ /* 0x010fe40000010000 */
[----:B------:R-:W2:Y:S02]  /*b250*/  LDL.LU R4, [R1+0x8] ;  /* 0x0000080001047983 */ /* 0x000ea40000300800 */
[----:B------:R-:W-:Y:S02]  /*b260*/  FFMA.FTZ R0, R207, R163, R0 ;  /* 0x000000a3cf007223 */ /* 0x000fe40000010000 */
[----:B------:R-:W4:Y:S02]  /*b270*/  LDL R207, [R1+0x10c] ;  /* 0x00010c0001cf7983 */ /* 0x000f240000100800 */
[----:B------:R-:W-:Y:S02]  /*b280*/  FFMA.FTZ R0, R203, R167, R0 ;  /* 0x000000a7cb007223 */ /* 0x000fe40000010000 */
[----:B------:R-:W2:Y:S02]  /*b290*/  LDL R203, [R1+0x11c] ;  /* 0x00011c0001cb7983 */ /* 0x000ea40000100800 */
[----:B------:R-:W-:-:S02]  /*b2a0*/  FFMA.FTZ R0, R199, R171, R0 ;  /* 0x000000abc7007223 */ /* 0x000fc40000010000 */
[----:B------:R-:W4:Y:S02]  /*b2b0*/  LDL R199, [R1+0x12c] ;  /* 0x00012c0001c77983 */ /* 0x000f240000100800 */
[----:B------:R-:W-:Y:S02]  /*b2c0*/  FFMA.FTZ R0, R195, R175, R0 ;  /* 0x000000afc3007223 */ /* 0x000fe40000010000 */
[----:B------:R-:W2:Y:S02]  /*b2d0*/  LDL R195, [R1+0x13c] ;  /* 0x00013c0001c37983 */ /* 0x000ea40000100800 */
[----:B------:R-:W-:Y:S02]  /*b2e0*/  FFMA.FTZ R0, R191, R179, R0 ;  /* 0x000000b3bf007223 */ /* 0x000fe40000010000 */
[----:B------:R-:W4:Y:S04]  /*b2f0*/  LDL R191, [R1+0x14c] ;  /* 0x00014c0001bf7983 */ /* 0x000f280000100800 */
[----:B------:R-:W2:Y:S04]  /*b300*/  LDL R211, [R1+0xfc] ;  /* 0x0000fc0001d37983 */ /* 0x000ea80000100800 */
[----:B------:R-:W2:Y:S04]  /*b310*/  LDL R215, [R1+0xec] ;  /* 0x0000ec0001d77983 */ /* 0x000ea80000100800 */
[----:B------:R-:W2:Y:S04]  /*b320*/  LDL R219, [R1+0xdc] ;  /* 0x0000dc0001db7983 */ /* 0x000ea80000100800 */
[----:B------:R-:W2:Y:S04]  /*b330*/  LDL R223, [R1+0xcc] ;  /* 0x0000cc0001df7983 */ /* 0x000ea80000100800 */
[----:B------:R-:W2:Y:S01]  /*b340*/  LDL R227, [R1+0xbc] ;  /* 0x0000bc0001e37983 */ /* 0x000ea20000100800 */
[----:B---3--:R-:W-:-:S03]  /*b350*/  FFMA.FTZ R0, R5, R183, R0 ;  /* 0x000000b705007223 */ /* 0x008fc60000010000 */
        /* <DEDUP_REMOVED lines=8> */
[----:B------:R-:W2:Y:S02]  /*b3e0*/  LDL.LU R191, [R1+0x48c] ;  /* 0x00048c0001bf7983 */ /* 0x000ea40000300800 */
[----:B--2---:R-:W-:Y:S02]  /*b3f0*/  FFMA.FTZ R0, R195, R191, R0 ;  /* 0x000000bfc3007223 */ /* 0x004fe40000010000 */
[----:B------:R-:W2:Y:S02]  /*b400*/  LDL.LU R195, [R1+0x488] ;  /* 0x0004880001c37983 */ /* 0x000ea40000300800 */
[----:B--2---:R-:W-:Y:S02]  /*b410*/  FFMA.FTZ R0, R199, R195, R0 ;  /* 0x000000c3c7007223 */ /* 0x004fe40000010000 */
[----:B------:R-:W2:Y:S02]  /*b420*/  LDL.LU R199, [R1+0x484] ;  /* 0x0004840001c77983 */ /* 0x000ea40000300800 */
[----:B--2---:R-:W-:-:S02]  /*b430*/  FFMA.FTZ R0, R203, R199, R0 ;  /* 0x000000c7cb007223 */ /* 0x004fc40000010000 */
        /* <DEDUP_REMOVED lines=12> */
[----:B------:R-:W3:Y:S02]  /*b500*/  LDL.LU R227, [R1+0x468] ;  /* 0x0004680001e37983 */ /* 0x000ee40000300800 */
[----:B---3--:R-:W-:Y:S02]  /*b510*/  FFMA.FTZ R0, R231, R227, R0 ;  /* 0x000000e3e7007223 */ /* 0x008fe40000010000 */
        /* <DEDUP_REMOVED lines=12> */
[----:B------:R0:W5:Y:S02]  /*b5e0*/  LDL.LU R5, [R1+0x44c] ;  /* 0x00044c0001057983 */ /* 0x0001640000300800 */
[----:B------:R-:W-:Y:S01]  /*b5f0*/  FADD.FTZ R2, R0, R2 ;  /* 0x0000000200027221 */ /* 0x000fe20000010000 */
[----:B------:R-:W-:-:S03]  /*b600*/  @P1 SEL R0, RZ, UR39, P4 ;  /* 0x00000027ff001c07 */ /* 0x000fc6000a000000 */
[----:B------:R-:W-:Y:S01]  /*b610*/  FMUL.FTZ R2, R2, UR17 ;  /* 0x0000001102027c20 */ /* 0x000fe20008410000 */
[----:B------:R-:W-:-:S03]  /*b620*/  @P1 IADD3 R0, PT, PT, R3, -UR45, R0 ;  /* 0x8000002d03001c10 */ /* 0x000fc6000fffe000 */
[----:B------:R-:W-:Y:S01]  /*b630*/  @P2 FADD.FTZ R2, R2, R252 ;  /* 0x000000fc02022221 */ /* 0x000fe20000010000 */
[----:B------:R-:W-:Y:S01]  /*b640*/  @P1 I2FP.F32.S32 R0, R0 ;  /* 0x0000000000001245 */ /* 0x000fe20000201400 */
[----:B------:R-:W2:Y:S04]  /*b650*/  LDL R252, [R1+0x3c] ;  /* 0x00003c0001fc7983 */ /* 0x000ea80000100800 */
[----:B------:R-:W-:Y:S02]  /*b660*/  @P1 FFMA.FTZ R2, R0, R4, R2 ;  /* 0x0000000400021223 */ /* 0x000fe40000010002 */
[----:B------:R0:W5:Y:S04]  /*b670*/  LDL.LU R4, [R1+0x448] ;  /* 0x0004480001047983 */ /* 0x0001680000300800 */
[----:B------:R-:W3:Y:S01]  /*b680*/  LDL R0, [R1+0x38] ;  /* 0x0000380001007983 */ /* 0x000ee20000100800 */
[----:B--2---:R-:W-:-:S05]  /*b690*/  @!P3 FMNMX.FTZ R252, R252, R2, !PT ;  /* 0x00000002fcfcb209 */ /* 0x004fca0007810000 */
[----:B------:R0:W-:Y:S04]  /*b6a0*/  @!P3 STL [R1+0x3c], R252 ;  /* 0x00003cfc0100b387 */ /* 0x0001e80000100800 */
[----:B---3--:R0:W-:Y:S02]  /*b6b0*/  STS [R0], R2 ;  /* 0x0000000200007388 */ /* 0x0081e40000000800 */
.L_x_3743:
[----:B------:R-:W-:Y:S05]  /*b6c0*/  BSYNC.RECONVERGENT B1 ;  /* 0x0000000000017941 */ /* 0x000fea0003800200 */
.L_x_3742:
[----:B0-----:R-:W2:Y:S04]  /*b6d0*/  LDL.LU R0, [R1+0x38] ;  /* 0x0000380001007983 */ /* 0x001ea80000300800 */
[----:B-----5:R0:W-:Y:S04]  /*b6e0*/  STL [R1+0x44c], R5 ;  /* 0x00044c0501007387 */ /* 0x0201e80000100800 */
[----:B0-----:R-:W3:Y:S04]  /*b6f0*/  LDL.LU R5, [R1+0x30] ;  /* 0x0000300001057983 */ /* 0x001ee80000300800 */
[----:B------:R2:W-:Y:S04]  /*b700*/  STL [R1+0x448], R4 ;  /* 0x0004480401007387 */ /* 0x0005e80000100800 */
[----:B------:R-:W4:Y:S04]  /*b710*/  LDL.LU R252, [R1+0x34] ;  /* 0x0000340001fc7983 */ /* 0x000f280000300800 */
[----:B------:R-:W4:Y:S01]  /*b720*/  LDL.LU R2, [R1+0xc] ;  /* 0x00000c0001027983 */ /* 0x000f220000300800 */
[----:B--2---:R-:W-:-:S03]  /*b730*/  MOV R4, R0 ;  /* 0x0000000000047202 */ /* 0x004fc60000000f00 */
[----:B------:R-:W2:Y:S01]  /*b740*/  LDL R0, [R1+0x440] ;  /* 0x0004400001007983 */ /* 0x000ea20000100800 */
[----:B------:R-:W-:Y:S02]  /*b750*/  IADD3 R4, PT, PT, R4, 0x400, RZ ;  /* 0x0000040004047810 */ /* 0x000fe40007ffe0ff */
[----:B---3--:R-:W-:-:S05]  /*b760*/  IADD3 R5, P1, PT, R5, 0x100, RZ ;  /* 0x0000010005057810 */ /* 0x008fca0007f3e0ff */
[----:B------:R0:W-:Y:S01]  /*b770*/  STL [R1+0x30], R5 ;  /* 0x0000300501007387 */ /* 0x0001e20000100800 */
[----:B----4-:R-:W-:Y:S01]  /*b780*/  VIADD R252, R252, 0x100 ;  /* 0x00000100fcfc7836 */ /* 0x010fe20000000000 */
[----:B------:R-:W-:Y:S02]  /*b790*/  IADD3.X R2, PT, PT, RZ, R2, RZ, P1, !PT ;  /* 0x00000002ff027210 */ /* 0x000fe40000ffe4ff */
[----:B0-----:R4:W5:Y:S01]  /*b7a0*/  LDL.LU R5, [R1+0x44c] ;  /* 0x00044c0001057983 */ /* 0x0019620000300800 */
[----:B------:R-:W-:-:S03]  /*b7b0*/  VIADD R3, R3, 0x100 ;  /* 0x0000010003037836 */ /* 0x000fc60000000000 */
[----:B------:R0:W-:Y:S04]  /*b7c0*/  STL [R1+0x38], R4 ;  /* 0x0000380401007387 */ /* 0x0001e80000100800 */
[----:B0-----:R4:W5:Y:S04]  /*b7d0*/  LDL.LU R4, [R1+0x448] ;  /* 0x0004480001047983 */ /* 0x0019680000300800 */
[----:B------:R4:W-:Y:S04]  /*b7e0*/  STL [R1+0x34], R252 ;  /* 0x000034fc01007387 */ /* 0x0009e80000100800 */
[----:B------:R4:W-:Y:S01]  /*b7f0*/  STL [R1+0xc], R2 ;  /* 0x00000c0201007387 */ /* 0x0009e20000100800 */
[----:B--2---:R-:W-:-:S13]  /*b800*/  ISETP.GE.AND P1, PT, R3, R0, PT ;  /* 0x000000000300720c */ /* 0x004fda0003f26270 */
[----:B----4-:R-:W-:Y:S05]  /*b810*/  @!P1 BRA `(.L_x_3744) ;  /* 0xffffff7400709947 */ /* 0x010fea000383ffff */
.L_x_3623:
[----:B0--3--:R-:W-:Y:S05]  /*b820*/  BSYNC.RECONVERGENT B0 ;  /* 0x0000000000007941 */ /* 0x009fea0003800200 */
.L_x_3622:
[----:B------:R-:W3:Y:S01]  /*b830*/  LDL.LU R2, [R1+0x3c] ;  /* 0x00003c0001027983 */ /* 0x000ee20000300800 */
[----:B------:R-:W0:Y:S01]  /*b840*/  S2UR UR12, SR_CgaCtaId ;  /* 0x00000000000c79c3 */ /* 0x000e220000008800 */
[----:B------:R-:W-:Y:S01]  /*b850*/  UMOV UR10, 0x400 ;  /* 0x00000400000a7882 */ /* 0x000fe20000000000 */
[----:B------:R-:W4:Y:S01]  /*b860*/  LDCU UR4, c[0x0][0x3f4] ;  /* 0x00007e80ff0477ac */ /* 0x000f220008000800 */
[----:B------:R-:W-:Y:S01]  /*b870*/  BSSY.RECONVERGENT B0, `(.L_x_3745) ;  /* 0x000018d000007945 */ /* 0x000fe20003800200 */
[----:B------:R-:W1:Y:S04]  /*b880*/  LDCU UR6, c[0x0][0x3f4] ;  /* 0x00007e80ff0677ac */ /* 0x000e680008000800 */
[----:B------:R-:W1:Y:S01]  /*b890*/  S2UR UR14, SR_CTAID.Y ;  /* 0x00000000000e79c3 */ /* 0x000e620000002600 */
[----:B------:R-:W-:-:S02]  /*b8a0*/  UIADD3 UR11, UPT, UPT, UR45, 0x1, URZ ;  /* 0x000000012d0b7890 */ /* 0x000fc4000fffe0ff */
[----:B----4-:R-:W-:Y:S02]  /*b8b0*/  UIADD3 UR4, UPT, UPT, UR45, 0x1, -UR4 ;  /* 0x000000012d047890 */ /* 0x010fe4000fffe804 */
[----:B0-----:R-:W-:Y:S02]  /*b8c0*/  ULEA UR13, UR12, UR10, 0x18 ;  /* 0x0000000a0c0d7291 */ /* 0x001fe4000f8ec0ff */
[----:B------:R-:W-:-:S04]  /*b8d0*/  UISETP.LT.AND UP0, UPT, URZ, UR4, UPT ;  /* 0x00000004ff00728c */ /* 0x000fc8000bf01270 */
[----:B------:R-:W-:Y:S02]  /*b8e0*/  USEL UR4, URZ, UR4, !UP0 ;  /* 0x00000004ff047287 */ /* 0x000fe4000c000000 */
[----:B-1----:R-:W-:-:S04]  /*b8f0*/  UIMAD UR6, UR14, UR6, URZ ;  /* 0x000000060e0672a4 */ /* 0x002fc8000f8e02ff */
[----:B------:R-:W-:Y:S01]  /*b900*/  USHF.R.S32.HI UR9, URZ, 0x1f, UR6 ;  /* 0x0000001fff097899 */ /* 0x000fe20008011406 */
[----:B---3--:R-:W0:Y:S02]  /*b910*/  SHFL.BFLY PT, R0, R2, 0x10, 0x1f ;  /* 0x0e001f0002007f89 */ /* 0x008e2400000e0000 */
[----:B0-----:R-:W-:-:S05]  /*b920*/  FMNMX.FTZ R3, R0, R2, !PT ;  /* 0x0000000200037209 */ /* 0x001fca0007810000 */
[----:B------:R-:W0:Y:S02]  /*b930*/  SHFL.BFLY PT, R0, R3, 0x8, 0x1f ;  /* 0x0d001f0003007f89 */ /* 0x000e2400000e0000 */
[----:B0----5:R-:W-:Y:S02]  /*b940*/  FMNMX.FTZ R4, R3, R0, !PT ;  /* 0x0000000003047209 */ /* 0x021fe40007810000 */
[----:B------:R-:W0:Y:S03]  /*b950*/  S2R R0, SR_TID.X ;  /* 0x0000000000007919 */ /* 0x000e260000002100 */
[----:B------:R-:W1:Y:S02]  /*b960*/  SHFL.BFLY PT, R5, R4, 0x4, 0x1f ;  /* 0x0c801f0004057f89 */ /* 0x000e6400000e0000 */
[----:B-1----:R-:W-:Y:S02]  /*b970*/  FMNMX.FTZ R5, R4, R5, !PT ;  /* 0x0000000504057209 */ /* 0x002fe40007810000 */
[----:B0-----:R-:W-:-:S03]  /*b980*/  SHF.L.U32 R13, R0, 0x2, RZ ;  /* 0x00000002000d7819 */ /* 0x001fc600000006ff */
[----:B------:R-:W0:Y:S02]  /*b990*/  SHFL.BFLY PT, R2, R5, 0x2, 0x1f ;  /* 0x0c401f0005027f89 */ /* 0x000e2400000e0000 */
[----:B0-----:R-:W-:Y:S01]  /*b9a0*/  FMNMX.FTZ R6, R5, R2, !PT ;  /* 0x0000000205067209 */ /* 0x001fe20007810000 */
[----:B------:R-:W-:Y:S01]  /*b9b0*/  IMAD.MOV.U32 R5, RZ, RZ, -0x800001 ;  /* 0xff7fffffff057424 */ /* 0x000fe200078e00ff */
[----:B------:R-:W-:-:S03]  /*b9c0*/  LOP3.LUT P1, R2, R0, 0x1f, RZ, 0xc0, !PT ;  /* 0x0000001f00027812 */ /* 0x000fc6000782c0ff */
[----:B------:R-:W0:Y:S01]  /*b9d0*/  SHFL.BFLY PT, R7, R6, 0x1, 0x1f ;  /* 0x0c201f0006077f89 */ /* 0x000e2200000e0000 */
[C---:B------:R-:W-:Y:S02]  /*b9e0*/  ISETP.GT.U32.AND P0, PT, R2.reuse, 0x7, PT ;  /* 0x000000070200780c */ /* 0x040fe40003f04070 */
[----:B------:R-:W-:-:S07]  /*b9f0*/  LEA R4, R2, UR13, 0x2 ;  /* 0x0000000d02047c11 */ /* 0x000fce000f8e10ff */
[----:B------:R-:W-:Y:S02]  /*ba00*/  @!P1 LEA.HI R3, R0, UR13, RZ, 0x1d ;  /* 0x0000000d00039c11 */ /* 0x000fe4000f8fe8ff */
[----:B0-----:R-:W-:-:S05]  /*ba10*/  FMNMX.FTZ R10, R6, R7, !PT ;  /* 0x00000007060a7209 */ /* 0x001fca0007810000 */
[----:B------:R0:W-:Y:S01]  /*ba20*/  @!P1 STS [R3], R10 ;  /* 0x0000000a03009388 */ /* 0x0001e20000000800 */
[----:B------:R-:W-:Y:S01]  /*ba30*/  BAR.SYNC.DEFER_BLOCKING 0x0 ;  /* 0x0000000000007b1d */ /* 0x000fe20000010000 */
[----:B0-----:R-:W-:-:S05]  /*ba40*/  IADD3 R3, PT, PT, R0, UR4, RZ ;  /* 0x0000000400037c10 */ /* 0x001fca000fffe0ff */
[----:B------:R-:W0:Y:S01]  /*ba50*/  @!P0 LDS R5, [R4] ;  /* 0x0000000004058984 */ /* 0x000e220000000800 */
[----:B------:R-:W-:-:S03]  /*ba60*/  ISETP.GT.AND P0, PT, R3, UR45, PT ;  /* 0x0000002d03007c0c */ /* 0x000fc6000bf04270 */
[----:B0-----:R-:W0:Y:S02]  /*ba70*/  SHFL.BFLY PT, R6, R5, 0x4, 0x1f ;  /* 0x0c801f0005067f89 */ /* 0x001e2400000e0000 */
[----:B0-----:R-:W-:Y:S01]  /*ba80*/  FMNMX.FTZ R6, R6, R5, !PT ;  /* 0x0000000506067209 */ /* 0x001fe20007810000 */
[----:B------:R-:W-:-:S04]  /*ba90*/  IMAD.MOV.U32 R5, RZ, RZ, RZ ;  /* 0x000000ffff057224 */ /* 0x000fc800078e00ff */
[----:B------:R-:W0:Y:S02]  /*baa0*/  SHFL.BFLY PT, R7, R6, 0x2, 0x1f ;  /* 0x0c401f0006077f89 */ /* 0x000e2400000e0000 */
[----:B0-----:R-:W-:-:S05]  /*bab0*/  FMNMX.FTZ R7, R6, R7, !PT ;  /* 0x0000000706077209 */ /* 0x001fca0007810000 */
[----:B------:R-:W0:Y:S02]  /*bac0*/  SHFL.BFLY PT, R8, R7, 0x1, 0x1f ;  /* 0x0c201f0007087f89 */ /* 0x000e2400000e0000 */
[----:B0-----:R-:W-:-:S05]  /*bad0*/  FMNMX.FTZ R8, R7, R8, !PT ;  /* 0x0000000807087209 */ /* 0x001fca0007810000 */
[----:B--2---:R0:W1:Y:S01]  /*bae0*/  SHFL.IDX PT, R25, R8, RZ, 0x1f ;  /* 0x00001fff08197589 */ /* 0x00406200000e0000 */
[----:B------:R-:W-:Y:S05]  /*baf0*/  @P0 BRA `(.L_x_3746) ;  /* 0x0000001400900947 */ /* 0x000fea0003800000 */
[----:B------:R-:W2:Y:S02]  /*bb00*/  LDC.64 R6, c[0x0][0x420] ;  /* 0x00010800ff067b82 */ /* 0x000ea40000000a00 */
[----:B--2---:R-:W-:-:S04]  /*bb10*/  ISETP.NE.U32.AND P0, PT, R6, RZ, PT ;  /* 0x000000ff0600720c */ /* 0x004fc80003f05070 */
[----:B------:R-:W-:-:S13]  /*bb20*/  ISETP.NE.AND.EX P0, PT, R7, RZ, PT, P0 ;  /* 0x000000ff0700720c */ /* 0x000fda0003f05300 */
[----:B------:R-:W-:Y:S05]  /*bb30*/  @P0 BRA `(.L_x_3747) ;  /* 0x0000001000040947 */ /* 0x000fea0003800000 */
[----:B0-----:R-:W-:Y:S01]  /*bb40*/  IMAD.U32 R8, RZ, RZ, UR11 ;  /* 0x0000000bff087e24 */ /* 0x001fe2000f8e00ff */
[----:B------:R-:W-:Y:S01]  /*bb50*/  LOP3.LUT R6, RZ, R0, RZ, 0x33, !PT ;  /* 0x00000000ff067212 */ /* 0x000fe200078e33ff */
[----:B------:R-:W-:Y:S03]  /*bb60*/  BSSY.RECONVERGENT B1, `(.L_x_3748) ;  /* 0x000001c000017945 */ /* 0x000fe60003800200 */
[----:B------:R-:W-:-:S04]  /*bb70*/  VIADDMNMX R5, R3, 0x100, R8, !PT ;  /* 0x0000010003057846 */ /* 0x000fc80007800108 */
        /* <DEDUP_REMOVED lines=9> */
[----:B------:R-:W-:Y:S02]  /*bc10*/  IMAD.MOV.U32 R6, RZ, RZ, R3 ;  /* 0x000000ffff067224 */ /* 0x000fe400078e0003 */
[----:B------:R-:W-:Y:S01]  /*bc20*/  ULEA UR7, UR12, UR7, 0x18 ;  /* 0x000000070c077291 */ /* 0x000fe2000f8ec0ff */
[----:B------:R-:W-:Y:S02]  /*bc30*/  LOP3.LUT R7, R5, 0x3, RZ, 0xc0, !PT ;  /* 0x0000000305077812 */ /* 0x000fe400078ec0ff */
[----:B------:R-:W-:Y:S02]  /*bc40*/  MOV R5, RZ ;  /* 0x000000ff00057202 */ /* 0x000fe40000000f00 */
[----:B------:R-:W-:Y:S01]  /*bc50*/  IADD3 R8, PT, PT, -R7, RZ, RZ ;  /* 0x000000ff07087210 */ /* 0x000fe20007ffe1ff */
[----:B------:R-:W-:-:S07]  /*bc60*/  VIADD R7, R13, UR7 ;  /* 0x000000070d077c36 */ /* 0x000fce0008000000 */
.L_x_3750:
[----:B------:R-:W1:Y:S01]  /*bc70*/  LDS R9, [R7] ;  /* 0x0000000007097984 */ /* 0x000e620000000800 */
[----:B------:R-:W-:Y:S01]  /*bc80*/  IADD3 R8, PT, PT, R8, 0x1, RZ ;  /* 0x0000000108087810 */ /* 0x000fe20007ffe0ff */
[----:B------:R-:W-:-:S03]  /*bc90*/  VIADD R6, R6, 0x100 ;  /* 0x0000010006067836 */ /* 0x000fc60000000000 */
[----:B------:R-:W-:Y:S01]  /*bca0*/  ISETP.NE.AND P0, PT, R8, RZ, PT ;  /* 0x000000ff0800720c */ /* 0x000fe20003f05270 */
[----:B-1----:R-:W-:-:S04]  /*bcb0*/  FADD.FTZ R9, -R25, R9 ;  /* 0x0000000919097221 */ /* 0x002fc80000010100 */
[----:B------:R-:W-:-:S04]  /*bcc0*/  FMUL.FTZ R9, R9, 1.4426950216293334961 ;  /* 0x3fb8aa3b09097820 */ /* 0x000fc80000410000 */
[----:B------:R-:W0:Y:S02]  /*bcd0*/  MUFU.EX2 R10, R9 ;  /* 0x00000009000a7308 */ /* 0x000e240000000800 */
[----:B0-----:R0:W-:Y:S01]  /*bce0*/  STS [R7], R10 ;  /* 0x0000000a07007388 */ /* 0x0011e20000000800 */
[----:B------:R-:W-:Y:S01]  /*bcf0*/  FADD.FTZ R5, R10, R5 ;  /* 0x000000050a057221 */ /* 0x000fe20000010000 */
[----:B0-----:R-:W-:Y:S01]  /*bd00*/  IADD3 R7, PT, PT, R7, 0x400, RZ ;  /* 0x0000040007077810 */ /* 0x001fe20007ffe0ff */
[----:B------:R-:W-:Y:S06]  /*bd10*/  @P0 BRA `(.L_x_3750) ;  /* 0xfffffffc00d40947 */ /* 0x000fec000383ffff */
.L_x_3749:
[----:B------:R-:W-:Y:S05]  /*bd20*/  BSYNC.RECONVERGENT B1 ;  /* 0x0000000000017941 */ /* 0x000fea0003800200 */
.L_x_3748:
[----:B------:R-:W-:Y:S05]  /*bd30*/  @!P1 BRA `(.L_x_3746) ;  /* 0x0000001400009947 */ /* 0x000fea0003800000 */
[----:B------:R-:W-:Y:S02]  /*bd40*/  UIADD3 UR7, UPT, UPT, UR10, 0x440, URZ ;  /* 0x000004400a077890 */ /* 0x000fe4000fffe0ff */
[----:B------:R-:W-:Y:S02]  /*bd50*/  USHF.L.U32 UR8, UR4, 0x2, URZ ;  /* 0x0000000204087899 */ /* 0x000fe400080006ff */
[----:B------:R-:W-:-:S04]  /*bd60*/  ULEA UR7, UR12, UR7, 0x18 ;  /* 0x000000070c077291 */ /* 0x000fc8000f8ec0ff */
[----:B------:R-:W-:-:S05]  /*bd70*/  LEA R7, R6, -UR8, 0x2 ;  /* 0x8000000806077c11 */ /* 0x000fca000f8e10ff */
[----:B------:R-:W1:Y:S04]  /*bd80*/  LDS R8, [R7+UR7] ;  /* 0x0000000707087984 */ /* 0x000e680008000800 */
[----:B------:R-:W0:Y:S04]  /*bd90*/  LDS R9, [R7+UR7+0x400] ;  /* 0x0004000707097984 */ /* 0x000e280008000800 */
[----:B------:R-:W2:Y:S04]  /*bda0*/  LDS R12, [R7+UR7+0xc00] ;  /* 0x000c0007070c7984 */ /* 0x000ea80008000800 */
[----:B------:R-:W3:Y:S01]  /*bdb0*/  LDS R10, [R7+UR7+0x800] ;  /* 0x00080007070a7984 */ /* 0x000ee20008000800 */
[----:B-1----:R-:W-:-:S04]  /*bdc0*/  FADD.FTZ R8, -R25, R8 ;  /* 0x0000000819087221 */ /* 0x002fc80000010100 */
[----:B------:R-:W-:Y:S01]  /*bdd0*/  FMUL.FTZ R8, R8, 1.4426950216293334961 ;  /* 0x3fb8aa3b08087820 */ /* 0x000fe20000410000 */
[C---:B0-----:R-:W-:Y:S01]  /*bde0*/  FADD.FTZ R9, -R25.reuse, R9 ;  /* 0x0000000919097221 */ /* 0x041fe20000010100 */
[----:B--2---:R-:W-:-:S03]  /*bdf0*/  FADD.FTZ R14, -R25, R12 ;  /* 0x0000000c190e7221 */ /* 0x004fc60000010100 */
[----:B------:R-:W-:Y:S01]  /*be00*/  FMUL.FTZ R9, R9, 1.4426950216293334961 ;  /* 0x3fb8aa3b09097820 */ /* 0x000fe20000410000 */
[----:B------:R-:W0:Y:S01]  /*be10*/  MUFU.EX2 R8, R8 ;  /* 0x0000000800087308 */ /* 0x000e220000000800 */
[----:B---3--:R-:W-:Y:S01]  /*be20*/  FADD.FTZ R11, -R25, R10 ;  /* 0x0000000a190b7221 */ /* 0x008fe20000010100 */
[----:B------:R-:W-:-:S03]  /*be30*/  FMUL.FTZ R14, R14, 1.4426950216293334961 ;  /* 0x3fb8aa3b0e0e7820 */ /* 0x000fc60000410000 */
[----:B------:R-:W-:-:S03]  /*be40*/  FMUL.FTZ R11, R11, 1.4426950216293334961 ;  /* 0x3fb8aa3b0b0b7820 */ /* 0x000fc60000410000 */
[----:B------:R1:W2:Y:S08]  /*be50*/  MUFU.EX2 R10, R9 ;  /* 0x00000009000a7308 */ /* 0x0002b00000000800 */
[----:B------:R-:W3:Y:S01]  /*be60*/  MUFU.EX2 R12, R11 ;  /* 0x0000000b000c7308 */ /* 0x000ee20000000800 */
[----:B-1----:R-:W-:Y:S02]  /*be70*/  VIADD R9, R6, 0x400 ;  /* 0x0000040006097836 */ /* 0x002fe40000000000 */
[----:B0-----:R-:W-:Y:S01]  /*be80*/  FADD.FTZ R5, R5, R8 ;  /* 0x0000000805057221 */ /* 0x001fe20000010000 */
[----:B------:R4:W-:Y:S01]  /*be90*/  STS [R7+UR7], R8 ;  /* 0x0000000807007988 */ /* 0x0009e20008000807 */
[----:B------:R-:W-:-:S02]  /*bea0*/  IADD3 R6, PT, PT, R7, UR7, RZ ;  /* 0x0000000707067c10 */ /* 0x000fc4000fffe0ff */
[----:B------:R-:W-:Y:S01]  /*beb0*/  ISETP.GT.AND P0, PT, R9, UR45, PT ;  /* 0x0000002d09007c0c */ /* 0x000fe2000bf04270 */
[----:B------:R-:W0:Y:S01]  /*bec0*/  MUFU.EX2 R14, R14 ;  /* 0x0000000e000e7308 */ /* 0x000e220000000800 */
[----:B--2---:R-:W-:Y:S01]  /*bed0*/  FADD.FTZ R5, R5, R10 ;  /* 0x0000000a05057221 */ /* 0x004fe20000010000 */
[----:B------:R4:W-:Y:S03]  /*bee0*/  STS [R7+UR7+0x400], R10 ;  /* 0x0004000a07007988 */ /* 0x0009e60008000807 */
[----:B---3--:R-:W-:Y:S01]  /*bef0*/  FADD.FTZ R5, R5, R12 ;  /* 0x0000000c05057221 */ /* 0x008fe20000010000 */
[----:B------:R4:W-:Y:S04]  /*bf00*/  STS [R7+UR7+0x800], R12 ;  /* 0x0008000c07007988 */ /* 0x0009e80008000807 */
[----:B0-----:R4:W-:Y:S01]  /*bf10*/  STS [R7+UR7+0xc00], R14 ;  /* 0x000c000e07007988 */ /* 0x0019e20008000807 */
[----:B------:R-:W-:Y:S01]  /*bf20*/  FADD.FTZ R5, R5, R14 ;  /* 0x0000000e05057221 */ /* 0x000fe20000010000 */
[----:B------:R-:W-:Y:S06]  /*bf30*/  @P0 BRA `(.L_x_3746) ;  /* 0x0000001000800947 */ /* 0x000fec0003800000 */
[----:B----4-:R-:W-:Y:S01]  /*bf40*/  IADD3 R7, PT, PT, -R9, UR45, RZ ;  /* 0x0000002d09077c10 */ /* 0x010fe2000fffe1ff */
[----:B------:R-:W-:Y:S01]  /*bf50*/  BSSY.RECONVERGENT B1, `(.L_x_3751) ;  /* 0x000006c000017945 */ /* 0x000fe20003800200 */
[----:B------:R-:W-:Y:S01]  /*bf60*/  VIADD R6, R6, 0x1800 ;  /* 0x0000180006067836 */ /* 0x000fe20000000000 */
[----:B------:R-:W-:Y:S02]  /*bf70*/  PLOP3.LUT P0, PT, PT, PT, PT, 0x80, 0x8 ;  /* 0x000000000008781c */ /* 0x000fe40003f0f070 */
[----:B------:R-:W-:-:S13]  /*bf80*/  ISETP.GT.AND P1, PT, R7, 0xbff, PT ;  /* 0x00000bff0700780c */ /* 0x000fda0003f24270 */
[----:B------:R-:W-:Y:S05]  /*bf90*/  @!P1 BRA `(.L_x_3752) ;  /* 0x00000004009c9947 */ /* 0x000fea0003800000 */
[----:B------:R-:W-:Y:S02]  /*bfa0*/  MOV R26, UR45 ;  /* 0x0000002d001a7c02 */ /* 0x000fe40008000f00 */
[----:B------:R-:W-:-:S03]  /*bfb0*/  PLOP3.LUT P0, PT, PT, PT, PT, 0x8, 0x80 ;  /* 0x000000000080781c */ /* 0x000fc60003f0e170 */
[----:B------:R-:W-:-:S10]  /*bfc0*/  VIADD R26, R26, 0xfffff401 ;  /* 0xfffff4011a1a7836 */ /* 0x000fd40000000000 */
.L_x_3753:
        /* <DEDUP_REMOVED lines=100> */
.L_x_3752:
[----:B------:R-:W-:Y:S05]  /*c610*/  BSYNC.RECONVERGENT B1 ;  /* 0x0000000000017941 */ /* 0x000fea0003800200 */
.L_x_3751:
        /* <DEDUP_REMOVED lines=55> */
.L_x_3755:
[----:B------:R-:W-:Y:S05]  /*c990*/  BSYNC.RECONVERGENT B1 ;  /* 0x0000000000017941 */ /* 0x000fea0003800200 */
.L_x_3754:
[----:B------:R-:W-:-:S13]  /*c9a0*/  ISETP.GT.AND P1, PT, R9, UR45, PT ;  /* 0x0000002d09007c0c */ /* 0x000fda000bf24270 */
[----:B------:R-:W-:Y:S05]  /*c9b0*/  @!P0 BRA P1, `(.L_x_3746) ;  /* 0x0000000400e08947 */ /* 0x000fea0000800000 */
        /* <DEDUP_REMOVED lines=25> */
.L_x_3747:
[----:B------:R-:W-:Y:S01]  /*cb50*/  MOV R10, UR11 ;  /* 0x0000000b000a7c02 */ /* 0x000fe20008000f00 */
[----:B------:R-:W-:Y:S01]  /*cb60*/  BSSY.RECONVERGENT B1, `(.L_x_3756) ;  /* 0x0000025000017945 */ /* 0x000fe20003800200 */
[----:B0-----:R-:W-:Y:S02]  /*cb70*/  LOP3.LUT R8, RZ, R0, RZ, 0x33, !PT ;  /* 0x00000000ff087212 */ /* 0x001fe400078e33ff */
[----:B------:R-:W-:Y:S02]  /*cb80*/  VIADDMNMX R5, R3, 0x100, R10, !PT ;  /* 0x0000010003057846 */ /* 0x000fe4000780010a */
[----:B------:R-:W-:Y:S02]  /*cb90*/  MOV R9, R3 ;  /* 0x0000000300097202 */ /* 0x000fe40000000f00 */
[----:B------:R-:W-:-:S04]  /*cba0*/  IADD3 R8, PT, PT, R5, -UR4, R8 ;  /* 0x8000000405087c10 */ /* 0x000fc8000fffe008 */
[C---:B------:R-:W-:Y:S02]  /*cbb0*/  LOP3.LUT R5, R8.reuse, 0x300, RZ, 0xc0, !PT ;  /* 0x0000030008057812 */ /* 0x040fe400078ec0ff */
[----:B------:R-:W-:Y:S02]  /*cbc0*/  ISETP.GE.U32.AND P1, PT, R8, 0x300, PT ;  /* 0x000003000800780c */ /* 0x000fe40003f26070 */
[----:B------:R-:W-:Y:S01]  /*cbd0*/  ISETP.NE.AND P0, PT, R5, 0x300, PT ;  /* 0x000003000500780c */ /* 0x000fe20003f05270 */
[----:B------:R-:W-:-:S12]  /*cbe0*/  IMAD.MOV.U32 R5, RZ, RZ, RZ ;  /* 0x000000ffff057224 */ /* 0x000fd800078e00ff */
[----:B------:R-:W-:Y:S05]  /*cbf0*/  @!P0 BRA `(.L_x_3757) ;  /* 0x00000000006c8947 */ /* 0x000fea0003800000 */
[----:B------:R-:W-:Y:S01]  /*cc00*/  UIADD3 UR7, UPT, UPT, UR10, 0x440, URZ ;  /* 0x000004400a077890 */ /* 0x000fe2000fffe0ff */
[----:B------:R-:W-:Y:S02]  /*cc10*/  LEA.HI R5, R8, 0x1, RZ, 0x18 ;  /* 0x0000000108057811 */ /* 0x000fe400078fc0ff */
[----:B------:R-:W-:Y:S01]  /*cc20*/  IADD3 R14, P0, P2, R6, UR6, R3 ;  /* 0x00000006060e7c10 */ /* 0x000fe2000fa1e003 */
[----:B------:R-:W-:Y:S01]  /*cc30*/  ULEA UR7, UR12, UR7, 0x18 ;  /* 0x000000070c077291 */ /* 0x000fe2000f8ec0ff */
[----:B------:R-:W-:Y:S01]  /*cc40*/  LOP3.LUT R6, R5, 0x3, RZ, 0xc0, !PT ;  /* 0x0000000305067812 */ /* 0x000fe200078ec0ff */
[----:B------:R-:W-:Y:S01]  /*cc50*/  IMAD.MOV.U32 R5, RZ, RZ, RZ ;  /* 0x000000ffff057224 */ /* 0x000fe200078e00ff */
[----:B------:R-:W-:Y:S02]  /*cc60*/  IADD3.X R7, PT, PT, R7, UR9, RZ, P0, P2 ;  /* 0x0000000907077c10 */ /* 0x000fe400087e44ff */
[----:B------:R-:W-:Y:S01]  /*cc70*/  MOV R9, R3 ;  /* 0x0000000300097202 */ /* 0x000fe20000000f00 */
[----:B------:R-:W-:Y:S01]  /*cc80*/  IMAD.MOV R10, RZ, RZ, -R6 ;  /* 0x000000ffff0a7224 */ /* 0x000fe200078e0a06 */
[----:B------:R-:W-:-:S07]  /*cc90*/  IADD3 R8, PT, PT, R13, UR7, RZ ;  /* 0x000000070d087c10 */ /* 0x000fce000fffe0ff */
.L_x_3758:
[----:B------:R-:W-:-:S06]  /*cca0*/  IMAD.MOV.U32 R6, RZ, RZ, R14 ;  /* 0x000000ffff067224 */ /* 0x000fcc00078e000e */
[----:B------:R0:W2:Y:S01]  /*ccb0*/  LDG.E.U8 R6, desc[UR36][R6.64] ;  /* 0x0000002406067981 */ /* 0x0000a2000c1e1100 */
[----:B------:R-:W-:Y:S01]  /*ccc0*/  VIADD R10, R10, 0x1 ;  /* 0x000000010a0a7836 */ /* 0x000fe20000000000 */
[----:B------:R-:W-:Y:S02]  /*ccd0*/  IADD3 R14, P2, PT, R14, 0x100, RZ ;  /* 0x000001000e0e7810 */ /* 0x000fe40007f5e0ff */
[----:B------:R-:W-:-:S03]  /*cce0*/  IADD3 R9, PT, PT, R9, 0x100, RZ ;  /* 0x0000010009097810 */ /* 0x000fc60007ffe0ff */
[----:B0-----:R-:W-:Y:S01]  /*ccf0*/  IMAD.X R7, RZ, RZ, R7, P2 ;  /* 0x000000ffff077224 */ /* 0x001fe200010e0607 */
        /* <DEDUP_REMOVED lines=11> */
.L_x_3757:
[----:B------:R-:W-:Y:S05]  /*cdb0*/  BSYNC.RECONVERGENT B1 ;  /* 0x0000000000017941 */ /* 0x000fea0003800200 */
.L_x_3756:
[----:B------:R-:W-:Y:S05]  /*cdc0*/  @!P1 BRA `(.L_x_3746) ;  /* 0x0000000000dc9947 */ /* 0x000fea0003800000 */
[----:B------:R-:W0:Y:S01]  /*cdd0*/  S2R R8, SR_CgaCtaId ;  /* 0x0000000000087919 */ /* 0x000e220000008800 */
[----:B------:R-:W2:Y:S01]  /*cde0*/  LDC.64 R16, c[0x0][0x420] ;  /* 0x00010800ff107b82 */ /* 0x000ea20000000a00 */
[----:B------:R-:W-:Y:S01]  /*cdf0*/  MOV R6, 0x400 ;  /* 0x0000040000067802 */ /* 0x000fe20000000f00 */
[----:B------:R-:W-:-:S04]  /*ce00*/  USHF.L.U32 UR7, UR4, 0x2, URZ ;  /* 0x0000000204077899 */ /* 0x000fc800080006ff */
[----:B------:R-:W-:Y:S02]  /*ce10*/  VIADD R7, R6, 0x440 ;  /* 0x0000044006077836 */ /* 0x000fe40000000000 */
[----:B------:R-:W-:Y:S02]  /*ce20*/  LEA R6, R9, -UR7, 0x2 ;  /* 0x8000000709067c11 */ /* 0x000fe4000f8e10ff */
[----:B--2---:R-:W-:-:S04]  /*ce30*/  IADD3 R11, P0, P1, R16, UR6, R9 ;  /* 0x00000006100b7c10 */ /* 0x004fc8000f91e009 */
[----:B------:R-:W-:Y:S02]  /*ce40*/  IADD3 R11, P2, PT, R11, 0x200, RZ ;  /* 0x000002000b0b7810 */ /* 0x000fe40007f5e0ff */
[----:B0-----:R-:W-:Y:S02]  /*ce50*/  LEA R15, R8, R7, 0x18 ;  /* 0x00000007080f7211 */ /* 0x001fe400078ec0ff */
[----:B------:R-:W-:Y:S02]  /*ce60*/  IADD3.X R7, PT, PT, R17, UR9, RZ, P0, P1 ;  /* 0x0000000911077c10 */ /* 0x000fe400087e24ff */
[----:B------:R-:W-:Y:S02]  /*ce70*/  IADD3 R8, PT, PT, R6, 0x800, R15 ;  /* 0x0000080006087810 */ /* 0x000fe40007ffe00f */
[----:B------:R-:W-:-:S07]  /*ce80*/  IADD3.X R7, PT, PT, RZ, R7, RZ, P2, !PT ;  /* 0x00000007ff077210 */ /* 0x000fce00017fe4ff */
.L_x_3759:
[----:B------:R-:W-:-:S05]  /*ce90*/  IMAD.MOV.U32 R6, RZ, RZ, R11 ;  /* 0x000000ffff067224 */ /* 0x000fca00078e000b */
[----:B------:R-:W2:Y:S04]  /*cea0*/  LDG.E.U8 R12, desc[UR36][R6.64+-0x200] ;  /* 0xfffe0024060c7981 */ /* 0x000ea8000c1e1100 */
[----:B------:R-:W3:Y:S04]  /*ceb0*/  LDG.E.U8 R10, desc[UR36][R6.64+-0x100] ;  /* 0xffff0024060a7981 */ /* 0x000ee8000c1e1100 */
[----:B------:R-:W4:Y:S04]  /*cec0*/  LDG.E.U8 R11, desc[UR36][R6.64] ;  /* 0x00000024060b7981 */ /* 0x000f28000c1e1100 */
[----:B------:R-:W5:Y:S01]  /*ced0*/  LDG.E.U8 R14, desc[UR36][R6.64+0x100] ;  /* 0x00010024060e7981 */ /* 0x000f62000c1e1100 */
[----:B------:R-:W-:-:S02]  /*cee0*/  IMAD.MOV.U32 R15, RZ, RZ, RZ ;  /* 0x000000ffff0f7224 */ /* 0x000fc400078e00ff */
[----:B------:R-:W-:Y:S02]  /*cef0*/  HFMA2 R17, -RZ, RZ, 0, 0 ;  /* 0x00000000ff117431 */ /* 0x000fe400000001ff */
[----:B------:R-:W-:Y:S01]  /*cf00*/  IMAD.MOV.U32 R19, RZ, RZ, RZ ;  /* 0x000000ffff137224 */ /* 0x000fe200078e00ff */
[----:B------:R-:W-:Y:S02]  /*cf10*/  IADD3 R9, PT, PT, R9, 0x400, RZ ;  /* 0x0000040009097810 */ /* 0x000fe40007ffe0ff */
        /* <DEDUP_REMOVED lines=9> */
[----:B------:R-:W-:-:S03]  /*cfb0*/  MOV R10, RZ ;  /* 0x000000ff000a7202 */ /* 0x000fc60000000f00 */
[----:B------:R-:W-:Y:S01]  /*cfc0*/  @!P0 FMUL.FTZ R11, R11, 1.4426950216293334961 ;  /* 0x3fb8aa3b0b0b8820 */ /* 0x000fe20000410000 */
[----:B0-----:R-:W-:-:S03]  /*cfd0*/  @!P1 FADD.FTZ R12, -R25, R12 ;  /* 0x0000000c190c9221 */ /* 0x001fc60000010100 */
[----:B------:R0:W1:Y:S01]  /*cfe0*/  @!P0 MUFU.EX2 R10, R11 ;  /* 0x0000000b000a8308 */ /* 0x0000620000000800 */
[----:B------:R-:W-:Y:S01]  /*cff0*/  @!P1 FMUL.FTZ R12, R12, 1.4426950216293334961 ;  /* 0x3fb8aa3b0c0c9820 */ /* 0x000fe20000410000 */
[----:B--2---:R-:W-:Y:S01]  /*d000*/  @!P2 FADD.FTZ R14, -R25, R14 ;  /* 0x0000000e190ea221 */ /* 0x004fe20000010100 */
[----:B------:R-:W-:Y:S01]  /*d010*/  ISETP.GT.AND P0, PT, R9, UR45, PT ;  /* 0x0000002d09007c0c */ /* 0x000fe2000bf04270 */
        /* <DEDUP_REMOVED lines=18> */
.L_x_3746:
[----:B------:R-:W-:Y:S05]  /*d140*/  BSYNC.RECONVERGENT B0 ;  /* 0x0000000000007941 */ /* 0x000fea0003800200 */
.L_x_3745:
[----:B---3--:R-:W2:Y:S01]  /*d150*/  SHFL.BFLY PT, R6, R5, 0x10, 0x1f ;  /* 0x0e001f0005067f89 */ /* 0x008ea200000e0000 */
[C---:B------:R-:W-:Y:S01]  /*d160*/  ISETP.NE.AND P0, PT, R2.reuse, RZ, PT ;  /* 0x000000ff0200720c */ /* 0x040fe20003f05270 */
[----:B------:R-:W3:Y:S01]  /*d170*/  LDCU.U8 UR10, c[0x0][0x48c] ;  /* 0x00009180ff0a77ac */ /* 0x000ee20008000000 */
[----:B------:R-:W-:Y:S01]  /*d180*/  ISETP.GT.U32.AND P1, PT, R2, 0x7, PT ;  /* 0x000000070200780c */ /* 0x000fe20003f24070 */
[----:B----4-:R-:W4:Y:S01]  /*d190*/  S2R R12, SR_CTAID.X ;  /* 0x00000000000c7919 */ /* 0x010f220000002500 */
[----:B------:R-:W4:Y:S09]  /*d1a0*/  LDC R15, c[0x0][0x3f8] ;  /* 0x0000fe00ff0f7b82 */ /* 0x000f320000000800 */
[----:B------:R-:W-:-:S04]  /*d1b0*/  @!P0 SHF.R.U32.HI R2, RZ, 0x3, R0 ;  /* 0x00000003ff028819 */ /* 0x000fc80000011600 */
[----:B------:R-:W-:Y:S01]  /*d1c0*/  @!P0 LOP3.LUT R11, R2, 0x7c, RZ, 0xc0, !PT ;  /* 0x0000007c020b8812 */ /* 0x000fe200078ec0ff */
[----:B---3--:R-:W-:Y:S01]  /*d1d0*/  UISETP.NE.AND UP0, UPT, UR10, URZ, UPT ;  /* 0x000000ff0a00728c */ /* 0x008fe2000bf05270 */
[----:B--2---:R-:W-:-:S05]  /*d1e0*/  FADD.FTZ R6, R6, R5 ;  /* 0x0000000506067221 */ /* 0x004fca0000010000 */
[----:B------:R-:W2:Y:S01]  /*d1f0*/  SHFL.BFLY PT, R7, R6, 0x8, 0x1f ;  /* 0x0d001f0006077f89 */ /* 0x000ea200000e0000 */
[----:B----4-:R-:W-:Y:S02]  /*d200*/  IMAD R33, R15, UR14, R12 ;  /* 0x0000000e0f217c24 */ /* 0x010fe4000f8e020c */
[----:B--2---:R-:W-:-:S05]  /*d210*/  FADD.FTZ R7, R6, R7 ;  /* 0x0000000706077221 */ /* 0x004fca0000010000 */
[----:B0-----:R-:W0:Y:S02]  /*d220*/  SHFL.BFLY PT, R8, R7, 0x4, 0x1f ;  /* 0x0c801f0007087f89 */ /* 0x001e2400000e0000 */
[----:B0-----:R-:W-:-:S05]  /*d230*/  FADD.FTZ R8, R7, R8 ;  /* 0x0000000807087221 */ /* 0x001fca0000010000 */
[----:B------:R-:W0:Y:S02]  /*d240*/  SHFL.BFLY PT, R9, R8, 0x2, 0x1f ;  /* 0x0c401f0008097f89 */ /* 0x000e2400000e0000 */
[----:B0-----:R-:W-:-:S05]  /*d250*/  FADD.FTZ R9, R8, R9 ;  /* 0x0000000908097221 */ /* 0x001fca0000010000 */
[----:B------:R-:W0:Y:S02]  /*d260*/  SHFL.BFLY PT, R10, R9, 0x1, 0x1f ;  /* 0x0c201f00090a7f89 */ /* 0x000e2400000e0000 */
[----:B0-----:R-:W-:-:S05]  /*d270*/  FADD.FTZ R10, R9, R10 ;  /* 0x0000000a090a7221 */ /* 0x001fca0000010000 */
[----:B------:R-:W-:Y:S01]  /*d280*/  @!P0 STS [R11+UR13+0x20], R10 ;  /* 0x0000200a0b008988 */ /* 0x000fe2000800080d */
[----:B------:R-:W-:Y:S01]  /*d290*/  BAR.SYNC.DEFER_BLOCKING 0x0 ;  /* 0x0000000000007b1d */ /* 0x000fe20000010000 */
[----:B------:R-:W-:-:S05]  /*d2a0*/  ISETP.GT.AND P0, PT, R3, UR45, PT ;  /* 0x0000002d03007c0c */ /* 0x000fca000bf04270 */
[----:B------:R-:W0:Y:S04]  /*d2b0*/  @!P1 LDS R10, [R4+0x20] ;  /* 0x00002000040a9984 */ /* 0x000e280000000800 */
[----:B0-----:R-:W0:Y:S02]  /*d2c0*/  SHFL.BFLY PT, R5, R10, 0x4, 0x1f ;  /* 0x0c801f000a057f89 */ /* 0x001e2400000e0000 */
[----:B0-----:R-:W-:-:S05]  /*d2d0*/  FADD.FTZ R5, R5, R10 ;  /* 0x0000000a05057221 */ /* 0x001fca0000010000 */
[----:B------:R-:W0:Y:S02]  /*d2e0*/  SHFL.BFLY PT, R2, R5, 0x2, 0x1f ;  /* 0x0c401f0005027f89 */ /* 0x000e2400000e0000 */
[----:B0-----:R-:W-:Y:S01]  /*d2f0*/  FADD.FTZ R2, R5, R2 ;  /* 0x0000000205027221 */ /* 0x001fe20000010000 */
[----:B------:R-:W-:-:S04]  /*d300*/  CS2R R4, SRZ ;  /* 0x0000000000047805 */ /* 0x000fc8000001ff00 */
[----:B------:R-:W0:Y:S02]  /*d310*/  SHFL.BFLY PT, R7, R2, 0x1, 0x1f ;  /* 0x0c201f0002077f89 */ /* 0x000e2400000e0000 */
[----:B0-----:R-:W-:-:S06]  /*d320*/  FADD.FTZ R7, R2, R7 ;  /* 0x0000000702077221 */ /* 0x001fcc0000010000 */
[----:B------:R-:W0:Y:S02]  /*d330*/  SHFL.IDX PT, R7, R7, RZ, 0x1f ;  /* 0x00001fff07077589 */ /* 0x000e2400000e0000 */
[----:B0-----:R-:W-:-:S04]  /*d340*/  FADD.FTZ R6, R7, 9.9999999747524270788e-07 ;  /* 0x358637bd07067421 */ /* 0x001fc80000010000 */
[----:B------:R0:W2:Y:S01]  /*d350*/  MUFU.RCP R31, R6 ;  /* 0x00000006001f7308 */ /* 0x0000a20000001000 */
[----:B------:R-:W-:Y:S05]  /*d360*/  BRA.U !UP0, `(.L_x_3760) ;  /* 0x0000000108187547 */ /* 0x000fea000b800000 */
[----:B------:R-:W3:Y:S08]  /*d370*/  LDC R2, c[0x0][0x488] ;  /* 0x00012200ff027b82 */ /* 0x000ef00000000800 */
[----:B------:R-:W3:Y:S08]  /*d380*/  LDC R4, c[0x0][0x40c] ;  /* 0x00010300ff047b82 */ /* 0x000ef00000000800 */
[----:B------:R-:W4:Y:S01]  /*d390*/  LDC R5, c[0x0][0x3f4] ;  /* 0x0000fd00ff057b82 */ /* 0x000f220000000800 */
[----:B---3--:R-:W-:-:S04]  /*d3a0*/  IMAD R2, R33, R2, R4 ;  /* 0x0000000221027224 */ /* 0x008fc800078e0204 */
[----:B----4-:R-:W-:-:S05]  /*d3b0*/  IMAD R4, R2, R5, RZ ;  /* 0x0000000502047224 */ /* 0x010fca00078e02ff */
[----:B------:R-:W-:-:S07]  /*d3c0*/  SHF.R.S32.HI R5, RZ, 0x1f, R4 ;  /* 0x0000001fff057819 */ /* 0x000fce0000011404 */
.L_x_3760:
[----:B------:R-:W-:Y:S04]  /*d3d0*/  BSSY.RECONVERGENT B0, `(.L_x_3761) ;  /* 0x0000168000007945 */ /* 0x000fe80003800200 */
[----:B------:R-:W-:Y:S05]  /*d3e0*/  @P0 BRA `(.L_x_3762) ;  /* 0x0000001400980947 */ /* 0x000fea0003800000 */
[----:B------:R-:W-:-:S09]  /*d3f0*/  UISETP.NE.AND UP0, UPT, UR10, URZ, UPT ;  /* 0x000000ff0a00728c */ /* 0x000fd2000bf05270 */
[----:B------:R-:W-:Y:S05]  /*d400*/  BRA.U UP0, `(.L_x_3763) ;  /* 0x0000000900807547 */ /* 0x000fea000b800000 */
[----:B------:R-:W-:Y:S01]  /*d410*/  IMAD.U32 R2, RZ, RZ, UR11 ;  /* 0x0000000bff027e24 */ /* 0x000fe2000f8e00ff */
[----:B------:R-:W-:Y:S01]  /*d420*/  LOP3.LUT R5, RZ, R0, RZ, 0x33, !PT ;  /* 0x00000000ff057212 */ /* 0x000fe200078e33ff */
[----:B------:R-:W-:Y:S03]  /*d430*/  BSSY.RECONVERGENT B1, `(.L_x_3764) ;  /* 0x0000019000017945 */ /* 0x000fe60003800200 */
[----:B------:R-:W-:-:S04]  /*d440*/  VIADDMNMX R2, R3, 0x100, R2, !PT ;  /* 0x0000010003027846 */ /* 0x000fc80007800102 */
        /* <DEDUP_REMOVED lines=14> */
[----:B---3--:R-:W-:-:S06]  /*d530*/  ULEA UR7, UR8, UR7, 0x18 ;  /* 0x0000000708077291 */ /* 0x008fcc000f8ec0ff */
[----:B------:R-:W-:-:S07]  /*d540*/  VIADD R2, R13, UR7 ;  /* 0x000000070d027c36 */ /* 0x000fce0008000000 */
.L_x_3766:
[----:B------:R-:W2:Y:S01]  /*d550*/  LDS R4, [R2] ;  /* 0x0000000002047984 */ /* 0x000ea20000000800 */
[----:B------:R-:W-:-:S04]  /*d560*/  IADD3 R5, PT, PT, R5, 0x1, RZ ;  /* 0x0000000105057810 */ /* 0x000fc80007ffe0ff */
[----:B------:R-:W-:Y:S01]  /*d570*/  ISETP.NE.AND P0, PT, R5, RZ, PT ;  /* 0x000000ff0500720c */ /* 0x000fe20003f05270 */
[----:B--2---:R-:W-:-:S05]  /*d580*/  FMUL.FTZ R7, R4, R31 ;  /* 0x0000001f04077220 */ /* 0x004fca0000410000 */
[----:B------:R2:W-:Y:S02]  /*d590*/  STS [R2], R7 ;  /* 0x0000000702007388 */ /* 0x0005e40000000800 */
[----:B--2---:R-:W-:-:S05]  /*d5a0*/  VIADD R2, R2, 0x400 ;  /* 0x0000040002027836 */ /* 0x004fca0000000000 */
[----:B------:R-:W-:Y:S05]  /*d5b0*/  @P0 BRA `(.L_x_3766) ;  /* 0xfffffffc00e40947 */ /* 0x000fea000383ffff */
.L_x_3765:
[----:B------:R-:W-:Y:S05]  /*d5c0*/  BSYNC.RECONVERGENT B1 ;  /* 0x0000000000017941 */ /* 0x000fea0003800200 */
.L_x_3764:
[----:B------:R-:W-:Y:S05]  /*d5d0*/  @!P1 BRA `(.L_x_3762) ;  /* 0x00000014001c9947 */ /* 0x000fea0003800000 */
[----:B------:R-:W3:Y:S01]  /*d5e0*/  S2UR UR8, SR_CgaCtaId ;  /* 0x00000000000879c3 */ /* 0x000ee20000008800 */
[----:B------:R-:W-:Y:S01]  /*d5f0*/  UMOV UR7, 0x400 ;  /* 0x0000040000077882 */ /* 0x000fe20000000000 */
[----:B------:R-:W-:Y:S02]  /*d600*/  USHF.L.U32 UR12, UR4, 0x2, URZ ;  /* 0x00000002040c7899 */ /* 0x000fe400080006ff */
[----:B------:R-:W-:-:S04]  /*d610*/  UIADD3 UR7, UPT, UPT, UR7, 0x440, URZ ;  /* 0x0000044007077890 */ /* 0x000fc8000fffe0ff */
[----:B------:R-:W-:Y:S01]  /*d620*/  LEA R2, R3, -UR12, 0x2 ;  /* 0x8000000c03027c11 */ /* 0x000fe2000f8e10ff */
[----:B---3--:R-:W-:-:S09]  /*d630*/  ULEA UR7, UR8, UR7, 0x18 ;  /* 0x0000000708077291 */ /* 0x008fd2000f8ec0ff */
[----:B------:R-:W2:Y:S04]  /*d640*/  LDS R4, [R2+UR7] ;  /* 0x0000000702047984 */ /* 0x000ea80008000800 */
[----:B0-----:R-:W0:Y:S04]  /*d650*/  LDS R6, [R2+UR7+0x400] ;  /* 0x0004000702067984 */ /* 0x001e280008000800 */
[----:B------:R-:W3:Y:S04]  /*d660*/  LDS R8, [R2+UR7+0x800] ;  /* 0x0008000702087984 */ /* 0x000ee80008000800 */
[----:B------:R-:W4:Y:S01]  /*d670*/  LDS R10, [R2+UR7+0xc00] ;  /* 0x000c0007020a7984 */ /* 0x000f220008000800 */
[----:B--2---:R-:W-:Y:S01]  /*d680*/  FMUL.FTZ R5, R4, R31 ;  /* 0x0000001f04057220 */ /* 0x004fe20000410000 */
[----:B------:R-:W-:Y:S01]  /*d690*/  IADD3 R4, PT, PT, R3, 0x400, RZ ;  /* 0x0000040003047810 */ /* 0x000fe20007ffe0ff */
[----:B------:R-:W-:-:S02]  /*d6a0*/  VIADD R3, R2, UR7 ;  /* 0x0000000702037c36 */ /* 0x000fc40008000000 */
[-C--:B0-----:R-:W-:Y:S01]  /*d6b0*/  FMUL.FTZ R7, R6, R31.reuse ;  /* 0x0000001f06077220 */ /* 0x081fe20000410000 */
[----:B------:R-:W-:Y:S01]  /*d6c0*/  ISETP.GT.AND P0, PT, R4, UR45, PT ;  /* 0x0000002d04007c0c */ /* 0x000fe2000bf04270 */
[----:B------:R0:W-:Y:S01]  /*d6d0*/  STS [R2+UR7], R5 ;  /* 0x0000000502007988 */ /* 0x0001e20008000807 */
[----:B---3--:R-:W-:-:S03]  /*d6e0*/  FMUL.FTZ R9, R8, R31 ;  /* 0x0000001f08097220 */ /* 0x008fc60000410000 */
[----:B------:R0:W-:Y:S01]  /*d6f0*/  STS [R2+UR7+0x400], R7 ;  /* 0x0004000702007988 */ /* 0x0001e20008000807 */
[----:B----4-:R-:W-:-:S03]  /*d700*/  FMUL.FTZ R11, R10, R31 ;  /* 0x0000001f0a0b7220 */ /* 0x010fc60000410000 */
[----:B------:R0:W-:Y:S04]  /*d710*/  STS [R2+UR7+0x800], R9 ;  /* 0x0008000902007988 */ /* 0x0001e80008000807 */
[----:B------:R0:W-:Y:S01]  /*d720*/  STS [R2+UR7+0xc00], R11 ;  /* 0x000c000b02007988 */ /* 0x0001e20008000807 */
[----:B------:R-:W-:Y:S05]  /*d730*/  @P0 BRA `(.L_x_3762) ;  /* 0x0000001000c40947 */ /* 0x000fea0003800000 */
[----:B0-----:R-:W-:Y:S01]  /*d740*/  IADD3 R2, PT, PT, -R4, UR45, RZ ;  /* 0x0000002d04027c10 */ /* 0x001fe2000fffe1ff */
        /* <DEDUP_REMOVED lines=8> */
.L_x_3769:
[----:B------:R-:W0:Y:S01]  /*d7d0*/  LDS R2, [R3+-0x800] ;  /* 0xfff8000003027984 */ /* 0x000e220000000800 */
[----:B------:R-:W-:-:S03]  /*d7e0*/  VIADD R4, R4, 0x1000 ;  /* 0x0000100004047836 */ /* 0x000fc60000000000 */
[----:B------:R-:W2:Y:S02]  /*d7f0*/  LDS R5, [R3+-0x400] ;  /* 0xfffc000003057984 */ /* 0x000ea40000000800 */
        /* <DEDUP_REMOVED lines=10> */
[----:B0-----:R-:W-:-:S03]  /*d8a0*/  FMUL.FTZ R2, R31, R2 ;  /* 0x000000021f027220 */ /* 0x001fc60000410000 */
[----:B-1----:R-:W0:Y:S01]  /*d8b0*/  LDS R25, [R3+0x2400] ;  /* 0x0024000003197984 */ /* 0x002e220000000800 */
[----:B--2---:R-:W-:-:S03]  /*d8c0*/  FMUL.FTZ R6, R31, R5 ;  /* 0x000000051f067220 */ /* 0x004fc60000410000 */
[----:B------:R-:W1:Y:S01]  /*d8d0*/  LDS R26, [R3+0x2800] ;  /* 0x00280000031a7984 */ /* 0x000e620000000800 */
        /* <DEDUP_REMOVED lines=17> */
[----:B0-----:R-:W-:-:S03]  /*d9f0*/  FMUL.FTZ R6, R31, R25 ;  /* 0x000000191f067220 */ /* 0x001fc60000410000 */
[----:B------:R-:W-:Y:S01]  /*da00*/  STS [R3+0xc00], R16 ;  /* 0x000c001003007388 */ /* 0x000fe20000000800 */
[----:B-1----:R-:W-:-:S03]  /*da10*/  FMUL.FTZ R26, R31, R26 ;  /* 0x0000001a1f1a7220 */ /* 0x002fc60000410000 */
        /* <DEDUP_REMOVED lines=15> */
.L_x_3768:
[----:B------:R-:W-:Y:S05]  /*db10*/  BSYNC.RECONVERGENT B1 ;  /* 0x0000000000017941 */ /* 0x000fea0003800200 */
.L_x_3767:
[----:B------:R-:W-:Y:S01]  /*db20*/  IADD3 R2, PT, PT, -R4, UR45, RZ ;  /* 0x0000002d04027c10 */ /* 0x000fe2000fffe1ff */
[----:B------:R-:W-:Y:S03]  /*db30*/  BSSY.RECONVERGENT B1, `(.L_x_3770) ;  /* 0x000001e000017945 */ /* 0x000fe60003800200 */
[----:B------:R-:W-:-:S13]  /*db40*/  ISETP.GT.AND P1, PT, R2, 0x3ff, PT ;  /* 0x000003ff0200780c */ /* 0x000fda0003f24270 */
[----:B------:R-:W-:Y:S05]  /*db50*/  @!P1 BRA `(.L_x_3771) ;  /* 0x00000000006c9947 */ /* 0x000fea0003800000 */
[----:B------:R-:W0:Y:S01]  /*db60*/  LDS R2, [R3+-0x800] ;  /* 0xfff8000003027984 */ /* 0x000e220000000800 */
[----:B------:R-:W-:Y:S01]  /*db70*/  PLOP3.LUT P0, PT, PT, PT, PT, 0x8, 0x80 ;  /* 0x000000000080781c */ /* 0x000fe20003f0e170 */
[----:B------:R-:W-:Y:S02]  /*db80*/  VIADD R4, R4, 0x800 ;  /* 0x0000080004047836 */ /* 0x000fe40000000000 */
[----:B------:R-:W2:Y:S04]  /*db90*/  LDS R5, [R3+-0x400] ;  /* 0xfffc000003057984 */ /* 0x000ea80000000800 */
[----:B------:R-:W3:Y:S04]  /*dba0*/  LDS R7, [R3] ;  /* 0x0000000003077984 */ /* 0x000ee80000000800 */
[----:B------:R-:W4:Y:S04]  /*dbb0*/  LDS R9, [R3+0x400] ;  /* 0x0004000003097984 */ /* 0x000f280000000800 */
[----:B------:R-:W5:Y:S04]  /*dbc0*/  LDS R11, [R3+0x800] ;  /* 0x00080000030b7984 */ /* 0x000f680000000800 */
[----:B------:R-:W1:Y:S04]  /*dbd0*/  LDS R16, [R3+0xc00] ;  /* 0x000c000003107984 */ /* 0x000e680000000800 */
[----:B------:R-:W1:Y:S04]  /*dbe0*/  LDS R17, [R3+0x1000] ;  /* 0x0010000003117984 */ /* 0x000e680000000800 */
[----:B------:R-:W1:Y:S01]  /*dbf0*/  LDS R19, [R3+0x1400] ;  /* 0x0014000003137984 */ /* 0x000e620000000800 */
[C---:B0-----:R-:W-:Y:S01]  /*dc00*/  FMUL.FTZ R2, R31.reuse, R2 ;  /* 0x000000021f027220 */ /* 0x041fe20000410000 */
[----:B--2---:R-:W-:-:S04]  /*dc10*/  FMUL.FTZ R6, R31, R5 ;  /* 0x000000051f067220 */ /* 0x004fc80000410000 */
        /* <DEDUP_REMOVED lines=15> */
.L_x_3771:
[----:B------:R-:W-:Y:S05]  /*dd10*/  BSYNC.RECONVERGENT B1 ;  /* 0x0000000000017941 */ /* 0x000fea0003800200 */
.L_x_3770:
[----:B------:R-:W-:-:S13]  /*dd20*/  ISETP.GT.AND P1, PT, R4, UR45, PT ;  /* 0x0000002d04007c0c */ /* 0x000fda000bf24270 */
[----:B------:R-:W-:Y:S05]  /*dd30*/  @!P0 BRA P1, `(.L_x_3762) ;  /* 0x0000000c00448947 */ /* 0x000fea0000800000 */
[----:B------:R-:W0:Y:S04]  /*dd40*/  LDS R2, [R3+-0x800] ;  /* 0xfff8000003027984 */ /* 0x000e280000000800 */
[----:B------:R-:W2:Y:S04]  /*dd50*/  LDS R4, [R3+-0x400] ;  /* 0xfffc000003047984 */ /* 0x000ea80000000800 */
[----:B------:R-:W3:Y:S04]  /*dd60*/  LDS R5, [R3] ;  /* 0x0000000003057984 */ /* 0x000ee80000000800 */
[----:B------:R-:W4:Y:S01]  /*dd70*/  LDS R7, [R3+0x400] ;  /* 0x0004000003077984 */ /* 0x000f220000000800 */
[C---:B0-----:R-:W-:Y:S01]  /*dd80*/  FMUL.FTZ R2, R31.reuse, R2 ;  /* 0x000000021f027220 */ /* 0x041fe20000410000 */
[----:B--2---:R-:W-:-:S04]  /*dd90*/  FMUL.FTZ R4, R31, R4 ;  /* 0x000000041f047220 */ /* 0x004fc80000410000 */
[----:B------:R0:W-:Y:S01]  /*dda0*/  STS [R3+-0x800], R2 ;  /* 0xfff8000203007388 */ /* 0x0001e20000000800 */
[----:B---3--:R-:W-:-:S03]  /*ddb0*/  FMUL.FTZ R6, R31, R5 ;  /* 0x000000051f067220 */ /* 0x008fc60000410000 */
[----:B------:R0:W-:Y:S01]  /*ddc0*/  STS [R3+-0x400], R4 ;  /* 0xfffc000403007388 */ /* 0x0001e20000000800 */
[----:B----4-:R-:W-:-:S03]  /*ddd0*/  FMUL.FTZ R8, R31, R7 ;  /* 0x000000071f087220 */ /* 0x010fc60000410000 */
[----:B------:R0:W-:Y:S04]  /*dde0*/  STS [R3], R6 ;  /* 0x0000000603007388 */ /* 0x0001e80000000800 */
[----:B------:R0:W-:Y:S01]  /*ddf0*/  STS [R3+0x400], R8 ;  /* 0x0004000803007388 */ /* 0x0001e20000000800 */
[----:B------:R-:W-:Y:S05]  /*de00*/  BRA `(.L_x_3762) ;  /* 0x0000000c00107947 */ /* 0x000fea0003800000 */
.L_x_3763:
[----:B------:R-:W-:Y:S01]  /*de10*/  IMAD.U32 R2, RZ, RZ, UR11 ;  /* 0x0000000bff027e24 */ /* 0x000fe2000f8e00ff */
[----:B------:R-:W-:Y:S01]  /*de20*/  LOP3.LUT R7, RZ, R0, RZ, 0x33, !PT ;  /* 0x00000000ff077212 */ /* 0x000fe200078e33ff */
[----:B------:R-:W-:Y:S03]  /*de30*/  BSSY.RECONVERGENT B1, `(.L_x_3772) ;  /* 0x0000023000017945 */ /* 0x000fe60003800200 */
[----:B------:R-:W-:-:S04]  /*de40*/  VIADDMNMX R2, R3, 0x100, R2, !PT ;  /* 0x0000010003027846 */ /* 0x000fc80007800102 */
        /* <DEDUP_REMOVED lines=10> */
[C---:B------:R-:W-:Y:S01]  /*def0*/  SHF.L.U32 R6, R2.reuse, 0x8, RZ ;  /* 0x0000000802067819 */ /* 0x040fe200000006ff */
[----:B------:R-:W-:Y:S01]  /*df00*/  UIADD3 UR7, UPT, UPT, UR7, 0x440, URZ ;  /* 0x0000044007077890 */ /* 0x000fe2000fffe0ff */
[----:B------:R-:W-:Y:S01]  /*df10*/  LOP3.LUT R2, R2, 0x3, RZ, 0xc0, !PT ;  /* 0x0000000302027812 */ /* 0x000fe200078ec0ff */
[----:B------:R-:W-:Y:S01]  /*df20*/  IMAD.X R8, RZ, RZ, R5, P0 ;  /* 0x000000ffff087224 */ /* 0x000fe200000e0605 */
[----:B------:R-:W-:-:S04]  /*df30*/  LOP3.LUT R6, R6, 0x300, RZ, 0xc0, !PT ;  /* 0x0000030006067812 */ /* 0x000fc800078ec0ff */
[----:B------:R-:W-:Y:S02]  /*df40*/  IADD3 R3, PT, PT, R3, R6, RZ ;  /* 0x0000000603037210 */ /* 0x000fe40007ffe0ff */
[----:B---3--:R-:W-:-:S04]  /*df50*/  LEA R10, P0, R11, UR12, 0x2 ;  /* 0x0000000c0b0a7c11 */ /* 0x008fc8000f8010ff */
[----:B------:R-:W-:Y:S01]  /*df60*/  LEA.HI.X R11, R11, UR13, R8, 0x2, P0 ;  /* 0x0000000d0b0b7c11 */ /* 0x000fe200080f1408 */
[----:B0-----:R-:W-:Y:S01]  /*df70*/  ULEA UR7, UR8, UR7, 0x18 ;  /* 0x0000000708077291 */ /* 0x001fe2000f8ec0ff */
[----:B------:R-:W-:-:S05]  /*df80*/  IMAD.MOV R8, RZ, RZ, -R2 ;  /* 0x000000ffff087224 */ /* 0x000fca00078e0a02 */
[----:B------:R-:W-:-:S07]  /*df90*/  IADD3 R2, PT, PT, R13, UR7, RZ ;  /* 0x000000070d027c10 */ /* 0x000fce000fffe0ff */
.L_x_3774:
        /* <DEDUP_REMOVED lines=12> */
.L_x_3773:
[----:B------:R-:W-:Y:S05]  /*e060*/  BSYNC.RECONVERGENT B1 ;  /* 0x0000000000017941 */ /* 0x000fea0003800200 */
.L_x_3772:
[----:B------:R-:W-:Y:S05]  /*e070*/  @!P1 BRA `(.L_x_3762) ;  /* 0x0000000800749947 */ /* 0x000fea0003800000 */
[----:B---3--:R-:W0:Y:S01]  /*e080*/  S2R R7, SR_CgaCtaId ;  /* 0x0000000000077919 */ /* 0x008e220000008800 */
[----:B------:R-:W3:Y:S01]  /*e090*/  LDCU.64 UR12, c[0x0][0x480] ;  /* 0x00009000ff0c77ac */ /* 0x000ee20008000a00 */
[C---:B------:R-:W-:Y:S01]  /*e0a0*/  IADD3 R8, PT, PT, -R3.reuse, UR45, RZ ;  /* 0x0000002d03087c10 */ /* 0x040fe2000fffe1ff */
[----:B------:R-:W-:Y:S01]  /*e0b0*/  BSSY.RECONVERGENT B1, `(.L_x_3775) ;  /* 0x000005b000017945 */ /* 0x000fe20003800200 */
[----:B------:R-:W-:Y:S01]  /*e0c0*/  IADD3 R4, P0, PT, R3, R4, RZ ;  /* 0x0000000403047210 */ /* 0x000fe20007f1e0ff */
[----:B------:R-:W-:Y:S01]  /*e0d0*/  USHF.L.U32 UR7, UR4, 0x2, URZ ;  /* 0x0000000204077899 */ /* 0x000fe200080006ff */
[----:B------:R-:W-:Y:S02]  /*e0e0*/  MOV R2, 0x400 ;  /* 0x0000040000027802 */ /* 0x000fe40000000f00 */
[----:B------:R-:W-:Y:S02]  /*e0f0*/  ISETP.GT.AND P1, PT, R8, 0xbff, PT ;  /* 0x00000bff0800780c */ /* 0x000fe40003f24270 */
[----:B------:R-:W-:Y:S01]  /*e100*/  IADD3.X R5, PT, PT, RZ, R5, RZ, P0, !PT ;  /* 0x00000005ff057210 */ /* 0x000fe200007fe4ff */
[----:B------:R-:W-:Y:S01]  /*e110*/  VIADD R2, R2, 0x440 ;  /* 0x0000044002027836 */ /* 0x000fe20000000000 */
[----:B---3--:R-:W-:-:S04]  /*e120*/  LEA R6, P0, R4, UR12, 0x2 ;  /* 0x0000000c04067c11 */ /* 0x008fc8000f8010ff */
[----:B------:R-:W-:Y:S02]  /*e130*/  LEA.HI.X R5, R4, UR13, R5, 0x2, P0 ;  /* 0x0000000d04057c11 */ /* 0x000fe400080f1405 */
[----:B------:R-:W-:-:S04]  /*e140*/  IADD3 R4, P0, PT, R6, 0x800, RZ ;  /* 0x0000080006047810 */ /* 0x000fc80007f1e0ff */
[----:B------:R-:W-:Y:S02]  /*e150*/  IADD3.X R5, PT, PT, RZ, R5, RZ, P0, !PT ;  /* 0x00000005ff057210 */ /* 0x000fe400007fe4ff */
[----:B------:R-:W-:Y:S02]  /*e160*/  PLOP3.LUT P0, PT, PT, PT, PT, 0x80, 0x8 ;  /* 0x000000000008781c */ /* 0x000fe40003f0f070 */
[----:B0-----:R-:W-:Y:S02]  /*e170*/  LEA R7, R7, R2, 0x18 ;  /* 0x0000000207077211 */ /* 0x001fe400078ec0ff */
[----:B------:R-:W-:-:S04]  /*e180*/  LEA R2, R3, -UR7, 0x2 ;  /* 0x8000000703027c11 */ /* 0x000fc8000f8e10ff */
[----:B------:R-:W-:Y:S01]  /*e190*/  IADD3 R2, PT, PT, R2, 0x800, R7 ;  /* 0x0000080002027810 */ /* 0x000fe20007ffe007 */
[----:B------:R-:W-:Y:S06]  /*e1a0*/  @!P1 BRA `(.L_x_3776) ;  /* 0x00000004002c9947 */ /* 0x000fec0003800000 */
[----:B------:R-:W-:Y:S01]  /*e1b0*/  IMAD.U32 R32, RZ, RZ, UR45 ;  /* 0x0000002dff207e24 */ /* 0x000fe2000f8e00ff */
[----:B------:R-:W-:-:S04]  /*e1c0*/  PLOP3.LUT P0, PT, PT, PT, PT, 0x8, 0x80 ;  /* 0x000000000080781c */ /* 0x000fc80003f0e170 */
[----:B------:R-:W-:-:S09]  /*e1d0*/  IADD3 R32, PT, PT, R32, -0xbff, RZ ;  /* 0xfffff40120207810 */ /* 0x000fd20007ffe0ff */
.L_x_3777:
        /* <DEDUP_REMOVED lines=13> */
[----:B-1----:R-:W1:Y:S01]  /*e2b0*/  LDS R25, [R2+0x1c00] ;  /* 0x001c000002197984 */ /* 0x002e620000000800 */
[----:B0-----:R-:W-:-:S03]  /*e2c0*/  FMUL.FTZ R9, R31, R8 ;  /* 0x000000081f097220 */ /* 0x001fc60000410000 */
[----:B------:R-:W-:Y:S01]  /*e2d0*/  LDS R6, [R2+0x3400] ;  /* 0x0034000002067984 */ /* 0x000fe20000000800 */
[----:B---3--:R-:W-:-:S03]  /*e2e0*/  FMUL.FTZ R11, R31, R10 ;  /* 0x0000000a1f0b7220 */ /* 0x008fc60000410000 */
[----:B------:R-:W0:Y:S04]  /*e2f0*/  LDS R27, [R2+0x2400] ;  /* 0x00240000021b7984 */ /* 0x000e280000000800 */
[----:B------:R-:W-:Y:S01]  /*e300*/  LDS R28, [R2+0x2800] ;  /* 0x00280000021c7984 */ /* 0x000fe20000000800 */
[----:B----4-:R-:W-:-:S03]  /*e310*/  FMUL.FTZ R17, R31, R14 ;  /* 0x0000000e1f117220 */ /* 0x010fc60000410000 */
[----:B------:R-:W2:Y:S04]  /*e320*/  LDS R29, [R2+0x2c00] ;  /* 0x002c0000021d7984 */ /* 0x000ea80000000800 */
        /* <DEDUP_REMOVED lines=10> */
[----:B-1----:R-:W-:-:S03]  /*e3d0*/  FMUL.FTZ R25, R31, R25 ;  /* 0x000000191f197220 */ /* 0x002fc60000410000 */
[----:B------:R1:W-:Y:S01]  /*e3e0*/  STS [R2], R11 ;  /* 0x0000000b02007388 */ /* 0x0003e20000000800 */
[----:B-----5:R-:W-:-:S03]  /*e3f0*/  FMUL.FTZ R7, R31, R22 ;  /* 0x000000161f077220 */ /* 0x020fc60000410000 */
[----:B------:R-:W-:Y:S01]  /*e400*/  STG.E desc[UR36][R4.64+0x1800], R9 ;  /* 0x0018000904007986 */ /* 0x000fe2000c101924 */
[----:B0-----:R-:W-:-:S03]  /*e410*/  FMUL.FTZ R27, R31, R27 ;  /* 0x0000001b1f1b7220 */ /* 0x001fc60000410000 */
[----:B------:R0:W-:Y:S01]  /*e420*/  STS [R2+0x1800], R9 ;  /* 0x0018000902007388 */ /* 0x0001e20000000800 */
[----:B-1----:R-:W-:-:S03]  /*e430*/  FMUL.FTZ R11, R31, R26 ;  /* 0x0000001a1f0b7220 */ /* 0x002fc60000410000 */
[----:B------:R-:W-:Y:S01]  /*e440*/  STG.E desc[UR36][R4.64+0x400], R17 ;  /* 0x0004001104007986 */ /* 0x000fe2000c101924 */
[----:B--2---:R-:W-:-:S03]  /*e450*/  FMUL.FTZ R29, R31, R29 ;  /* 0x0000001d1f1d7220 */ /* 0x004fc60000410000 */
        /* <DEDUP_REMOVED lines=32> */
.L_x_3776:
[----:B------:R-:W-:Y:S05]  /*e660*/  BSYNC.RECONVERGENT B1 ;  /* 0x0000000000017941 */ /* 0x000fea0003800200 */
.L_x_3775:
        /* <DEDUP_REMOVED lines=43> */
.L_x_3779:
[----:B------:R-:W-:Y:S05]  /*e920*/  BSYNC.RECONVERGENT B1 ;  /* 0x0000000000017941 */ /* 0x000fea0003800200 */
.L_x_3778:
[----:B------:R-:W-:-:S13]  /*e930*/  ISETP.LE.OR P0, PT, R3, UR45, P0 ;  /* 0x0000002d03007c0c */ /* 0x000fda0008703670 */
        /* <DEDUP_REMOVED lines=17> */
.L_x_3762:
[----:B------:R-:W-:Y:S05]  /*ea50*/  BSYNC.RECONVERGENT B0 ;  /* 0x0000000000007941 */ /* 0x000fea0003800200 */
.L_x_3761:
[----:B------:R-:W4:Y:S01]  /*ea60*/  LDCU.64 UR10, c[0x0][0x3b0] ;  /* 0x00007600ff0a77ac */ /* 0x000f220008000a00 */
[----:B------:R-:W-:Y:S02]  /*ea70*/  SHF.R.U32.HI R14, RZ, 0x6, R0 ;  /* 0x00000006ff0e7819 */ /* 0x000fe40000011600 */
[----:B0--3--:R-:W-:Y:S02]  /*ea80*/  CS2R R6, SRZ ;  /* 0x0000000000067805 */ /* 0x009fe4000001ff00 */
[----:B------:R-:W-:Y:S01]  /*ea90*/  LOP3.LUT R13, R13, 0xfc, RZ, 0xc0, !PT ;  /* 0x000000fc0d0d7812 */ /* 0x000fe200078ec0ff */
[----:B------:R-:W-:Y:S01]  /*eaa0*/  USHF.R.S32.HI UR7, URZ, 0x1f, UR45 ;  /* 0x0000001fff077899 */ /* 0x000fe2000801142d */
[----:B------:R-:W-:Y:S01]  /*eab0*/  CS2R R4, SRZ ;  /* 0x0000000000047805 */ /* 0x000fe2000001ff00 */
[----:B------:R-:W0:Y:S02]  /*eac0*/  LDCU UR8, c[0x0][0x3f4] ;  /* 0x00007e80ff0877ac */ /* 0x000e240008000800 */
[----:B------:R-:W-:-:S04]  /*ead0*/  ULEA.HI UR7, UR7, UR45, URZ, 0x2 ;  /* 0x0000002d07077291 */ /* 0x000fc8000f8f10ff */
[----:B------:R-:W-:Y:S01]  /*eae0*/  ULOP3.LUT UR7, UR7, 0xfffffffc, URZ, 0xc0, !UPT ;  /* 0xfffffffc07077892 */ /* 0x000fe2000f8ec0ff */
[----:B----4-:R-:W-:-:S03]  /*eaf0*/  ISETP.NE.U32.AND P0, PT, RZ, UR10, PT ;  /* 0x0000000aff007c0c */ /* 0x010fc6000bf05070 */
[----:B------:R-:W-:Y:S01]  /*eb00*/  UIADD3 UR7, UPT, UPT, -UR7, UR45, URZ ;  /* 0x0000002d07077290 */ /* 0x000fe2000fffe1ff */
[----:B------:R-:W-:Y:S01]  /*eb10*/  ISETP.NE.AND.EX P0, PT, RZ, UR11, PT, P0 ;  /* 0x0000000bff007c0c */ /* 0x000fe2000bf05300 */
[C---:B------:R-:W-:Y:S01]  /*eb20*/  VIADD R17, R14.reuse, UR4 ;  /* 0x000000040e117c36 */ /* 0x040fe20008000000 */
[----:B0-----:R-:W-:Y:S01]  /*eb30*/  MOV R18, UR8 ;  /* 0x0000000800127c02 */ /* 0x001fe20008000f00 */
[----:B------:R-:W0:Y:S02]  /*eb40*/  LDCU.64 UR10, c[0x0][0x3c8] ;  /* 0x00007900ff0a77ac */ /* 0x000e240008000a00 */
[----:B------:R-:W-:-:S13]  /*eb50*/  ISETP.NE.OR P0, PT, R14, UR7, !P0 ;  /* 0x000000070e007c0c */ /* 0x000fda000c705670 */
[----:B------:R-:W3:Y:S01]  /*eb60*/  @!P0 LDC.64 R8, c[0x0][0x3b0] ;  /* 0x0000ec00ff088b82 */ /* 0x000ee20000000a00 */
[--C-:B------:R-:W-:Y:S01]  /*eb70*/  @!P0 IMAD R3, R12, 0x100, R13.reuse ;  /* 0x000001000c038824 */ /* 0x100fe200078e020d */
[C---:B------:R-:W-:Y:S01]  /*eb80*/  VIMNMX R20, PT, PT, R18.reuse, UR45, PT ;  /* 0x0000002d12147c48 */ /* 0x040fe2000bfe0100 */
[----:B------:R-:W-:Y:S02]  /*eb90*/  IMAD R11, R18, UR5, R13 ;  /* 0x00000005120b7c24 */ /* 0x000fe4000f8e020d */
[----:B---3--:R-:W-:-:S03]  /*eba0*/  @!P0 IMAD.WIDE.U32 R8, R3, 0x4, R8 ;  /* 0x0000000403088825 */ /* 0x008fc600078e0008 */
[----:B------:R-:W3:Y:S02]  /*ebb0*/  LDC.64 R2, c[0x0][0x3c0] ;  /* 0x0000f000ff027b82 */ /* 0x000ee40000000a00 */
[----:B------:R4:W5:Y:S06]  /*ebc0*/  @!P0 LDG.E.128 R4, desc[UR36][R8.64] ;  /* 0x0000002408048981 */ /* 0x00096c000c1e1d00 */
[----:B------:R-:W-:Y:S01]  /*ebd0*/  BAR.SYNC.DEFER_BLOCKING 0x0 ;  /* 0x0000000000007b1d */ /* 0x000fe20000010000 */
[----:B------:R-:W-:Y:S02]  /*ebe0*/  ISETP.GE.AND P0, PT, R17, R20, PT ;  /* 0x000000141100720c */ /* 0x000fe40003f06270 */
[----:B------:R-:W-:-:S03]  /*ebf0*/  SHF.L.U32 R16, R33, 0x8, RZ ;  /* 0x0000000821107819 */ /* 0x000fc600000006ff */
[----:B------:R-:W-:Y:S01]  /*ec00*/  BSSY.RECONVERGENT B0, `(.L_x_3780) ;  /* 0x000008f000007945 */ /* 0x000fe20003800200 */
[----:B----4-:R-:W-:Y:S01]  /*ec10*/  CS2R R8, SRZ ;  /* 0x0000000000087805 */ /* 0x010fe2000001ff00 */
[----:B---3--:R-:W-:Y:S01]  /*ec20*/  IMAD.WIDE R2, R11, 0x4, R2 ;  /* 0x000000040b027825 */ /* 0x008fe200078e0202 */
[----:B------:R-:W-:-:S05]  /*ec30*/  CS2R R10, SRZ ;  /* 0x00000000000a7805 */ /* 0x000fca000001ff00 */
[----:B0-----:R-:W-:Y:S05]  /*ec40*/  @P0 BRA `(.L_x_3781) ;  /* 0x0000000800280947 */ /* 0x001fea0003800000 */
[----:B------:R-:W-:Y:S01]  /*ec50*/  ULOP3.LUT UR5, URZ, UR4, URZ, 0x33, !UPT ;  /* 0x00000004ff057292 */ /* 0x000fe2000f8e33ff */
[----:B------:R-:W-:Y:S01]  /*ec60*/  VIADDMNMX R9, R17, 0x4, R20, !PT ;  /* 0x0000000411097846 */ /* 0x000fe20007800114 */
[----:B------:R-:W-:Y:S01]  /*ec70*/  BSSY.RECONVERGENT B1, `(.L_x_3782) ;  /* 0x000004a000017945 */ /* 0x000fe20003800200 */
[----:B------:R-:W-:Y:S01]  /*ec80*/  IMAD R52, R15, R18, RZ ;  /* 0x000000120f347224 */ /* 0x000fe200078e02ff */
[----:B------:R-:W-:Y:S01]  /*ec90*/  CS2R R10, SRZ ;  /* 0x00000000000a7805 */ /* 0x000fe2000001ff00 */
[----:B------:R-:W-:Y:S01]  /*eca0*/  IMAD.MOV.U32 R19, RZ, RZ, R17 ;  /* 0x000000ffff137224 */ /* 0x000fe200078e0011 */
[----:B------:R-:W-:Y:S02]  /*ecb0*/  IADD3 R43, PT, PT, -R14, UR5, R9 ;  /* 0x000000050e2b7c10 */ /* 0x000fe4000fffe109 */
[----:B------:R-:W-:Y:S02]  /*ecc0*/  CS2R R8, SRZ ;  /* 0x0000000000087805 */ /* 0x000fe4000001ff00 */
[----:B------:R-:W-:-:S02]  /*ecd0*/  ISETP.GE.U32.AND P0, PT, R43, 0xc, PT ;  /* 0x0000000c2b00780c */ /* 0x000fc40003f06070 */
[----:B------:R-:W-:-:S04]  /*ece0*/  LEA.HI R20, R43, 0x1, RZ, 0x1e ;  /* 0x000000012b147811 */ /* 0x000fc800078ff0ff */
[----:B------:R-:W-:-:S07]  /*ecf0*/  LOP3.LUT P1, R53, R20, 0x3, RZ, 0xc0, !PT ;  /* 0x0000000314357812 */ /* 0x000fce000782c0ff */
[----:B------:R-:W-:Y:S06]  /*ed00*/  @!P0 BRA `(.L_x_3783) ;  /* 0x0000000400008947 */ /* 0x000fec0003800000 */
[----:B------:R-:W0:Y:S01]  /*ed10*/  S2UR UR8, SR_CgaCtaId ;  /* 0x00000000000879c3 */ /* 0x000e220000008800 */
[----:B------:R-:W-:Y:S01]  /*ed20*/  UMOV UR5, 0x400 ;  /* 0x0000040000057882 */ /* 0x000fe20000000000 */
[----:B------:R-:W-:Y:S01]  /*ed30*/  LOP3.LUT R20, R20, 0x7ffffffc, RZ, 0xc0, !PT ;  /* 0x7ffffffc14147812 */ /* 0x000fe200078ec0ff */
[----:B------:R-:W-:Y:S01]  /*ed40*/  UIADD3 UR5, UPT, UPT, UR5, 0x440, URZ ;  /* 0x0000044005057890 */ /* 0x000fe2000fffe0ff */
[----:B------:R-:W-:Y:S01]  /*ed50*/  MOV R19, R17 ;  /* 0x0000001100137202 */ /* 0x000fe20000000f00 */
[----:B------:R-:W-:Y:S01]  /*ed60*/  IMAD.MOV.U32 R8, RZ, RZ, RZ ;  /* 0x000000ffff087224 */ /* 0x000fe200078e00ff */
[----:B------:R-:W-:Y:S01]  /*ed70*/  IADD3 R28, PT, PT, -R20, RZ, RZ ;  /* 0x000000ff141c7210 */ /* 0x000fe20007ffe1ff */
[----:B0-----:R-:W-:Y:S02]  /*ed80*/  ULEA UR5, UR8, UR5, 0x18 ;  /* 0x0000000508057291 */ /* 0x001fe4000f8ec0ff */
[----:B------:R-:W-:-:S04]  /*ed90*/  USHF.L.U32 UR8, UR4, 0x8, URZ ;  /* 0x0000000804087899 */ /* 0x000fc800080006ff */
[----:B------:R-:W-:Y:S02]  /*eda0*/  LEA R21, R14, UR5, 0x2 ;  /* 0x000000050e157c11 */ /* 0x000fe4000f8e10ff */
[----:B------:R-:W-:Y:S02]  /*edb0*/  IMAD.U32 R29, RZ, RZ, UR8 ;  /* 0x00000008ff1d7e24 */ /* 0x000fe4000f8e00ff */
[----:B------:R-:W-:-:S07]  /*edc0*/  IADD3 R30, PT, PT, R21, 0x20, RZ ;  /* 0x00000020151e7810 */ /* 0x000fce0007ffe0ff */
.L_x_3784:
[----:B------:R-:W-:Y:S01]  /*edd0*/  IADD3 R21, P0, PT, R19, UR6, RZ ;  /* 0x0000000613157c10 */ /* 0x000fe2000ff1e0ff */
[----:B------:R-:W-:Y:S01]  /*ede0*/  IMAD.SHL.U32 R23, R52, 0x100, RZ ;  /* 0x0000010034177824 */ /* 0x000fe200078e00ff */
[----:B-1----:R-:W-:Y:S01]  /*edf0*/  LEA R25, R14, R29, 0x8 ;  /* 0x0000001d0e197211 */ /* 0x002fe200078e40ff */
[----:B------:R-:W-:Y:S02]  /*ee00*/  LDS R40, [R30+-0x10] ;  /* 0xfffff0001e287984 */ /* 0x000fe40000000800 */
[----:B------:R-:W-:Y:S01]  /*ee10*/  IMAD.X R22, RZ, RZ, UR9, P0 ;  /* 0x00000009ff167e24 */ /* 0x000fe200080e06ff */
[C---:B------:R-:W-:Y:S01]  /*ee20*/  LEA R20, P0, R21.reuse, UR10, 0x2 ;  /* 0x0000000a15147c11 */ /* 0x040fe2000f8010ff */
[----:B------:R-:W-:Y:S03]  /*ee30*/  LDS R41, [R30] ;  /* 0x000000001e297984 */ /* 0x000fe60000000800 */
[----:B------:R-:W-:Y:S01]  /*ee40*/  LEA.HI.X R21, R21, UR11, R22, 0x2, P0 ;  /* 0x0000000b15157c11 */ /* 0x000fe200080f1416 */
[----:B------:R-:W-:Y:S04]  /*ee50*/  LDS R42, [R30+0x10] ;  /* 0x000010001e2a7984 */ /* 0x000fe80000000800 */
[----:B------:R-:W3:Y:S04]  /*ee60*/  LDG.E R24, desc[UR36][R20.64+0x10] ;  /* 0x0000102414187981 */ /* 0x000ee8000c1e1900 */
[----:B------:R-:W4:Y:S04]  /*ee70*/  LDG.E R22, desc[UR36][R20.64] ;  /* 0x0000002414167981 */ /* 0x000f28000c1e1900 */
[----:B------:R-:W4:Y:S04]  /*ee80*/  LDG.E R26, desc[UR36][R20.64+0x20] ;  /* 0x00002024141a7981 */ /* 0x000f28000c1e1900 */
[----:B------:R-:W4:Y:S01]  /*ee90*/  LDG.E R32, desc[UR36][R20.64+0x30] ;  /* 0x0000302414207981 */ /* 0x000f22000c1e1900 */
[----:B--2---:R-:W-:Y:S01]  /*eea0*/  SHF.L.U32 R31, R52, 0x8, RZ ;  /* 0x00000008341f7819 */ /* 0x004fe200000006ff */
[----:B---3--:R-:W-:-:S02]  /*eeb0*/  IMAD R24, R24, R23, R25 ;  /* 0x0000001718187224 */ /* 0x008fc400078e0219 */
[--C-:B----4-:R-:W-:Y:S02]  /*eec0*/  IMAD R23, R22, R23, R25.reuse ;  /* 0x0000001716177224 */ /* 0x110fe400078e0219 */
[----:B------:R-:W-:Y:S02]  /*eed0*/  VIADD R27, R24, 0x400 ;  /* 0x00000400181b7836 */ /* 0x000fe40000000000 */
[----:B------:R-:W-:Y:S02]  /*eee0*/  IMAD R26, R26, R31, R25 ;  /* 0x0000001f1a1a7224 */ /* 0x000fe400078e0219 */
[----:B------:R-:W-:-:S04]  /*eef0*/  IMAD.WIDE R22, R23, 0x4, R2 ;  /* 0x0000000417167825 */ /* 0x000fc800078e0202 */
[----:B------:R-:W-:Y:S01]  /*ef00*/  IMAD R24, R32, R31, R25 ;  /* 0x0000001f20187224 */ /* 0x000fe200078e0219 */
[----:B------:R-:W-:Y:S01]  /*ef10*/  IADD3 R25, PT, PT, R26, 0x800, RZ ;  /* 0x000008001a197810 */ /* 0x000fe20007ffe0ff */
[----:B------:R-:W2:Y:S01]  /*ef20*/  LDG.E.128 R32, desc[UR36][R22.64] ;  /* 0x0000002416207981 */ /* 0x000ea2000c1e1d00 */
[----:B------:R-:W-:-:S03]  /*ef30*/  IMAD.WIDE R20, R27, 0x4, R2 ;  /* 0x000000041b147825 */ /* 0x000fc600078e0202 */
[----:B------:R0:W2:Y:S01]  /*ef40*/  LDS R31, [R30+-0x20] ;  /* 0xffffe0001e1f7984 */ /* 0x0000a20000000800 */
[----:B------:R-:W-:Y:S02]  /*ef50*/  VIADD R27, R24, 0xc00 ;  /* 0x00000c00181b7836 */ /* 0x000fe40000000000 */
[--C-:B------:R-:W-:Y:S01]  /*ef60*/  IMAD.WIDE R24, R25, 0x4, R2.reuse ;  /* 0x0000000419187825 */ /* 0x100fe200078e0202 */
[----:B------:R-:W3:Y:S03]  /*ef70*/  LDG.E.128 R36, desc[UR36][R20.64] ;  /* 0x0000002414247981 */ /* 0x000ee6000c1e1d00 */
[----:B------:R-:W-:Y:S01]  /*ef80*/  IMAD.WIDE R26, R27, 0x4, R2 ;  /* 0x000000041b1a7825 */ /* 0x000fe200078e0202 */
[----:B------:R-:W4:Y:S04]  /*ef90*/  LDG.E.128 R44, desc[UR36][R24.64] ;  /* 0x00000024182c7981 */ /* 0x000f28000c1e1d00 */
[----:B------:R-:W4:Y:S01]  /*efa0*/  LDG.E.128 R48, desc[UR36][R26.64] ;  /* 0x000000241a307981 */ /* 0x000f22000c1e1d00 */
[----:B------:R-:W-:-:S04]  /*efb0*/  IADD3 R28, PT, PT, R28, 0x4, RZ ;  /* 0x000000041c1c7810 */ /* 0x000fc80007ffe0ff */
[----:B------:R-:W-:Y:S01]  /*efc0*/  ISETP.NE.AND P0, PT, R28, RZ, PT ;  /* 0x000000ff1c00720c */ /* 0x000fe20003f05270 */
[----:B------:R-:W-:Y:S01]  /*efd0*/  VIADD R19, R19, 0x10 ;  /* 0x0000001013137836 */ /* 0x000fe20000000000 */
[----:B------:R-:W-:Y:S01]  /*efe0*/  IADD3 R29, PT, PT, R29, 0x1000, RZ ;  /* 0x000010001d1d7810 */ /* 0x000fe20007ffe0ff */
[----:B0-----:R-:W-:Y:S02]  /*eff0*/  VIADD R30, R30, 0x40 ;  /* 0x000000401e1e7836 */ /* 0x001fe40000000000 */
[-C--:B--2---:R-:W-:Y:S01]  /*f000*/  FFMA.FTZ R23, R32, R31.reuse, R8 ;  /* 0x0000001f20177223 */ /* 0x084fe20000010008 */
[-C--:B------:R-:W-:Y:S01]  /*f010*/  FFMA.FTZ R8, R33, R31.reuse, R9 ;  /* 0x0000001f21087223 */ /* 0x080fe20000010009 */
[-C--:B------:R-:W-:Y:S01]  /*f020*/  FFMA.FTZ R9, R34, R31.reuse, R10 ;  /* 0x0000001f22097223 */ /* 0x080fe2000001000a */
[----:B------:R-:W-:-:S03]  /*f030*/  FFMA.FTZ R10, R35, R31, R11 ;  /* 0x0000001f230a7223 */ /* 0x000fc6000001000b */
[-C--:B---3--:R-:W-:Y:S01]  /*f040*/  FFMA.FTZ R9, R38, R40.reuse, R9 ;  /* 0x0000002826097223 */ /* 0x088fe20000010009 */
[-C--:B------:R-:W-:Y:S01]  /*f050*/  FFMA.FTZ R23, R36, R40.reuse, R23 ;  /* 0x0000002824177223 */ /* 0x080fe20000010017 */
[-C--:B------:R-:W-:Y:S01]  /*f060*/  FFMA.FTZ R8, R37, R40.reuse, R8 ;  /* 0x0000002825087223 */ /* 0x080fe20000010008 */
[----:B------:R-:W-:Y:S01]  /*f070*/  FFMA.FTZ R10, R39, R40, R10 ;  /* 0x00000028270a7223 */ /* 0x000fe2000001000a */
[-C--:B----4-:R-:W-:Y:S01]  /*f080*/  FFMA.FTZ R11, R46, R41.reuse, R9 ;  /* 0x000000292e0b7223 */ /* 0x090fe20000010009 */
        /* <DEDUP_REMOVED lines=8> */
.L_x_3783:
[----:B------:R-:W-:Y:S05]  /*f110*/  BSYNC.RECONVERGENT B1 ;  /* 0x0000000000017941 */ /* 0x000fea0003800200 */
.L_x_3782:
        /* <DEDUP_REMOVED lines=10> */
[----:B------:R-:W3:Y:S04]  /*f1c0*/  LDG.E R24, desc[UR36][R20.64+0x10] ;  /* 0x0000102414187981 */ /* 0x000ee8000c1e1900 */
[----:B------:R0:W4:Y:S01]  /*f1d0*/  LDG.E R22, desc[UR36][R20.64] ;  /* 0x0000002414167981 */ /* 0x000122000c1e1900 */
[----:B-1----:R-:W-:Y:S01]  /*f1e0*/  SHF.L.U32 R25, R52, 0x8, RZ ;  /* 0x0000000834197819 */ /* 0x002fe200000006ff */
[C---:B------:R-:W-:Y:S01]  /*f1f0*/  IMAD.SHL.U32 R23, R19.reuse, 0x100, RZ ;  /* 0x0000010013177824 */ /* 0x040fe200078e00ff */
[----:B------:R-:W1:Y:S01]  /*f200*/  S2UR UR8, SR_CgaCtaId ;  /* 0x00000000000879c3 */ /* 0x000e620000008800 */
[----:B------:R-:W-:Y:S02]  /*f210*/  UMOV UR5, 0x400 ;  /* 0x0000040000057882 */ /* 0x000fe40000000000 */
[----:B------:R-:W-:Y:S01]  /*f220*/  UIADD3 UR5, UPT, UPT, UR5, 0x440, URZ ;  /* 0x0000044005057890 */ /* 0x000fe2000fffe0ff */
[----:B0-----:R-:W-:-:S03]  /*f230*/  IADD3 R20, PT, PT, R19, -UR4, RZ ;  /* 0x8000000413147c10 */ /* 0x001fc6000fffe0ff */
[----:B-1----:R-:W-:Y:S01]  /*f240*/  ULEA UR5, UR8, UR5, 0x18 ;  /* 0x0000000508057291 */ /* 0x002fe2000f8ec0ff */
[-CC-:B---3--:R-:W-:Y:S02]  /*f250*/  IMAD R24, R24, R25.reuse, R23.reuse ;  /* 0x0000001918187224 */ /* 0x188fe400078e0217 */
[----:B----4-:R-:W-:Y:S02]  /*f260*/  IMAD R23, R22, R25, R23 ;  /* 0x0000001916177224 */ /* 0x010fe400078e0217 */
[----:B------:R-:W-:Y:S02]  /*f270*/  VIADD R25, R24, 0x400 ;  /* 0x0000040018197836 */ /* 0x000fe40000000000 */
[----:B------:R-:W-:-:S04]  /*f280*/  IMAD.WIDE R22, R23, 0x4, R2 ;  /* 0x0000000417167825 */ /* 0x000fc800078e0202 */
[----:B------:R-:W-:Y:S01]  /*f290*/  IMAD.WIDE R24, R25, 0x4, R2 ;  /* 0x0000000419187825 */ /* 0x000fe200078e0202 */
[----:B--2---:R-:W2:Y:S04]  /*f2a0*/  LDG.E.128 R28, desc[UR36][R22.64] ;  /* 0x00000024161c7981 */ /* 0x004ea8000c1e1d00 */
[----:B------:R0:W3:Y:S01]  /*f2b0*/  LDG.E.128 R32, desc[UR36][R24.64] ;  /* 0x0000002418207981 */ /* 0x0000e2000c1e1d00 */
[----:B------:R-:W-:Y:S01]  /*f2c0*/  LEA R20, R20, UR5, 0x2 ;  /* 0x0000000514147c11 */ /* 0x000fe2000f8e10ff */
[----:B------:R-:W-:-:S04]  /*f2d0*/  VIADD R19, R19, 0x8 ;  /* 0x0000000813137836 */ /* 0x000fc80000000000 */
[----:B------:R-:W2:Y:S04]  /*f2e0*/  LDS R21, [R20] ;  /* 0x0000000014157984 */ /* 0x000ea80000000800 */
[----:B------:R-:W3:Y:S01]  /*f2f0*/  LDS R26, [R20+0x10] ;  /* 0x00001000141a7984 */ /* 0x000ee20000000800 */
[-C--:B--2---:R-:W-:Y:S01]  /*f300*/  FFMA.FTZ R27, R28, R21.reuse, R8 ;  /* 0x000000151c1b7223 */ /* 0x084fe20000010008 */
[-C--:B------:R-:W-:Y:S01]  /*f310*/  FFMA.FTZ R22, R29, R21.reuse, R9 ;  /* 0x000000151d167223 */ /* 0x080fe20000010009 */
[-C--:B------:R-:W-:Y:S01]  /*f320*/  FFMA.FTZ R23, R30, R21.reuse, R10 ;  /* 0x000000151e177223 */ /* 0x080fe2000001000a */
[----:B0-----:R-:W-:Y:S01]  /*f330*/  FFMA.FTZ R24, R31, R21, R11 ;  /* 0x000000151f187223 */ /* 0x001fe2000001000b */
[-C--:B---3--:R-:W-:Y:S01]  /*f340*/  FFMA.FTZ R8, R32, R26.reuse, R27 ;  /* 0x0000001a20087223 */ /* 0x088fe2000001001b */
[-C--:B------:R-:W-:Y:S01]  /*f350*/  FFMA.FTZ R9, R33, R26.reuse, R22 ;  /* 0x0000001a21097223 */ /* 0x080fe20000010016 */
[-C--:B------:R-:W-:Y:S01]  /*f360*/  FFMA.FTZ R10, R34, R26.reuse, R23 ;  /* 0x0000001a220a7223 */ /* 0x080fe20000010017 */
[----:B------:R-:W-:-:S07]  /*f370*/  FFMA.FTZ R11, R35, R26, R24 ;  /* 0x0000001a230b7223 */ /* 0x000fce0000010018 */
.L_x_3786:
[----:B------:R-:W-:Y:S05]  /*f380*/  BSYNC.RECONVERGENT B1 ;  /* 0x0000000000017941 */ /* 0x000fea0003800200 */
.L_x_3785:
[----:B------:R-:W-:Y:S05]  /*f390*/  @P0 BRA `(.L_x_3781) ;  /* 0x0000000000540947 */ /* 0x000fea0003800000 */
[----:B------:R-:W0:Y:S01]  /*f3a0*/  LDCU.64 UR12, c[0x0][0x3c8] ;  /* 0x00007900ff0c77ac */ /* 0x000e220008000a00 */
[----:B------:R-:W-:-:S04]  /*f3b0*/  IADD3 R20, P0, PT, R19, UR6, RZ ;  /* 0x0000000613147c10 */ /* 0x000fc8000ff1e0ff */
[----:B------:R-:W-:Y:S02]  /*f3c0*/  IADD3.X R21, PT, PT, RZ, UR9, RZ, P0, !PT ;  /* 0x00000009ff157c10 */ /* 0x000fe400087fe4ff */
[----:B0-----:R-:W-:-:S04]  /*f3d0*/  LEA R22, P0, R20, UR12, 0x2 ;  /* 0x0000000c14167c11 */ /* 0x001fc8000f8010ff */
[----:B------:R-:W-:-:S05]  /*f3e0*/  LEA.HI.X R23, R20, UR13, R21, 0x2, P0 ;  /* 0x0000000d14177c11 */ /* 0x000fca00080f1415 */
[----:B------:R-:W3:Y:S01]  /*f3f0*/  LDG.E R22, desc[UR36][R22.64] ;  /* 0x0000002416167981 */ /* 0x000ee2000c1e1900 */
[----:B------:R-:W0:Y:S01]  /*f400*/  S2UR UR8, SR_CgaCtaId ;  /* 0x00000000000879c3 */ /* 0x000e220000008800 */
[----:B------:R-:W-:Y:S02]  /*f410*/  UMOV UR5, 0x400 ;  /* 0x0000040000057882 */ /* 0x000fe40000000000 */
[----:B------:R-:W-:-:S04]  /*f420*/  UIADD3 UR5, UPT, UPT, UR5, 0x440, URZ ;  /* 0x0000044005057890 */ /* 0x000fc8000fffe0ff */
[----:B0-----:R-:W-:Y:S01]  /*f430*/  ULEA UR5, UR8, UR5, 0x18 ;  /* 0x0000000508057291 */ /* 0x001fe2000f8ec0ff */
[----:B---3--:R-:W-:-:S04]  /*f440*/  IMAD R21, R52, R22, R19 ;  /* 0x0000001634157224 */ /* 0x008fc800078e0213 */
[----:B------:R-:W-:-:S04]  /*f450*/  IMAD.SHL.U32 R21, R21, 0x100, RZ ;  /* 0x0000010015157824 */ /* 0x000fc800078e00ff */
[----:B------:R-:W-:-:S05]  /*f460*/  IMAD.WIDE R20, R21, 0x4, R2 ;  /* 0x0000000415147825 */ /* 0x000fca00078e0202 */
[----:B-1----:R-:W3:Y:S01]  /*f470*/  LDG.E.128 R24, desc[UR36][R20.64] ;  /* 0x0000002414187981 */ /* 0x002ee2000c1e1d00 */
[----:B------:R-:W-:-:S04]  /*f480*/  IADD3 R19, PT, PT, R19, -UR4, RZ ;  /* 0x8000000413137c10 */ /* 0x000fc8000fffe0ff */
[----:B------:R-:W-:-:S06]  /*f490*/  LEA R19, R19, UR5, 0x2 ;  /* 0x0000000513137c11 */ /* 0x000fcc000f8e10ff */
[----:B------:R-:W3:Y:S02]  /*f4a0*/  LDS R19, [R19] ;  /* 0x0000000013137984 */ /* 0x000ee40000000800 */
[-C--:B---3--:R-:W-:Y:S01]  /*f4b0*/  FFMA.FTZ R8, R24, R19.reuse, R8 ;  /* 0x0000001318087223 */ /* 0x088fe20000010008 */
[-C--:B------:R-:W-:Y:S01]  /*f4c0*/  FFMA.FTZ R9, R25, R19.reuse, R9 ;  /* 0x0000001319097223 */ /* 0x080fe20000010009 */
[-C--:B------:R-:W-:Y:S01]  /*f4d0*/  FFMA.FTZ R10, R26, R19.reuse, R10 ;  /* 0x000000131a0a7223 */ /* 0x080fe2000001000a */
[----:B------:R-:W-:-:S07]  /*f4e0*/  FFMA.FTZ R11, R27, R19, R11 ;  /* 0x000000131b0b7223 */ /* 0x000fce000001000b */
.L_x_3781:
[----:B------:R-:W-:Y:S05]  /*f4f0*/  BSYNC.RECONVERGENT B0 ;  /* 0x0000000000007941 */ /* 0x000fea0003800200 */
.L_x_3780:
[----:B------:R-:W-:Y:S01]  /*f500*/  ISETP.GE.AND P0, PT, R17, UR45, PT ;  /* 0x0000002d11007c0c */ /* 0x000fe2000bf06270 */
[----:B------:R-:W0:Y:S01]  /*f510*/  LDCU.64 UR10, c[0x0][0x3c8] ;  /* 0x00007900ff0a77ac */ /* 0x000e220008000a00 */
[----:B------:R-:W-:Y:S11]  /*f520*/  BSSY.RECONVERGENT B2, `(.L_x_3787) ;  /* 0x000014d000027945 */ /* 0x000ff60003800200 */
[----:B------:R-:W-:Y:S05]  /*f530*/  @P0 BRA `(.L_x_3788) ;  /* 0x00000014002c0947 */ /* 0x000fea0003800000 */
[----:B------:R-:W-:Y:S01]  /*f540*/  IMAD.MOV.U32 R20, RZ, RZ, 0x4 ;  /* 0x00000004ff147424 */ /* 0x000fe200078e00ff */
[----:B------:R-:W-:Y:S01]  /*f550*/  ULOP3.LUT UR5, URZ, UR4, URZ, 0x33, !UPT ;  /* 0x00000004ff057292 */ /* 0x000fe2000f8e33ff */
[----:B------:R-:W-:Y:S01]  /*f560*/  BSSY.RECONVERGENT B1, `(.L_x_3789) ;  /* 0x00000bd000017945 */ /* 0x000fe20003800200 */
[----:B------:R-:W-:Y:S02]  /*f570*/  IMAD R32, R15, R18, RZ ;  /* 0x000000120f207224 */ /* 0x000fe400078e02ff */
[----:B------:R-:W-:-:S04]  /*f580*/  VIADDMNMX R19, R17, R20, UR45, !PT ;  /* 0x0000002d11137e46 */ /* 0x000fc8000f800114 */
[----:B------:R-:W-:-:S04]  /*f590*/  IADD3 R29, PT, PT, -R14, UR5, R19 ;  /* 0x000000050e1d7c10 */ /* 0x000fc8000fffe113 */
[C---:B------:R-:W-:Y:S02]  /*f5a0*/  ISETP.GE.U32.AND P0, PT, R29.reuse, 0xc, PT ;  /* 0x0000000c1d00780c */ /* 0x040fe40003f06070 */
[----:B------:R-:W-:-:S11]  /*f5b0*/  LEA.HI R30, R29, 0x1, RZ, 0x1e ;  /* 0x000000011d1e7811 */ /* 0x000fd600078ff0ff */
[----:B------:R-:W-:Y:S05]  /*f5c0*/  @!P0 BRA `(.L_x_3790) ;  /* 0x0000000800d88947 */ /* 0x000fea0003800000 */
[----:B------:R-:W3:Y:S01]  /*f5d0*/  S2UR UR8, SR_CgaCtaId ;  /* 0x00000000000879c3 */ /* 0x000ee20000008800 */
[----:B------:R-:W-:Y:S01]  /*f5e0*/  UMOV UR5, 0x400 ;  /* 0x0000040000057882 */ /* 0x000fe20000000000 */
[----:B------:R-:W-:Y:S01]  /*f5f0*/  LOP3.LUT R15, R30, 0x7ffffffc, RZ, 0xc0, !PT ;  /* 0x7ffffffc1e0f7812 */ /* 0x000fe200078ec0ff */
[----:B------:R-:W-:Y:S01]  /*f600*/  UIADD3 UR5, UPT, UPT, UR5, 0x440, URZ ;  /* 0x0000044005057890 */ /* 0x000fe2000fffe0ff */
[----:B------:R-:W-:Y:S01]  /*f610*/  BSSY.RECONVERGENT B0, `(.L_x_3791) ;  /* 0x00000b0000007945 */ /* 0x000fe20003800200 */
[----:B------:R-:W-:Y:S02]  /*f620*/  IADD3 R17, PT, PT, R17, 0x8, RZ ;  /* 0x0000000811117810 */ /* 0x000fe40007ffe0ff */
[----:B------:R-:W-:Y:S01]  /*f630*/  IMAD.MOV R19, RZ, RZ, -R15 ;  /* 0x000000ffff137224 */ /* 0x000fe200078e0a0f */
[----:B------:R-:W4:Y:S01]  /*f640*/  LDC R34, c[0x0][0x3f4] ;  /* 0x0000fd00ff227b82 */ /* 0x000f220000000800 */
[----:B---3--:R-:W-:-:S06]  /*f650*/  ULEA UR5, UR8, UR5, 0x18 ;  /* 0x0000000508057291 */ /* 0x008fcc000f8ec0ff */
[----:B------:R-:W-:-:S04]  /*f660*/  LEA R18, R14, UR5, 0x2 ;  /* 0x000000050e127c11 */ /* 0x000fc8000f8e10ff */
[----:B------:R-:W-:-:S07]  /*f670*/  IADD3 R15, PT, PT, R18, 0x20, RZ ;  /* 0x00000020120f7810 */ /* 0x000fce0007ffe0ff */
.L_x_3800:
[----:B----4-:R-:W-:Y:S01]  /*f680*/  IMAD.MOV.U32 R18, RZ, RZ, R34 ;  /* 0x000000ffff127224 */ /* 0x010fe200078e0022 */
[----:B------:R-:W-:Y:S01]  /*f690*/  IADD3 R23, PT, PT, R17, -0x8, RZ ;  /* 0xfffffff811177810 */ /* 0x000fe20007ffe0ff */
[----:B------:R-:W-:Y:S01]  /*f6a0*/  VIADD R19, R19, 0x4 ;  /* 0x0000000413137836 */ /* 0x000fe20000000000 */
[C---:B--2---:R-:W-:Y:S01]  /*f6b0*/  IADD3 R31, PT, PT, R17.reuse, -0x4, RZ ;  /* 0xfffffffc111f7810 */ /* 0x044fe20007ffe0ff */
[----:B------:R-:W-:Y:S01]  /*f6c0*/  VIADD R33, R17, 0x4 ;  /* 0x0000000411217836 */ /* 0x000fe20000000000 */
[-C--:B------:R-:W-:Y:S01]  /*f6d0*/  ISETP.GE.AND P4, PT, R23, R18.reuse, PT ;  /* 0x000000121700720c */ /* 0x080fe20003f86270 */
[----:B------:R-:W-:Y:S01]  /*f6e0*/  BSSY.RECONVERGENT B3, `(.L_x_3792) ;  /* 0x000002a000037945 */ /* 0x000fe20003800200 */
[----:B------:R-:W-:Y:S02]  /*f6f0*/  ISETP.NE.AND P0, PT, R19, RZ, PT ;  /* 0x000000ff1300720c */ /* 0x000fe40003f05270 */
[-C--:B------:R-:W-:Y:S02]  /*f700*/  ISETP.GE.AND P1, PT, R31, R18.reuse, PT ;  /* 0x000000121f00720c */ /* 0x080fe40003f26270 */
[----:B------:R-:W-:-:S02]  /*f710*/  ISETP.GE.AND P2, PT, R17, R18, PT ;  /* 0x000000121100720c */ /* 0x000fc40003f46270 */
[----:B------:R-:W-:-:S05]  /*f720*/  ISETP.GE.AND P3, PT, R33, R18, PT ;  /* 0x000000122100720c */ /* 0x000fca0003f66270 */
[----:B------:R-:W-:Y:S08]  /*f730*/  @!P4 BRA `(.L_x_3793) ;  /* 0x000000000090c947 */ /* 0x000ff00003800000 */
[----:B-1----:R-:W-:Y:S01]  /*f740*/  IABS R25, R18 ;  /* 0x0000001200197213 */ /* 0x002fe20000000000 */
[----:B------:R-:W1:Y:S01]  /*f750*/  LDS R28, [R15+-0x20] ;  /* 0xffffe0000f1c7984 */ /* 0x000e620000000800 */
        /* <DEDUP_REMOVED lines=23> */
[----:B0-----:R-:W-:-:S04]  /*f8d0*/  LEA R22, P4, R21, UR10, 0x2 ;  /* 0x0000000a15167c11 */ /* 0x001fc8000f8810ff */
[----:B------:R-:W-:-:S06]  /*f8e0*/  LEA.HI.X R23, R21, UR11, R24, 0x2, P4 ;  /* 0x0000000b15177c11 */ /* 0x000fcc000a0f1418 */
[----:B------:R-:W2:Y:S02]  /*f8f0*/  LDG.E R23, desc[UR36][R22.64] ;  /* 0x0000002416177981 */ /* 0x000ea4000c1e1900 */
[----:B--2---:R-:W-:-:S04]  /*f900*/  IMAD R21, R32, R23, R20 ;  /* 0x0000001720157224 */ /* 0x004fc800078e0214 */
[----:B------:R-:W-:-:S04]  /*f910*/  IMAD.SHL.U32 R21, R21, 0x100, RZ ;  /* 0x0000010015157824 */ /* 0x000fc800078e00ff */
[----:B------:R-:W-:-:S05]  /*f920*/  IMAD.WIDE R20, R21, 0x4, R2 ;  /* 0x0000000415147825 */ /* 0x000fca00078e0202 */
[----:B------:R-:W1:Y:S02]  /*f930*/  LDG.E.128 R24, desc[UR36][R20.64] ;  /* 0x0000002414187981 */ /* 0x000e64000c1e1d00 */
[-C--:B-1----:R-:W-:Y:S01]  /*f940*/  FFMA.FTZ R8, R24, R28.reuse, R8 ;  /* 0x0000001c18087223 */ /* 0x082fe20000010008 */
[-C--:B------:R-:W-:Y:S01]  /*f950*/  FFMA.FTZ R9, R25, R28.reuse, R9 ;  /* 0x0000001c19097223 */ /* 0x080fe20000010009 */
[-C--:B------:R-:W-:Y:S01]  /*f960*/  FFMA.FTZ R10, R26, R28.reuse, R10 ;  /* 0x0000001c1a0a7223 */ /* 0x080fe2000001000a */
[----:B------:R-:W-:-:S07]  /*f970*/  FFMA.FTZ R11, R27, R28, R11 ;  /* 0x0000001c1b0b7223 */ /* 0x000fce000001000b */
.L_x_3793:
[----:B0-----:R-:W-:Y:S05]  /*f980*/  BSYNC.RECONVERGENT B3 ;  /* 0x0000000000037941 */ /* 0x001fea0003800200 */
.L_x_3792:
[----:B------:R-:W-:Y:S04]  /*f990*/  BSSY.RECONVERGENT B3, `(.L_x_3794) ;  /* 0x0000026000037945 */ /* 0x000fe80003800200 */
[----:B------:R-:W-:Y:S05]  /*f9a0*/  @!P1 BRA `(.L_x_3795) ;  /* 0x0000000000909947 */ /* 0x000fea0003800000 */
[----:B------:R-:W-:Y:S01]  /*f9b0*/  IABS R23, R18 ;  /* 0x0000001200177213 */ /* 0x000fe20000000000 */
[----:B------:R-:W0:Y:S01]  /*f9c0*/  LDS R28, [R15+-0x10] ;  /* 0xfffff0000f1c7984 */ /* 0x000e220000000800 */
        /* <DEDUP_REMOVED lines=8> */
[----:B-1----:R-:W-:Y:S01]  /*fa50*/  IMAD R25, R20, R23, RZ ;  /* 0x0000001714197224 */ /* 0x002fe200078e02ff */
        /* <DEDUP_REMOVED lines=20> */
[----:B------:R-:W0:Y:S02]  /*fba0*/  LDG.E.128 R24, desc[UR36][R20.64] ;  /* 0x0000002414187981 */ /* 0x000e24000c1e1d00 */
[-C--:B0-----:R-:W-:Y:S01]  /*fbb0*/  FFMA.FTZ R8, R24, R28.reuse, R8 ;  /* 0x0000001c18087223 */ /* 0x081fe20000010008 */
[-C--:B------:R-:W-:Y:S01]  /*fbc0*/  FFMA.FTZ R9, R25, R28.reuse, R9 ;  /* 0x0000001c19097223 */ /* 0x080fe20000010009 */
[-C--:B------:R-:W-:Y:S01]  /*fbd0*/  FFMA.FTZ R10, R26, R28.reuse, R10 ;  /* 0x0000001c1a0a7223 */ /* 0x080fe2000001000a */
[----:B------:R-:W-:-:S07]  /*fbe0*/  FFMA.FTZ R11, R27, R28, R11 ;  /* 0x0000001c1b0b7223 */ /* 0x000fce000001000b */
.L_x_3795:
[----:B------:R-:W-:Y:S05]  /*fbf0*/  BSYNC.RECONVERGENT B3 ;  /* 0x0000000000037941 */ /* 0x000fea0003800200 */
.L_x_3794:
[----:B------:R-:W-:Y:S04]  /*fc00*/  BSSY.RECONVERGENT B3, `(.L_x_3796) ;  /* 0x0000026000037945 */ /* 0x000fe80003800200 */
[----:B------:R-:W-:Y:S05]  /*fc10*/  @!P2 BRA `(.L_x_3797) ;  /* 0x000000000090a947 */ /* 0x000fea0003800000 */
[----:B------:R-:W-:Y:S01]  /*fc20*/  IABS R23, R18 ;  /* 0x0000001200177213 */ /* 0x000fe20000000000 */
[----:B------:R-:W0:Y:S01]  /*fc30*/  LDS R28, [R15] ;  /* 0x000000000f1c7984 */ /* 0x000e220000000800 */
        /* <DEDUP_REMOVED lines=8> */
[----:B-1----:R-:W-:Y:S02]  /*fcc0*/  IMAD R25, R20, R23, RZ ;  /* 0x0000001714197224 */ /* 0x002fe400078e02ff */
        /* <DEDUP_REMOVED lines=25> */
.L_x_3797:
[----:B------:R-:W-:Y:S05]  /*fe60*/  BSYNC.RECONVERGENT B3 ;  /* 0x0000000000037941 */ /* 0x000fea0003800200 */
.L_x_3796:
[----:B------:R-:W-:Y:S04]  /*fe70*/  BSSY.RECONVERGENT B3, `(.L_x_3798) ;  /* 0x0000026000037945 */ /* 0x000fe80003800200 */
[----:B------:R-:W-:Y:S05]  /*fe80*/  @!P3 BRA `(.L_x_3799) ;  /* 0x000000000090b947 */ /* 0x000fea0003800000 */
[----:B------:R-:W-:Y:S01]  /*fe90*/  IABS R23, R18 ;  /* 0x0000001200177213 */ /* 0x000fe20000000000 */
[----:B------:R-:W0:Y:S01]  /*fea0*/  LDS R28, [R15+0x10] ;  /* 0x000010000f1c7984 */ /* 0x000e220000000800 */
        /* <DEDUP_REMOVED lines=34> */
.L_x_3799:
[----:B------:R-:W-:Y:S05]  /*100d0*/  BSYNC.RECONVERGENT B3 ;  /* 0x0000000000037941 */ /* 0x000fea0003800200 */
.L_x_3798:
[----:B------:R-:W-:Y:S01]  /*100e0*/  IADD3 R17, PT, PT, R17, 0x10, RZ ;  /* 0x0000001011117810 */ /* 0x000fe20007ffe0ff */
[----:B------:R-:W-:Y:S01]  /*100f0*/  VIADD R15, R15, 0x40 ;  /* 0x000000400f0f7836 */ /* 0x000fe20000000000 */
[----:B------:R-:W-:Y:S06]  /*10100*/  @P0 BRA `(.L_x_3800) ;  /* 0xfffffff4005c0947 */ /* 0x000fec000383ffff */
[----:B------:R-:W-:Y:S05]  /*10110*/  BSYNC.RECONVERGENT B0 ;  /* 0x0000000000007941 */ /* 0x000fea0003800200 */
.L_x_3791:
[----:B------:R-:W-:-:S07]  /*10120*/  IADD3 R17, PT, PT, R17, -0x8, RZ ;  /* 0xfffffff811117810 */ /* 0x000fce0007ffe0ff */
.L_x_3790:
[----:B0-----:R-:W-:Y:S05]  /*10130*/  BSYNC.RECONVERGENT B1 ;  /* 0x0000000000017941 */ /* 0x001fea0003800200 */
.L_x_3789:
[----:B------:R-:W-:-:S13]  /*10140*/  LOP3.LUT P0, R30, R30, 0x3, RZ, 0xc0, !PT ;  /* 0x000000031e1e7812 */ /* 0x000fda000780c0ff */
[----:B------:R-:W-:Y:S05]  /*10150*/  @!P0 BRA `(.L_x_3788) ;  /* 0x0000000800248947 */ /* 0x000fea0003800000 */
[----:B------:R-:W-:Y:S01]  /*10160*/  ISETP.NE.AND P0, PT, R30, 0x1, PT ;  /* 0x000000011e00780c */ /* 0x000fe20003f05270 */
[----:B------:R-:W-:-:S12]  /*10170*/  BSSY.RECONVERGENT B0, `(.L_x_3801) ;  /* 0x000005a000007945 */ /* 0x000fd80003800200 */
[----:B------:R-:W-:Y:S05]  /*10180*/  @!P0 BRA `(.L_x_3802) ;  /* 0x0000000400608947 */ /* 0x000fea0003800000 */
[----:B------:R-:W0:Y:S01]  /*10190*/  S2UR UR8, SR_CgaCtaId ;  /* 0x00000000000879c3 */ /* 0x000e220000008800 */
[----:B------:R-:W-:Y:S01]  /*101a0*/  UMOV UR5, 0x400 ;  /* 0x0000040000057882 */ /* 0x000fe20000000000 */
[CC--:B------:R-:W-:Y:S01]  /*101b0*/  ISETP.GE.AND P1, PT, R17.reuse, R18.reuse, PT ;  /* 0x000000121100720c */ /* 0x0c0fe20003f26270 */
[----:B------:R-:W-:Y:S01]  /*101c0*/  UIADD3 UR5, UPT, UPT, UR5, 0x440, URZ ;  /* 0x0000044005057890 */ /* 0x000fe2000fffe0ff */
[C---:B------:R-:W-:Y:S01]  /*101d0*/  IADD3 R15, PT, PT, R17.reuse, -UR4, RZ ;  /* 0x80000004110f7c10 */ /* 0x040fe2000fffe0ff */
[----:B--2---:R-:W-:Y:S01]  /*101e0*/  VIADD R31, R17, 0x4 ;  /* 0x00000004111f7836 */ /* 0x004fe20000000000 */
[----:B------:R-:W-:Y:S04]  /*101f0*/  BSSY.RECONVERGENT B1, `(.L_x_3803) ;  /* 0x0000029000017945 */ /* 0x000fe80003800200 */
[----:B------:R-:W-:Y:S01]  /*10200*/  ISETP.GE.AND P0, PT, R31, R18, PT ;  /* 0x000000121f00720c */ /* 0x000fe20003f06270 */
[----:B0-----:R-:W-:-:S06]  /*10210*/  ULEA UR5, UR8, UR5, 0x18 ;  /* 0x0000000508057291 */ /* 0x001fcc000f8ec0ff */
[----:B------:R-:W-:Y:S01]  /*10220*/  LEA R28, R15, UR5, 0x2 ;  /* 0x000000050f1c7c11 */ /* 0x000fe2000f8e10ff */
[----:B------:R-:W-:Y:S06]  /*10230*/  @!P1 BRA `(.L_x_3804) ;  /* 0x0000000000909947 */ /* 0x000fec0003800000 */
[----:B------:R-:W-:Y:S01]  /*10240*/  IABS R22, R18 ;  /* 0x0000001200167213 */ /* 0x000fe20000000000 */
[----:B------:R-:W-:Y:S01]  /*10250*/  IMAD.MOV.U32 R20, RZ, RZ, RZ ;  /* 0x000000ffff147224 */ /* 0x000fe200078e00ff */
[----:B------:R-:W-:Y:S01]  /*10260*/  IABS R19, R17 ;  /* 0x0000001100137213 */ /* 0x000fe20000000000 */
[----:B------:R-:W0:Y:S01]  /*10270*/  LDCU.64 UR12, c[0x0][0x3c8] ;  /* 0x00007900ff0c77ac */ /* 0x000e220008000a00 */
[----:B------:R-:W2:Y:S01]  /*10280*/  I2F.RP R23, R22 ;  /* 0x0000001600177306 */ /* 0x000ea20000209400 */
[----:B------:R-:W-:Y:S02]  /*10290*/  ISETP.GE.AND P2, PT, R17, RZ, PT ;  /* 0x000000ff1100720c */ /* 0x000fe40003f46270 */
[----:B------:R-:W-:-:S05]  /*102a0*/  ISETP.NE.AND P3, PT, R18, RZ, PT ;  /* 0x000000ff1200720c */ /* 0x000fca0003f65270 */
[----:B--2---:R-:W2:Y:S02]  /*102b0*/  MUFU.RCP R23, R23 ;  /* 0x0000001700177308 */ /* 0x004ea40000001000 */
[----:B--2---:R-:W-:-:S06]  /*102c0*/  VIADD R21, R23, 0xffffffe ;  /* 0x0ffffffe17157836 */ /* 0x004fcc0000000000 */
[----:B------:R-:W2:Y:S02]  /*102d0*/  F2I.FTZ.U32.TRUNC.NTZ R21, R21 ;  /* 0x0000001500157305 */ /* 0x000ea4000021f000 */
[----:B--2---:R-:W-:-:S05]  /*102e0*/  IADD3 R15, PT, PT, RZ, -R21, RZ ;  /* 0x80000015ff0f7210 */ /* 0x004fca0007ffe0ff */
        /* <DEDUP_REMOVED lines=14> */
[----:B------:R-:W-:-:S05]  /*103d0*/  LEA.HI.X R23, R19, UR13, R20, 0x2, P1 ;  /* 0x0000000d13177c11 */ /* 0x000fca00088f1414 */
[----:B------:R-:W2:Y:S02]  /*103e0*/  LDG.E R22, desc[UR36][R22.64] ;  /* 0x0000002416167981 */ /* 0x000ea4000c1e1900 */
[----:B--2---:R-:W-:Y:S02]  /*103f0*/  IMAD R21, R32, R22, R15 ;  /* 0x0000001620157224 */ /* 0x004fe400078e020f */
[----:B------:R-:W0:Y:S02]  /*10400*/  LDS R15, [R28] ;  /* 0x000000001c0f7984 */ /* 0x000e240000000800 */
[----:B------:R-:W-:-:S04]  /*10410*/  IMAD.SHL.U32 R21, R21, 0x100, RZ ;  /* 0x0000010015157824 */ /* 0x000fc800078e00ff */
[----:B------:R-:W-:-:S05]  /*10420*/  IMAD.WIDE R20, R21, 0x4, R2 ;  /* 0x0000000415147825 */ /* 0x000fca00078e0202 */
[----:B-1----:R-:W0:Y:S02]  /*10430*/  LDG.E.128 R24, desc[UR36][R20.64] ;  /* 0x0000002414187981 */ /* 0x002e24000c1e1d00 */
[-C--:B0-----:R-:W-:Y:S01]  /*10440*/  FFMA.FTZ R8, R24, R15.reuse, R8 ;  /* 0x0000000f18087223 */ /* 0x081fe20000010008 */
[-C--:B------:R-:W-:Y:S01]  /*10450*/  FFMA.FTZ R9, R25, R15.reuse, R9 ;  /* 0x0000000f19097223 */ /* 0x080fe20000010009 */
[-C--:B------:R-:W-:Y:S01]  /*10460*/  FFMA.FTZ R10, R26, R15.reuse, R10 ;  /* 0x0000000f1a0a7223 */ /* 0x080fe2000001000a */
[----:B------:R-:W-:-:S07]  /*10470*/  FFMA.FTZ R11, R27, R15, R11 ;  /* 0x0000000f1b0b7223 */ /* 0x000fce000001000b */
.L_x_3804:
[----:B------:R-:W-:Y:S05]  /*10480*/  BSYNC.RECONVERGENT B1 ;  /* 0x0000000000017941 */ /* 0x000fea0003800200 */
.L_x_3803:
[----:B------:R-:W-:Y:S04]  /*10490*/  BSSY.RECONVERGENT B1, `(.L_x_3805) ;  /* 0x0000026000017945 */ /* 0x000fe80003800200 */
[----:B------:R-:W-:Y:S05]  /*104a0*/  @!P0 BRA `(.L_x_3806) ;  /* 0x0000000000908947 */ /* 0x000fea0003800000 */
[----:B------:R-:W-:Y:S01]  /*104b0*/  IABS R22, R18 ;  /* 0x0000001200167213 */ /* 0x000fe20000000000 */
[----:B------:R-:W-:Y:S01]  /*104c0*/  HFMA2 R20, -RZ, RZ, 0, 0 ;  /* 0x00000000ff147431 */ /* 0x000fe200000001ff */
[----:B------:R-:W-:Y:S01]  /*104d0*/  IABS R19, R31 ;  /* 0x0000001f00137213 */ /* 0x000fe20000000000 */
[----:B------:R-:W0:Y:S01]  /*104e0*/  LDCU.64 UR12, c[0x0][0x3c8] ;  /* 0x00007900ff0c77ac */ /* 0x000e220008000a00 */
[----:B------:R-:W2:Y:S01]  /*104f0*/  I2F.RP R23, R22 ;  /* 0x0000001600177306 */ /* 0x000ea20000209400 */
[----:B------:R-:W-:Y:S02]  /*10500*/  ISETP.GE.AND P1, PT, R31, RZ, PT ;  /* 0x000000ff1f00720c */ /* 0x000fe40003f26270 */
[----:B------:R-:W-:-:S05]  /*10510*/  ISETP.NE.AND P2, PT, R18, RZ, PT ;  /* 0x000000ff1200720c */ /* 0x000fca0003f45270 */
[----:B--2---:R-:W2:Y:S02]  /*10520*/  MUFU.RCP R23, R23 ;  /* 0x0000001700177308 */ /* 0x004ea40000001000 */
[----:B--2---:R-:W-:-:S06]  /*10530*/  IADD3 R21, PT, PT, R23, 0xffffffe, RZ ;  /* 0x0ffffffe17157810 */ /* 0x004fcc0007ffe0ff */
[----:B------:R-:W2:Y:S02]  /*10540*/  F2I.FTZ.U32.TRUNC.NTZ R21, R21 ;  /* 0x0000001500157305 */ /* 0x000ea4000021f000 */
[----:B--2---:R-:W-:-:S04]  /*10550*/  IMAD.MOV R15, RZ, RZ, -R21 ;  /* 0x000000ffff0f7224 */ /* 0x004fc800078e0a15 */
[----:B------:R-:W-:-:S04]  /*10560*/  IMAD R15, R15, R22, RZ ;  /* 0x000000160f0f7224 */ /* 0x000fc800078e02ff */
[----:B------:R-:W-:-:S06]  /*10570*/  IMAD.HI.U32 R20, R21, R15, R20 ;  /* 0x0000000f15147227 */ /* 0x000fcc00078e0014 */
        /* <DEDUP_REMOVED lines=12> */
[----:B------:R-:W-:-:S05]  /*10640*/  LEA.HI.X R23, R19, UR13, R20, 0x2, P0 ;  /* 0x0000000d13177c11 */ /* 0x000fca00080f1414 */
[----:B------:R-:W2:Y:S02]  /*10650*/  LDG.E R22, desc[UR36][R22.64] ;  /* 0x0000002416167981 */ /* 0x000ea4000c1e1900 */
[----:B--2---:R-:W-:Y:S02]  /*10660*/  IMAD R21, R32, R22, R15 ;  /* 0x0000001620157224 */ /* 0x004fe400078e020f */
[----:B------:R-:W0:Y:S03]  /*10670*/  LDS R15, [R28+0x10] ;  /* 0x000010001c0f7984 */ /* 0x000e260000000800 */
[----:B------:R-:W-:-:S05]  /*10680*/  SHF.L.U32 R21, R21, 0x8, RZ ;  /* 0x0000000815157819 */ /* 0x000fca00000006ff */
[----:B------:R-:W-:-:S05]  /*10690*/  IMAD.WIDE R20, R21, 0x4, R2 ;  /* 0x0000000415147825 */ /* 0x000fca00078e0202 */
[----:B-1----:R-:W0:Y:S02]  /*106a0*/  LDG.E.128 R24, desc[UR36][R20.64] ;  /* 0x0000002414187981 */ /* 0x002e24000c1e1d00 */
[-C--:B0-----:R-:W-:Y:S01]  /*106b0*/  FFMA.FTZ R8, R24, R15.reuse, R8 ;  /* 0x0000000f18087223 */ /* 0x081fe20000010008 */
[-C--:B------:R-:W-:Y:S01]  /*106c0*/  FFMA.FTZ R9, R25, R15.reuse, R9 ;  /* 0x0000000f19097223 */ /* 0x080fe20000010009 */
[-C--:B------:R-:W-:Y:S01]  /*106d0*/  FFMA.FTZ R10, R26, R15.reuse, R10 ;  /* 0x0000000f1a0a7223 */ /* 0x080fe2000001000a */
[----:B------:R-:W-:-:S07]  /*106e0*/  FFMA.FTZ R11, R27, R15, R11 ;  /* 0x0000000f1b0b7223 */ /* 0x000fce000001000b */
.L_x_3806:
[----:B------:R-:W-:Y:S05]  /*106f0*/  BSYNC.RECONVERGENT B1 ;  /* 0x0000000000017941 */ /* 0x000fea0003800200 */
.L_x_3805:
[----:B------:R-:W-:-:S07]  /*10700*/  VIADD R17, R17, 0x8 ;  /* 0x0000000811117836 */ /* 0x000fce0000000000 */
.L_x_3802:
[----:B------:R-:W-:Y:S05]  /*10710*/  BSYNC.RECONVERGENT B0 ;  /* 0x0000000000007941 */ /* 0x000fea0003800200 */
.L_x_3801:
[----:B------:R-:W-:-:S04]  /*10720*/  LOP3.LUT P0, RZ, R29, 0x4, RZ, 0xc0, !PT ;  /* 0x000000041dff7812 */ /* 0x000fc8000780c0ff */
[----:B------:R-:W-:-:S13]  /*10730*/  ISETP.LT.OR P0, PT, R17, R18, P0 ;  /* 0x000000121100720c */ /* 0x000fda0000701670 */
[----:B------:R-:W-:Y:S05]  /*10740*/  @P0 BRA `(.L_x_3788) ;  /* 0x0000000000a80947 */ /* 0x000fea0003800000 */
[----:B------:R-:W-:Y:S01]  /*10750*/  IABS R22, R18 ;  /* 0x0000001200167213 */ /* 0x000fe20000000000 */
[----:B------:R-:W0:Y:S01]  /*10760*/  LDCU.64 UR12, c[0x0][0x3c8] ;  /* 0x00007900ff0c77ac */ /* 0x000e220008000a00 */
[----:B------:R-:W-:Y:S02]  /*10770*/  MOV R20, RZ ;  /* 0x000000ff00147202 */ /* 0x000fe40000000f00 */
[----:B------:R-:W3:Y:S01]  /*10780*/  I2F.RP R23, R22 ;  /* 0x0000001600177306 */ /* 0x000ee20000209400 */
[----:B------:R-:W-:Y:S02]  /*10790*/  IABS R19, R17 ;  /* 0x0000001100137213 */ /* 0x000fe40000000000 */
[----:B------:R-:W-:Y:S02]  /*107a0*/  ISETP.GE.AND P1, PT, R17, RZ, PT ;  /* 0x000000ff1100720c */ /* 0x000fe40003f26270 */
[----:B------:R-:W-:-:S03]  /*107b0*/  ISETP.NE.AND P2, PT, R18, RZ, PT ;  /* 0x000000ff1200720c */ /* 0x000fc60003f45270 */
[----:B---3--:R-:W3:Y:S02]  /*107c0*/  MUFU.RCP R23, R23 ;  /* 0x0000001700177308 */ /* 0x008ee40000001000 */
[----:B---3--:R-:W-:-:S06]  /*107d0*/  IADD3 R21, PT, PT, R23, 0xffffffe, RZ ;  /* 0x0ffffffe17157810 */ /* 0x008fcc0007ffe0ff */
[----:B------:R-:W3:Y:S02]  /*107e0*/  F2I.FTZ.U32.TRUNC.NTZ R21, R21 ;  /* 0x0000001500157305 */ /* 0x000ee4000021f000 */
[----:B---3--:R-:W-:-:S04]  /*107f0*/  IMAD.MOV R15, RZ, RZ, -R21 ;  /* 0x000000ffff0f7224 */ /* 0x008fc800078e0a15 */
        /* <DEDUP_REMOVED lines=15> */
[----:B------:R-:W3:Y:S01]  /*108f0*/  LDG.E R20, desc[UR36][R20.64] ;  /* 0x0000002414147981 */ /* 0x000ee2000c1e1900 */
[----:B------:R-:W0:Y:S01]  /*10900*/  S2UR UR8, SR_CgaCtaId ;  /* 0x00000000000879c3 */ /* 0x000e220000008800 */
[----:B------:R-:W-:Y:S02]  /*10910*/  UMOV UR5, 0x400 ;  /* 0x0000040000057882 */ /* 0x000fe40000000000 */
[----:B------:R-:W-:Y:S01]  /*10920*/  UIADD3 UR5, UPT, UPT, UR5, 0x440, URZ ;  /* 0x0000044005057890 */ /* 0x000fe2000fffe0ff */
[----:B------:R-:W-:-:S03]  /*10930*/  VIADD R17, R17, -UR4 ;  /* 0x8000000411117c36 */ /* 0x000fc60008000000 */
[----:B0-----:R-:W-:-:S06]  /*10940*/  ULEA UR5, UR8, UR5, 0x18 ;  /* 0x0000000508057291 */ /* 0x001fcc000f8ec0ff */
[----:B------:R-:W-:-:S06]  /*10950*/  LEA R17, R17, UR5, 0x2 ;  /* 0x0000000511117c11 */ /* 0x000fcc000f8e10ff */
[----:B------:R-:W0:Y:S01]  /*10960*/  LDS R17, [R17] ;  /* 0x0000000011117984 */ /* 0x000e220000000800 */
[----:B---3--:R-:W-:-:S05]  /*10970*/  IMAD R15, R32, R20, R15 ;  /* 0x00000014200f7224 */ /* 0x008fca00078e020f */
[----:B------:R-:W-:-:S05]  /*10980*/  SHF.L.U32 R15, R15, 0x8, RZ ;  /* 0x000000080f0f7819 */ /* 0x000fca00000006ff */
[----:B------:R-:W-:-:S05]  /*10990*/  IMAD.WIDE R2, R15, 0x4, R2 ;  /* 0x000000040f027825 */ /* 0x000fca00078e0202 */
[----:B-1----:R-:W0:Y:S02]  /*109a0*/  LDG.E.128 R24, desc[UR36][R2.64] ;  /* 0x0000002402187981 */ /* 0x002e24000c1e1d00 */
[-C--:B0-----:R-:W-:Y:S01]  /*109b0*/  FFMA.FTZ R8, R24, R17.reuse, R8 ;  /* 0x0000001118087223 */ /* 0x081fe20000010008 */
[-C--:B------:R-:W-:Y:S01]  /*109c0*/  FFMA.FTZ R9, R25, R17.reuse, R9 ;  /* 0x0000001119097223 */ /* 0x080fe20000010009 */
[-C--:B------:R-:W-:Y:S01]  /*109d0*/  FFMA.FTZ R10, R26, R17.reuse, R10 ;  /* 0x000000111a0a7223 */ /* 0x080fe2000001000a */
[----:B------:R-:W-:-:S07]  /*109e0*/  FFMA.FTZ R11, R27, R17, R11 ;  /* 0x000000111b0b7223 */ /* 0x000fce000001000b */
.L_x_3788:
[----:B0-----:R-:W-:Y:S05]  /*109f0*/  BSYNC.RECONVERGENT B2 ;  /* 0x0000000000027941 */ /* 0x001fea0003800200 */
.L_x_3787:
[----:B------:R-:W-:Y:S01]  /*10a00*/  ISETP.NE.AND P0, PT, R14, UR7, PT ;  /* 0x000000070e007c0c */ /* 0x000fe2000bf05270 */
[----:B------:R-:W-:-:S12]  /*10a10*/  BSSY.RECONVERGENT B0, `(.L_x_3807) ;  /* 0x000003c000007945 */ /* 0x000fd80003800200 */
[----:B------:R-:W-:Y:S05]  /*10a20*/  @P0 BRA `(.L_x_3808) ;  /* 0x0000000000e80947 */ /* 0x000fea0003800000 */
[----:B------:R-:W0:Y:S01]  /*10a30*/  LDC R2, c[0x0][0x478] ;  /* 0x00011e00ff027b82 */ /* 0x000e220000000800 */
[----:B--2---:R-:W-:Y:S01]  /*10a40*/  IADD3 R31, PT, PT, R13, UR43, RZ ;  /* 0x0000002b0d1f7c10 */ /* 0x004fe2000fffe0ff */
[----:B------:R-:W2:Y:S01]  /*10a50*/  LDCU.64 UR6, c[0x0][0x460] ;  /* 0x00008c00ff0677ac */ /* 0x000ea20008000a00 */
[----:B------:R-:W-:Y:S01]  /*10a60*/  UMOV UR5, 0x400 ;  /* 0x0000040000057882 */ /* 0x000fe20000000000 */
[----:B------:R-:W3:Y:S01]  /*10a70*/  LDCU.64 UR8, c[0x0][0x3c0] ;  /* 0x00007800ff0877ac */ /* 0x000ee20008000a00 */
[----:B0-----:R-:W-:-:S13]  /*10a80*/  ISETP.NE.AND P1, PT, R2, 0x2, PT ;  /* 0x000000020200780c */ /* 0x001fda0003f25270 */
[----:B------:R-:W0:Y:S08]  /*10a90*/  @!P1 LDC.64 R2, c[0x0][0x3a8] ;  /* 0x0000ea00ff029b82 */ /* 0x000e300000000a00 */
[----:B-1----:R-:W1:Y:S08]  /*10aa0*/  @!P1 LDC.64 R24, c[0x0][0x468] ;  /* 0x00011a00ff189b82 */ /* 0x002e700000000a00 */
[----:B------:R-:W4:Y:S01]  /*10ab0*/  @P1 LDC.64 R20, c[0x0][0x3a8] ;  /* 0x0000ea00ff141b82 */ /* 0x000f220000000a00 */
[----:B0-----:R-:W-:-:S04]  /*10ac0*/  @!P1 IADD3 R2, P0, PT, R31, R2, RZ ;  /* 0x000000021f029210 */ /* 0x001fc80007f1e0ff */
[----:B------:R-:W-:Y:S01]  /*10ad0*/  @!P1 LEA.HI.X.SX32 R3, R31, R3, 0x1, P0 ;  /* 0x000000031f039211 */ /* 0x000fe200000f0eff */
[----:B-1----:R-:W3:Y:S04]  /*10ae0*/  @!P1 LDG.E R24, desc[UR36][R24.64+0x8] ;  /* 0x0000082418189981 */ /* 0x002ee8000c1e1900 */
[----:B------:R-:W3:Y:S01]  /*10af0*/  @!P1 LDG.E R15, desc[UR36][R2.64] ;  /* 0x00000024020f9981 */ /* 0x000ee2000c1e1900 */
[----:B--2---:R-:W-:-:S04]  /*10b00*/  ISETP.NE.U32.AND P0, PT, RZ, UR6, PT ;  /* 0x00000006ff007c0c */ /* 0x004fc8000bf05070 */
[----:B------:R-:W-:-:S13]  /*10b10*/  ISETP.NE.AND.EX P0, PT, RZ, UR7, PT, P0 ;  /* 0x00000007ff007c0c */ /* 0x000fda000bf05300 */
[----:B------:R-:W0:Y:S08]  /*10b20*/  @P0 LDC R33, c[0x0][0x3f8] ;  /* 0x0000fe00ff210b82 */ /* 0x000e300000000800 */
[----:B------:R-:W1:Y:S01]  /*10b30*/  @P0 LDC.64 R22, c[0x0][0x458] ;  /* 0x00011600ff160b82 */ /* 0x000e620000000a00 */
[----:B----4-:R-:W-:-:S04]  /*10b40*/  @P1 IMAD.WIDE R2, R31, 0x4, R20 ;  /* 0x000000041f021825 */ /* 0x010fc800078e0214 */
[----:B0-----:R-:W-:-:S04]  /*10b50*/  @P0 IMAD R12, R33, UR38, R12 ;  /* 0x00000026210c0c24 */ /* 0x001fc8000f8e020c */
[----:B------:R-:W-:-:S04]  /*10b60*/  @P0 IMAD R21, R12, 0x100, R13 ;  /* 0x000001000c150824 */ /* 0x000fc800078e020d */
[----:B-1----:R-:W-:-:S06]  /*10b70*/  @P0 IMAD.WIDE R20, R21, 0x4, R22 ;  /* 0x0000000415140825 */ /* 0x002fcc00078e0216 */
[----:B------:R-:W2:Y:S01]  /*10b80*/  @P0 LDG.E.128 R20, desc[UR36][R20.64] ;  /* 0x0000002414140981 */ /* 0x000ea2000c1e1d00 */
[----:B---3--:R-:W0:Y:S08]  /*10b90*/  @!P1 I2F.S8 R17, R15 ;  /* 0x0000000f00119306 */ /* 0x008e300000001400 */
[----:B------:R-:W1:Y:S08]  /*10ba0*/  @!P1 I2F.S8 R19, R15.B1 ;  /* 0x1000000f00139306 */ /* 0x000e700000001400 */
[----:B------:R-:W3:Y:S08]  /*10bb0*/  @!P1 I2F.S8 R27, R15.B2 ;  /* 0x2000000f001b9306 */ /* 0x000ef00000001400 */
[----:B------:R-:W4:Y:S01]  /*10bc0*/  @!P1 I2F.S8 R29, R15.B3 ;  /* 0x3000000f001d9306 */ /* 0x000f220000001400 */
[C---:B0-----:R-:W-:Y:S01]  /*10bd0*/  @!P1 FMUL.FTZ R32, R24.reuse, R17 ;  /* 0x0000001118209220 */ /* 0x041fe20000410000 */
[C---:B-1----:R-:W-:Y:S01]  /*10be0*/  @!P1 FMUL.FTZ R33, R24.reuse, R19 ;  /* 0x0000001318219220 */ /* 0x042fe20000410000 */
[C---:B---3--:R-:W-:Y:S01]  /*10bf0*/  @!P1 FMUL.FTZ R34, R24.reuse, R27 ;  /* 0x0000001b18229220 */ /* 0x048fe20000410000 */
[----:B----4-:R-:W-:-:S06]  /*10c00*/  @!P1 FMUL.FTZ R35, R24, R29 ;  /* 0x0000001d18239220 */ /* 0x010fcc0000410000 */
[----:B------:R0:W3:Y:S01]  /*10c10*/  @P1 LDG.E.128 R32, desc[UR36][R2.64] ;  /* 0x0000002402201981 */ /* 0x0000e2000c1e1d00 */
[----:B------:R-:W1:Y:S01]  /*10c20*/  S2UR UR6, SR_CgaCtaId ;  /* 0x00000000000679c3 */ /* 0x000e620000008800 */
[----:B------:R-:W-:Y:S02]  /*10c30*/  UIADD3 UR7, UPT, UPT, UR5, 0x440, URZ ;  /* 0x0000044005077890 */ /* 0x000fe4000fffe0ff */
[----:B------:R-:W-:Y:S01]  /*10c40*/  UIADD3 UR5, UPT, UPT, -UR4, UR45, URZ ;  /* 0x0000002d04057290 */ /* 0x000fe2000fffe1ff */
[----:B------:R-:W-:Y:S01]  /*10c50*/  IMAD R18, R16, R18, R13 ;  /* 0x0000001210127224 */ /* 0x000fe200078e020d */
[----:B-1----:R-:W-:-:S04]  /*10c60*/  ULEA UR6, UR6, UR7, 0x18 ;  /* 0x0000000706067291 */ /* 0x002fc8000f8ec0ff */
[----:B------:R-:W-:Y:S02]  /*10c70*/  ULEA UR5, UR5, UR6, 0x2 ;  /* 0x0000000605057291 */ /* 0x000fe4000f8e10ff */
[----:B------:R-:W-:Y:S01]  /*10c80*/  USHF.L.U32 UR6, UR41, 0x8, URZ ;  /* 0x0000000829067899 */ /* 0x000fe200080006ff */
[----:B0-----:R-:W-:-:S06]  /*10c90*/  SHF.R.S32.HI R2, RZ, 0x1f, R18 ;  /* 0x0000001fff027819 */ /* 0x001fcc0000011412 */
[----:B------:R-:W0:Y:S01]  /*10ca0*/  LDS R15, [UR5] ;  /* 0x00000005ff0f7984 */ /* 0x000e220008000800 */
[----:B------:R-:W-:Y:S02]  /*10cb0*/  IADD3 R18, P1, PT, R18, UR6, RZ ;  /* 0x0000000612127c10 */ /* 0x000fe4000ff3e0ff */
[----:B------:R-:W-:-:S04]  /*10cc0*/  MOV R3, UR6 ;  /* 0x0000000600037c02 */ /* 0x000fc80008000f00 */
[----:B------:R-:W-:Y:S02]  /*10cd0*/  LEA.HI.X.SX32 R3, R3, R2, 0x1, P1 ;  /* 0x0000000203037211 */ /* 0x000fe400008f0eff */
[----:B------:R-:W-:-:S04]  /*10ce0*/  LEA R2, P1, R18, UR8, 0x2 ;  /* 0x0000000812027c11 */ /* 0x000fc8000f8210ff */
[----:B------:R-:W-:Y:S01]  /*10cf0*/  LEA.HI.X R3, R18, UR9, R3, 0x2, P1 ;  /* 0x0000000912037c11 */ /* 0x000fe200088f1403 */
[----:B---3-5:R-:W-:Y:S01]  /*10d00*/  FADD.FTZ R4, R32, R4 ;  /* 0x0000000420047221 */ /* 0x028fe20000010000 */
        /* <DEDUP_REMOVED lines=8> */
[C---:B0-----:R-:W-:Y:S01]  /*10d90*/  FFMA.FTZ R8, R15.reuse, R4, R8 ;  /* 0x000000040f087223 */ /* 0x041fe20000010008 */
[C---:B------:R-:W-:Y:S01]  /*10da0*/  FFMA.FTZ R9, R15.reuse, R5, R9 ;  /* 0x000000050f097223 */ /* 0x040fe20000010009 */
[C---:B------:R-:W-:Y:S01]  /*10db0*/  FFMA.FTZ R10, R15.reuse, R6, R10 ;  /* 0x000000060f0a7223 */ /* 0x040fe2000001000a */
[----:B------:R-:W-:-:S07]  /*10dc0*/  FFMA.FTZ R11, R15, R7, R11 ;  /* 0x000000070f0b7223 */ /* 0x000fce000001000b */
.L_x_3808:
[----:B------:R-:W-:Y:S05]  /*10dd0*/  BSYNC.RECONVERGENT B0 ;  /* 0x0000000000007941 */ /* 0x000fea0003800200 */
.L_x_3807:
[----:B------:R-:W0:Y:S08]  /*10de0*/  S2UR UR6, SR_CgaCtaId ;  /* 0x00000000000679c3 */ /* 0x000e300000008800 */
[----:B------:R-:W-:Y:S01]  /*10df0*/  BAR.SYNC.DEFER_BLOCKING 0x0 ;  /* 0x0000000000007b1d */ /* 0x000fe20000010000 */
[C---:B---3--:R-:W-:Y:S01]  /*10e00*/  LOP3.LUT R2, R0.reuse, 0x380, RZ, 0xc0, !PT ;  /* 0x0000038000027812 */ /* 0x048fe200078ec0ff */
        /* <DEDUP_REMOVED lines=8> */
[----:B0-----:R-:W-:-:S09]  /*10e90*/  ULEA UR5, UR6, UR5, 0x18 ;  /* 0x0000000506057291 */ /* 0x001fd2000f8ec0ff */
[----:B------:R-:W-:Y:S01]  /*10ea0*/  @!P0 STS.128 [R14+UR5+-0x800], R8 ;  /* 0xfff800080e008988 */ /* 0x000fe20008000c05 */
[----:B------:R-:W-:Y:S01]  /*10eb0*/  BAR.SYNC.DEFER_BLOCKING 0x0 ;  /* 0x0000000000007b1d */ /* 0x000fe20000010000 */
[----:B------:R-:W-:-:S05]  /*10ec0*/  ISETP.NE.AND P0, PT, R2, 0x40, PT ;  /* 0x000000400200780c */ /* 0x000fca0003f05270 */
[----:B-----5:R-:W0:Y:S02]  /*10ed0*/  @!P1 LDS.128 R4, [R14+UR5] ;  /* 0x000000050e049984 */ /* 0x020e240008000c00 */
        /* <DEDUP_REMOVED lines=20> */
[----:B------:R-:W-:Y:S01]  /*11020*/  IADD3 R13, PT, PT, R16, R13, RZ ;  /* 0x0000000d100d7210 */ /* 0x000fe20007ffe0ff */
        /* <DEDUP_REMOVED lines=14> */
[----:B0-----:R-:W-:-:S03]  /*11110*/  PRMT R9, R9, 0x8880, RZ ;  /* 0x0000888009097816 */ /* 0x001fc600000000ff */
[----:B------:R-:W-:Y:S01]  /*11120*/  IMAD R3, R0, 0x1000000, R3 ;  /* 0x0100000000037824 */ /* 0x000fe200078e0203 */
        /* <DEDUP_REMOVED lines=11> */
.L_x_3809:
[----:B------:R-:W0:Y:S01]  /*111e0*/  LDC.64 R2, c[0x0][0x380] ;  /* 0x0000e000ff027b82 */ /* 0x000e220000000a00 */
[----:B------:R-:W-:-:S05]  /*111f0*/  IADD3 R13, PT, PT, R16, R13, RZ ;  /* 0x0000000d100d7210 */ /* 0x000fca0007ffe0ff */
[----:B0-----:R-:W-:-:S05]  /*11200*/  IMAD.WIDE R2, R13, 0x4, R2 ;  /* 0x000000040d027825 */ /* 0x001fca00078e0202 */
[----:B------:R-:W-:Y:S01]  /*11210*/  STG.E.128 desc[UR36][R2.64], R8 ;  /* 0x0000000802007986 */ /* 0x000fe2000c101d24 */
[----:B------:R-:W-:Y:S05]  /*11220*/  EXIT ;  /* 0x000000000000794d */ /* 0x000fea0003800000 */
.L_x_3810:
        /* <DEDUP_REMOVED lines=13> */
.L_x_4656:


//--------------------- .text._ZN4mmha33masked_multihead_attention_kernelIfLi256ELi256ELi2ELi64ELi128ELb0ELb1EEEv26Multihead_attention_paramsIT_XT5_EE --------------------------
	.section	.text._ZN4mmha33masked_multihead_attention_kernelIfLi256ELi256ELi2ELi64ELi128ELb0ELb1EEEv26Multihead_attention_paramsIT_XT5_EE,"ax",@progbits
	.align	128
        .global         _ZN4mmha33masked_multihead_attention_kernelIfLi256ELi256ELi2ELi64ELi128ELb0ELb1EEEv26Multihead_attention_paramsIT_XT5_EE
        .type           _ZN4mmha33masked_multihead_attention_kernelIfLi256ELi256ELi2ELi64ELi128ELb0ELb1EEEv26Multihead_attention_paramsIT_XT5_EE,@function
        .size           _ZN4mmha33masked_multihead_attention_kernelIfLi256ELi256ELi2ELi64ELi128ELb0ELb1EEEv26Multihead_attention_paramsIT_XT5_EE,(.L_x_4657 - _ZN4mmha33masked_multihead_attention_kernelIfLi256ELi256ELi2ELi64ELi128ELb0ELb1EEEv26Multihead_attention_paramsIT_XT5_EE)
        .other          _ZN4mmha33masked_multihead_attention_kernelIfLi256ELi256ELi2ELi64ELi128ELb0ELb1EEEv26Multihead_attention_paramsIT_XT5_EE,@"STO_CUDA_ENTRY STV_DEFAULT"
_ZN4mmha33masked_multihead_attention_kernelIfLi256ELi256ELi2ELi64ELi128ELb0ELb1EEEv26Multihead_attention_paramsIT_XT5_EE:
.text._ZN4mmha33masked_multihead_attention_kernelIfLi256ELi256ELi2ELi64ELi128ELb0ELb1EEEv26Multihead_attention_paramsIT_XT5_EE:
        /* <DEDUP_REMOVED lines=15> */
.L_x_3811:
[----:B------:R-:W1:Y:S01]  /*00f0*/  LDCU.64 UR4, c[0x0][0x4a0] ;  /* 0x00009400ff0477ac */ /* 0x000e620008000a00 */
[----:B------:R-:W2:Y:S01]  /*0100*/  LDC R5, c[0x0][0x478] ;  /* 0x00011e00ff057b82 */ /* 0x000ea20000000800 */
[----:B------:R-:W3:Y:S01]  /*0110*/  LDCU UR14, c[0x0][0x3f0] ;  /* 0x00007e00ff0e77ac */ /* 0x000ee20008000800 */
[----:B------:R-:W4:Y:S01]  /*0120*/  S2R R22, SR_TID.X ;  /* 0x0000000000167919 */ /* 0x000f220000002100 */
[----:B------:R-:W2:Y:S05]  /*0130*/  LDCU UR15, c[0x0][0x3e8] ;  /* 0x00007d00ff0f77ac */ /* 0x000eaa0008000800 */
[----:B------:R-:W4:Y:S01]  /*0140*/  S2UR UR42, SR_CTAID.X ;  /* 0x00000000002a79c3 */ /* 0x000f220000002500 */
[----:B------:R-:W4:Y:S01]  /*0150*/  S2R R6, SR_CTAID.Y ;  /* 0x0000000000067919 */ /* 0x000f220000002600 */
[----:B------:R-:W4:Y:S01]  /*0160*/  LDCU UR9, c[0x0][0x3f8] ;  /* 0x00007f00ff0977ac */ /* 0x000f220008000800 */
[----:B------:R-:W4:Y:S01]  /*0170*/  LDCU.64 UR10, c[0x0][0x460] ;  /* 0x00008c00ff0a77ac */ /* 0x000f220008000a00 */
[----:B-1----:R-:W-:Y:S01]  /*0180*/  UISETP.NE.U32.AND UP0, UPT, UR4, URZ, UPT ;  /* 0x000000ff0400728c */ /* 0x002fe2000bf05070 */
[----:B---3--:R-:W-:-:S03]  /*0190*/  IMAD.U32 R0, RZ, RZ, UR14 ;  /* 0x0000000eff007e24 */ /* 0x008fc6000f8e00ff */
[----:B------:R-:W-:Y:S02]  /*01a0*/  UISETP.NE.AND.EX UP0, UPT, UR5, URZ, UPT, UP0 ;  /* 0x000000ff0500728c */ /* 0x000fe4000bf05300 */
[----:B------:R-:W-:-:S04]  /*01b0*/  IABS R0, R0 ;  /* 0x0000000000007213 */ /* 0x000fc80000000000 */
[----:B------:R-:W-:Y:S02]  /*01c0*/  PLOP3.LUT P1, PT, PT, PT, UP0, 0x80, 0x8 ;  /* 0x000000000008781c */ /* 0x000fe40003f2f008 */
[----:B------:R-:W-:-:S03]  /*01d0*/  R2UR UR13, R0 ;  /* 0x00000000000d72ca */ /* 0x000fc600000e0000 */
[----:B------:R-:W1:Y:S10]  /*01e0*/  @UP0 LDCU.64 UR4, c[0x0][0x4a0] ;  /* 0x00009400ff0407ac */ /* 0x000e740008000a00 */
[----:B------:R-:W3:Y:S01]  /*01f0*/  I2F.RP R0, UR13 ;  /* 0x0000000d00007d06 */ /* 0x000ee20008209400 */
[----:B-1----:R-:W-:-:S06]  /*0200*/  @UP0 UIMAD.WIDE.U32 UR4, UR6, 0x4, UR4 ;  /* 0x00000004060408a5 */ /* 0x002fcc000f8e0004 */
[----:B------:R-:W-:Y:S01]  /*0210*/  MOV R2, UR4 ;  /* 0x0000000400027c02 */ /* 0x000fe20008000f00 */
[----:B------:R-:W-:Y:S01]  /*0220*/  IMAD.U32 R3, RZ, RZ, UR5 ;  /* 0x00000005ff037e24 */ /* 0x000fe2000f8e00ff */
[----:B---3--:R-:W1:Y:S04]  /*0230*/  MUFU.RCP R0, R0 ;  /* 0x0000000000007308 */ /* 0x008e680000001000 */
[----:B0-----:R0:W3:Y:S01]  /*0240*/  @P1 LDG.E R7, desc[UR36][R2.64] ;  /* 0x0000002402071981 */ /* 0x0010e2000c1e1900 */
[----:B--2---:R-:W-:Y:S01]  /*0250*/  ISETP.NE.AND P4, PT, R5, 0x2, PT ;  /* 0x000000020500780c */ /* 0x004fe20003f85270 */
[----:B------:R-:W-:Y:S02]  /*0260*/  UISETP.NE.AND UP1, UPT, UR15, URZ, UPT ;  /* 0x000000ff0f00728c */ /* 0x000fe4000bf25270 */
[----:B----4-:R-:W-:Y:S01]  /*0270*/  UIMAD UR44, UR6, UR9, UR42 ;  /* 0x00000009062c72a4 */ /* 0x010fe2000f8e022a */
[----:B-1----:R-:W-:-:S09]  /*0280*/  VIADD R4, R0, 0xffffffe ;  /* 0x0ffffffe00047836 */ /* 0x002fd20000000000 */
[----:B0-----:R-:W0:Y:S01]  /*0290*/  @!P4 LDC.64 R2, c[0x0][0x398] ;  /* 0x0000e600ff02cb82 */ /* 0x001e220000000a00 */
[----:B------:R-:W-:Y:S01]  /*02a0*/  @UP1 USHF.L.U32 UR12, UR42, 0x8, URZ ;  /* 0x000000082a0c1899 */ /* 0x000fe200080006ff */
[----:B------:R-:W1:Y:S01]  /*02b0*/  F2I.FTZ.U32.TRUNC.NTZ R4, R4 ;  /* 0x0000000400047305 */ /* 0x000e62000021f000 */
[----:B------:R-:W-:Y:S01]  /*02c0*/  @!UP1 USHF.L.U32 UR43, UR44, 0x8, URZ ;  /* 0x000000082c2b9899 */ /* 0x000fe200080006ff */
[----:B------:R-:W-:Y:S01]  /*02d0*/  IMAD.SHL.U32 R10, R22, 0x4, RZ ;  /* 0x00000004160a7824 */ /* 0x000fe200078e00ff */
[----:B------:R-:W-:-:S06]  /*02e0*/  @UP1 UIMAD UR43, UR6, UR15, UR12 ;  /* 0x0000000f062b12a4 */ /* 0x000fcc000f8e020c */
[----:B------:R-:W-:Y:S02]  /*02f0*/  IADD3 R13, PT, PT, R10, UR43, RZ ;  /* 0x0000002b0a0d7c10 */ /* 0x000fe4000fffe0ff */
[----:B-1----:R-:W-:Y:S02]  /*0300*/  R2UR UR5, R4 ;  /* 0x00000000040572ca */ /* 0x002fe400000e0000 */
[----:B------:R-:W1:Y:S01]  /*0310*/  @!P4 LDC.64 R4, c[0x0][0x468] ;  /* 0x00011a00ff04cb82 */ /* 0x000e620000000a00 */
[----:B0-----:R-:W-:-:S04]  /*0320*/  @!P4 IADD3 R2, P0, PT, R13, R2, RZ ;  /* 0x000000020d02c210 */ /* 0x001fc80007f1e0ff */
[----:B------:R-:W-:Y:S02]  /*0330*/  @!P4 LEA.HI.X.SX32 R3, R13, R3, 0x1, P0 ;  /* 0x000000030d03c211 */ /* 0x000fe400000f0eff */
[----:B------:R-:W-:-:S03]  /*0340*/  IABS R0, R6 ;  /* 0x0000000600007213 */ /* 0x000fc60000000000 */
[----:B------:R-:W2:Y:S04]  /*0350*/  @!P4 LDG.E R6, desc[UR36][R2.64] ;  /* 0x000000240206c981 */ /* 0x000ea8000c1e1900 */
[----:B-1----:R0:W4:Y:S01]  /*0360*/  @!P4 LDG.E R5, desc[UR36][R4.64+0x4] ;  /* 0x000004240405c981 */ /* 0x002122000c1e1900 */
[----:B------:R-:W-:Y:S01]  /*0370*/  R2UR UR8, R0 ;  /* 0x00000000000872ca */ /* 0x000fe200000e0000 */
[----:B------:R-:W-:Y:S01]  /*0380*/  UIADD3 UR7, UPT, UPT, URZ, -UR5, URZ ;  /* 0x80000005ff077290 */ /* 0x000fe2000fffe0ff */
[----:B------:R-:W-:-:S03]  /*0390*/  UMOV UR4, URZ ;  /* 0x000000ff00047c82 */ /* 0x000fc60008000000 */
[----:B------:R-:W-:-:S04]  /*03a0*/  UIMAD UR7, UR7, UR13, URZ ;  /* 0x0000000d070772a4 */ /* 0x000fc8000f8e02ff */
[----:B------:R-:W-:-:S04]  /*03b0*/  UIMAD.WIDE.U32 UR4, UR5, UR7, UR4 ;  /* 0x00000007050472a5 */ /* 0x000fc8000f8e0004 */
[----:B------:R-:W-:-:S07]  /*03c0*/  UIMAD.WIDE.U32 UR4, UR5, UR8, URZ ;  /* 0x00000008050472a5 */ /* 0x000fce000f8e00ff */
[----:B------:R-:W-:Y:S02]  /*03d0*/  UMOV UR7, UR5 ;  /* 0x0000000500077c82 */ /* 0x000fe40008000000 */
[----:B------:R-:W-:-:S04]  /*03e0*/  UIADD3 UR4, UPT, UPT, -UR7, URZ, URZ ;  /* 0x000000ff07047290 */ /* 0x000fc8000fffe1ff */
[----:B------:R-:W-:Y:S01]  /*03f0*/  UIMAD UR4, UR13, UR4, UR8 ;  /* 0x000000040d0472a4 */ /* 0x000fe2000f8e0208 */
[----:B------:R-:W1:Y:S03]  /*0400*/  LDCU UR8, c[0x0][0x3f4] ;  /* 0x00007e80ff0877ac */ /* 0x000e660008000800 */
[----:B------:R-:W-:Y:S01]  /*0410*/  UISETP.GT.U32.AND UP2, UPT, UR13, UR4, UPT ;  /* 0x000000040d00728c */ /* 0x000fe2000bf44070 */
[----:B-1----:R-:W-:-:S04]  /*0420*/  MOV R0, UR8 ;  /* 0x0000000800007c02 */ /* 0x002fc80008000f00 */
[----:B------:R-:W-:-:S04]  /*0430*/  IABS R0, R0 ;  /* 0x0000000000007213 */ /* 0x000fc80000000000 */
[----:B------:R-:W-:Y:S02]  /*0440*/  R2UR UR12, R0 ;  /* 0x00000000000c72ca */ /* 0x000fe400000e0000 */
[----:B------:R-:W-:Y:S02]  /*0450*/  @!UP2 UIADD3 UR4, UPT, UPT, UR4, -UR13, URZ ;  /* 0x8000000d0404a290 */ /* 0x000fe4000fffe0ff */
[----:B------:R-:W-:Y:S02]  /*0460*/  UISETP.NE.U32.AND UP1, UPT, UR10, URZ, UPT ;  /* 0x000000ff0a00728c */ /* 0x000fe4000bf25070 */
[----:B------:R-:W-:Y:S02]  /*0470*/  UISETP.GE.U32.AND UP4, UPT, UR4, UR13, UPT ;  /* 0x0000000d0400728c */ /* 0x000fe4000bf86070 */
[----:B------:R-:W-:-:S05]  /*0480*/  UISETP.NE.AND.EX UP1, UPT, UR11, URZ, UPT, UP1 ;  /* 0x000000ff0b00728c */ /* 0x000fca000bf25310 */
[----:B------:R-:W1:Y:S01]  /*0490*/  I2F.RP R0, UR12 ;  /* 0x0000000c00007d06 */ /* 0x000e620008209400 */
[----:B------:R-:W-:Y:S02]  /*04a0*/  ULOP3.LUT UR4, UR6, UR14, URZ, 0x3c, !UPT ;  /* 0x0000000e06047292 */ /* 0x000fe4000f8e3cff */
[----:B------:R-:W-:Y:S02]  /*04b0*/  @!UP2 UIADD3 UR7, UPT, UPT, UR7, 0x1, URZ ;  /* 0x000000010707a890 */ /* 0x000fe4000fffe0ff */
[----:B------:R-:W-:Y:S02]  /*04c0*/  UISETP.GE.AND UP3, UPT, UR4, URZ, UPT ;  /* 0x000000ff0400728c */ /* 0x000fe4000bf66270 */
[----:B------:R-:W-:-:S05]  /*04d0*/  UISETP.NE.AND UP2, UPT, UR14, URZ, UPT ;  /* 0x000000ff0e00728c */ /* 0x000fca000bf45270 */
[----:B------:R-:W0:Y:S01]  /*04e0*/  @UP1 LDCU.64 UR4, c[0x0][0x460] ;  /* 0x00008c00ff0417ac */ /* 0x000e220008000a00 */
[----:B-1----:R-:W0:Y:S01]  /*04f0*/  MUFU.RCP R0, R0 ;  /* 0x0000000000007308 */ /* 0x002e220000001000 */
[----:B------:R-:W-:-:S07]  /*0500*/  @UP4 UIADD3 UR7, UPT, UPT, UR7, 0x1, URZ ;  /* 0x0000000107074890 */ /* 0x000fce000fffe0ff */
[----:B------:R-:W-:Y:S02]  /*0510*/  UMOV UR41, UR7 ;  /* 0x0000000700297c82 */ /* 0x000fe40008000000 */
[----:B------:R-:W-:Y:S02]  /*0520*/  @!UP3 UIADD3 UR41, UPT, UPT, -UR41, URZ, URZ ;  /* 0x000000ff2929b290 */ /* 0x000fe4000fffe1ff */
[----:B------:R-:W-:Y:S01]  /*0530*/  @!UP2 ULOP3.LUT UR41, URZ, UR14, URZ, 0x33, !UPT ;  /* 0x0000000eff29a292 */ /* 0x000fe2000f8e33ff */
[----:B------:R-:W1:Y:S01]  /*0540*/  @UP0 LDCU UR7, c[0x0][0x430] ;  /* 0x00008600ff0707ac */ /* 0x000e620008000800 */
[----:B0-----:R-:W-:Y:S02]  /*0550*/  VIADD R4, R0, 0xffffffe ;  /* 0x0ffffffe00047836 */ /* 0x001fe40000000000 */
[----:B------:R-:W-:-:S04]  /*0560*/  @UP1 UIMAD.WIDE UR4, UR41, 0x4, UR4 ;  /* 0x00000004290418a5 */ /* 0x000fc8000f8e0204 */
        /* <DEDUP_REMOVED lines=11> */
[----:B------:R-:W-:Y:S01]  /*0620*/  UIMAD UR41, UR41, UR9, URZ ;  /* 0x00000009292972a4 */ /* 0x000fe2000f8e02ff */
[----:B------:R-:W-:Y:S02]  /*0630*/  CS2R R16, SRZ ;  /* 0x0000000000107805 */ /* 0x000fe4000001ff00 */
[----:B------:R-:W-:Y:S02]  /*0640*/  CS2R R18, SRZ ;  /* 0x0000000000127805 */ /* 0x000fe4000001ff00 */
[----:B---3--:R-:W-:-:S13]  /*0650*/  @P1 R2UR UR4, R7 ;  /* 0x00000000070412ca */ /* 0x008fda00000e0000 */
        /* <DEDUP_REMOVED lines=10> */
[----:B------:R-:W-:-:S11]  /*0700*/  UISETP.GT.U32.AND UP0, UPT, UR12, UR40, UPT ;  /* 0x000000280c00728c */ /* 0x000fd6000bf04070 */
[----:B------:R-:W-:-:S04]  /*0710*/  @!UP0 UIADD3 UR40, UPT, UPT, UR40, -UR12, URZ ;  /* 0x8000000c28288290 */ /* 0x000fc8000fffe0ff */
[----:B------:R-:W-:Y:S01]  /*0720*/  UISETP.GT.U32.AND UP0, UPT, UR12, UR40, UPT ;  /* 0x000000280c00728c */ /* 0x000fe2000bf04070 */
[----:B--2---:R-:W4:Y:S01]  /*0730*/  @!P4 I2F.S8 R0, R6 ;  /* 0x000000060000c306 */ /* 0x004f220000001400 */
[----:B------:R-:W-:-:S07]  /*0740*/  UISETP.GE.AND UP1, UPT, UR45, URZ, UPT ;  /* 0x000000ff2d00728c */ /* 0x000fce000bf26270 */
[----:B------:R-:W0:Y:S02]  /*0750*/  @!P4 I2F.S8 R2, R6.B1 ;  /* 0x100000060002c306 */ /* 0x000e240000001400 */
[----:B------:R-:W-:Y:S02]  /*0760*/  @!UP0 UIADD3 UR40, UPT, UPT, UR40, -UR12, URZ ;  /* 0x8000000c28288290 */ /* 0x000fe4000fffe0ff */
[----:B------:R-:W-:-:S04]  /*0770*/  UISETP.NE.AND UP0, UPT, UR8, URZ, UPT ;  /* 0x000000ff0800728c */ /* 0x000fc8000bf05270 */
[----:B------:R-:W1:Y:S01]  /*0780*/  @!P4 I2F.S8 R4, R6.B2 ;  /* 0x200000060004c306 */ /* 0x000e620000001400 */
[----:B------:R-:W-:-:S07]  /*0790*/  UIADD3 UR4, UPT, UPT, UR45, 0x1, -UR8 ;  /* 0x000000012d047890 */ /* 0x000fce000fffe808 */
[----:B------:R-:W2:Y:S01]  /*07a0*/  @!P4 I2F.S8 R12, R6.B3 ;  /* 0x30000006000cc306 */ /* 0x000ea20000001400 */
[----:B------:R-:W-:Y:S01]  /*07b0*/  @!UP1 UIADD3 UR40, UPT, UPT, -UR40, URZ, URZ ;  /* 0x000000ff28289290 */ /* 0x000fe2000fffe1ff */
[----:B------:R-:W-:Y:S01]  /*07c0*/  VIMNMX R122, PT, PT, RZ, UR4, !PT ;  /* 0x00000004ff7a7c48 */ /* 0x000fe2000ffe0100 */
[----:B------:R-:W-:Y:S01]  /*07d0*/  @!UP0 ULOP3.LUT UR40, URZ, UR8, URZ, 0x33, !UPT ;  /* 0x00000008ff288292 */ /* 0x000fe2000f8e33ff */
[C---:B----4-:R-:W-:Y:S01]  /*07e0*/  @!P4 FMUL.FTZ R24, R5.reuse, R0 ;  /* 0x000000000518c220 */ /* 0x050fe20000410000 */
[C---:B0-----:R-:W-:Y:S01]  /*07f0*/  @!P4 FMUL.FTZ R25, R5.reuse, R2 ;  /* 0x000000020519c220 */ /* 0x041fe20000410000 */
[C---:B-1----:R-:W-:Y:S01]  /*0800*/  @!P4 FMUL.FTZ R26, R5.reuse, R4 ;  /* 0x00000004051ac220 */ /* 0x042fe20000410000 */
[----:B--2---:R-:W-:Y:S01]  /*0810*/  @!P4 FMUL.FTZ R27, R5, R12 ;  /* 0x0000000c051bc220 */ /* 0x004fe20000410000 */
[----:B------:R-:W-:Y:S07]  /*0820*/  @P0 BRA `(.L_x_3813) ;  /* 0x00000000004c0947 */ /* 0x000fee0003800000 */
        /* <DEDUP_REMOVED lines=19> */
.L_x_3813:
[----:B------:R-:W-:Y:S05]  /*0960*/  BSYNC.RECONVERGENT B0 ;  /* 0x0000000000007941 */ /* 0x000fea0003800200 */
.L_x_3812:
        /* <DEDUP_REMOVED lines=8> */
.L_x_3815:
[----:B------:R-:W-:Y:S05]  /*09f0*/  BSYNC.RECONVERGENT B0 ;  /* 0x0000000000007941 */ /* 0x000fea0003800200 */
.L_x_3814:
[----:B------:R-:W2:Y:S01]  /*0a00*/  LDCU.64 UR4, c[0x0][0x390] ;  /* 0x00007200ff0477ac */ /* 0x000ea20008000a00 */
[----:B------:R-:W3:Y:S01]  /*0a10*/  S2R R11, SR_CTAID.X ;  /* 0x00000000000b7919 */ /* 0x000ee20000002500 */
[----:B------:R-:W-:Y:S02]  /*0a20*/  ISETP.EQ.U32.AND P4, PT, RZ, UR10, PT ;  /* 0x0000000aff007c0c */ /* 0x000fe4000bf82070 */
[----:B------:R-:W-:Y:S01]  /*0a30*/  CS2R R12, SRZ ;  /* 0x00000000000c7805 */ /* 0x000fe2000001ff00 */
[----:B------:R-:W4:Y:S01]  /*0a40*/  LDCU.64 UR12, c[0x0][0x3a0] ;  /* 0x00007400ff0c77ac */ /* 0x000f220008000a00 */
[----:B-----5:R-:W-:Y:S02]  /*0a50*/  @P3 R2UR UR38, R8 ;  /* 0x00000000082632ca */ /* 0x020fe400000e0000 */
[----:B------:R-:W-:Y:S02]  /*0a60*/  CS2R R14, SRZ ;  /* 0x00000000000e7805 */ /* 0x000fe4000001ff00 */
[----:B------:R-:W-:Y:S01]  /*0a70*/  ISETP.EQ.OR.EX P0, PT, RZ, UR11, P0, P4 ;  /* 0x0000000bff007c0c */ /* 0x000fe20008702740 */
[----:B------:R-:W0:Y:S01]  /*0a80*/  LDCU.64 UR14, c[0x0][0x418] ;  /* 0x00008300ff0e77ac */ /* 0x000e220008000a00 */
[----:B--2---:R-:W-:-:S11]  /*0a90*/  ISETP.NE.U32.AND P1, PT, RZ, UR4, PT ;  /* 0x00000004ff007c0c */ /* 0x004fd6000bf25070 */
[----:B------:R-:W2:Y:S01]  /*0aa0*/  @!P0 LDC.64 R6, c[0x0][0x450] ;  /* 0x00011400ff068b82 */ /* 0x000ea20000000a00 */
[----:B------:R-:W-:Y:S01]  /*0ab0*/  VOTEU.ALL UP1, P0 ;  /* 0x0000000000ff7886 */ /* 0x000fe20000020000 */
[----:B----4-:R-:W-:Y:S02]  /*0ac0*/  ISETP.NE.U32.AND P2, PT, RZ, UR12, PT ;  /* 0x0000000cff007c0c */ /* 0x010fe4000bf45070 */
[----:B------:R-:W-:Y:S02]  /*0ad0*/  ISETP.NE.AND.EX P1, PT, RZ, UR5, PT, P1 ;  /* 0x00000005ff007c0c */ /* 0x000fe4000bf25310 */
[----:B------:R-:W-:Y:S01]  /*0ae0*/  ISETP.NE.AND.EX P2, PT, RZ, UR13, PT, P2 ;  /* 0x0000000dff007c0c */ /* 0x000fe2000bf45320 */
[----:B0-----:R-:W-:Y:S01]  /*0af0*/  UISETP.NE.U32.AND UP0, UPT, UR14, URZ, UPT ;  /* 0x000000ff0e00728c */ /* 0x001fe2000bf05070 */
[C---:B------:R-:W-:Y:S01]  /*0b00*/  ISETP.GT.U32.OR P1, PT, R22.reuse, 0x3f, !P1 ;  /* 0x0000003f1600780c */ /* 0x040fe20004f24470 */
[----:B------:R-:W-:Y:S01]  /*0b10*/  @!UP1 UIMAD UR8, UR38, UR9, URZ ;  /* 0x00000009260892a4 */ /* 0x000fe2000f8e02ff */
[----:B------:R-:W-:Y:S01]  /*0b20*/  ISETP.GT.U32.OR P2, PT, R22, 0x3f, !P2 ;  /* 0x0000003f1600780c */ /* 0x000fe20005744470 */
[----:B------:R-:W-:Y:S01]  /*0b30*/  UISETP.NE.AND.EX UP0, UPT, UR15, URZ, UPT, UP0 ;  /* 0x000000ff0f00728c */ /* 0x000fe2000bf05300 */
[----:B---3--:R-:W-:-:S09]  /*0b40*/  IMAD R11, R11, 0x100, R10 ;  /* 0x000001000b0b7824 */ /* 0x008fd200078e020a */
[----:B-1----:R-:W0:Y:S01]  /*0b50*/  @!P1 LDC.64 R2, c[0x0][0x390] ;  /* 0x0000e400ff029b82 */ /* 0x002e220000000a00 */
[----:B------:R-:W1:Y:S01]  /*0b60*/  @UP0 LDCU.64 UR4, c[0x0][0x418] ;  /* 0x00008300ff0407ac */ /* 0x000e620008000a00 */
[----:B------:R-:W-:-:S06]  /*0b70*/  PLOP3.LUT P3, PT, PT, PT, UP0, 0x80, 0x8 ;  /* 0x000000000008781c */ /* 0x000fcc0003f6f008 */
[----:B------:R-:W3:Y:S01]  /*0b80*/  @!P2 LDC.64 R4, c[0x0][0x3a0] ;  /* 0x0000e800ff04ab82 */ /* 0x000ee20000000a00 */
[----:B------:R-:W-:Y:S02]  /*0b90*/  MOV R0, UR8 ;  /* 0x0000000800007c02 */ /* 0x000fe40008000f00 */
[----:B------:R-:W-:Y:S02]  /*0ba0*/  CS2R R30, SRZ ;  /* 0x00000000001e7805 */ /* 0x000fe4000001ff00 */
[----:B------:R-:W-:Y:S01]  /*0bb0*/  CS2R R28, SRZ ;  /* 0x00000000001c7805 */ /* 0x000fe2000001ff00 */
[----:B-1----:R-:W-:Y:S01]  /*0bc0*/  @UP0 UIMAD.WIDE.U32 UR6, UR6, 0x4, UR4 ;  /* 0x00000004060608a5 */ /* 0x002fe2000f8e0004 */
[----:B------:R-:W1:Y:S01]  /*0bd0*/  LDCU.U8 UR4, c[0x0][0x404] ;  /* 0x00008080ff0477ac */ /* 0x000e620008000000 */
[----:B0-----:R-:W-:-:S04]  /*0be0*/  @!P1 IMAD.WIDE.U32 R2, R11, 0x4, R2 ;  /* 0x000000040b029825 */ /* 0x001fc800078e0002 */
[----:B------:R-:W-:Y:S01]  /*0bf0*/  IMAD.U32 R8, RZ, RZ, UR6 ;  /* 0x00000006ff087e24 */ /* 0x000fe2000f8e00ff */
[----:B------:R2:W4:Y:S01]  /*0c00*/  @!P1 LDG.E.128 R12, desc[UR36][R2.64] ;  /* 0x00000024020c9981 */ /* 0x000522000c1e1d00 */
[----:B------:R-:W-:Y:S02]  /*0c10*/  IMAD.U32 R9, RZ, RZ, UR7 ;  /* 0x00000007ff097e24 */ /* 0x000fe4000f8e00ff */
[----:B---3--:R-:W-:Y:S01]  /*0c20*/  @!P2 IMAD.WIDE.U32 R4, R11, 0x4, R4 ;  /* 0x000000040b04a825 */ /* 0x008fe200078e0004 */
[----:B------:R-:W-:Y:S02]  /*0c30*/  @!P0 LEA R11, R0, R11, 0x8 ;  /* 0x0000000b000b8211 */ /* 0x000fe400078e40ff */
[----:B------:R-:W3:Y:S03]  /*0c40*/  @P3 LDG.E R8, desc[UR36][R8.64] ;  /* 0x0000002408083981 */ /* 0x000ee6000c1e1900 */
[----:B--2---:R-:W-:Y:S01]  /*0c50*/  @!P0 IMAD.WIDE R2, R11, 0x4, R6 ;  /* 0x000000040b028825 */ /* 0x004fe200078e0206 */
[----:B------:R-:W2:Y:S01]  /*0c60*/  @!P2 LDG.E.128 R28, desc[UR36][R4.64] ;  /* 0x00000024041ca981 */ /* 0x000ea2000c1e1d00 */
[----:B------:R-:W0:Y:S03]  /*0c70*/  LDC R7, c[0x0][0x400] ;  /* 0x00010000ff077b82 */ /* 0x000e260000000800 */
[----:B------:R-:W2:Y:S01]  /*0c80*/  @!P0 LDG.E.128 R32, desc[UR36][R2.64] ;  /* 0x0000002402208981 */ /* 0x000ea2000c1e1d00 */
[----:B-1----:R-:W-:Y:S01]  /*0c90*/  ISETP.NE.AND P1, PT, RZ, UR4, PT ;  /* 0x00000004ff007c0c */ /* 0x002fe2000bf25270 */
[----:B------:R-:W-:Y:S01]  /*0ca0*/  UMOV UR39, URZ ;  /* 0x000000ff00277c82 */ /* 0x000fe20008000000 */
[----:B------:R-:W-:Y:S01]  /*0cb0*/  USHF.R.S32.HI UR47, URZ, 0x1f, UR46 ;  /* 0x0000001fff2f7899 */ /* 0x000fe2000801142e */
[----:B------:R-:W-:Y:S01]  /*0cc0*/  BSSY.RECONVERGENT B6, `(.L_x_3816) ;  /* 0x00000d1000067945 */ /* 0x000fe20003800200 */
[----:B0-----:R-:W-:Y:S01]  /*0cd0*/  ISETP.LT.OR P1, PT, R7, 0x1, P1 ;  /* 0x000000010700780c */ /* 0x001fe20000f21670 */
[----:B----4-:R-:W-:Y:S01]  /*0ce0*/  FADD.FTZ R16, R12, R16 ;  /* 0x000000100c107221 */ /* 0x010fe20000010000 */
[----:B------:R-:W-:Y:S01]  /*0cf0*/  FADD.FTZ R17, R13, R17 ;  /* 0x000000110d117221 */ /* 0x000fe20000010000 */
[----:B------:R-:W-:Y:S01]  /*0d00*/  FADD.FTZ R18, R14, R18 ;  /* 0x000000120e127221 */ /* 0x000fe20000010000 */
[----:B------:R-:W-:Y:S01]  /*0d10*/  FADD.FTZ R19, R15, R19 ;  /* 0x000000130f137221 */ /* 0x000fe20000010000 */
[----:B---3--:R-:W-:Y:S01]  /*0d20*/  @P3 R2UR UR39, R8 ;  /* 0x00000000082732ca */ /* 0x008fe200000e0000 */
[----:B--2---:R-:W-:Y:S01]  /*0d30*/  FADD.FTZ R24, R28, R24 ;  /* 0x000000181c187221 */ /* 0x004fe20000010000 */
[----:B------:R-:W-:Y:S01]  /*0d40*/  FADD.FTZ R25, R29, R25 ;  /* 0x000000191d197221 */ /* 0x000fe20000010000 */
[----:B------:R-:W-:Y:S01]  /*0d50*/  FADD.FTZ R26, R30, R26 ;  /* 0x0000001a1e1a7221 */ /* 0x000fe20000010000 */
[----:B------:R-:W-:Y:S01]  /*0d60*/  FADD.FTZ R27, R31, R27 ;  /* 0x0000001b1f1b7221 */ /* 0x000fe20000010000 */
[----:B------:R-:W-:Y:S01]  /*0d70*/  @!P0 FMUL.FTZ R24, R24, R32 ;  /* 0x0000002018188220 */ /* 0x000fe20000410000 */
[----:B------:R-:W-:Y:S01]  /*0d80*/  @!P0 FMUL.FTZ R25, R25, R33 ;  /* 0x0000002119198220 */ /* 0x000fe20000410000 */
[----:B------:R-:W-:Y:S01]  /*0d90*/  @!P0 FMUL.FTZ R26, R26, R34 ;  /* 0x000000221a1a8220 */ /* 0x000fe20000410000 */
[----:B------:R-:W-:Y:S01]  /*0da0*/  @!P0 FMUL.FTZ R27, R27, R35 ;  /* 0x000000231b1b8220 */ /* 0x000fe20000410000 */
[----:B------:R-:W-:Y:S06]  /*0db0*/  @P1 BRA `(.L_x_3817) ;  /* 0x0000000000ac1947 */ /* 0x000fec0003800000 */
[----:B------:R-:W-:-:S13]  /*0dc0*/  ISETP.GE.AND P0, PT, R10, R7, PT ;  /* 0x000000070a00720c */ /* 0x000fda0003f06270 */
[----:B------:R-:W-:Y:S05]  /*0dd0*/  @P0 BRA `(.L_x_3818) ;  /* 0x0000000800fc0947 */ /* 0x000fea0003800000 */
[----:B------:R-:W-:Y:S01]  /*0de0*/  I2FP.F32.U32 R0, R7 ;  /* 0x0000000700007245 */ /* 0x000fe20000201000 */
[----:B------:R-:W-:Y:S01]  /*0df0*/  VIADD R2, R10, 0x2 ;  /* 0x000000020a027836 */ /* 0x000fe20000000000 */
[----:B------:R-:W0:Y:S01]  /*0e00*/  LDCU UR4, c[0x0][0x40c] ;  /* 0x00008180ff0477ac */ /* 0x000e220008000800 */
[----:B------:R-:W-:Y:S01]  /*0e10*/  I2FP.F32.U32 R10, R10 ;  /* 0x0000000a000a7245 */ /* 0x000fe20000201000 */
[----:B------:R-:W1:Y:S02]  /*0e20*/  MUFU.RCP R3, R0 ;  /* 0x0000000000037308 */ /* 0x000e640000001000 */
[----:B------:R-:W-:Y:S01]  /*0e30*/  I2FP.F32.U32 R2, R2 ;  /* 0x0000000200027245 */ /* 0x000fe20000201000 */
[----:B0-----:R-:W-:-:S04]  /*0e40*/  UIADD3 UR4, UPT, UPT, -UR39, UR4, URZ ;  /* 0x0000000427047290 */ /* 0x001fc8000fffe1ff */
[-C--:B-1----:R-:W-:Y:S01]  /*0e50*/  FMUL.FTZ R2, R2, R3.reuse ;  /* 0x0000000302027220 */ /* 0x082fe20000410000 */
        /* <DEDUP_REMOVED lines=30> */
[----:B------:R-:W-:-:S02]  /*1040*/  FFMA.FTZ R25, R25, R0, R2 ;  /* 0x0000000019197223 */ /* 0x000fc40000010002 */
[----:B------:R-:W-:Y:S01]  /*1050*/  MOV R16, R3 ;  /* 0x0000000300107202 */ /* 0x000fe20000000f00 */
[----:B------:R-:W-:Y:S06]  /*1060*/  BRA `(.L_x_3818) ;  /* 0x0000000800587947 */ /* 0x000fec0003800000 */
.L_x_3817:
        /* <DEDUP_REMOVED lines=44> */
[----:B------:R-:W-:Y:S01]  /*1330*/  IMAD.MOV.U32 R13, RZ, RZ, RZ ;  /* 0x000000ffff0d7224 */ /* 0x000fe200078e00ff */
[----:B------:R-:W4:Y:S01]  /*1340*/  LDCU.64 UR8, c[0x4][0x28] ;  /* 0x01000500ff0877ac */ /* 0x000f220008000a00 */
[----:B0-----:R-:W-:Y:S01]  /*1350*/  MOV R4, UR4 ;  /* 0x0000000400047c02 */ /* 0x001fe20008000f00 */
[----:B------:R-:W-:-:S02]  /*1360*/  IMAD.U32 R5, RZ, RZ, UR5 ;  /* 0x00000005ff057e24 */ /* 0x000fc4000f8e00ff */
[----:B---3--:R-:W-:Y:S01]  /*1370*/  IMAD.U32 R6, RZ, RZ, UR6 ;  /* 0x00000006ff067e24 */ /* 0x008fe2000f8e00ff */
[----:B------:R-:W-:Y:S01]  /*1380*/  MOV R7, UR7 ;  /* 0x0000000700077c02 */ /* 0x000fe20008000f00 */
[----:B----4-:R-:W-:Y:S02]  /*1390*/  IMAD.U32 R10, RZ, RZ, UR8 ;  /* 0x00000008ff0a7e24 */ /* 0x010fe4000f8e00ff */
[----:B-1----:R-:W-:-:S07]  /*13a0*/  IMAD.U32 R11, RZ, RZ, UR9 ;  /* 0x00000009ff0b7e24 */ /* 0x002fce000f8e00ff */
[----:B------:R-:W-:-:S07]  /*13b0*/  LEPC R20, `(.L_x_3819) ;  /* 0x000000001014794e */ /* 0x000fce0000000000 */
[----:B--2---:R-:W-:Y:S05]  /*13c0*/  CALL.ABS.NOINC R2 ;  /* 0x0000000002007343 */ /* 0x004fea0003c00000 */
.L_x_3819:
[----:B------:R-:W0:Y:S01]  /*13d0*/  S2R R3, SR_CgaCtaId ;  /* 0x0000000000037919 */ /* 0x000e220000008800 */
[----:B------:R-:W1:Y:S01]  /*13e0*/  LDC R5, c[0x0][0x400] ;  /* 0x00010000ff057b82 */ /* 0x000e620000000800 */
[----:B------:R-:W-:Y:S01]  /*13f0*/  ISETP.NE.AND P6, PT, R30, RZ, PT ;  /* 0x000000ff1e00720c */ /* 0x000fe20003fc5270 */
[----:B------:R-:W-:Y:S05]  /*1400*/  WARPSYNC.ALL ;  /* 0x0000000000007948 */ /* 0x000fea0003800000 */
[----:B------:R-:W-:-:S04]  /*1410*/  MOV R0, 0x400 ;  /* 0x0000040000007802 */ /* 0x000fc80000000f00 */
[----:B------:R-:W-:-:S04]  /*1420*/  IADD3 R0, PT, PT, R0, 0x420, RZ ;  /* 0x0000042000007810 */ /* 0x000fc80007ffe0ff */
[----:B0-----:R-:W-:Y:S01]  /*1430*/  LEA R0, R3, R0, 0x18 ;  /* 0x0000000003007211 */ /* 0x001fe200078ec0ff */
[----:B------:R-:W-:-:S04]  /*1440*/  @!P6 IMAD R3, R23, R28, R29 ;  /* 0x0000001c1703e224 */ /* 0x000fc800078e021d */
[--C-:B-1----:R-:W-:Y:S02]  /*1450*/  IMAD R2, R5, 0x4, R0.reuse ;  /* 0x0000000405027824 */ /* 0x102fe400078e0200 */
        /* <DEDUP_REMOVED lines=13> */
[C---:B------:R-:W-:Y:S01]  /*1530*/  LEA R21, R3.reuse, R2, 0x2 ;  /* 0x0000000203157211 */ /* 0x040fe200078e10ff */
[C---:B------:R-:W-:Y:S01]  /*1540*/  IMAD R15, R3.reuse, 0x4, R0 ;  /* 0x00000004030f7824 */ /* 0x040fe200078e0200 */
[----:B------:R-:W-:-:S03]  /*1550*/  LEA.HI R4, R3, R3, RZ, 0x1 ;  /* 0x0000000303047211 */ /* 0x000fc600078f08ff */
[C---:B------:R-:W-:Y:S01]  /*1560*/  IMAD R20, R23.reuse, 0x4, R15 ;  /* 0x0000000417147824 */ /* 0x040fe200078e020f */
[----:B------:R0:W1:Y:S01]  /*1570*/  LDS R16, [R15] ;  /* 0x000000000f107984 */ /* 0x0000620000000800 */
[----:B------:R-:W-:Y:S02]  /*1580*/  IMAD R30, R23, 0x4, R21 ;  /* 0x00000004171e7824 */ /* 0x000fe400078e0215 */
[----:B------:R-:W-:Y:S01]  /*1590*/  IMAD.SHL.U32 R4, R4, 0x2, RZ ;  /* 0x0000000204047824 */ /* 0x000fe200078e00ff */
[----:B------:R0:W2:Y:S04]  /*15a0*/  LDS R18, [R15+0x4] ;  /* 0x000004000f127984 */ /* 0x0000a80000000800 */
[----:B------:R0:W3:Y:S01]  /*15b0*/  LDS R24, [R21] ;  /* 0x0000000015187984 */ /* 0x0000e20000000800 */
[----:B------:R-:W-:-:S03]  /*15c0*/  LOP3.LUT R6, R4, 0xfffffffc, RZ, 0xc0, !PT ;  /* 0xfffffffc04067812 */ /* 0x000fc600078ec0ff */
[----:B------:R0:W4:Y:S01]  /*15d0*/  LDS R26, [R21+0x4] ;  /* 0x00000400151a7984 */ /* 0x0001220000000800 */
[----:B------:R-:W-:-:S03]  /*15e0*/  ISETP.GE.AND P0, PT, R6, R5, PT ;  /* 0x000000050600720c */ /* 0x000fc60003f06270 */
        /* <DEDUP_REMOVED lines=22> */
[----:B------:R-:W-:Y:S01]  /*1750*/  MUFU.COS R9, R13 ;  /* 0x0000000d00097308 */ /* 0x000fe20000000000 */
[----:B------:R-:W-:-:S07]  /*1760*/  FMUL.RZ R8, R4, 0.15915493667125701904 ;  /* 0x3e22f98304087820 */ /* 0x000fce000040c000 */
[----:B------:R-:W0:Y:S08]  /*1770*/  MUFU.SIN R6, R13 ;  /* 0x0000000d00067308 */ /* 0x000e300000000400 */
[----:B------:R-:W1:Y:S08]  /*1780*/  MUFU.SIN R5, R8 ;  /* 0x0000000800057308 */ /* 0x000e700000000400 */
[----:B------:R3:W5:Y:S01]  /*1790*/  MUFU.COS R4, R8 ;  /* 0x0000000800047308 */ /* 0x0007620000000000 */
[-C--:B0-----:R-:W-:Y:S01]  /*17a0*/  FMUL.FTZ R7, R19, R6.reuse ;  /* 0x0000000613077220 */ /* 0x081fe20000410000 */
[-C--:B------:R-:W-:Y:S01]  /*17b0*/  FMUL.FTZ R11, R27, R6.reuse ;  /* 0x000000061b0b7220 */ /* 0x080fe20000410000 */
[-C--:B--2---:R-:W-:Y:S01]  /*17c0*/  FMUL.FTZ R12, R18, R6.reuse ;  /* 0x00000006120c7220 */ /* 0x084fe20000410000 */
[----:B----4-:R-:W-:Y:S01]  /*17d0*/  FMUL.FTZ R14, R26, R6 ;  /* 0x000000061a0e7220 */ /* 0x010fe20000410000 */
[-C--:B------:R-:W-:Y:S01]  /*17e0*/  FFMA.FTZ R10, R18, R9.reuse, -R7 ;  /* 0x00000009120a7223 */ /* 0x080fe20000010807 */
[-C--:B------:R-:W-:Y:S01]  /*17f0*/  FFMA.FTZ R26, R26, R9.reuse, -R11 ;  /* 0x000000091a1a7223 */ /* 0x080fe2000001080b */
[-C--:B------:R-:W-:Y:S01]  /*1800*/  FFMA.FTZ R19, R19, R9.reuse, R12 ;  /* 0x0000000913137223 */ /* 0x080fe2000001000c */
[----:B------:R-:W-:Y:S01]  /*1810*/  FFMA.FTZ R27, R27, R9, R14 ;  /* 0x000000091b1b7223 */ /* 0x000fe2000001000e */
[-C--:B-1----:R-:W-:Y:S01]  /*1820*/  FMUL.FTZ R3, R17, R5.reuse ;  /* 0x0000000511037220 */ /* 0x082fe20000410000 */
[-C--:B------:R-:W-:Y:S01]  /*1830*/  FMUL.FTZ R7, R25, R5.reuse ;  /* 0x0000000519077220 */ /* 0x080fe20000410000 */
[-C--:B------:R-:W-:Y:S01]  /*1840*/  FMUL.FTZ R6, R16, R5.reuse ;  /* 0x0000000510067220 */ /* 0x080fe20000410000 */
[----:B---3--:R-:W-:Y:S01]  /*1850*/  FMUL.FTZ R8, R24, R5 ;  /* 0x0000000518087220 */ /* 0x008fe20000410000 */
[----:B------:R-:W-:-:S02]  /*1860*/  IMAD.MOV.U32 R18, RZ, RZ, R10 ;  /* 0x000000ffff127224 */ /* 0x000fc400078e000a */
[-C--:B-----5:R-:W-:Y:S01]  /*1870*/  FFMA.FTZ R3, R16, R4.reuse, -R3 ;  /* 0x0000000410037223 */ /* 0x0a0fe20000010803 */
[-C--:B------:R-:W-:Y:S01]  /*1880*/  FFMA.FTZ R24, R24, R4.reuse, -R7 ;  /* 0x0000000418187223 */ /* 0x080fe20000010807 */
[-C--:B------:R-:W-:Y:S01]  /*1890*/  FFMA.FTZ R17, R17, R4.reuse, R6 ;  /* 0x0000000411117223 */ /* 0x080fe20000010006 */
[----:B------:R-:W-:Y:S01]  /*18a0*/  FFMA.FTZ R25, R25, R4, R8 ;  /* 0x0000000419197223 */ /* 0x000fe20000010008 */
[----:B------:R-:W-:-:S07]  /*18b0*/  IMAD.MOV.U32 R16, RZ, RZ, R3 ;  /* 0x000000ffff107224 */ /* 0x000fce00078e0003 */
.L_x_3823:
[----:B------:R-:W-:Y:S05]  /*18c0*/  BSYNC.RECONVERGENT B1 ;  /* 0x0000000000017941 */ /* 0x000fea0003800200 */
.L_x_3822:
        /* <DEDUP_REMOVED lines=8> */
.L_x_3821:
[----:B------:R-:W-:Y:S05]  /*1950*/  BSYNC.RECONVERGENT B0 ;  /* 0x0000000000007941 */ /* 0x000fea0003800200 */
.L_x_3820:
[----:B------:R-:W-:Y:S01]  /*1960*/  BAR.SYNC.DEFER_BLOCKING 0x0 ;  /* 0x0000000000007b1d */ /* 0x000fe20000010000 */
[----:B------:R-:W-:-:S04]  /*1970*/  @!P6 IMAD R23, R23, R28, R29 ;  /* 0x0000001c1717e224 */ /* 0x000fc800078e021d */
[C---:B------:R-:W-:Y:S01]  /*1980*/  @!P6 IMAD R2, R23.reuse, 0x4, R2 ;  /* 0x000000041702e824 */ /* 0x040fe200078e0202 */
[----:B------:R-:W-:-:S05]  /*1990*/  @!P6 LEA R0, R23, R0, 0x2 ;  /* 0x000000001700e211 */ /* 0x000fca00078e10ff */
[----:B---3--:R0:W1:Y:S04]  /*19a0*/  @!P6 LDS.128 R16, [R0] ;  /* 0x000000000010e984 */ /* 0x0080680000000c00 */
[----:B------:R0:W2:Y:S01]  /*19b0*/  @!P6 LDS.128 R24, [R2] ;  /* 0x000000000218e984 */ /* 0x0000a20000000c00 */
[----:B------:R-:W-:Y:S06]  /*19c0*/  BAR.SYNC.DEFER_BLOCKING 0x0 ;  /* 0x0000000000007b1d */ /* 0x000fec0000010000 */
.L_x_3818:
[----:B------:R-:W-:Y:S05]  /*19d0*/  BSYNC.RECONVERGENT B6 ;  /* 0x0000000000067941 */ /* 0x000fea0003800200 */
.L_x_3816:
        /* <DEDUP_REMOVED lines=13> */
[----:B---3--:R-:W-:-:S03]  /*1ab0*/  ULEA UR4, UR5, UR4, 0x18 ;  /* 0x0000000405047291 */ /* 0x008fc6000f8ec0ff */
[----:B------:R-:W-:-:S03]  /*1ac0*/  IMAD R0, R5, 0x40, R0 ;  /* 0x0000004005007824 */ /* 0x000fc600078e0200 */
[----:B------:R-:W-:Y:S02]  /*1ad0*/  LEA R4, R22, UR4, 0x4 ;  /* 0x0000000416047c11 */ /* 0x000fe4000f8e20ff */
[----:B------:R-:W-:Y:S01]  /*1ae0*/  SHF.L.U32 R5, R0, 0x2, RZ ;  /* 0x0000000200057819 */ /* 0x000fe200000006ff */
[----:B-12---:R-:W-:Y:S02]  /*1af0*/  FMUL.FTZ R0, R24, R16 ;  /* 0x0000001018007220 */ /* 0x006fe40000410000 */
[----:B------:R0:W-:Y:S02]  /*1b00*/  STS.128 [R4], R16 ;  /* 0x0000001004007388 */ /* 0x0001e40000000c00 */
[----:B----4-:R-:W-:-:S04]  /*1b10*/  IMAD.WIDE R2, R5, 0x4, R2 ;  /* 0x0000000405027825 */ /* 0x010fc800078e0202 */
[----:B------:R-:W-:Y:S01]  /*1b20*/  FFMA.FTZ R5, R25, R17, R0 ;  /* 0x0000001119057223 */ /* 0x000fe20000010000 */
[----:B------:R0:W-:Y:S03]  /*1b30*/  STG.E.128 desc[UR36][R2.64], R24 ;  /* 0x0000001802007986 */ /* 0x0001e6000c101d24 */
[----:B------:R-:W-:-:S04]  /*1b40*/  FFMA.FTZ R0, R26, R18, R5 ;  /* 0x000000121a007223 */ /* 0x000fc80000010005 */
[----:B------:R-:W-:-:S07]  /*1b50*/  FFMA.FTZ R0, R27, R19, R0 ;  /* 0x000000131b007223 */ /* 0x000fce0000010000 */
.L_x_3825:
[----:B------:R-:W-:Y:S05]  /*1b60*/  BSYNC.RECONVERGENT B0 ;  /* 0x0000000000007941 */ /* 0x000fea0003800200 */
.L_x_3824:
[----:B0-----:R-:W0:Y:S01]  /*1b70*/  SHFL.BFLY PT, R3, R0, 0x10, 0x1f ;  /* 0x0e001f0000037f89 */ /* 0x001e2200000e0000 */
[----:B------:R-:W3:Y:S01]  /*1b80*/  S2UR UR11, SR_CgaCtaId ;  /* 0x00000000000b79c3 */ /* 0x000ee20000008800 */
[----:B------:R-:W-:Y:S01]  /*1b90*/  UMOV UR10, 0x400 ;  /* 0x00000400000a7882 */ /* 0x000fe20000000000 */
[----:B------:R-:W-:Y:S01]  /*1ba0*/  BSSY.RECONVERGENT B0, `(.L_x_3826) ;  /* 0x000002e000007945 */ /* 0x000fe20003800200 */
[----:B------:R-:W-:Y:S01]  /*1bb0*/  UIADD3 UR5, UPT, UPT, UR10, 0x420, URZ ;  /* 0x000004200a057890 */ /* 0x000fe2000fffe0ff */
[----:B------:R-:W-:Y:S02]  /*1bc0*/  IMAD.MOV.U32 R252, RZ, RZ, -0x800001 ;  /* 0xff7ffffffffc7424 */ /* 0x000fe400078e00ff */
[----:B0-----:R-:W-:Y:S01]  /*1bd0*/  FADD.FTZ R3, R3, R0 ;  /* 0x0000000003037221 */ /* 0x001fe20000010000 */
[----:B------:R-:W-:Y:S01]  /*1be0*/  SHF.R.U32.HI R0, RZ, 0x3, R22 ;  /* 0x00000003ff007819 */ /* 0x000fe20000011616 */
[----:B---3--:R-:W-:Y:S02]  /*1bf0*/  ULEA UR4, UR11, UR10, 0x18 ;  /* 0x0000000a0b047291 */ /* 0x008fe4000f8ec0ff */
[----:B------:R-:W-:Y:S01]  /*1c00*/  ULEA UR5, UR11, UR5, 0x18 ;  /* 0x000000050b057291 */ /* 0x000fe2000f8ec0ff */
[----:B------:R-:W0:Y:S01]  /*1c10*/  SHFL.BFLY PT, R2, R3, 0x8, 0x1f ;  /* 0x0d001f0003027f89 */ /* 0x000e2200000e0000 */
[----:B------:R-:W-:Y:S01]  /*1c20*/  LOP3.LUT R0, R0, 0x7c, RZ, 0xc0, !PT ;  /* 0x0000007c00007812 */ /* 0x000fe200078ec0ff */
        /* <DEDUP_REMOVED lines=9> */
[----:B------:R-:W-:-:S02]  /*1cc0*/  LEA R2, R2, UR4, 0x2 ;  /* 0x0000000402027c11 */ /* 0x000fc4000f8e10ff */
[----:B------:R-:W-:Y:S01]  /*1cd0*/  LEA R9, R5, UR5, 0x2 ;  /* 0x0000000505097c11 */ /* 0x000fe2000f8e10ff */
[----:B0-----:R-:W-:-:S05]  /*1ce0*/  FADD.FTZ R7, R6, R7 ;  /* 0x0000000706077221 */ /* 0x001fca0000010000 */
[----:B------:R-:W-:Y:S01]  /*1cf0*/  @!P0 STS [R0+UR4+0x8], R7 ;  /* 0x0000080700008988 */ /* 0x000fe20008000804 */
[----:B------:R-:W-:Y:S01]  /*1d00*/  BAR.SYNC.DEFER_BLOCKING 0x0 ;  /* 0x0000000000007b1d */ /* 0x000fe20000010000 */
[----:B------:R-:W-:-:S05]  /*1d10*/  ISETP.NE.AND P0, PT, R22, RZ, PT ;  /* 0x000000ff1600720c */ /* 0x000fca0003f05270 */
[----:B------:R-:W0:Y:S04]  /*1d20*/  @!P1 LDS R7, [R2+0x8] ;  /* 0x0000080002079984 */ /* 0x000e280000000800 */
[----:B0-----:R-:W0:Y:S02]  /*1d30*/  SHFL.BFLY PT, R4, R7, 0x1, 0x1f ;  /* 0x0c201f0007047f89 */ /* 0x001e2400000e0000 */
[----:B0-----:R-:W-:-:S06]  /*1d40*/  FADD.FTZ R4, R4, R7 ;  /* 0x0000000704047221 */ /* 0x001fcc0000010000 */
[----:B------:R-:W0:Y:S01]  /*1d50*/  SHFL.IDX PT, R4, R4, RZ, 0x1f ;  /* 0x00001fff04047589 */ /* 0x000e2200000e0000 */
[----:B------:R-:W-:Y:S05]  /*1d60*/  @P0 BRA `(.L_x_3827) ;  /* 0x0000000000440947 */ /* 0x000fea0003800000 */
[----:B------:R-:W3:Y:S01]  /*1d70*/  LDCU.64 UR6, c[0x0][0x438] ;  /* 0x00008700ff0677ac */ /* 0x000ee20008000a00 */
[----:B------:R-:W0:Y:S01]  /*1d80*/  LDCU UR4, c[0x0][0x410] ;  /* 0x00008200ff0477ac */ /* 0x000e220008000800 */
[----:B---3--:R-:W-:-:S04]  /*1d90*/  UISETP.NE.U32.AND UP0, UPT, UR6, URZ, UPT ;  /* 0x000000ff0600728c */ /* 0x008fc8000bf05070 */
[----:B------:R-:W-:Y:S01]  /*1da0*/  UISETP.NE.AND.EX UP0, UPT, UR7, URZ, UPT, UP0 ;  /* 0x000000ff0700728c */ /* 0x000fe2000bf05300 */
[----:B0-----:R-:W-:-:S08]  /*1db0*/  FMUL.FTZ R252, R4, UR4 ;  /* 0x0000000404fc7c20 */ /* 0x001fd00008410000 */
[----:B------:R-:W-:Y:S05]  /*1dc0*/  BRA.U !UP0, `(.L_x_3828) ;  /* 0x0000000108287547 */ /* 0x000fea000b800000 */
[----:B------:R-:W0:Y:S01]  /*1dd0*/  LDCU UR9, c[0x0][0x440] ;  /* 0x00008800ff0977ac */ /* 0x000e220008000800 */
[----:B------:R-:W3:Y:S01]  /*1de0*/  LDCU.64 UR6, c[0x0][0x438] ;  /* 0x00008700ff0677ac */ /* 0x000ee20008000a00 */
[----:B------:R-:W-:-:S04]  /*1df0*/  UIADD3 UR4, UPT, UPT, -UR39, UR45, URZ ;  /* 0x0000002d27047290 */ /* 0x000fc8000fffe1ff */
[----:B0-----:R-:W-:-:S04]  /*1e00*/  UIMAD UR8, UR42, UR9, UR4 ;  /* 0x000000092a0872a4 */ /* 0x001fc8000f8e0204 */
[----:B------:R-:W-:-:S04]  /*1e10*/  UIMAD UR8, UR8, UR9, UR4 ;  /* 0x00000009080872a4 */ /* 0x000fc8000f8e0204 */
[----:B---3--:R-:W-:-:S06]  /*1e20*/  UIMAD.WIDE UR6, UR8, 0x4, UR6 ;  /* 0x00000004080678a5 */ /* 0x008fcc000f8e0206 */
[----:B------:R-:W-:Y:S01]  /*1e30*/  MOV R3, UR7 ;  /* 0x0000000700037c02 */ /* 0x000fe20008000f00 */
[----:B------:R-:W-:-:S05]  /*1e40*/  IMAD.U32 R2, RZ, RZ, UR6 ;  /* 0x00000006ff027e24 */ /* 0x000fca000f8e00ff */
[----:B------:R-:W3:Y:S02]  /*1e50*/  LDG.E R3, desc[UR36][R2.64] ;  /* 0x0000002402037981 */ /* 0x000ee4000c1e1900 */
[----:B---3--:R-:W-:-:S07]  /*1e60*/  FADD.FTZ R252, R252, R3 ;  /* 0x00000003fcfc7221 */ /* 0x008fce0000010000 */
.L_x_3828:
[----:B------:R3:W-:Y:S02]  /*1e70*/  STS [R9], R252 ;  /* 0x000000fc09007388 */ /* 0x0007e40000000800 */
.L_x_3827:
[----:B------:R-:W-:Y:S05]  /*1e80*/  BSYNC.RECONVERGENT B0 ;  /* 0x0000000000007941 */ /* 0x000fea0003800200 */
.L_x_3826:
[----:B------:R-:W-:Y:S01]  /*1e90*/  VIADD R0, R5, 0xf ;  /* 0x0000000f05007836 */ /* 0x000fe20000000000 */
[----:B------:R-:W4:Y:S01]  /*1ea0*/  LDCU UR4, c[0x0][0x3f0] ;  /* 0x00007e00ff0477ac */ /* 0x000f220008000800 */
[----:B------:R-:W-:Y:S01]  /*1eb0*/  SHF.R.U32.HI R251, RZ, 0x1, R22 ;  /* 0x00000001fffb7819 */ /* 0x000fe20000011616 */
[----:B------:R-:W-:Y:S01]  /*1ec0*/  IMAD.SHL.U32 R22, R22, 0x8, RZ ;  /* 0x0000000816167824 */ /* 0x000fe200078e00ff */
[----:B------:R-:W-:Y:S01]  /*1ed0*/  BSSY B0, `(.L_x_3829) ;  /* 0x0000806000007945 */ /* 0x000fe20003800000 */
[----:B------:R-:W-:Y:S01]  /*1ee0*/  SHF.R.S32.HI R3, RZ, 0x1f, R0 ;  /* 0x0000001fff037819 */ /* 0x000fe20000011400 */
[----:B------:R-:W-:Y:S01]  /*1ef0*/  UIADD3 UR6, UPT, UPT, UR10, 0x20, URZ ;  /* 0x000000200a067890 */ /* 0x000fe2000fffe0ff */
[----:B------:R-:W0:Y:S02]  /*1f00*/  LDCU UR10, c[0x0][0x3f8] ;  /* 0x00007f00ff0a77ac */ /* 0x000e240008000800 */
[----:B------:R-:W-:Y:S02]  /*1f10*/  LEA.HI R3, R3, R0, RZ, 0x4 ;  /* 0x0000000003037211 */ /* 0x000fe400078f20ff */
[----:B------:R-:W-:Y:S01]  /*1f20*/  LOP3.LUT R2, R22, 0x8, RZ, 0xc0, !PT ;  /* 0x0000000816027812 */ /* 0x000fe200078ec0ff */
[----:B------:R-:W0:Y:S01]  /*1f30*/  LDCU UR18, c[0x0][0x410] ;  /* 0x00008200ff1277ac */ /* 0x000e220008000800 */
[----:B------:R-:W-:Y:S01]  /*1f40*/  LOP3.LUT R3, R3, 0xfffffff0, RZ, 0xc0, !PT ;  /* 0xfffffff003037812 */ /* 0x000fe200078ec0ff */
[----:B------:R-:W0:Y:S01]  /*1f50*/  LDCU.64 UR8, c[0x0][0x3c8] ;  /* 0x00007900ff0877ac */ /* 0x000e220008000a00 */
[----:B------:R-:W-:Y:S02]  /*1f60*/  BAR.SYNC.DEFER_BLOCKING 0x0 ;  /* 0x0000000000007b1d */ /* 0x000fe40000010000 */
[----:B------:R-:W-:Y:S01]  /*1f70*/  ISETP.GE.AND P0, PT, R251, R3, PT ;  /* 0x00000003fb00720c */ /* 0x000fe20003f06270 */
[----:B----4-:R-:W-:-:S02]  /*1f80*/  UIMAD UR4, UR41, UR4, UR42 ;  /* 0x00000004290472a4 */ /* 0x010fc4000f8e022a */
[----:B------:R-:W-:Y:S01]  /*1f90*/  ULEA UR6, UR11, UR6, 0x18 ;  /* 0x000000060b067291 */ /* 0x000fe2000f8ec0ff */
[----:B------:R-:W4:Y:S01]  /*1fa0*/  LDCU.64 UR12, c[0x0][0x3b8] ;  /* 0x00007700ff0c77ac */ /* 0x000f220008000a00 */
[----:B------:R-:W0:Y:S01]  /*1fb0*/  LDCU.64 UR14, c[0x0][0x438] ;  /* 0x00008700ff0e77ac */ /* 0x000e220008000a00 */
[----:B------:R-:W0:Y:S01]  /*1fc0*/  LDCU.64 UR16, c[0x0][0x448] ;  /* 0x00008900ff1077ac */ /* 0x000e220008000a00 */
[----:B------:R-:W-:-:S06]  /*1fd0*/  USHF.L.U32 UR4, UR4, 0x8, URZ ;  /* 0x0000000804047899 */ /* 0x000fcc00080006ff */
[----:B------:R-:W-:Y:S06]  /*1fe0*/  @P0 BRA `(.L_x_3830) ;  /* 0x0000007c00d00947 */ /* 0x000fec0003800000 */
[----:B------:R-:W5:Y:S01]  /*1ff0*/  LDS.64 R6, [R2+UR6] ;  /* 0x0000000602067984 */ /* 0x000f620008000a00 */
[----:B------:R-:W1:Y:S01]  /*2000*/  LDC R0, c[0x0][0x3f4] ;  /* 0x0000fd00ff007b82 */ /* 0x000e620000000800 */
[----:B------:R-:W2:Y:S02]  /*2010*/  LDCU.64 UR20, c[0x0][0x420] ;  /* 0x00008400ff1477ac */ /* 0x000ea40008000a00 */
[----:B0-----:R-:W0:Y:S01]  /*2020*/  LDS.64 R4, [R2+UR6+0x10] ;  /* 0x0000100602047984 */ /* 0x001e220008000a00 */
[----:B------:R-:W4:Y:S03]  /*2030*/  LDCU UR11, c[0x0][0x440] ;  /* 0x00008800ff0b77ac */ /* 0x000f260008000800 */
[----:B---3--:R-:W3:Y:S04]  /*2040*/  LDS.64 R8, [R2+UR6+0x20] ;  /* 0x0000200602087984 */ /* 0x008ee80008000a00 */
[----:B------:R-:W-:Y:S04]  /*2050*/  LDS.64 R120, [R2+UR6+0x80] ;  /* 0x0000800602787984 */ /* 0x000fe80008000a00 */
[----:B------:R-:W-:Y:S04]  /*2060*/  LDS.64 R118, [R2+UR6+0x90] ;  /* 0x0000900602767984 */ /* 0x000fe80008000a00 */
[----:B------:R-:W-:Y:S01]  /*2070*/  LDS.64 R116, [R2+UR6+0xa0] ;  /* 0x0000a00602747984 */ /* 0x000fe20008000a00 */
[----:B--2---:R-:W-:-:S02]  /*2080*/  MOV R13, UR20 ;  /* 0x00000014000d7c02 */ /* 0x004fc40008000f00 */
[----:B------:R-:W-:Y:S01]  /*2090*/  ISETP.NE.U32.AND P0, PT, RZ, UR20, PT ;  /* 0x00000014ff007c0c */ /* 0x000fe2000bf05070 */
[----:B------:R-:W-:Y:S01]  /*20a0*/  LDS.64 R114, [R2+UR6+0xb0] ;  /* 0x0000b00602727984 */ /* 0x000fe20008000a00 */
[----:B-1----:R-:W-:Y:S01]  /*20b0*/  IABS R0, R0 ;  /* 0x0000000000007213 */ /* 0x002fe20000000000 */
[----:B----4-:R-:W-:Y:S02]  /*20c0*/  UIMAD UR7, UR42, UR11, UR45 ;  /* 0x0000000b2a0772a4 */ /* 0x010fe4000f8e022d */
[----:B------:R-:W-:Y:S01]  /*20d0*/  IMAD.U32 R15, RZ, RZ, UR11 ;  /* 0x0000000bff0f7e24 */ /* 0x000fe2000f8e00ff */
[----:B------:R-:W-:Y:S01]  /*20e0*/  LDS.64 R112, [R2+UR6+0xc0] ;  /* 0x0000c00602707984 */ /* 0x000fe20008000a00 */
[----:B------:R-:W-:Y:S02]  /*20f0*/  MOV R14, R0 ;  /* 0x00000000000e7202 */ /* 0x000fe40000000f00 */
[----:B------:R-:W-:Y:S01]  /*2100*/  ISETP.NE.AND.EX P0, PT, RZ, UR21, PT, P0 ;  /* 0x00000015ff007c0c */ /* 0x000fe2000bf05300 */
[----:B------:R-:W-:Y:S01]  /*2110*/  LDS.64 R110, [R2+UR6+0xd0] ;  /* 0x0000d006026e7984 */ /* 0x000fe20008000a00 */
[----:B------:R-:W1:Y:S03]  /*2120*/  I2F.RP R0, R14 ;  /* 0x0000000e00007306 */ /* 0x000e660000209400 */
[----:B------:R-:W-:Y:S04]  /*2130*/  LDS.64 R108, [R2+UR6+0xe0] ;  /* 0x0000e006026c7984 */ /* 0x000fe80008000a00 */
[----:B-----5:R-:W-:Y:S04]  /*2140*/  STL.64 [R1+0x38], R6 ;  /* 0x0000380601007387 */ /* 0x020fe80000100a00 */
[----:B------:R-:W2:Y:S04]  /*2150*/  LDS.64 R6, [R2+UR6+0x30] ;  /* 0x0000300602067984 */ /* 0x000ea80008000a00 */
[----:B0-----:R-:W-:Y:S01]  /*2160*/  STL.64 [R1+0x30], R4 ;  /* 0x0000300401007387 */ /* 0x001fe20000100a00 */
[----:B-1----:R-:W0:Y:S03]  /*2170*/  MUFU.RCP R0, R0 ;  /* 0x0000000000007308 */ /* 0x002e260000001000 */
[----:B------:R-:W1:Y:S04]  /*2180*/  LDS.64 R4, [R2+UR6+0x40] ;  /* 0x0000400602047984 */ /* 0x000e680008000a00 */
[----:B---3--:R-:W-:Y:S04]  /*2190*/  STL.64 [R1+0x28], R8 ;  /* 0x0000280801007387 */ /* 0x008fe80000100a00 */
[----:B------:R-:W3:Y:S04]  /*21a0*/  LDS.64 R8, [R2+UR6+0x50] ;  /* 0x0000500602087984 */ /* 0x000ee80008000a00 */
[----:B------:R-:W-:Y:S01]  /*21b0*/  LDS.64 R106, [R2+UR6+0xf0] ;  /* 0x0000f006026a7984 */ /* 0x000fe20008000a00 */
[----:B0-----:R-:W-:-:S03]  /*21c0*/  VIADD R10, R0, 0xffffffe ;  /* 0x0ffffffe000a7836 */ /* 0x001fc60000000000 */
[----:B------:R-:W-:Y:S01]  /*21d0*/  LDS.64 R104, [R2+UR6+0x100] ;  /* 0x0001000602687984 */ /* 0x000fe20008000a00 */
[----:B------:R-:W-:Y:S01]  /*21e0*/  IMAD.IADD R0, R122, 0x1, R251 ;  /* 0x000000017a007824 */ /* 0x000fe200078e02fb */
[----:B------:R0:W4:Y:S01]  /*21f0*/  F2I.FTZ.U32.TRUNC.NTZ R11, R10 ;  /* 0x0000000a000b7305 */ /* 0x000122000021f000 */
[----:B------:R-:W-:Y:S01]  /*2200*/  LEA R251, R251, UR5, 0x2 ;  /* 0x00000005fbfb7c11 */ /* 0x000fe2000f8e10ff */
[----:B------:R-:W-:Y:S01]  /*2210*/  LDS.64 R102, [R2+UR6+0x110] ;  /* 0x0001100602667984 */ /* 0x000fe20008000a00 */
[----:B------:R-:W-:-:S03]  /*2220*/  IMAD R250, R15, UR7, R0 ;  /* 0x000000070ffa7c24 */ /* 0x000fc6000f8e0200 */
[----:B------:R-:W-:Y:S01]  /*2230*/  LDS.64 R100, [R2+UR6+0x120] ;  /* 0x0001200602647984 */ /* 0x000fe20008000a00 */
[----:B0-----:R-:W-:-:S03]  /*2240*/  HFMA2 R10, -RZ, RZ, 0, 0 ;  /* 0x00000000ff0a7431 */ /* 0x001fc600000001ff */
[----:B------:R-:W-:Y:S04]  /*2250*/  LDS.64 R98, [R2+UR6+0x130] ;  /* 0x0001300602627984 */ /* 0x000fe80008000a00 */
[----:B--2---:R-:W-:Y:S01]  /*2260*/  STL.64 [R1+0x20], R6 ;  /* 0x0000200601007387 */ /* 0x004fe20000100a00 */
[----:B----4-:R-:W-:-:S03]  /*2270*/  IMAD.MOV R12, RZ, RZ, -R11 ;  /* 0x000000ffff0c7224 */ /* 0x010fc600078e0a0b */
[----:B------:R-:W0:Y:S04]  /*2280*/  LDS.64 R6, [R2+UR6+0x60] ;  /* 0x0000600602067984 */ /* 0x000e280008000a00 */
[----:B-1----:R-:W-:Y:S04]  /*2290*/  STL.64 [R1+0x18], R4 ;  /* 0x0000180401007387 */ /* 0x002fe80000100a00 */
[----:B------:R-:W1:Y:S04]  /*22a0*/  LDS.64 R4, [R2+UR6+0x70] ;  /* 0x0000700602047984 */ /* 0x000e680008000a00 */
[----:B---3--:R-:W-:Y:S04]  /*22b0*/  STL.64 [R1+0x10], R8 ;  /* 0x0000100801007387 */ /* 0x008fe80000100a00 */
[----:B------:R-:W2:Y:S04]  /*22c0*/  LDS.64 R96, [R2+UR6+0x140] ;  /* 0x0001400602607984 */ /* 0x000ea80008000a00 */
[----:B------:R-:W3:Y:S04]  /*22d0*/  LDS.64 R94, [R2+UR6+0x150] ;  /* 0x00015006025e7984 */ /* 0x000ee80008000a00 */
[----:B------:R-:W4:Y:S04]  /*22e0*/  LDS.64 R92, [R2+UR6+0x160] ;  /* 0x00016006025c7984 */ /* 0x000f280008000a00 */
[----:B------:R-:W2:Y:S04]  /*22f0*/  LDS.64 R90, [R2+UR6+0x170] ;  /* 0x00017006025a7984 */ /* 0x000ea80008000a00 */
[----:B------:R-:W2:Y:S04]  /*2300*/  LDS.64 R88, [R2+UR6+0x180] ;  /* 0x0001800602587984 */ /* 0x000ea80008000a00 */
[----:B------:R-:W2:Y:S04]  /*2310*/  LDS.64 R86, [R2+UR6+0x190] ;  /* 0x0001900602567984 */ /* 0x000ea80008000a00 */
[----:B0-----:R-:W-:Y:S04]  /*2320*/  STL.64 [R1+0x8], R6 ;  /* 0x0000080601007387 */ /* 0x001fe80000100a00 */
[----:B------:R-:W0:Y:S04]  /*2330*/  LDS.64 R84, [R2+UR6+0x1a0] ;  /* 0x0001a00602547984 */ /* 0x000e280008000a00 */
[----:B-1----:R-:W-:Y:S04]  /*2340*/  STL.64 [R1], R4 ;  /* 0x0000000401007387 */ /* 0x002fe80000100a00 */
[----:B------:R-:W1:Y:S04]  /*2350*/  LDS.64 R82, [R2+UR6+0x1b0] ;  /* 0x0001b00602527984 */ /* 0x000e680008000a00 */
        /* <DEDUP_REMOVED lines=36> */
[----:B-----5:R-:W-:Y:S01]  /*25a0*/  IADD3 R2, PT, PT, R122, R3, RZ ;  /* 0x000000037a027210 */ /* 0x020fe20007ffe0ff */
[----:B------:R-:W-:-:S02]  /*25b0*/  IMAD.MOV.U32 R3, RZ, RZ, R12 ;  /* 0x000000ffff037224 */ /* 0x000fc400078e000c */
[----:B------:R-:W-:Y:S02]  /*25c0*/  IMAD.U32 R12, RZ, RZ, UR21 ;  /* 0x00000015ff0c7e24 */ /* 0x000fe4000f8e00ff */
[----:B------:R-:W-:Y:S01]  /*25d0*/  IMAD R3, R3, R14, RZ ;  /* 0x0000000e03037224 */ /* 0x000fe200078e02ff */
[----:B------:R5:W-:Y:S03]  /*25e0*/  STL [R1+0x44], R2 ;  /* 0x0000440201007387 */ /* 0x000be60000100800 */
[----:B------:R-:W-:-:S05]  /*25f0*/  IMAD.HI.U32 R3, R11, R3, R10 ;  /* 0x000000030b037227 */ /* 0x000fca00078e000a */
[----:B------:R3:W-:Y:S01]  /*2600*/  STL [R1+0x40], R3 ;  /* 0x0000400301007387 */ /* 0x0007e20000100800 */
[----:B-----5:R-:W-:-:S04]  /*2610*/  IADD3 R2, P1, P2, R13, UR46, R0 ;  /* 0x0000002e0d027c10 */ /* 0x020fc8000fa3e000 */
[----:B-1234-:R-:W-:-:S09]  /*2620*/  IADD3.X R3, PT, PT, R12, UR47, RZ, P1, P2 ;  /* 0x0000002f0c037c10 */ /* 0x01efd20008fe44ff */
.L_x_3952:
[----:B------:R-:W2:Y:S01]  /*2630*/  LDL R12, [R1+0x40] ;  /* 0x00004000010c7983 */ /* 0x000ea20000100800 */
[----:B------:R-:W1:Y:S01]  /*2640*/  LDC R10, c[0x0][0x3f4] ;  /* 0x0000fd00ff0a7b82 */ /* 0x000e620000000800 */
[----:B------:R-:W-:-:S07]  /*2650*/  IABS R11, R0 ;  /* 0x00000000000b7213 */ /* 0x000fce0000000000 */
[----:B------:R-:W3:Y:S01]  /*2660*/  LDC R14, c[0x0][0x3f4] ;  /* 0x0000fd00ff0e7b82 */ /* 0x000ee20000000800 */
[----:B-1----:R-:W-:Y:S02]  /*2670*/  IABS R13, R10 ;  /* 0x0000000a000d7213 */ /* 0x002fe40000000000 */
[----:B---3--:R-:W-:Y:S01]  /*2680*/  IABS R14, R14 ;  /* 0x0000000e000e7213 */ /* 0x008fe20000000000 */
[----:B--2---:R-:W-:-:S04]  /*2690*/  IMAD.HI.U32 R12, R12, R11, RZ ;  /* 0x0000000b0c0c7227 */ /* 0x004fc800078e00ff */
[----:B------:R-:W-:-:S04]  /*26a0*/  IMAD.MOV R12, RZ, RZ, -R12 ;  /* 0x000000ffff0c7224 */ /* 0x000fc800078e0a0c */
[----:B------:R-:W-:Y:S02]  /*26b0*/  IMAD R11, R13, R12, R11 ;  /* 0x0000000c0d0b7224 */ /* 0x000fe400078e020b */
[----:B------:R-:W2:Y:S03]  /*26c0*/  @P0 LDG.E.U8 R12, desc[UR36][R2.64] ;  /* 0x00000024020c0981 */ /* 0x000ea6000c1e1100 */
[----:B------:R-:W-:-:S13]  /*26d0*/  ISETP.GT.U32.AND P1, PT, R14, R11, PT ;  /* 0x0000000b0e00720c */ /* 0x000fda0003f24070 */
[----:B------:R-:W-:-:S05]  /*26e0*/  @!P1 IMAD.IADD R11, R11, 0x1, -R13 ;  /* 0x000000010b0b9824 */ /* 0x000fca00078e0a0d */
[----:B------:R-:W-:Y:S02]  /*26f0*/  ISETP.GT.U32.AND P1, PT, R14, R11, PT ;  /* 0x0000000b0e00720c */ /* 0x000fe40003f24070 */
[----:B------:R-:W-:Y:S02]  /*2700*/  ISETP.GE.AND P3, PT, R0, RZ, PT ;  /* 0x000000ff0000720c */ /* 0x000fe40003f66270 */
[----:B------:R-:W-:-:S09]  /*2710*/  ISETP.NE.AND P4, PT, R10, RZ, PT ;  /* 0x000000ff0a00720c */ /* 0x000fd20003f85270 */
[----:B------:R-:W-:Y:S02]  /*2720*/  @!P1 IADD3 R11, PT, PT, R11, -R13, RZ ;  /* 0x8000000d0b0b9210 */ /* 0x000fe40007ffe0ff */
[----:B------:R-:W-:Y:S01]  /*2730*/  ISETP.GE.AND P1, PT, R0, UR45, PT ;  /* 0x0000002d00007c0c */ /* 0x000fe2000bf26270 */
[----:B------:R-:W-:Y:S02]  /*2740*/  BSSY.RECONVERGENT B1, `(.L_x_3831) ;  /* 0x000001a000017945 */ /* 0x000fe40003800200 */
[----:B------:R-:W-:Y:S01]  /*2750*/  @!P3 IMAD.MOV R11, RZ, RZ, -R11 ;  /* 0x000000ffff0bb224 */ /* 0x000fe200078e0a0b */
[----:B------:R-:W-:Y:S02]  /*2760*/  @!P4 LOP3.LUT R11, RZ, R10, RZ, 0x33, !PT ;  /* 0x0000000aff0bc212 */ /* 0x000fe400078e33ff */
[----:B--2---:R-:W-:-:S07]  /*2770*/  ISETP.NE.AND P2, PT, R12, RZ, P0 ;  /* 0x000000ff0c00720c */ /* 0x004fce0000745270 */
[----:B------:R-:W-:Y:S06]  /*2780*/  @P1 BRA `(.L_x_3832) ;  /* 0x0000000000541947 */ /* 0x000fec0003800000 */
[----:B------:R-:W1:Y:S02]  /*2790*/  S2UR UR7, SR_CTAID.Y ;  /* 0x00000000000779c3 */ /* 0x000e640000002600 */
[----:B-1----:R-:W-:-:S05]  /*27a0*/  IMAD R14, R10, UR7, RZ ;  /* 0x000000070a0e7c24 */ /* 0x002fca000f8e02ff */
[----:B------:R-:W-:-:S04]  /*27b0*/  IADD3 R13, P3, PT, R14, R11, RZ ;  /* 0x0000000b0e0d7210 */ /* 0x000fc80007f7e0ff */
[----:B------:R-:W-:Y:S02]  /*27c0*/  LEA.HI.X.SX32 R14, R14, RZ, 0x1, P3 ;  /* 0x000000ff0e0e7211 */ /* 0x000fe400018f0eff */
[----:B------:R-:W-:-:S04]  /*27d0*/  LEA R12, P3, R13, UR8, 0x2 ;  /* 0x000000080d0c7c11 */ /* 0x000fc8000f8610ff */
[----:B------:R-:W-:-:S05]  /*27e0*/  LEA.HI.X R13, R13, UR9, R14, 0x2, P3 ;  /* 0x000000090d0d7c11 */ /* 0x000fca00098f140e */
[----:B------:R1:W2:Y:S02]  /*27f0*/  LDG.E R12, desc[UR36][R12.64] ;  /* 0x000000240c0c7981 */ /* 0x0002a4000c1e1900 */
[----:B-1----:R-:W-:-:S04]  /*2800*/  IMAD R13, R10, UR10, RZ ;  /* 0x0000000a0a0d7c24 */ /* 0x002fc8000f8e02ff */
[----:B--2---:R-:W-:Y:S02]  /*2810*/  IMAD R13, R12, R13, RZ ;  /* 0x0000000d0c0d7224 */ /* 0x004fe400078e02ff */
[----:B------:R-:W1:Y:S03]  /*2820*/  S2R R12, SR_TID.X ;  /* 0x00000000000c7919 */ /* 0x000e660000002100 */
[----:B------:R-:W-:-:S05]  /*2830*/  LEA R13, R13, R11, 0x6 ;  /* 0x0000000b0d0d7211 */ /* 0x000fca00078e30ff */
[----:B------:R-:W-:Y:S02]  /*2840*/  IMAD.SHL.U32 R13, R13, 0x4, RZ ;  /* 0x000000040d0d7824 */ /* 0x000fe400078e00ff */
[----:B-1----:R-:W-:-:S05]  /*2850*/  IMAD.SHL.U32 R12, R12, 0x2, RZ ;  /* 0x000000020c0c7824 */ /* 0x002fca00078e00ff */
[----:B------:R-:W-:-:S05]  /*2860*/  LOP3.LUT R12, R12, 0x2, RZ, 0xc0, !PT ;  /* 0x000000020c0c7812 */ /* 0x000fca00078ec0ff */
[----:B------:R-:W-:-:S05]  /*2870*/  IMAD R12, R10, UR4, R12 ;  /* 0x000000040a0c7c24 */ /* 0x000fca000f8e020c */
[----:B------:R-:W-:Y:S02]  /*2880*/  SHF.R.S32.HI R14, RZ, 0x1f, R12 ;  /* 0x0000001fff0e7819 */ /* 0x000fe4000001140c */
[----:B------:R-:W-:-:S04]  /*2890*/  IADD3 R12, P3, PT, R13, R12, RZ ;  /* 0x0000000c0d0c7210 */ /* 0x000fc80007f7e0ff */
[----:B------:R-:W-:Y:S02]  /*28a0*/  LEA.HI.X.SX32 R13, R13, R14, 0x1, P3 ;  /* 0x0000000e0d0d7211 */ /* 0x000fe400018f0eff */
[----:B------:R-:W-:-:S04]  /*28b0*/  LEA R122, P3, R12, UR12, 0x2 ;  /* 0x0000000c0c7a7c11 */ /* 0x000fc8000f8610ff */
[----:B------:R-:W-:-:S06]  /*28c0*/  LEA.HI.X R123, R12, UR13, R13, 0x2, P3 ;  /* 0x0000000d0c7b7c11 */ /* 0x000fcc00098f140d */
[----:B------:R-:W5:Y:S03]  /*28d0*/  LDG.E.64 R122, desc[UR36][R122.64] ;  /* 0x000000247a7a7981 */ /* 0x000f66000c1e1b00 */
.L_x_3832:
[----:B------:R-:W-:Y:S05]  /*28e0*/  BSYNC.RECONVERGENT B1 ;  /* 0x0000000000017941 */ /* 0x000fea0003800200 */
.L_x_3831:
        /* <DEDUP_REMOVED lines=8> */
[----:B------:R1:W2:Y:S01]  /*2970*/  LDG.E R12, desc[UR36][R12.64] ;  /* 0x000000240c0c7981 */ /* 0x0002a2000c1e1900 */
[----:B------:R-:W-:Y:S01]  /*2980*/  IMAD.IADD R15, R11, 0x1, R10 ;  /* 0x000000010b0f7824 */ /* 0x000fe200078e020a */
[----:B------:R-:W3:Y:S01]  /*2990*/  S2R R14, SR_TID.X ;  /* 0x00000000000e7919 */ /* 0x000ee20000002100 */
[----:B-1----:R-:W-:Y:S02]  /*29a0*/  IMAD R13, R10, UR10, RZ ;  /* 0x0000000a0a0d7c24 */ /* 0x002fe4000f8e02ff */
[----:B---3--:R-:W-:Y:S02]  /*29b0*/  IMAD.SHL.U32 R14, R14, 0x2, RZ ;  /* 0x000000020e0e7824 */ /* 0x008fe400078e00ff */
[----:B--2---:R-:W-:-:S03]  /*29c0*/  IMAD R13, R12, R13, RZ ;  /* 0x0000000d0c0d7224 */ /* 0x004fc600078e02ff */
[----:B------:R-:W-:Y:S01]  /*29d0*/  LOP3.LUT R12, R14, 0x2, RZ, 0xc0, !PT ;  /* 0x000000020e0c7812 */ /* 0x000fe200078ec0ff */
[----:B------:R-:W-:Y:S01]  /*29e0*/  IMAD R14, R10, 0x2, R11 ;  /* 0x000000020a0e7824 */ /* 0x000fe200078e020b */
[----:B------:R-:W-:-:S03]  /*29f0*/  SHF.L.U32 R13, R13, 0x8, RZ ;  /* 0x000000080d0d7819 */ /* 0x000fc600000006ff */
[----:B------:R-:W-:Y:S01]  /*2a00*/  IMAD R12, R10, UR4, R12 ;  /* 0x000000040a0c7c24 */ /* 0x000fe2000f8e020c */
[----:B------:R-:W-:Y:S01]  /*2a10*/  LEA R15, R15, R13, 0x2 ;  /* 0x0000000d0f0f7211 */ /* 0x000fe200078e10ff */
[----:B------:R-:W-:-:S03]  /*2a20*/  IMAD.U32 R13, R14, 0x4, R13 ;  /* 0x000000040e0d7824 */ /* 0x000fc600078e000d */
        /* <DEDUP_REMOVED lines=8> */
[----:B------:R-:W-:Y:S01]  /*2ab0*/  LEA.HI.X R127, R12, UR13, R13, 0x2, P3 ;  /* 0x0000000d0c7f7c11 */ /* 0x000fe200098f140d */
[----:B------:R-:W5:Y:S05]  /*2ac0*/  LDG.E.64 R124, desc[UR36][R124.64] ;  /* 0x000000247c7c7981 */ /* 0x000f6a000c1e1b00 */
[----:B------:R-:W5:Y:S03]  /*2ad0*/  LDG.E.64 R126, desc[UR36][R126.64] ;  /* 0x000000247e7e7981 */ /* 0x000f66000c1e1b00 */
.L_x_3834:
[----:B------:R-:W-:Y:S05]  /*2ae0*/  BSYNC.RECONVERGENT B1 ;  /* 0x0000000000017941 */ /* 0x000fea0003800200 */
.L_x_3833:
[----:B------:R-:W-:Y:S04]  /*2af0*/  BSSY.RECONVERGENT B1, `(.L_x_3835) ;  /* 0x0000021000017945 */ /* 0x000fe80003800200 */
[----:B------:R-:W-:Y:S05]  /*2b00*/  @P1 BRA `(.L_x_3836) ;  /* 0x00000000007c1947 */ /* 0x000fea0003800000 */
[----:B------:R-:W1:Y:S02]  /*2b10*/  S2UR UR7, SR_CTAID.Y ;  /* 0x00000000000779c3 */ /* 0x000e640000002600 */
[----:B-1----:R-:W-:-:S05]  /*2b20*/  IMAD R14, R10, UR7, RZ ;  /* 0x000000070a0e7c24 */ /* 0x002fca000f8e02ff */
[----:B------:R-:W-:-:S04]  /*2b30*/  IADD3 R13, P3, PT, R14, R11, RZ ;  /* 0x0000000b0e0d7210 */ /* 0x000fc80007f7e0ff */
[----:B------:R-:W-:Y:S02]  /*2b40*/  LEA.HI.X.SX32 R14, R14, RZ, 0x1, P3 ;  /* 0x000000ff0e0e7211 */ /* 0x000fe400018f0eff */
[----:B------:R-:W-:-:S04]  /*2b50*/  LEA R12, P3, R13, UR8, 0x2 ;  /* 0x000000080d0c7c11 */ /* 0x000fc8000f8610ff */
[----:B------:R-:W-:-:S06]  /*2b60*/  LEA.HI.X R13, R13, UR9, R14, 0x2, P3 ;  /* 0x000000090d0d7c11 */ /* 0x000fcc00098f140e */
[----:B------:R1:W2:Y:S01]  /*2b70*/  LDG.E R13, desc[UR36][R12.64] ;  /* 0x000000240c0d7981 */ /* 0x0002a2000c1e1900 */
[----:B------:R-:W-:Y:S01]  /*2b80*/  IADD3 R15, PT, PT, R11, R10, RZ ;  /* 0x0000000a0b0f7210 */ /* 0x000fe20007ffe0ff */
[----:B------:R-:W3:Y:S04]  /*2b90*/  S2R R14, SR_TID.X ;  /* 0x00000000000e7919 */ /* 0x000ee80000002100 */
[C---:B------:R-:W-:Y:S02]  /*2ba0*/  IMAD R15, R10.reuse, 0x2, R15 ;  /* 0x000000020a0f7824 */ /* 0x040fe400078e020f */
[----:B-1----:R-:W-:Y:S02]  /*2bb0*/  IMAD R12, R10, UR10, RZ ;  /* 0x0000000a0a0c7c24 */ /* 0x002fe4000f8e02ff */
[----:B---3--:R-:W-:-:S05]  /*2bc0*/  IMAD.SHL.U32 R14, R14, 0x2, RZ ;  /* 0x000000020e0e7824 */ /* 0x008fca00078e00ff */
[----:B------:R-:W-:Y:S01]  /*2bd0*/  LOP3.LUT R14, R14, 0x2, RZ, 0xc0, !PT ;  /* 0x000000020e0e7812 */ /* 0x000fe200078ec0ff */
[----:B--2---:R-:W-:Y:S02]  /*2be0*/  IMAD R13, R13, R12, RZ ;  /* 0x0000000c0d0d7224 */ /* 0x004fe400078e02ff */
[----:B------:R-:W-:-:S03]  /*2bf0*/  IMAD R12, R10, 0x4, R11 ;  /* 0x000000040a0c7824 */ /* 0x000fc600078e020b */
[C---:B------:R-:W-:Y:S01]  /*2c00*/  LEA R15, R13.reuse, R15, 0x6 ;  /* 0x0000000f0d0f7211 */ /* 0x040fe200078e30ff */
[----:B------:R-:W-:Y:S02]  /*2c10*/  IMAD R13, R13, 0x40, R12 ;  /* 0x000000400d0d7824 */ /* 0x000fe400078e020c */
[----:B------:R-:W-:Y:S02]  /*2c20*/  IMAD R12, R10, UR4, R14 ;  /* 0x000000040a0c7c24 */ /* 0x000fe4000f8e020e */
[----:B------:R-:W-:Y:S01]  /*2c30*/  IMAD.SHL.U32 R15, R15, 0x4, RZ ;  /* 0x000000040f0f7824 */ /* 0x000fe200078e00ff */
[----:B------:R-:W-:Y:S02]  /*2c40*/  SHF.L.U32 R13, R13, 0x2, RZ ;  /* 0x000000020d0d7819 */ /* 0x000fe400000006ff */
[----:B------:R-:W-:Y:S02]  /*2c50*/  SHF.R.S32.HI R128, RZ, 0x1f, R12 ;  /* 0x0000001fff807819 */ /* 0x000fe4000001140c */
[----:B------:R-:W-:-:S02]  /*2c60*/  IADD3 R14, P3, PT, R12, R15, RZ ;  /* 0x0000000f0c0e7210 */ /* 0x000fc40007f7e0ff */
        /* <DEDUP_REMOVED lines=9> */
.L_x_3836:
[----:B------:R-:W-:Y:S05]  /*2d00*/  BSYNC.RECONVERGENT B1 ;  /* 0x0000000000017941 */ /* 0x000fea0003800200 */
.L_x_3835:
        /* <DEDUP_REMOVED lines=11> */
[----:B------:R-:W-:-:S04]  /*2dc0*/  IMAD.IADD R13, R11, 0x1, R10 ;  /* 0x000000010b0d7824 */ /* 0x000fc800078e020a */
[----:B------:R-:W-:-:S05]  /*2dd0*/  IMAD R13, R10, 0x4, R13 ;  /* 0x000000040a0d7824 */ /* 0x000fca00078e020d */
[----:B------:R-:W-:Y:S02]  /*2de0*/  LEA R12, R12, R13, 0x6 ;  /* 0x0000000d0c0c7211 */ /* 0x000fe400078e30ff */
[----:B------:R-:W1:Y:S03]  /*2df0*/  S2R R13, SR_TID.X ;  /* 0x00000000000d7919 */ /* 0x000e660000002100 */
[----:B------:R-:W-:-:S05]  /*2e00*/  IMAD.SHL.U32 R12, R12, 0x4, RZ ;  /* 0x000000040c0c7824 */ /* 0x000fca00078e00ff */
[----:B------:R-:W-:Y:S01]  /*2e10*/  SHF.R.S32.HI R14, RZ, 0x1f, R12 ;  /* 0x0000001fff0e7819 */ /* 0x000fe2000001140c */
[----:B-1----:R-:W-:-:S05]  /*2e20*/  IMAD.SHL.U32 R13, R13, 0x2, RZ ;  /* 0x000000020d0d7824 */ /* 0x002fca00078e00ff */
[----:B------:R-:W-:-:S05]  /*2e30*/  LOP3.LUT R13, R13, 0x2, RZ, 0xc0, !PT ;  /* 0x000000020d0d7812 */ /* 0x000fca00078ec0ff */
[----:B------:R-:W-:-:S05]  /*2e40*/  IMAD R13, R10, UR4, R13 ;  /* 0x000000040a0d7c24 */ /* 0x000fca000f8e020d */
[----:B------:R-:W-:-:S04]  /*2e50*/  IADD3 R12, P3, PT, R13, R12, RZ ;  /* 0x0000000c0d0c7210 */ /* 0x000fc80007f7e0ff */
[----:B------:R-:W-:Y:S02]  /*2e60*/  LEA.HI.X.SX32 R13, R13, R14, 0x1, P3 ;  /* 0x0000000e0d0d7211 */ /* 0x000fe400018f0eff */
[----:B------:R-:W-:-:S04]  /*2e70*/  LEA R132, P3, R12, UR12, 0x2 ;  /* 0x0000000c0c847c11 */ /* 0x000fc8000f8610ff */
[----:B------:R-:W-:-:S06]  /*2e80*/  LEA.HI.X R133, R12, UR13, R13, 0x2, P3 ;  /* 0x0000000d0c857c11 */ /* 0x000fcc00098f140d */
[----:B------:R-:W5:Y:S03]  /*2e90*/  LDG.E.64 R132, desc[UR36][R132.64] ;  /* 0x0000002484847981 */ /* 0x000f66000c1e1b00 */
.L_x_3838:
[----:B------:R-:W-:Y:S05]  /*2ea0*/  BSYNC.RECONVERGENT B1 ;  /* 0x0000000000017941 */ /* 0x000fea0003800200 */
.L_x_3837:
        /* <DEDUP_REMOVED lines=10> */
[----:B--2---:R-:W-:Y:S01]  /*2f50*/  IMAD R12, R12, R13, RZ ;  /* 0x0000000d0c0c7224 */ /* 0x004fe200078e02ff */
[----:B------:R-:W-:-:S05]  /*2f60*/  IADD3 R13, PT, PT, R11, R10, RZ ;  /* 0x0000000a0b0d7210 */ /* 0x000fca0007ffe0ff */
[----:B------:R-:W-:-:S04]  /*2f70*/  IMAD R13, R10, 0x4, R13 ;  /* 0x000000040a0d7824 */ /* 0x000fc800078e020d */
[----:B------:R-:W-:-:S05]  /*2f80*/  IMAD.IADD R13, R13, 0x1, R10 ;  /* 0x000000010d0d7824 */ /* 0x000fca00078e020a */
        /* <DEDUP_REMOVED lines=12> */
.L_x_3840:
[----:B------:R-:W-:Y:S05]  /*3050*/  BSYNC.RECONVERGENT B1 ;  /* 0x0000000000017941 */ /* 0x000fea0003800200 */
.L_x_3839:
        /* <DEDUP_REMOVED lines=9> */
[----:B------:R-:W3:Y:S01]  /*30f0*/  S2R R14, SR_TID.X ;  /* 0x00000000000e7919 */ /* 0x000ee20000002100 */
[----:B-1----:R-:W-:Y:S01]  /*3100*/  IMAD R12, R10, UR10, RZ ;  /* 0x0000000a0a0c7c24 */ /* 0x002fe2000f8e02ff */
[----:B---3--:R-:W-:-:S04]  /*3110*/  SHF.L.U32 R14, R14, 0x1, RZ ;  /* 0x000000010e0e7819 */ /* 0x008fc800000006ff */
[----:B------:R-:W-:Y:S01]  /*3120*/  LOP3.LUT R14, R14, 0x2, RZ, 0xc0, !PT ;  /* 0x000000020e0e7812 */ /* 0x000fe200078ec0ff */
[----:B--2---:R-:W-:Y:S02]  /*3130*/  IMAD R13, R13, R12, RZ ;  /* 0x0000000c0d0d7224 */ /* 0x004fe400078e02ff */
[----:B------:R-:W-:Y:S02]  /*3140*/  IMAD.IADD R12, R11, 0x1, R10 ;  /* 0x000000010b0c7824 */ /* 0x000fe400078e020a */
[----:B------:R-:W-:Y:S02]  /*3150*/  IMAD.SHL.U32 R13, R13, 0x100, RZ ;  /* 0x000001000d0d7824 */ /* 0x000fe400078e00ff */
[----:B------:R-:W-:-:S05]  /*3160*/  IMAD R12, R10, 0x4, R12 ;  /* 0x000000040a0c7824 */ /* 0x000fca00078e020c */
[C---:B------:R-:W-:Y:S01]  /*3170*/  LEA R15, R10.reuse, R12, 0x1 ;  /* 0x0000000c0a0f7211 */ /* 0x040fe200078e08ff */
[C---:B------:R-:W-:Y:S02]  /*3180*/  IMAD R12, R10.reuse, UR4, R14 ;  /* 0x000000040a0c7c24 */ /* 0x040fe4000f8e020e */
[----:B------:R-:W-:Y:S01]  /*3190*/  IMAD R14, R10, 0x8, R11 ;  /* 0x000000080a0e7824 */ /* 0x000fe200078e020b */
[----:B------:R-:W-:Y:S02]  /*31a0*/  LEA R15, R15, R13, 0x2 ;  /* 0x0000000d0f0f7211 */ /* 0x000fe400078e10ff */
[----:B------:R-:W-:Y:S01]  /*31b0*/  SHF.R.S32.HI R136, RZ, 0x1f, R12 ;  /* 0x0000001fff887819 */ /* 0x000fe2000001140c */
[----:B------:R-:W-:Y:S01]  /*31c0*/  IMAD.U32 R13, R14, 0x4, R13 ;  /* 0x000000040e0d7824 */ /* 0x000fe200078e000d */
[----:B------:R-:W-:-:S04]  /*31d0*/  IADD3 R14, P3, PT, R12, R15, RZ ;  /* 0x0000000f0c0e7210 */ /* 0x000fc80007f7e0ff */
        /* <DEDUP_REMOVED lines=9> */
.L_x_3842:
[----:B------:R-:W-:Y:S05]  /*3270*/  BSYNC.RECONVERGENT B1 ;  /* 0x0000000000017941 */ /* 0x000fea0003800200 */
.L_x_3841:
        /* <DEDUP_REMOVED lines=11> */
[----:B------:R-:W-:-:S05]  /*3330*/  IMAD.IADD R13, R11, 0x1, R10 ;  /* 0x000000010b0d7824 */ /* 0x000fca00078e020a */
[----:B------:R-:W-:-:S05]  /*3340*/  LEA R13, R10, R13, 0x2 ;  /* 0x0000000d0a0d7211 */ /* 0x000fca00078e10ff */
[----:B------:R-:W-:-:S04]  /*3350*/  IMAD R13, R10, 0x2, R13 ;  /* 0x000000020a0d7824 */ /* 0x000fc800078e020d */
        /* <DEDUP_REMOVED lines=13> */
.L_x_3844:
[----:B------:R-:W-:Y:S05]  /*3430*/  BSYNC.RECONVERGENT B1 ;  /* 0x0000000000017941 */ /* 0x000fea0003800200 */
.L_x_3843:
        /* <DEDUP_REMOVED lines=13> */
[----:B------:R-:W-:-:S05]  /*3510*/  IMAD R13, R10, 0x2, R13 ;  /* 0x000000020a0d7824 */ /* 0x000fca00078e020d */
[----:B------:R-:W-:-:S05]  /*3520*/  LEA R13, R10, R13, 0x1 ;  /* 0x0000000d0a0d7211 */ /* 0x000fca00078e08ff */
[----:B------:R-:W-:-:S04]  /*3530*/  IMAD.IADD R13, R13, 0x1, R10 ;  /* 0x000000010d0d7824 */ /* 0x000fc800078e020a */
[----:B------:R-:W-:Y:S02]  /*3540*/  IMAD R12, R12, 0x40, R13 ;  /* 0x000000400c0c7824 */ /* 0x000fe400078e020d */
[----:B------:R-:W1:Y:S02]  /*3550*/  S2R R13, SR_TID.X ;  /* 0x00000000000d7919 */ /* 0x000e640000002100 */
[----:B------:R-:W-:-:S05]  /*3560*/  IMAD.SHL.U32 R12, R12, 0x4, RZ ;  /* 0x000000040c0c7824 */ /* 0x000fca00078e00ff */
[----:B------:R-:W-:Y:S02]  /*3570*/  SHF.R.S32.HI R14, RZ, 0x1f, R12 ;  /* 0x0000001fff0e7819 */ /* 0x000fe4000001140c */
[----:B-1----:R-:W-:-:S04]  /*3580*/  SHF.L.U32 R13, R13, 0x1, RZ ;  /* 0x000000010d0d7819 */ /* 0x002fc800000006ff */
[----:B------:R-:W-:-:S05]  /*3590*/  LOP3.LUT R13, R13, 0x2, RZ, 0xc0, !PT ;  /* 0x000000020d0d7812 */ /* 0x000fca00078ec0ff */
[----:B------:R-:W-:-:S05]  /*35a0*/  IMAD R13, R10, UR4, R13 ;  /* 0x000000040a0d7c24 */ /* 0x000fca000f8e020d */
[----:B------:R-:W-:-:S04]  /*35b0*/  IADD3 R12, P3, PT, R13, R12, RZ ;  /* 0x0000000c0d0c7210 */ /* 0x000fc80007f7e0ff */
[----:B------:R-:W-:Y:S02]  /*35c0*/  LEA.HI.X.SX32 R13, R13, R14, 0x1, P3 ;  /* 0x0000000e0d0d7211 */ /* 0x000fe400018f0eff */
[----:B------:R-:W-:-:S04]  /*35d0*/  LEA R142, P3, R12, UR12, 0x2 ;  /* 0x0000000c0c8e7c11 */ /* 0x000fc8000f8610ff */
[----:B------:R-:W-:-:S06]  /*35e0*/  LEA.HI.X R143, R12, UR13, R13, 0x2, P3 ;  /* 0x0000000d0c8f7c11 */ /* 0x000fcc00098f140d */
[----:B------:R-:W5:Y:S03]  /*35f0*/  LDG.E.64 R142, desc[UR36][R142.64] ;  /* 0x000000248e8e7981 */ /* 0x000f66000c1e1b00 */
.L_x_3846:
[----:B------:R-:W-:Y:S05]  /*3600*/  BSYNC.RECONVERGENT B1 ;  /* 0x0000000000017941 */ /* 0x000fea0003800200 */
.L_x_3845:
        /* <DEDUP_REMOVED lines=15> */
[----:B------:R-:W-:-:S05]  /*3700*/  LEA R13, R10, R13, 0x1 ;  /* 0x0000000d0a0d7211 */ /* 0x000fca00078e08ff */
[----:B------:R-:W-:Y:S02]  /*3710*/  IMAD R12, R12, 0x40, R13 ;  /* 0x000000400c0c7824 */ /* 0x000fe400078e020d */
[----:B------:R-:W1:Y:S03]  /*3720*/  S2R R13, SR_TID.X ;  /* 0x00000000000d7919 */ /* 0x000e660000002100 */
[----:B------:R-:W-:-:S04]  /*3730*/  SHF.L.U32 R12, R12, 0x2, RZ ;  /* 0x000000020c0c7819 */ /* 0x000fc800000006ff */
        /* <DEDUP_REMOVED lines=9> */
.L_x_3848:
[----:B------:R-:W-:Y:S05]  /*37d0*/  BSYNC.RECONVERGENT B1 ;  /* 0x0000000000017941 */ /* 0x000fea0003800200 */
.L_x_3847:
        /* <DEDUP_REMOVED lines=13> */
[----:B------:R-:W-:-:S05]  /*38b0*/  LEA R13, R10, R13, 0x1 ;  /* 0x0000000d0a0d7211 */ /* 0x000fca00078e08ff */
[----:B------:R-:W-:-:S04]  /*38c0*/  IMAD R13, R10, 0x2, R13 ;  /* 0x000000020a0d7824 */ /* 0x000fc800078e020d */
[----:B------:R-:W-:-:S05]  /*38d0*/  IMAD R13, R10, 0x2, R13 ;  /* 0x000000020a0d7824 */ /* 0x000fca00078e020d */
[----:B------:R-:W-:-:S05]  /*38e0*/  IADD3 R13, PT, PT, R13, R10, RZ ;  /* 0x0000000a0d0d7210 */ /* 0x000fca0007ffe0ff */
        /* <DEDUP_REMOVED lines=12> */
.L_x_3850:
[----:B------:R-:W-:Y:S05]  /*39b0*/  BSYNC.RECONVERGENT B1 ;  /* 0x0000000000017941 */ /* 0x000fea0003800200 */
.L_x_3849:
        /* <DEDUP_REMOVED lines=29> */
.L_x_3852:
[----:B------:R-:W-:Y:S05]  /*3b90*/  BSYNC.RECONVERGENT B1 ;  /* 0x0000000000017941 */ /* 0x000fea0003800200 */
.L_x_3851:
        /* <DEDUP_REMOVED lines=30> */
.L_x_3854:
[----:B------:R-:W-:Y:S05]  /*3d80*/  BSYNC.RECONVERGENT B1 ;  /* 0x0000000000017941 */ /* 0x000fea0003800200 */
.L_x_3853:
        /* <DEDUP_REMOVED lines=9> */
[----:B------:R-:W-:Y:S01]  /*3e20*/  IMAD R14, R10, UR10, RZ ;  /* 0x0000000a0a0e7c24 */ /* 0x000fe2000f8e02ff */
[----:B------:R-:W3:Y:S01]  /*3e30*/  S2R R15, SR_TID.X ;  /* 0x00000000000f7919 */ /* 0x000ee20000002100 */
[----:B-1----:R-:W-:-:S05]  /*3e40*/  IMAD.IADD R12, R11, 0x1, R10 ;  /* 0x000000010b0c7824 */ /* 0x002fca00078e020a */
[----:B------:R-:W-:-:S05]  /*3e50*/  LEA R12, R10, R12, 0x2 ;  /* 0x0000000c0a0c7211 */ /* 0x000fca00078e10ff */
[----:B------:R-:W-:-:S04]  /*3e60*/  IMAD R12, R10, 0x2, R12 ;  /* 0x000000020a0c7824 */ /* 0x000fc800078e020c */
[----:B------:R-:W-:-:S04]  /*3e70*/  IMAD R12, R10, 0x2, R12 ;  /* 0x000000020a0c7824 */ /* 0x000fc800078e020c */
[C---:B------:R-:W-:Y:S02]  /*3e80*/  IMAD R12, R10.reuse, 0x2, R12 ;  /* 0x000000020a0c7824 */ /* 0x040fe400078e020c */
[----:B--2---:R-:W-:Y:S01]  /*3e90*/  IMAD R13, R13, R14, RZ ;  /* 0x0000000e0d0d7224 */ /* 0x004fe200078e02ff */
[----:B---3--:R-:W-:Y:S01]  /*3ea0*/  SHF.L.U32 R14, R15, 0x1, RZ ;  /* 0x000000010f0e7819 */ /* 0x008fe200000006ff */
[----:B------:R-:W-:Y:S02]  /*3eb0*/  IMAD R15, R10, 0x2, R12 ;  /* 0x000000020a0f7824 */ /* 0x000fe400078e020c */
[----:B------:R-:W-:Y:S01]  /*3ec0*/  IMAD.SHL.U32 R13, R13, 0x100, RZ ;  /* 0x000001000d0d7824 */ /* 0x000fe200078e00ff */
[----:B------:R-:W-:Y:S02]  /*3ed0*/  LOP3.LUT R14, R14, 0x2, RZ, 0xc0, !PT ;  /* 0x000000020e0e7812 */ /* 0x000fe400078ec0ff */
[----:B------:R-:W-:-:S03]  /*3ee0*/  LEA R15, R10, R15, 0x1 ;  /* 0x0000000f0a0f7211 */ /* 0x000fc600078e08ff */
[C---:B------:R-:W-:Y:S01]  /*3ef0*/  IMAD R12, R10.reuse, UR4, R14 ;  /* 0x000000040a0c7c24 */ /* 0x040fe2000f8e020e */
[----:B------:R-:W-:Y:S01]  /*3f00*/  LEA R15, R15, R13, 0x2 ;  /* 0x0000000d0f0f7211 */ /* 0x000fe200078e10ff */
[----:B------:R-:W-:-:S03]  /*3f10*/  IMAD R14, R10, 0x10, R11 ;  /* 0x000000100a0e7824 */ /* 0x000fc600078e020b */
        /* <DEDUP_REMOVED lines=12> */
.L_x_3856:
[----:B------:R-:W-:Y:S05]  /*3fe0*/  BSYNC.RECONVERGENT B1 ;  /* 0x0000000000017941 */ /* 0x000fea0003800200 */
.L_x_3855:
        /* <DEDUP_REMOVED lines=31> */
.L_x_3858:
[----:B------:R-:W-:Y:S05]  /*41e0*/  BSYNC.RECONVERGENT B1 ;  /* 0x0000000000017941 */ /* 0x000fea0003800200 */
.L_x_3857:
        /* <DEDUP_REMOVED lines=32> */
.L_x_3860:
[----:B------:R-:W-:Y:S05]  /*43f0*/  BSYNC.RECONVERGENT B1 ;  /* 0x0000000000017941 */ /* 0x000fea0003800200 */
.L_x_3859:
        /* <DEDUP_REMOVED lines=32> */
.L_x_3862:
[----:B------:R-:W-:Y:S05]  /*4600*/  BSYNC.RECONVERGENT B1 ;  /* 0x0000000000017941 */ /* 0x000fea0003800200 */
.L_x_3861:
        /* <DEDUP_REMOVED lines=33> */
.L_x_3864:
[----:B------:R-:W-:Y:S05]  /*4820*/  BSYNC.RECONVERGENT B1 ;  /* 0x0000000000017941 */ /* 0x000fea0003800200 */
.L_x_3863:
        /* <DEDUP_REMOVED lines=33> */
.L_x_3866:
[----:B------:R-:W-:Y:S05]  /*4a40*/  BSYNC.RECONVERGENT B1 ;  /* 0x0000000000017941 */ /* 0x000fea0003800200 */
.L_x_3865:
        /* <DEDUP_REMOVED lines=34> */
.L_x_3868:
[----:B------:R-:W-:Y:S05]  /*4c70*/  BSYNC.RECONVERGENT B1 ;  /* 0x0000000000017941 */ /* 0x000fea0003800200 */
.L_x_3867:
        /* <DEDUP_REMOVED lines=34> */
.L_x_3870:
[----:B------:R-:W-:Y:S05]  /*4ea0*/  BSYNC.RECONVERGENT B1 ;  /* 0x0000000000017941 */ /* 0x000fea0003800200 */
.L_x_3869:
        /* <DEDUP_REMOVED lines=35> */
.L_x_3872:
[----:B------:R-:W-:Y:S05]  /*50e0*/  BSYNC.RECONVERGENT B1 ;  /* 0x0000000000017941 */ /* 0x000fea0003800200 */
.L_x_3871:
        /* <DEDUP_REMOVED lines=35> */
.L_x_3874:
[----:B------:R-:W-:Y:S05]  /*5320*/  BSYNC.RECONVERGENT B1 ;  /* 0x0000000000017941 */ /* 0x000fea0003800200 */
.L_x_3873:
        /* <DEDUP_REMOVED lines=36> */
.L_x_3876:
[----:B------:R-:W-:Y:S05]  /*5570*/  BSYNC.RECONVERGENT B1 ;  /* 0x0000000000017941 */ /* 0x000fea0003800200 */
.L_x_3875:
        /* <DEDUP_REMOVED lines=36> */
.L_x_3878:
[----:B------:R-:W-:Y:S05]  /*57c0*/  BSYNC.RECONVERGENT B1 ;  /* 0x0000000000017941 */ /* 0x000fea0003800200 */
.L_x_3877:
        /* <DEDUP_REMOVED lines=37> */
.L_x_3880:
[----:B------:R-:W-:Y:S05]  /*5a20*/  BSYNC.RECONVERGENT B1 ;  /* 0x0000000000017941 */ /* 0x000fea0003800200 */
.L_x_3879:
        /* <DEDUP_REMOVED lines=37> */
.L_x_3882:
[----:B------:R-:W-:Y:S05]  /*5c80*/  BSYNC.RECONVERGENT B1 ;  /* 0x0000000000017941 */ /* 0x000fea0003800200 */
.L_x_3881:
        /* <DEDUP_REMOVED lines=38> */
.L_x_3884:
[----:B------:R-:W-:Y:S05]  /*5ef0*/  BSYNC.RECONVERGENT B1 ;  /* 0x0000000000017941 */ /* 0x000fea0003800200 */
.L_x_3883:
[----:B------:R-:W-:Y:S01]  /*5f00*/  IMAD.IADD R12, R11, 0x1, R10 ;  /* 0x000000010b0c7824 */ /* 0x000fe200078e020a */
[----:B------:R-:W-:Y:S03]  /*5f10*/  BSSY.RECONVERGENT B1, `(.L_x_3885) ;  /* 0x000002c000017945 */ /* 0x000fe60003800200 */
        /* <DEDUP_REMOVED lines=13> */
[----:B------:R-:W-:Y:S01]  /*5ff0*/  LEA R12, R10, R12, 0x1 ;  /* 0x0000000c0a0c7211 */ /* 0x000fe200078e08ff */
[----:B------:R-:W-:Y:S06]  /*6000*/  @P1 BRA `(.L_x_3886) ;  /* 0x0000000000701947 */ /* 0x000fec0003800000 */
[----:B------:R-:W1:Y:S02]  /*6010*/  S2UR UR7, SR_CTAID.Y ;  /* 0x00000000000779c3 */ /* 0x000e640000002600 */
[----:B-1----:R-:W-:-:S05]  /*6020*/  IMAD R15, R10, UR7, RZ ;  /* 0x000000070a0f7c24 */ /* 0x002fca000f8e02ff */
[----:B------:R-:W-:-:S04]  /*6030*/  IADD3 R13, P3, PT, R15, R11, RZ ;  /* 0x0000000b0f0d7210 */ /* 0x000fc80007f7e0ff */
[----:B------:R-:W-:Y:S02]  /*6040*/  LEA.HI.X.SX32 R15, R15, RZ, 0x1, P3 ;  /* 0x000000ff0f0f7211 */ /* 0x000fe400018f0eff */
[----:B------:R-:W-:-:S04]  /*6050*/  LEA R14, P3, R13, UR8, 0x2 ;  /* 0x000000080d0e7c11 */ /* 0x000fc8000f8610ff */
[----:B------:R-:W-:-:S05]  /*6060*/  LEA.HI.X R15, R13, UR9, R15, 0x2, P3 ;  /* 0x000000090d0f7c11 */ /* 0x000fca00098f140f */
[----:B------:R1:W2:Y:S01]  /*6070*/  LDG.E R14, desc[UR36][R14.64] ;  /* 0x000000240e0e7981 */ /* 0x0002a2000c1e1900 */
[----:B------:R-:W-:Y:S01]  /*6080*/  IMAD R13, R10, UR10, RZ ;  /* 0x0000000a0a0d7c24 */ /* 0x000fe2000f8e02ff */
[----:B-1----:R-:W1:Y:S02]  /*6090*/  S2R R15, SR_TID.X ;  /* 0x00000000000f7919 */ /* 0x002e640000002100 */
[----:B-1----:R-:W-:-:S05]  /*60a0*/  IMAD.SHL.U32 R15, R15, 0x2, RZ ;  /* 0x000000020f0f7824 */ /* 0x002fca00078e00ff */
        /* <DEDUP_REMOVED lines=18> */
.L_x_3886:
[----:B------:R-:W-:Y:S05]  /*61d0*/  BSYNC.RECONVERGENT B1 ;  /* 0x0000000000017941 */ /* 0x000fea0003800200 */
.L_x_3885:
[----:B------:R-:W-:Y:S01]  /*61e0*/  BSSY.RECONVERGENT B1, `(.L_x_3887) ;  /* 0x0000018000017945 */ /* 0x000fe20003800200 */
[----:B------:R-:W-:-:S03]  /*61f0*/  LEA R14, R10, R12, 0x1 ;  /* 0x0000000c0a0e7211 */ /* 0x000fc600078e08ff */
        /* <DEDUP_REMOVED lines=10> */
[----:B------:R-:W1:Y:S02]  /*62a0*/  S2R R13, SR_TID.X ;  /* 0x00000000000d7919 */ /* 0x000e640000002100 */
[----:B------:R-:W-:-:S05]  /*62b0*/  IMAD R12, R12, 0x40, R14 ;  /* 0x000000400c0c7824 */ /* 0x000fca00078e020e */
        /* <DEDUP_REMOVED lines=10> */
.L_x_3888:
[----:B------:R-:W-:Y:S05]  /*6360*/  BSYNC.RECONVERGENT B1 ;  /* 0x0000000000017941 */ /* 0x000fea0003800200 */
.L_x_3887:
[----:B------:R-:W-:Y:S01]  /*6370*/  BSSY.RECONVERGENT B1, `(.L_x_3889) ;  /* 0x0000018000017945 */ /* 0x000fe20003800200 */
[----:B------:R-:W-:-:S03]  /*6380*/  IMAD.IADD R14, R14, 0x1, R10 ;  /* 0x000000010e0e7824 */ /* 0x000fc600078e020a */
        /* <DEDUP_REMOVED lines=22> */
.L_x_3890:
[----:B------:R-:W-:Y:S05]  /*64f0*/  BSYNC.RECONVERGENT B1 ;  /* 0x0000000000017941 */ /* 0x000fea0003800200 */
.L_x_3889:
        /* <DEDUP_REMOVED lines=13> */
[----:B------:R-:W-:-:S04]  /*65d0*/  IMAD R12, R12, 0x40, R14 ;  /* 0x000000400c0c7824 */ /* 0x000fc800078e020e */
        /* <DEDUP_REMOVED lines=10> */
.L_x_3892:
[----:B------:R-:W-:Y:S05]  /*6680*/  BSYNC.RECONVERGENT B1 ;  /* 0x0000000000017941 */ /* 0x000fea0003800200 */
.L_x_3891:
[----:B------:R-:W-:Y:S01]  /*6690*/  BSSY.RECONVERGENT B1, `(.L_x_3893) ;  /* 0x0000018000017945 */ /* 0x000fe20003800200 */
[----:B------:R-:W-:-:S03]  /*66a0*/  IADD3 R14, PT, PT, R14, R10, RZ ;  /* 0x0000000a0e0e7210 */ /* 0x000fc60007ffe0ff */
        /* <DEDUP_REMOVED lines=22> */
.L_x_3894:
[----:B------:R-:W-:Y:S05]  /*6810*/  BSYNC.RECONVERGENT B1 ;  /* 0x0000000000017941 */ /* 0x000fea0003800200 */
.L_x_3893:
        /* <DEDUP_REMOVED lines=24> */
.L_x_3896:
[----:B------:R-:W-:Y:S05]  /*69a0*/  BSYNC.RECONVERGENT B1 ;  /* 0x0000000000017941 */ /* 0x000fea0003800200 */
.L_x_3895:
        /* <DEDUP_REMOVED lines=24> */
.L_x_3898:
[----:B------:R-:W-:Y:S05]  /*6b30*/  BSYNC.RECONVERGENT B1 ;  /* 0x0000000000017941 */ /* 0x000fea0003800200 */
.L_x_3897:
        /* <DEDUP_REMOVED lines=24> */
.L_x_3900:
[----:B------:R-:W-:Y:S05]  /*6cc0*/  BSYNC.RECONVERGENT B1 ;  /* 0x0000000000017941 */ /* 0x000fea0003800200 */
.L_x_3899:
        /* <DEDUP_REMOVED lines=24> */
.L_x_3902:
[----:B------:R-:W-:Y:S05]  /*6e50*/  BSYNC.RECONVERGENT B1 ;  /* 0x0000000000017941 */ /* 0x000fea0003800200 */
.L_x_3901:
        /* <DEDUP_REMOVED lines=24> */
.L_x_3904:
[----:B------:R-:W-:Y:S05]  /*6fe0*/  BSYNC.RECONVERGENT B1 ;  /* 0x0000000000017941 */ /* 0x000fea0003800200 */
.L_x_3903:
        /* <DEDUP_REMOVED lines=24> */
.L_x_3906:
[----:B------:R-:W-:Y:S05]  /*7170*/  BSYNC.RECONVERGENT B1 ;  /* 0x0000000000017941 */ /* 0x000fea0003800200 */
.L_x_3905:
        /* <DEDUP_REMOVED lines=24> */
.L_x_3908:
[----:B------:R-:W-:Y:S05]  /*7300*/  BSYNC.RECONVERGENT B1 ;  /* 0x0000000000017941 */ /* 0x000fea0003800200 */
.L_x_3907:
        /* <DEDUP_REMOVED lines=24> */
.L_x_3910:
[----:B------:R-:W-:Y:S05]  /*7490*/  BSYNC.RECONVERGENT B1 ;  /* 0x0000000000017941 */ /* 0x000fea0003800200 */
.L_x_3909:
        /* <DEDUP_REMOVED lines=24> */
.L_x_3912:
[----:B------:R-:W-:Y:S05]  /*7620*/  BSYNC.RECONVERGENT B1 ;  /* 0x0000000000017941 */ /* 0x000fea0003800200 */
.L_x_3911:
        /* <DEDUP_REMOVED lines=24> */
.L_x_3914:
[----:B------:R-:W-:Y:S05]  /*77b0*/  BSYNC.RECONVERGENT B1 ;  /* 0x0000000000017941 */ /* 0x000fea0003800200 */
.L_x_3913:
        /* <DEDUP_REMOVED lines=24> */
.L_x_3916:
[----:B------:R-:W-:Y:S05]  /*7940*/  BSYNC.RECONVERGENT B1 ;  /* 0x0000000000017941 */ /* 0x000fea0003800200 */
.L_x_3915:
        /* <DEDUP_REMOVED lines=24> */
.L_x_3918:
[----:B------:R-:W-:Y:S05]  /*7ad0*/  BSYNC.RECONVERGENT B1 ;  /* 0x0000000000017941 */ /* 0x000fea0003800200 */
.L_x_3917:
        /* <DEDUP_REMOVED lines=24> */
.L_x_3920:
[----:B------:R-:W-:Y:S05]  /*7c60*/  BSYNC.RECONVERGENT B1 ;  /* 0x0000000000017941 */ /* 0x000fea0003800200 */
.L_x_3919:
        /* <DEDUP_REMOVED lines=24> */
.L_x_3922:
[----:B------:R-:W-:Y:S05]  /*7df0*/  BSYNC.RECONVERGENT B1 ;  /* 0x0000000000017941 */ /* 0x000fea0003800200 */
.L_x_3921:
        /* <DEDUP_REMOVED lines=24> */
.L_x_3924:
[----:B------:R-:W-:Y:S05]  /*7f80*/  BSYNC.RECONVERGENT B1 ;  /* 0x0000000000017941 */ /* 0x000fea0003800200 */
.L_x_3923:
        /* <DEDUP_REMOVED lines=24> */
.L_x_3926:
[----:B------:R-:W-:Y:S05]  /*8110*/  BSYNC.RECONVERGENT B1 ;  /* 0x0000000000017941 */ /* 0x000fea0003800200 */
.L_x_3925:
        /* <DEDUP_REMOVED lines=24> */
.L_x_3928:
[----:B------:R-:W-:Y:S05]  /*82a0*/  BSYNC.RECONVERGENT B1 ;  /* 0x0000000000017941 */ /* 0x000fea0003800200 */
.L_x_3927:
        /* <DEDUP_REMOVED lines=24> */
.L_x_3930:
[----:B------:R-:W-:Y:S05]  /*8430*/  BSYNC.RECONVERGENT B1 ;  /* 0x0000000000017941 */ /* 0x000fea0003800200 */
.L_x_3929:
        /* <DEDUP_REMOVED lines=24> */
.L_x_3932:
[----:B------:R-:W-:Y:S05]  /*85c0*/  BSYNC.RECONVERGENT B1 ;  /* 0x0000000000017941 */ /* 0x000fea0003800200 */
.L_x_3931:
        /* <DEDUP_REMOVED lines=24> */
.L_x_3934:
[----:B------:R-:W-:Y:S05]  /*8750*/  BSYNC.RECONVERGENT B1 ;  /* 0x0000000000017941 */ /* 0x000fea0003800200 */
.L_x_3933:
        /* <DEDUP_REMOVED lines=24> */
.L_x_3936:
[----:B------:R-:W-:Y:S05]  /*88e0*/  BSYNC.RECONVERGENT B1 ;  /* 0x0000000000017941 */ /* 0x000fea0003800200 */
.L_x_3935:
        /* <DEDUP_REMOVED lines=24> */
.L_x_3938:
[----:B------:R-:W-:Y:S05]  /*8a70*/  BSYNC.RECONVERGENT B1 ;  /* 0x0000000000017941 */ /* 0x000fea0003800200 */
.L_x_3937:
        /* <DEDUP_REMOVED lines=24> */
.L_x_3940:
[----:B------:R-:W-:Y:S05]  /*8c00*/  BSYNC.RECONVERGENT B1 ;  /* 0x0000000000017941 */ /* 0x000fea0003800200 */
.L_x_3939:
        /* <DEDUP_REMOVED lines=24> */
.L_x_3942:
[----:B------:R-:W-:Y:S05]  /*8d90*/  BSYNC.RECONVERGENT B1 ;  /* 0x0000000000017941 */ /* 0x000fea0003800200 */
.L_x_3941:
        /* <DEDUP_REMOVED lines=24> */
.L_x_3944:
[----:B------:R-:W-:Y:S05]  /*8f20*/  BSYNC.RECONVERGENT B1 ;  /* 0x0000000000017941 */ /* 0x000fea0003800200 */
.L_x_3943:
        /* <DEDUP_REMOVED lines=24> */
.L_x_3946:
[----:B------:R-:W-:Y:S05]  /*90b0*/  BSYNC.RECONVERGENT B1 ;  /* 0x0000000000017941 */ /* 0x000fea0003800200 */
.L_x_3945:
        /* <DEDUP_REMOVED lines=9> */
[----:B------:R-:W-:Y:S01]  /*9150*/  IMAD R11, R10, UR10, RZ ;  /* 0x0000000a0a0b7c24 */ /* 0x000fe2000f8e02ff */
[----:B------:R-:W-:-:S03]  /*9160*/  IADD3 R14, PT, PT, R14, R10, RZ ;  /* 0x0000000a0e0e7210 */ /* 0x000fc60007ffe0ff */
[----:B--2---:R-:W-:Y:S02]  /*9170*/  IMAD R11, R12, R11, RZ ;  /* 0x0000000b0c0b7224 */ /* 0x004fe400078e02ff */
[----:B------:R-:W1:Y:S02]  /*9180*/  S2R R12, SR_TID.X ;  /* 0x00000000000c7919 */ /* 0x000e640000002100 */
[----:B------:R-:W-:-:S05]  /*9190*/  IMAD R14, R11, 0x40, R14 ;  /* 0x000000400b0e7824 */ /* 0x000fca00078e020e */
[----:B------:R-:W-:Y:S01]  /*91a0*/  SHF.L.U32 R14, R14, 0x2, RZ ;  /* 0x000000020e0e7819 */ /* 0x000fe200000006ff */
[----:B-1----:R-:W-:-:S05]  /*91b0*/  IMAD.SHL.U32 R12, R12, 0x2, RZ ;  /* 0x000000020c0c7824 */ /* 0x002fca00078e00ff */
[----:B------:R-:W-:Y:S02]  /*91c0*/  LOP3.LUT R11, R12, 0x2, RZ, 0xc0, !PT ;  /* 0x000000020c0b7812 */ /* 0x000fe400078ec0ff */
[----:B------:R-:W-:-:S03]  /*91d0*/  SHF.R.S32.HI R12, RZ, 0x1f, R14 ;  /* 0x0000001fff0c7819 */ /* 0x000fc6000001140e */
[----:B------:R-:W-:-:S05]  /*91e0*/  IMAD R11, R10, UR4, R11 ;  /* 0x000000040a0b7c24 */ /* 0x000fca000f8e020b */
[----:B------:R-:W-:-:S04]  /*91f0*/  IADD3 R10, P3, PT, R11, R14, RZ ;  /* 0x0000000e0b0a7210 */ /* 0x000fc80007f7e0ff */
[----:B------:R-:W-:Y:S02]  /*9200*/  LEA.HI.X.SX32 R11, R11, R12, 0x1, P3 ;  /* 0x0000000c0b0b7211 */ /* 0x000fe400018f0eff */
[----:B------:R-:W-:-:S04]  /*9210*/  LEA R248, P3, R10, UR12, 0x2 ;  /* 0x0000000c0af87c11 */ /* 0x000fc8000f8610ff */
[----:B------:R-:W-:-:S06]  /*9220*/  LEA.HI.X R249, R10, UR13, R11, 0x2, P3 ;  /* 0x0000000d0af97c11 */ /* 0x000fcc00098f140b */
[----:B------:R-:W5:Y:S03]  /*9230*/  LDG.E.64 R248, desc[UR36][R248.64] ;  /* 0x00000024f8f87981 */ /* 0x000f66000c1e1b00 */
.L_x_3948:
[----:B------:R-:W-:Y:S05]  /*9240*/  BSYNC.RECONVERGENT B1 ;  /* 0x0000000000017941 */ /* 0x000fea0003800200 */
.L_x_3947:
[----:B------:R-:W2:Y:S04]  /*9250*/  LDL R11, [R1+0x30] ;  /* 0x00003000010b7983 */ /* 0x000ea80000100800 */
[----:B------:R-:W3:Y:S04]  /*9260*/  LDL R10, [R1+0x34] ;  /* 0x00003400010a7983 */ /* 0x000ee80000100800 */
[----:B0-----:R0:W-:Y:S04]  /*9270*/  STL [R1+0x6c], R4 ;  /* 0x00006c0401007387 */ /* 0x0011e80000100800 */
[----:B0-----:R-:W4:Y:S04]  /*9280*/  LDL R4, [R1+0x38] ;  /* 0x0000380001047983 */ /* 0x001f280000100800 */
        /* <DEDUP_REMOVED lines=19> */
[----:B0-----:R-:W4:Y:S04]  /*93c0*/  LDL R0, [R1+0x14] ;  /* 0x0000140001007983 */ /* 0x001f280000100800 */
[----:B------:R-:W4:Y:S04]  /*93d0*/  LDL R13, [R1] ;  /* 0x00000000010d7983 */ /* 0x000f280000100800 */
[----:B------:R-:W4:Y:S01]  /*93e0*/  LDL R12, [R1+0x4] ;  /* 0x00000400010c7983 */ /* 0x000f220000100800 */
[----:B--2---:R-:W-:Y:S01]  /*93f0*/  FMUL.FTZ R11, R11, R124 ;  /* 0x0000007c0b0b7220 */ /* 0x004fe20000410000 */
[----:B---3--:R-:W-:-:S03]  /*9400*/  FMUL.FTZ R10, R10, R125 ;  /* 0x0000007d0a0a7220 */ /* 0x008fc60000410000 */
[----:B----4-:R-:W-:Y:S02]  /*9410*/  FFMA.FTZ R11, R4, R122, R11 ;  /* 0x0000007a040b7223 */ /* 0x010fe4000001000b */
[----:B------:R-:W2:Y:S01]  /*9420*/  LDL.LU R4, [R1+0x6c] ;  /* 0x00006c0001047983 */ /* 0x000ea20000300800 */
[----:B------:R-:W-:-:S03]  /*9430*/  FFMA.FTZ R10, R248, R123, R10 ;  /* 0x0000007bf80a7223 */ /* 0x000fc6000001000a */
[----:B------:R-:W2:Y:S01]  /*9440*/  LDL.LU R248, [R1+0x68] ;  /* 0x0000680001f87983 */ /* 0x000ea20000300800 */
[----:B------:R-:W-:-:S03]  /*9450*/  FFMA.FTZ R11, R5, R126, R11 ;  /* 0x0000007e050b7223 */ /* 0x000fc6000001000b */
[----:B------:R-:W3:Y:S01]  /*9460*/  LDL.LU R5, [R1+0x64] ;  /* 0x0000640001057983 */ /* 0x000ee20000300800 */
[----:B------:R-:W-:-:S03]  /*9470*/  FFMA.FTZ R10, R249, R127, R10 ;  /* 0x0000007ff90a7223 */ /* 0x000fc6000001000a */
[----:B------:R-:W3:Y:S01]  /*9480*/  LDL.LU R249, [R1+0x60] ;  /* 0x0000600001f97983 */ /* 0x000ee20000300800 */
        /* <DEDUP_REMOVED lines=125> */
[----:B------:R-:W-:Y:S01]  /*9c60*/  FFMA.FTZ R10, R7, R247, R10 ;  /* 0x000000f7070a7223 */ /* 0x000fe2000001000a */
[----:B------:R-:W-:Y:S02]  /*9c70*/  UMOV UR7, 0xffffffff ;  /* 0xffffffff00077882 */ /* 0x000fe40000000000 */
[----:B--2---:R-:W-:Y:S01]  /*9c80*/  FFMA.FTZ R11, R4, R248, R11 ;  /* 0x000000f8040b7223 */ /* 0x004fe2000001000b */
[----:B---3--:R-:W-:-:S04]  /*9c90*/  FFMA.FTZ R10, R5, R249, R10 ;  /* 0x000000f9050a7223 */ /* 0x008fc8000001000a */
[----:B------:R-:W-:Y:S01]  /*9ca0*/  FADD.FTZ R10, R11, R10 ;  /* 0x0000000a0b0a7221 */ /* 0x000fe20000010000 */
[----:B0-----:R-:W-:Y:S06]  /*9cb0*/  BRA.DIV UR7, `(.L_x_3949) ;  /* 0x0000005a07d87947 */ /* 0x001fec000b800000 */
[----:B------:R0:W1:Y:S02]  /*9cc0*/  SHFL.BFLY PT, R14, R10, 0x1, 0x1f ;  /* 0x0c201f000a0e7f89 */ /* 0x00006400000e0000 */
.L_x_4021:
[----:B------:R-:W2:Y:S01]  /*9cd0*/  S2R R11, SR_TID.X ;  /* 0x00000000000b7919 */ /* 0x000ea20000002100 */
[----:B-1----:R-:W-:Y:S01]  /*9ce0*/  FADD.FTZ R12, R10, R14 ;  /* 0x0000000e0a0c7221 */ /* 0x002fe20000010000 */
[----:B------:R-:W-:Y:S03]  /*9cf0*/  BSSY.RECONVERGENT B1, `(.L_x_3950) ;  /* 0x000001b000017945 */ /* 0x000fe60003800200 */
[----:B------:R-:W-:Y:S01]  /*9d00*/  FMUL.FTZ R12, R12, UR18 ;  /* 0x000000120c0c7c20 */ /* 0x000fe20008410000 */
[----:B--2---:R-:W-:-:S04]  /*9d10*/  LOP3.LUT R11, R11, 0x1, RZ, 0xc0, !PT ;  /* 0x000000010b0b7812 */ /* 0x004fc800078ec0ff */
[----:B------:R-:W-:-:S13]  /*9d20*/  ISETP.EQ.U32.OR P1, PT, R11, 0x1, P1 ;  /* 0x000000010b00780c */ /* 0x000fda0000f22470 */
[----:B------:R-:W-:Y:S05]  /*9d30*/  @P1 BRA `(.L_x_3951) ;  /* 0x0000000000581947 */ /* 0x000fea0003800000 */
[----:B------:R-:W-:-:S04]  /*9d40*/  ISETP.NE.U32.AND P1, PT, RZ, UR14, PT ;  /* 0x0000000eff007c0c */ /* 0x000fc8000bf25070 */
[----:B------:R-:W-:-:S13]  /*9d50*/  ISETP.NE.AND.EX P3, PT, RZ, UR15, PT, P1 ;  /* 0x0000000fff007c0c */ /* 0x000fda000bf65310 */
[----:B0-----:R-:W0:Y:S02]  /*9d60*/  @P3 LDC.64 R10, c[0x0][0x438] ;  /* 0x00010e00ff0a3b82 */ /* 0x001e240000000a00 */
[----:B0----5:R-:W-:-:S06]  /*9d70*/  @P3 IMAD.WIDE R10, R250, 0x4, R10 ;  /* 0x00000004fa0a3825 */ /* 0x021fcc00078e020a */
[----:B------:R0:W2:Y:S01]  /*9d80*/  @P3 LDG.E R10, desc[UR36][R10.64] ;  /* 0x000000240a0a3981 */ /* 0x0000a2000c1e1900 */
[----:B------:R-:W-:-:S04]  /*9d90*/  ISETP.NE.U32.AND P1, PT, RZ, UR16, PT ;  /* 0x00000010ff007c0c */ /* 0x000fc8000bf25070 */
[----:B------:R-:W-:-:S13]  /*9da0*/  ISETP.NE.AND.EX P1, PT, RZ, UR17, PT, P1 ;  /* 0x00000011ff007c0c */ /* 0x000fda000bf25310 */
[----:B0-----:R-:W0:Y:S01]  /*9db0*/  @P1 LDC R11, c[0x0][0x430] ;  /* 0x00010c00ff0b1b82 */ /* 0x001e220000000800 */
[----:B------:R-:W1:Y:S01]  /*9dc0*/  @P1 S2R R13, SR_CTAID.X ;  /* 0x00000000000d1919 */ /* 0x000e620000002500 */
[----:B--2---:R-:W-:-:S06]  /*9dd0*/  @P3 FADD.FTZ R12, R12, R10 ;  /* 0x0000000a0c0c3221 */ /* 0x004fcc0000010000 */
[----:B------:R-:W0:Y:S02]  /*9de0*/  @P1 LDC R10, c[0x0][0x408] ;  /* 0x00010200ff0a1b82 */ /* 0x000e240000000800 */
[----:B0-----:R-:W-:-:S05]  /*9df0*/  @P1 IMAD.IADD R10, R11, 0x1, R10 ;  /* 0x000000010b0a1824 */ /* 0x001fca00078e020a */
[----:B------:R-:W-:Y:S02]  /*9e00*/  @P1 ISETP.GE.AND P3, PT, R0, R10, PT ;  /* 0x0000000a0000120c */ /* 0x000fe40003f66270 */
[----:B------:R-:W1:Y:S02]  /*9e10*/  @P1 LDC.64 R10, c[0x0][0x448] ;  /* 0x00011200ff0a1b82 */ /* 0x000e640000000a00 */
[----:B-1----:R-:W-:-:S06]  /*9e20*/  @P1 IMAD.WIDE.U32 R10, R13, 0x4, R10 ;  /* 0x000000040d0a1825 */ /* 0x002fcc00078e000a */
[----:B------:R0:W2:Y:S02]  /*9e30*/  @P1 LDG.E R10, desc[UR36][R10.64] ;  /* 0x000000240a0a1981 */ /* 0x0000a4000c1e1900 */
[----:B0-----:R-:W-:-:S04]  /*9e40*/  @P1 SEL R11, RZ, UR39, P3 ;  /* 0x00000027ff0b1c07 */ /* 0x001fc80009800000 */
[----:B------:R-:W-:-:S04]  /*9e50*/  @P1 IADD3 R11, PT, PT, R0, -UR45, R11 ;  /* 0x8000002d000b1c10 */ /* 0x000fc8000fffe00b */
[----:B------:R-:W-:-:S05]  /*9e60*/  @P1 I2FP.F32.S32 R11, R11 ;  /* 0x0000000b000b1245 */ /* 0x000fca0000201400 */
[----:B--2---:R-:W-:-:S05]  /*9e70*/  @P1 FFMA.FTZ R12, R11, R10, R12 ;  /* 0x0000000a0b0c1223 */ /* 0x004fca000001000c */
[----:B------:R1:W-:Y:S01]  /*9e80*/  STS [R251], R12 ;  /* 0x0000000cfb007388 */ /* 0x0003e20000000800 */
[----:B------:R-:W-:-:S07]  /*9e90*/  @!P2 FMNMX.FTZ R252, R252, R12, !PT ;  /* 0x0000000cfcfca209 */ /* 0x000fce0007810000 */
.L_x_3951:
[----:B------:R-:W-:Y:S05]  /*9ea0*/  BSYNC.RECONVERGENT B1 ;  /* 0x0000000000017941 */ /* 0x000fea0003800200 */
.L_x_3950:
[----:B0-----:R-:W2:Y:S01]  /*9eb0*/  LDL R10, [R1+0x44] ;  /* 0x00004400010a7983 */ /* 0x001ea20000100800 */
[----:B-----5:R-:W-:Y:S01]  /*9ec0*/  VIADD R0, R0, 0x40 ;  /* 0x0000004000007836 */ /* 0x020fe20000000000 */
[----:B------:R-:W-:Y:S01]  /*9ed0*/  IADD3 R2, P2, PT, R2, 0x40, RZ ;  /* 0x0000004002027810 */ /* 0x000fe20007f5e0ff */
[----:B------:R-:W-:Y:S01]  /*9ee0*/  VIADD R250, R250, 0x40 ;  /* 0x00000040fafa7836 */ /* 0x000fe20000000000 */
[----:B-1----:R-:W-:-:S03]  /*9ef0*/  IADD3 R251, PT, PT, R251, 0x100, RZ ;  /* 0x00000100fbfb7810 */ /* 0x002fc60007ffe0ff */
[----:B------:R-:W-:Y:S01]  /*9f00*/  IMAD.X R3, RZ, RZ, R3, P2 ;  /* 0x000000ffff037224 */ /* 0x000fe200010e0603 */
[----:B--2---:R-:W-:-:S13]  /*9f10*/  ISETP.GE.AND P1, PT, R0, R10, PT ;  /* 0x0000000a0000720c */ /* 0x004fda0003f26270 */
[----:B------:R-:W-:Y:S05]  /*9f20*/  @!P1 BRA `(.L_x_3952) ;  /* 0xffffff8400c09947 */ /* 0x000fea000383ffff */
.L_x_3830:
[----:B0---4-:R-:W-:Y:S05]  /*9f30*/  BSYNC B0 ;  /* 0x0000000000007941 */ /* 0x011fea0003800000 */
.L_x_3829:
[----:B------:R-:W0:Y:S01]  /*9f40*/  S2R R3, SR_TID.X ;  /* 0x0000000000037919 */ /* 0x000e220000002100 */
[----:B------:R-:W4:Y:S02]  /*9f50*/  LDCU UR7, c[0x0][0x3f4] ;  /* 0x00007e80ff0777ac */ /* 0x000f240008000800 */
[----:B----4-:R-:W-:-:S06]  /*9f60*/  UIADD3 UR7, UPT, UPT, UR45, 0x1, -UR7 ;  /* 0x000000012d077890 */ /* 0x010fcc000fffe807 */
[----:B------:R-:W-:Y:S01]  /*9f70*/  VIMNMX R4, PT, PT, RZ, UR7, !PT ;  /* 0x00000007ff047c48 */ /* 0x000fe2000ffe0100 */
[----:B------:R-:W-:Y:S01]  /*9f80*/  UMOV UR7, 0xffffffff ;  /* 0xffffffff00077882 */ /* 0x000fe20000000000 */
[----:B0-----:R-:W-:Y:S02]  /*9f90*/  LOP3.LUT P0, R6, R3, 0x1f, RZ, 0xc0, !PT ;  /* 0x0000001f03067812 */ /* 0x001fe4000780c0ff */
[----:B------:R-:W-:Y:S11]  /*9fa0*/  BRA.DIV UR7, `(.L_x_3953) ;  /* 0x0000005a07447947 */ /* 0x000ff6000b800000 */
[----:B------:R-:W0:Y:S02]  /*9fb0*/  SHFL.BFLY PT, R14, R252, 0x10, 0x1f ;  /* 0x0e001f00fc0e7f89 */ /* 0x000e2400000e0000 */
[----:B0-----:R-:W-:-:S05]  /*9fc0*/  FMNMX.FTZ R13, R14, R252, !PT ;  /* 0x000000fc0e0d7209 */ /* 0x001fca0007810000 */
[----:B------:R-:W0:Y:S02]  /*9fd0*/  SHFL.BFLY PT, R14, R13, 0x8, 0x1f ;  /* 0x0d001f000d0e7f89 */ /* 0x000e2400000e0000 */
[----:B0-----:R-:W-:-:S05]  /*9fe0*/  FMNMX.FTZ R0, R13, R14, !PT ;  /* 0x0000000e0d007209 */ /* 0x001fca0007810000 */
[----:B------:R-:W0:Y:S02]  /*9ff0*/  SHFL.BFLY PT, R14, R0, 0x4, 0x1f ;  /* 0x0c801f00000e7f89 */ /* 0x000e2400000e0000 */
[----:B0-----:R-:W-:-:S05]  /*a000*/  FMNMX.FTZ R2, R0, R14, !PT ;  /* 0x0000000e00027209 */ /* 0x001fca0007810000 */
[----:B------:R0:W4:Y:S02]  /*a010*/  SHFL.BFLY PT, R14, R2, 0x2, 0x1f ;  /* 0x0c401f00020e7f89 */ /* 0x00012400000e0000 */
.L_x_4027:
[----:B-1----:R-:W1:Y:S01]  /*a020*/  S2R R18, SR_CgaCtaId ;  /* 0x0000000000127919 */ /* 0x002e620000008800 */
[----:B------:R-:W-:Y:S01]  /*a030*/  MOV R13, 0x400 ;  /* 0x00000400000d7802 */ /* 0x000fe20000000f00 */
[----:B------:R-:W-:Y:S05]  /*a040*/  WARPSYNC.ALL ;  /* 0x0000000000007948 */ /* 0x000fea0003800000 */
[----:B----4-:R-:W-:Y:S02]  /*a050*/  FMNMX.FTZ R14, R2, R14, !PT ;  /* 0x0000000e020e7209 */ /* 0x010fe40007810000 */
[----:B-1----:R-:W-:-:S04]  /*a060*/  LEA R0, R18, R13, 0x18 ;  /* 0x0000000d12007211 */ /* 0x002fc800078ec0ff */
[-C--:B------:R-:W-:Y:S02]  /*a070*/  @!P0 LEA.HI R5, R3, R0.reuse, RZ, 0x1d ;  /* 0x0000000003058211 */ /* 0x080fe400078fe8ff */
[----:B0-----:R-:W-:-:S03]  /*a080*/  LEA R2, R6, R0, 0x2 ;  /* 0x0000000006027211 */ /* 0x001fc600078e10ff */
[----:B------:R0:W-:Y:S01]  /*a090*/  @!P0 STS [R5], R14 ;  /* 0x0000000e05008388 */ /* 0x0001e20000000800 */
[----:B------:R-:W-:Y:S01]  /*a0a0*/  BAR.SYNC.DEFER_BLOCKING 0x0 ;  /* 0x0000000000007b1d */ /* 0x000fe20000010000 */
[----:B------:R-:W-:Y:S01]  /*a0b0*/  ISETP.GT.U32.AND P0, PT, R6, 0x3, PT ;  /* 0x000000030600780c */ /* 0x000fe20003f04070 */
[----:B0-----:R-:W-:Y:S01]  /*a0c0*/  IMAD.MOV.U32 R5, RZ, RZ, -0x800001 ;  /* 0xff7fffffff057424 */ /* 0x001fe200078e00ff */
[----:B------:R-:W-:Y:S01]  /*a0d0*/  UIADD3 UR9, UPT, UPT, UR45, 0x1, URZ ;  /* 0x000000012d097890 */ /* 0x000fe2000fffe0ff */
[----:B------:R-:W-:-:S04]  /*a0e0*/  IMAD.MOV.U32 R10, RZ, RZ, RZ ;  /* 0x000000ffff0a7224 */ /* 0x000fc800078e00ff */
[----:B------:R-:W0:Y:S01]  /*a0f0*/  S2UR UR7, SR_CTAID.Y ;  /* 0x00000000000779c3 */ /* 0x000e220000002600 */
[----:B------:R-:W0:Y:S01]  /*a100*/  LDCU UR5, c[0x0][0x3f4] ;  /* 0x00007e80ff0577ac */ /* 0x000e220008000800 */
[----:B------:R-:W-:Y:S04]  /*a110*/  BSSY.RECONVERGENT B0, `(.L_x_3954) ;  /* 0x0000171000007945 */ /* 0x000fe80003800200 */
[----:B------:R-:W1:Y:S01]  /*a120*/  @!P0 LDS R5, [R2] ;  /* 0x0000000002058984 */ /* 0x000e620000000800 */
[----:B0-----:R-:W-:-:S04]  /*a130*/  UIMAD UR6, UR7, UR5, URZ ;  /* 0x00000005070672a4 */ /* 0x001fc8000f8e02ff */
[----:B------:R-:W-:Y:S01]  /*a140*/  USHF.R.S32.HI UR12, URZ, 0x1f, UR6 ;  /* 0x0000001fff0c7899 */ /* 0x000fe20008011406 */
[----:B-1----:R-:W0:Y:S02]  /*a150*/  SHFL.BFLY PT, R8, R5, 0x2, 0x1f ;  /* 0x0c401f0005087f89 */ /* 0x002e2400000e0000 */
[----:B0-----:R-:W-:Y:S02]  /*a160*/  FMNMX.FTZ R8, R8, R5, !PT ;  /* 0x0000000508087209 */ /* 0x001fe40007810000 */
[----:B------:R-:W-:-:S03]  /*a170*/  SHF.L.U32 R5, R3, 0x2, RZ ;  /* 0x0000000203057819 */ /* 0x000fc600000006ff */
[----:B------:R-:W3:Y:S02]  /*a180*/  SHFL.BFLY PT, R7, R8, 0x1, 0x1f ;  /* 0x0c201f0008077f89 */ /* 0x000ee400000e0000 */
[----:B---3--:R-:W-:Y:S01]  /*a190*/  FMNMX.FTZ R9, R8, R7, !PT ;  /* 0x0000000708097209 */ /* 0x008fe20007810000 */
[----:B------:R-:W-:-:S04]  /*a1a0*/  IMAD.IADD R7, R4, 0x1, R3 ;  /* 0x0000000104077824 */ /* 0x000fc800078e0203 */
[----:B------:R0:W1:Y:S01]  /*a1b0*/  SHFL.IDX PT, R28, R9, RZ, 0x1f ;  /* 0x00001fff091c7589 */ /* 0x00006200000e0000 */
[----:B------:R-:W-:-:S13]  /*a1c0*/  ISETP.GT.AND P0, PT, R7, UR45, PT ;  /* 0x0000002d07007c0c */ /* 0x000fda000bf04270 */
[----:B0-----:R-:W-:Y:S05]  /*a1d0*/  @P0 BRA `(.L_x_3955) ;  /* 0x0000001400900947 */ /* 0x001fea0003800000 */
[----:B------:R-:W0:Y:S02]  /*a1e0*/  LDC.64 R8, c[0x0][0x420] ;  /* 0x00010800ff087b82 */ /* 0x000e240000000a00 */
[----:B0-----:R-:W-:-:S04]  /*a1f0*/  ISETP.NE.U32.AND P0, PT, R8, RZ, PT ;  /* 0x000000ff0800720c */ /* 0x001fc80003f05070 */
[----:B------:R-:W-:-:S13]  /*a200*/  ISETP.NE.AND.EX P0, PT, R9, RZ, PT, P0 ;  /* 0x000000ff0900720c */ /* 0x000fda0003f05300 */
[----:B------:R-:W-:Y:S05]  /*a210*/  @P0 BRA `(.L_x_3956) ;  /* 0x0000001000040947 */ /* 0x000fea0003800000 */
[----:B------:R-:W-:Y:S01]  /*a220*/  IMAD.U32 R10, RZ, RZ, UR9 ;  /* 0x00000009ff0a7e24 */ /* 0x000fe2000f8e00ff */
[----:B------:R-:W-:Y:S01]  /*a230*/  LOP3.LUT R8, RZ, R3, RZ, 0x33, !PT ;  /* 0x00000003ff087212 */ /* 0x000fe200078e33ff */
[----:B------:R-:W-:Y:S03]  /*a240*/  BSSY.RECONVERGENT B1, `(.L_x_3957) ;  /* 0x000001c000017945 */ /* 0x000fe60003800200 */
[----:B------:R-:W-:Y:S01]  /*a250*/  VIADDMNMX R9, R7, 0x80, R10, !PT ;  /* 0x0000008007097846 */ /* 0x000fe2000780010a */
[----:B------:R-:W-:-:S03]  /*a260*/  HFMA2 R10, -RZ, RZ, 0, 0 ;  /* 0x00000000ff0a7431 */ /* 0x000fc600000001ff */
[----:B------:R-:W-:-:S04]  /*a270*/  IADD3 R9, PT, PT, -R4, R9, R8 ;  /* 0x0000000904097210 */ /* 0x000fc80007ffe108 */
        /* <DEDUP_REMOVED lines=13> */
.L_x_3959:
        /* <DEDUP_REMOVED lines=11> */
.L_x_3958:
[----:B------:R-:W-:Y:S05]  /*a400*/  BSYNC.RECONVERGENT B1 ;  /* 0x0000000000017941 */ /* 0x000fea0003800200 */
.L_x_3957:
[----:B------:R-:W-:Y:S05]  /*a410*/  @!P1 BRA `(.L_x_3955) ;  /* 0x0000001400009947 */ /* 0x000fea0003800000 */
[----:B------:R-:W-:Y:S02]  /*a420*/  VIADD R13, R13, 0x420 ;  /* 0x000004200d0d7836 */ /* 0x000fe40000000000 */
[----:B------:R-:W-:-:S03]  /*a430*/  IMAD.SHL.U32 R9, R4, 0x4, RZ ;  /* 0x0000000404097824 */ /* 0x000fc600078e00ff */
[----:B------:R-:W-:Y:S02]  /*a440*/  LEA R18, R18, R13, 0x18 ;  /* 0x0000000d12127211 */ /* 0x000fe400078ec0ff */
[C---:B------:R-:W-:Y:S01]  /*a450*/  LEA R9, R8.reuse, -R9, 0x2 ;  /* 0x8000000908097211 */ /* 0x040fe200078e10ff */
[----:B------:R-:W-:-:S04]  /*a460*/  VIADD R8, R8, 0x200 ;  /* 0x0000020008087836 */ /* 0x000fc80000000000 */
[----:B------:R-:W-:Y:S01]  /*a470*/  IMAD.IADD R9, R18, 0x1, R9 ;  /* 0x0000000112097824 */ /* 0x000fe200078e0209 */
[----:B------:R-:W-:-:S04]  /*a480*/  ISETP.GT.AND P0, PT, R8, UR45, PT ;  /* 0x0000002d08007c0c */ /* 0x000fc8000bf04270 */
[----:B------:R-:W1:Y:S04]  /*a490*/  LDS R11, [R9] ;  /* 0x00000000090b7984 */ /* 0x000e680000000800 */
[----:B------:R-:W0:Y:S04]  /*a4a0*/  LDS R12, [R9+0x200] ;  /* 0x00020000090c7984 */ /* 0x000e280000000800 */
[----:B------:R-:W3:Y:S04]  /*a4b0*/  LDS R13, [R9+0x400] ;  /* 0x00040000090d7984 */ /* 0x000ee80000000800 */
[----:B------:R-:W4:Y:S01]  /*a4c0*/  LDS R14, [R9+0x600] ;  /* 0x00060000090e7984 */ /* 0x000f220000000800 */
[C---:B-1----:R-:W-:Y:S01]  /*a4d0*/  FADD.FTZ R11, -R28.reuse, R11 ;  /* 0x0000000b1c0b7221 */ /* 0x042fe20000010100 */
[----:B0-----:R-:W-:-:S03]  /*a4e0*/  FADD.FTZ R12, -R28, R12 ;  /* 0x0000000c1c0c7221 */ /* 0x001fc60000010100 */
[----:B------:R-:W-:Y:S01]  /*a4f0*/  FMUL.FTZ R11, R11, 1.4426950216293334961 ;  /* 0x3fb8aa3b0b0b7820 */ /* 0x000fe20000410000 */
[----:B---3--:R-:W-:Y:S01]  /*a500*/  FADD.FTZ R13, -R28, R13 ;  /* 0x0000000d1c0d7221 */ /* 0x008fe20000010100 */
[----:B------:R-:W-:-:S04]  /*a510*/  FMUL.FTZ R12, R12, 1.4426950216293334961 ;  /* 0x3fb8aa3b0c0c7820 */ /* 0x000fc80000410000 */
[----:B------:R-:W0:Y:S01]  /*a520*/  MUFU.EX2 R11, R11 ;  /* 0x0000000b000b7308 */ /* 0x000e220000000800 */
[----:B----4-:R-:W-:Y:S01]  /*a530*/  FADD.FTZ R14, -R28, R14 ;  /* 0x0000000e1c0e7221 */ /* 0x010fe20000010100 */
[----:B------:R-:W-:-:S03]  /*a540*/  FMUL.FTZ R13, R13, 1.4426950216293334961 ;  /* 0x3fb8aa3b0d0d7820 */ /* 0x000fc60000410000 */
[----:B------:R-:W-:-:S03]  /*a550*/  FMUL.FTZ R14, R14, 1.4426950216293334961 ;  /* 0x3fb8aa3b0e0e7820 */ /* 0x000fc60000410000 */
[----:B------:R-:W1:Y:S08]  /*a560*/  MUFU.EX2 R12, R12 ;  /* 0x0000000c000c7308 */ /* 0x000e700000000800 */
[----:B------:R-:W3:Y:S01]  /*a570*/  MUFU.EX2 R13, R13 ;  /* 0x0000000d000d7308 */ /* 0x000ee20000000800 */
[----:B0-----:R0:W-:Y:S01]  /*a580*/  STS [R9], R11 ;  /* 0x0000000b09007388 */ /* 0x0011e20000000800 */
[----:B------:R-:W-:-:S06]  /*a590*/  FADD.FTZ R10, R10, R11 ;  /* 0x0000000b0a0a7221 */ /* 0x000fcc0000010000 */
[----:B------:R-:W4:Y:S01]  /*a5a0*/  MUFU.EX2 R14, R14 ;  /* 0x0000000e000e7308 */ /* 0x000f220000000800 */
[----:B-1----:R0:W-:Y:S01]  /*a5b0*/  STS [R9+0x200], R12 ;  /* 0x0002000c09007388 */ /* 0x0021e20000000800 */
[----:B------:R-:W-:-:S03]  /*a5c0*/  FADD.FTZ R10, R10, R12 ;  /* 0x0000000c0a0a7221 */ /* 0x000fc60000010000 */
[----:B---3--:R0:W-:Y:S01]  /*a5d0*/  STS [R9+0x400], R13 ;  /* 0x0004000d09007388 */ /* 0x0081e20000000800 */
[----:B------:R-:W-:-:S03]  /*a5e0*/  FADD.FTZ R10, R10, R13 ;  /* 0x0000000d0a0a7221 */ /* 0x000fc60000010000 */
[----:B----4-:R0:W-:Y:S01]  /*a5f0*/  STS [R9+0x600], R14 ;  /* 0x0006000e09007388 */ /* 0x0101e20000000800 */
        /* <DEDUP_REMOVED lines=8> */
[----:B--2---:R-:W-:Y:S01]  /*a680*/  IMAD.U32 R27, RZ, RZ, UR45 ;  /* 0x0000002dff1b7e24 */ /* 0x004fe2000f8e00ff */
[----:B------:R-:W-:-:S03]  /*a690*/  PLOP3.LUT P0, PT, PT, PT, PT, 0x8, 0x80 ;  /* 0x000000000080781c */ /* 0x000fc60003f0e170 */
[----:B------:R-:W-:-:S10]  /*a6a0*/  VIADD R27, R27, 0xfffffa01 ;  /* 0xfffffa011b1b7836 */ /* 0x000fd40000000000 */
.L_x_3962:
        /* <DEDUP_REMOVED lines=100> */
.L_x_3961:
[----:B------:R-:W-:Y:S05]  /*acf0*/  BSYNC.RECONVERGENT B1 ;  /* 0x0000000000017941 */ /* 0x000fea0003800200 */
.L_x_3960:
[----:B------:R-:W-:Y:S01]  /*ad00*/  IADD3 R11, PT, PT, -R8, UR45, RZ ;  /* 0x0000002d080b7c10 */ /* 0x000fe2000fffe1ff */
[----:B------:R-:W-:Y:S03]  /*ad10*/  BSSY.RECONVERGENT B1, `(.L_x_3963) ;  /* 0x0000036000017945 */ /* 0x000fe60003800200 */
[----:B------:R-:W-:-:S13]  /*ad20*/  ISETP.GT.AND P1, PT, R11, 0x1ff, PT ;  /* 0x000001ff0b00780c */ /* 0x000fda0003f24270 */
[----:B------:R-:W-:Y:S05]  /*ad30*/  @!P1 BRA `(.L_x_3964) ;  /* 0x0000000000cc9947 */ /* 0x000fea0003800000 */
[----:B------:R-:W0:Y:S01]  /*ad40*/  LDS R11, [R9+-0x400] ;  /* 0xfffc0000090b7984 */ /* 0x000e220000000800 */
[----:B------:R-:W-:Y:S01]  /*ad50*/  PLOP3.LUT P0, PT, PT, PT, PT, 0x8, 0x80 ;  /* 0x000000000080781c */ /* 0x000fe20003f0e170 */
[----:B------:R-:W-:Y:S02]  /*ad60*/  VIADD R8, R8, 0x400 ;  /* 0x0000040008087836 */ /* 0x000fe40000000000 */
[----:B------:R-:W1:Y:S04]  /*ad70*/  LDS R12, [R9+-0x200] ;  /* 0xfffe0000090c7984 */ /* 0x000e680000000800 */
[----:B------:R-:W3:Y:S04]  /*ad80*/  LDS R13, [R9] ;  /* 0x00000000090d7984 */ /* 0x000ee80000000800 */
[----:B------:R-:W4:Y:S04]  /*ad90*/  LDS R14, [R9+0x200] ;  /* 0x00020000090e7984 */ /* 0x000f280000000800 */
[----:B------:R-:W5:Y:S04]  /*ada0*/  LDS R15, [R9+0x400] ;  /* 0x00040000090f7984 */ /* 0x000f680000000800 */
[----:B------:R-:W2:Y:S04]  /*adb0*/  LDS R16, [R9+0x600] ;  /* 0x0006000009107984 */ /* 0x000ea80000000800 */
[----:B------:R-:W2:Y:S04]  /*adc0*/  LDS R17, [R9+0x800] ;  /* 0x0008000009117984 */ /* 0x000ea80000000800 */
[----:B------:R-:W2:Y:S01]  /*add0*/  LDS R18, [R9+0xa00] ;  /* 0x000a000009127984 */ /* 0x000ea20000000800 */
[----:B0-----:R-:W-:-:S04]  /*ade0*/  FADD.FTZ R11, -R28, R11 ;  /* 0x0000000b1c0b7221 */ /* 0x001fc80000010100 */
[----:B------:R-:W-:Y:S01]  /*adf0*/  FMUL.FTZ R11, R11, 1.4426950216293334961 ;  /* 0x3fb8aa3b0b0b7820 */ /* 0x000fe20000410000 */
[C---:B-1----:R-:W-:Y:S01]  /*ae00*/  FADD.FTZ R12, -R28.reuse, R12 ;  /* 0x0000000c1c0c7221 */ /* 0x042fe20000010100 */
[----:B---3--:R-:W-:-:S03]  /*ae10*/  FADD.FTZ R13, -R28, R13 ;  /* 0x0000000d1c0d7221 */ /* 0x008fc60000010100 */
        /* <DEDUP_REMOVED lines=8> */
[C---:B--2---:R-:W-:Y:S01]  /*aea0*/  FADD.FTZ R16, -R28.reuse, R16 ;  /* 0x000000101c107221 */ /* 0x044fe20000010100 */
        /* <DEDUP_REMOVED lines=28> */
.L_x_3964:
[----:B------:R-:W-:Y:S05]  /*b070*/  BSYNC.RECONVERGENT B1 ;  /* 0x0000000000017941 */ /* 0x000fea0003800200 */
.L_x_3963:
[----:B------:R-:W-:-:S13]  /*b080*/  ISETP.GT.AND P1, PT, R8, UR45, PT ;  /* 0x0000002d08007c0c */ /* 0x000fda000bf24270 */
[----:B------:R-:W-:Y:S05]  /*b090*/  @!P0 BRA P1, `(.L_x_3955) ;  /* 0x0000000400e08947 */ /* 0x000fea0000800000 */
[----:B------:R-:W0:Y:S04]  /*b0a0*/  LDS R8, [R9+-0x400] ;  /* 0xfffc000009087984 */ /* 0x000e280000000800 */
[----:B------:R-:W1:Y:S04]  /*b0b0*/  LDS R11, [R9+-0x200] ;  /* 0xfffe0000090b7984 */ /* 0x000e680000000800 */
[----:B------:R-:W3:Y:S04]  /*b0c0*/  LDS R12, [R9] ;  /* 0x00000000090c7984 */ /* 0x000ee80000000800 */
[----:B------:R-:W4:Y:S01]  /*b0d0*/  LDS R13, [R9+0x200] ;  /* 0x00020000090d7984 */ /* 0x000f220000000800 */
[C---:B0-----:R-:W-:Y:S01]  /*b0e0*/  FADD.FTZ R8, -R28.reuse, R8 ;  /* 0x000000081c087221 */ /* 0x041fe20000010100 */
[----:B-1----:R-:W-:-:S03]  /*b0f0*/  FADD.FTZ R11, -R28, R11 ;  /* 0x0000000b1c0b7221 */ /* 0x002fc60000010100 */
        /* <DEDUP_REMOVED lines=9> */
[----:B0-----:R4:W-:Y:S01]  /*b190*/  STS [R9+-0x400], R8 ;  /* 0xfffc000809007388 */ /* 0x0019e20000000800 */
[----:B------:R-:W-:-:S06]  /*b1a0*/  FADD.FTZ R10, R10, R8 ;  /* 0x000000080a0a7221 */ /* 0x000fcc0000010000 */
[----:B------:R-:W0:Y:S01]  /*b1b0*/  MUFU.EX2 R13, R13 ;  /* 0x0000000d000d7308 */ /* 0x000e220000000800 */
[----:B-1----:R4:W-:Y:S01]  /*b1c0*/  STS [R9+-0x200], R11 ;  /* 0xfffe000b09007388 */ /* 0x0029e20000000800 */
[----:B------:R-:W-:-:S03]  /*b1d0*/  FADD.FTZ R10, R10, R11 ;  /* 0x0000000b0a0a7221 */ /* 0x000fc60000010000 */
[----:B---3--:R4:W-:Y:S01]  /*b1e0*/  STS [R9], R12 ;  /* 0x0000000c09007388 */ /* 0x0089e20000000800 */
[----:B------:R-:W-:-:S03]  /*b1f0*/  FADD.FTZ R10, R10, R12 ;  /* 0x0000000c0a0a7221 */ /* 0x000fc60000010000 */
[----:B0-----:R4:W-:Y:S01]  /*b200*/  STS [R9+0x200], R13 ;  /* 0x0002000d09007388 */ /* 0x0019e20000000800 */
[----:B------:R-:W-:Y:S01]  /*b210*/  FADD.FTZ R10, R10, R13 ;  /* 0x0000000d0a0a7221 */ /* 0x000fe20000010000 */
[----:B------:R-:W-:Y:S06]  /*b220*/  BRA `(.L_x_3955) ;  /* 0x00000004007c7947 */ /* 0x000fec0003800000 */
.L_x_3956:
[----:B------:R-:W-:Y:S01]  /*b230*/  IMAD.U32 R12, RZ, RZ, UR9 ;  /* 0x00000009ff0c7e24 */ /* 0x000fe2000f8e00ff */
[----:B------:R-:W-:Y:S01]  /*b240*/  LOP3.LUT R10, RZ, R3, RZ, 0x33, !PT ;  /* 0x00000003ff0a7212 */ /* 0x000fe200078e33ff */
[----:B------:R-:W-:Y:S03]  /*b250*/  BSSY.RECONVERGENT B1, `(.L_x_3965) ;  /* 0x0000024000017945 */ /* 0x000fe60003800200 */
[----:B------:R-:W-:-:S04]  /*b260*/  VIADDMNMX R11, R7, 0x80, R12, !PT ;  /* 0x00000080070b7846 */ /* 0x000fc8000780010c */
        /* <DEDUP_REMOVED lines=8> */
[----:B------:R-:W-:Y:S01]  /*b2f0*/  IADD3 R16, P0, P2, R8, UR6, R7 ;  /* 0x0000000608107c10 */ /* 0x000fe2000fa1e007 */
[----:B------:R-:W-:Y:S01]  /*b300*/  IMAD.MOV.U32 R10, RZ, RZ, RZ ;  /* 0x000000ffff0a7224 */ /* 0x000fe200078e00ff */
[----:B------:R-:W-:Y:S02]  /*b310*/  LEA.HI R8, R12, 0x1, RZ, 0x19 ;  /* 0x000000010c087811 */ /* 0x000fe400078fc8ff */
[----:B------:R-:W-:Y:S02]  /*b320*/  LEA R12, R18, R13, 0x18 ;  /* 0x0000000d120c7211 */ /* 0x000fe400078ec0ff */
[----:B------:R-:W-:Y:S02]  /*b330*/  LOP3.LUT R8, R8, 0x3, RZ, 0xc0, !PT ;  /* 0x0000000308087812 */ /* 0x000fe400078ec0ff */
[----:B------:R-:W-:Y:S01]  /*b340*/  IADD3.X R9, PT, PT, R9, UR12, RZ, P0, P2 ;  /* 0x0000000c09097c10 */ /* 0x000fe200087e44ff */
[----:B------:R-:W-:Y:S01]  /*b350*/  IMAD.IADD R12, R5, 0x1, R12 ;  /* 0x00000001050c7824 */ /* 0x000fe200078e020c */
[----:B------:R-:W-:Y:S01]  /*b360*/  MOV R11, R7 ;  /* 0x00000007000b7202 */ /* 0x000fe20000000f00 */
[----:B------:R-:W-:-:S07]  /*b370*/  IMAD.MOV R13, RZ, RZ, -R8 ;  /* 0x000000ffff0d7224 */ /* 0x000fce00078e0a08 */
.L_x_3967:
[----:B------:R-:W-:-:S06]  /*b380*/  MOV R8, R16 ;  /* 0x0000001000087202 */ /* 0x000fcc0000000f00 */
[----:B------:R0:W3:Y:S01]  /*b390*/  LDG.E.U8 R8, desc[UR36][R8.64] ;  /* 0x0000002408087981 */ /* 0x0000e2000c1e1100 */
[----:B------:R-:W-:Y:S01]  /*b3a0*/  IMAD.MOV.U32 R15, RZ, RZ, RZ ;  /* 0x000000ffff0f7224 */ /* 0x000fe200078e00ff */
[----:B------:R-:W-:Y:S01]  /*b3b0*/  IADD3 R16, P2, PT, R16, 0x80, RZ ;  /* 0x0000008010107810 */ /* 0x000fe20007f5e0ff */
[----:B------:R-:W-:Y:S01]  /*b3c0*/  VIADD R13, R13, 0x1 ;  /* 0x000000010d0d7836 */ /* 0x000fe20000000000 */
[----:B------:R-:W-:-:S03]  /*b3d0*/  IADD3 R11, PT, PT, R11, 0x80, RZ ;  /* 0x000000800b0b7810 */ /* 0x000fc60007ffe0ff */
[----:B0-----:R-:W-:Y:S01]  /*b3e0*/  IMAD.X R9, RZ, RZ, R9, P2 ;  /* 0x000000ffff097224 */ /* 0x001fe200010e0609 */
[----:B---3--:R-:W-:-:S13]  /*b3f0*/  ISETP.NE.AND P0, PT, R8, RZ, PT ;  /* 0x000000ff0800720c */ /* 0x008fda0003f05270 */
[----:B------:R-:W1:Y:S02]  /*b400*/  @!P0 LDS R14, [R12] ;  /* 0x000000000c0e8984 */ /* 0x000e640000000800 */
[----:B-1----:R-:W-:-:S04]  /*b410*/  @!P0 FADD.FTZ R14, -R28, R14 ;  /* 0x0000000e1c0e8221 */ /* 0x002fc80000010100 */
[----:B------:R-:W-:-:S04]  /*b420*/  @!P0 FMUL.FTZ R14, R14, 1.4426950216293334961 ;  /* 0x3fb8aa3b0e0e8820 */ /* 0x000fc80000410000 */
[----:B------:R-:W0:Y:S01]  /*b430*/  @!P0 MUFU.EX2 R15, R14 ;  /* 0x0000000e000f8308 */ /* 0x000e220000000800 */
[----:B------:R-:W-:Y:S01]  /*b440*/  ISETP.NE.AND P0, PT, R13, RZ, PT ;  /* 0x000000ff0d00720c */ /* 0x000fe20003f05270 */
[----:B0-----:R0:W-:Y:S01]  /*b450*/  STS [R12], R15 ;  /* 0x0000000f0c007388 */ /* 0x0011e20000000800 */
[----:B------:R-:W-:Y:S01]  /*b460*/  FADD.FTZ R10, R15, R10 ;  /* 0x0000000a0f0a7221 */ /* 0x000fe20000010000 */
[----:B0-----:R-:W-:-:S10]  /*b470*/  VIADD R12, R12, 0x200 ;  /* 0x000002000c0c7836 */ /* 0x001fd40000000000 */
[----:B------:R-:W-:Y:S05]  /*b480*/  @P0 BRA `(.L_x_3967) ;  /* 0xfffffffc00bc0947 */ /* 0x000fea000383ffff */
.L_x_3966:
[----:B------:R-:W-:Y:S05]  /*b490*/  BSYNC.RECONVERGENT B1 ;  /* 0x0000000000017941 */ /* 0x000fea0003800200 */
.L_x_3965:
[----:B------:R-:W-:Y:S05]  /*b4a0*/  @!P1 BRA `(.L_x_3955) ;  /* 0x0000000000dc9947 */ /* 0x000fea0003800000 */
[----:B------:R-:W0:Y:S01]  /*b4b0*/  S2R R12, SR_CgaCtaId ;  /* 0x00000000000c7919 */ /* 0x000e220000008800 */
[----:B------:R-:W3:Y:S01]  /*b4c0*/  LDC.64 R14, c[0x0][0x420] ;  /* 0x00010800ff0e7b82 */ /* 0x000ee20000000a00 */
[----:B------:R-:W-:Y:S02]  /*b4d0*/  MOV R9, 0x400 ;  /* 0x0000040000097802 */ /* 0x000fe40000000f00 */
[----:B------:R-:W-:-:S03]  /*b4e0*/  SHF.L.U32 R8, R4, 0x2, RZ ;  /* 0x0000000204087819 */ /* 0x000fc600000006ff */
[----:B------:R-:W-:Y:S02]  /*b4f0*/  VIADD R9, R9, 0x420 ;  /* 0x0000042009097836 */ /* 0x000fe40000000000 */
[----:B------:R-:W-:Y:S01]  /*b500*/  IMAD R8, R11, 0x4, -R8 ;  /* 0x000000040b087824 */ /* 0x000fe200078e0a08 */
[----:B---3--:R-:W-:-:S04]  /*b510*/  IADD3 R14, P0, P1, R14, UR6, R11 ;  /* 0x000000060e0e7c10 */ /* 0x008fc8000f91e00b */
[----:B------:R-:W-:Y:S02]  /*b520*/  IADD3 R14, P2, PT, R14, 0x100, RZ ;  /* 0x000001000e0e7810 */ /* 0x000fe40007f5e0ff */
[----:B0-----:R-:W-:Y:S02]  /*b530*/  LEA R13, R12, R9, 0x18 ;  /* 0x000000090c0d7211 */ /* 0x001fe400078ec0ff */
[----:B------:R-:W-:Y:S02]  /*b540*/  IADD3.X R9, PT, PT, R15, UR12, RZ, P0, P1 ;  /* 0x0000000c0f097c10 */ /* 0x000fe400087e24ff */
[----:B------:R-:W-:Y:S02]  /*b550*/  IADD3 R12, PT, PT, R8, 0x400, R13 ;  /* 0x00000400080c7810 */ /* 0x000fe40007ffe00d */
[----:B------:R-:W-:-:S07]  /*b560*/  IADD3.X R9, PT, PT, RZ, R9, RZ, P2, !PT ;  /* 0x00000009ff097210 */ /* 0x000fce00017fe4ff */
.L_x_3968:
[----:B------:R-:W-:-:S05]  /*b570*/  IMAD.MOV.U32 R8, RZ, RZ, R14 ;  /* 0x000000ffff087224 */ /* 0x000fca00078e000e */
[----:B------:R-:W3:Y:S04]  /*b580*/  LDG.E.U8 R15, desc[UR36][R8.64+-0x100] ;  /* 0xffff0024080f7981 */ /* 0x000ee8000c1e1100 */
[----:B------:R-:W4:Y:S04]  /*b590*/  LDG.E.U8 R13, desc[UR36][R8.64+-0x80] ;  /* 0xffff8024080d7981 */ /* 0x000f28000c1e1100 */
[----:B------:R-:W5:Y:S04]  /*b5a0*/  LDG.E.U8 R14, desc[UR36][R8.64] ;  /* 0x00000024080e7981 */ /* 0x000f68000c1e1100 */
[----:B------:R-:W2:Y:S01]  /*b5b0*/  LDG.E.U8 R16, desc[UR36][R8.64+0x80] ;  /* 0x0000802408107981 */ /* 0x000ea2000c1e1100 */
[----:B------:R-:W-:-:S02]  /*b5c0*/  IADD3 R11, PT, PT, R11, 0x200, RZ ;  /* 0x000002000b0b7810 */ /* 0x000fc40007ffe0ff */
[----:B---3--:R-:W-:Y:S02]  /*b5d0*/  ISETP.NE.AND P0, PT, R15, RZ, PT ;  /* 0x000000ff0f00720c */ /* 0x008fe40003f05270 */
[----:B----4-:R-:W-:Y:S02]  /*b5e0*/  ISETP.NE.AND P1, PT, R13, RZ, PT ;  /* 0x000000ff0d00720c */ /* 0x010fe40003f25270 */
[----:B-----5:R-:W-:Y:S02]  /*b5f0*/  ISETP.NE.AND P2, PT, R14, RZ, PT ;  /* 0x000000ff0e00720c */ /* 0x020fe40003f45270 */
[----:B--2---:R-:W-:-:S07]  /*b600*/  ISETP.NE.AND P3, PT, R16, RZ, PT ;  /* 0x000000ff1000720c */ /* 0x004fce0003f65270 */
[----:B------:R-:W1:Y:S04]  /*b610*/  @!P0 LDS R13, [R12+-0x400] ;  /* 0xfffc00000c0d8984 */ /* 0x000e680000000800 */
[----:B------:R-:W0:Y:S04]  /*b620*/  @!P1 LDS R15, [R12+-0x200] ;  /* 0xfffe00000c0f9984 */ /* 0x000e280000000800 */
[----:B------:R-:W2:Y:S04]  /*b630*/  @!P2 LDS R17, [R12] ;  /* 0x000000000c11a984 */ /* 0x000ea80000000800 */
[----:B------:R-:W3:Y:S01]  /*b640*/  @!P3 LDS R19, [R12+0x200] ;  /* 0x000200000c13b984 */ /* 0x000ee20000000800 */
[----:B-1----:R-:W-:Y:S01]  /*b650*/  @!P0 FADD.FTZ R14, -R28, R13 ;  /* 0x0000000d1c0e8221 */ /* 0x002fe20000010100 */
[----:B------:R-:W-:-:S02]  /*b660*/  IMAD.MOV.U32 R13, RZ, RZ, RZ ;  /* 0x000000ffff0d7224 */ /* 0x000fc400078e00ff */
[----:B0-----:R-:W-:Y:S01]  /*b670*/  @!P1 FADD.FTZ R16, -R28, R15 ;  /* 0x0000000f1c109221 */ /* 0x001fe20000010100 */
[----:B------:R-:W-:Y:S02]  /*b680*/  HFMA2 R15, -RZ, RZ, 0, 0 ;  /* 0x00000000ff0f7431 */ /* 0x000fe400000001ff */
[----:B------:R-:W-:Y:S01]  /*b690*/  @!P0 FMUL.FTZ R14, R14, 1.4426950216293334961 ;  /* 0x3fb8aa3b0e0e8820 */ /* 0x000fe20000410000 */
[----:B------:R-:W-:Y:S01]  /*b6a0*/  @!P1 FMUL.FTZ R16, R16, 1.4426950216293334961 ;  /* 0x3fb8aa3b10109820 */ /* 0x000fe20000410000 */
[C---:B--2---:R-:W-:Y:S02]  /*b6b0*/  @!P2 FADD.FTZ R18, -R28.reuse, R17 ;  /* 0x000000111c12a221 */ /* 0x044fe40000010100 */
[----:B------:R0:W1:Y:S01]  /*b6c0*/  @!P0 MUFU.EX2 R13, R14 ;  /* 0x0000000e000d8308 */ /* 0x0000620000000800 */
[----:B------:R-:W-:Y:S02]  /*b6d0*/  IMAD.MOV.U32 R17, RZ, RZ, RZ ;  /* 0x000000ffff117224 */ /* 0x000fe400078e00ff */
[----:B---3--:R-:W-:Y:S01]  /*b6e0*/  @!P3 FADD.FTZ R20, -R28, R19 ;  /* 0x000000131c14b221 */ /* 0x008fe20000010100 */
[----:B------:R-:W-:Y:S01]  /*b6f0*/  @!P2 FMUL.FTZ R18, R18, 1.4426950216293334961 ;  /* 0x3fb8aa3b1212a820 */ /* 0x000fe20000410000 */
[----:B------:R-:W-:Y:S01]  /*b700*/  IMAD.MOV.U32 R19, RZ, RZ, RZ ;  /* 0x000000ffff137224 */ /* 0x000fe200078e00ff */
[----:B------:R-:W-:Y:S01]  /*b710*/  ISETP.GT.AND P0, PT, R11, UR45, PT ;  /* 0x0000002d0b007c0c */ /* 0x000fe2000bf04270 */
[----:B------:R-:W-:Y:S01]  /*b720*/  @!P3 FMUL.FTZ R20, R20, 1.4426950216293334961 ;  /* 0x3fb8aa3b1414b820 */ /* 0x000fe20000410000 */
        /* <DEDUP_REMOVED lines=15> */
.L_x_3955:
[----:B------:R-:W-:Y:S05]  /*b820*/  BSYNC.RECONVERGENT B0 ;  /* 0x0000000000007941 */ /* 0x000fea0003800200 */
.L_x_3954:
[----:B0---4-:R-:W0:Y:S01]  /*b830*/  SHFL.BFLY PT, R9, R10, 0x10, 0x1f ;  /* 0x0e001f000a097f89 */ /* 0x011e2200000e0000 */
[C---:B------:R-:W-:Y:S01]  /*b840*/  ISETP.NE.AND P0, PT, R6.reuse, RZ, PT ;  /* 0x000000ff0600720c */ /* 0x040fe20003f05270 */
[----:B------:R-:W3:Y:S01]  /*b850*/  LDCU.U8 UR8, c[0x0][0x48c] ;  /* 0x00009180ff0877ac */ /* 0x000ee20008000000 */
[----:B------:R-:W-:Y:S01]  /*b860*/  ISETP.GT.U32.AND P1, PT, R6, 0x3, PT ;  /* 0x000000030600780c */ /* 0x000fe20003f24070 */
[----:B------:R-:W4:Y:S10]  /*b870*/  LDC R17, c[0x0][0x3f8] ;  /* 0x0000fe00ff117b82 */ /* 0x000f340000000800 */
[----:B------:R-:W-:-:S04]  /*b880*/  @!P0 SHF.R.U32.HI R14, RZ, 0x3, R3 ;  /* 0x00000003ff0e8819 */ /* 0x000fc80000011603 */
[----:B------:R-:W-:Y:S01]  /*b890*/  @!P0 LOP3.LUT R15, R14, 0x7c, RZ, 0xc0, !PT ;  /* 0x0000007c0e0f8812 */ /* 0x000fe200078ec0ff */
[----:B---3--:R-:W-:-:S03]  /*b8a0*/  UISETP.NE.AND UP0, UPT, UR8, URZ, UPT ;  /* 0x000000ff0800728c */ /* 0x008fc6000bf05270 */
        /* <DEDUP_REMOVED lines=12> */
[----:B------:R-:W-:-:S05]  /*b970*/  ISETP.GT.AND P0, PT, R7, UR45, PT ;  /* 0x0000002d07007c0c */ /* 0x000fca000bf04270 */
[----:B------:R-:W0:Y:S04]  /*b980*/  @!P1 LDS R13, [R2+0x10] ;  /* 0x00001000020d9984 */ /* 0x000e280000000800 */
[----:B0-----:R-:W0:Y:S02]  /*b990*/  SHFL.BFLY PT, R0, R13, 0x2, 0x1f ;  /* 0x0c401f000d007f89 */ /* 0x001e2400000e0000 */
[----:B0-----:R-:W-:Y:S02]  /*b9a0*/  FADD.FTZ R6, R0, R13 ;  /* 0x0000000d00067221 */ /* 0x001fe40000010000 */
[----:B------:R-:W4:Y:S03]  /*b9b0*/  S2R R0, SR_CTAID.X ;  /* 0x0000000000007919 */ /* 0x000f260000002500 */
[----:B------:R-:W0:Y:S02]  /*b9c0*/  SHFL.BFLY PT, R9, R6, 0x1, 0x1f ;  /* 0x0c201f0006097f89 */ /* 0x000e2400000e0000 */
[----:B0-----:R-:W-:Y:S01]  /*b9d0*/  FADD.FTZ R10, R6, R9 ;  /* 0x00000009060a7221 */ /* 0x001fe20000010000 */
[----:B------:R-:W-:Y:S01]  /*b9e0*/  CS2R R8, SRZ ;  /* 0x0000000000087805 */ /* 0x000fe2000001ff00 */
[----:B----4-:R-:W-:-:S04]  /*b9f0*/  IMAD R37, R17, UR7, R0 ;  /* 0x0000000711257c24 */ /* 0x010fc8000f8e0200 */
[----:B------:R-:W0:Y:S02]  /*ba00*/  SHFL.IDX PT, R10, R10, RZ, 0x1f ;  /* 0x00001fff0a0a7589 */ /* 0x000e2400000e0000 */
[----:B0-----:R-:W-:-:S04]  /*ba10*/  FADD.FTZ R11, R10, 9.9999999747524270788e-07 ;  /* 0x358637bd0a0b7421 */ /* 0x001fc80000010000 */
[----:B------:R0:W3:Y:S01]  /*ba20*/  MUFU.RCP R35, R11 ;  /* 0x0000000b00237308 */ /* 0x0000e20000001000 */
[----:B------:R-:W-:Y:S05]  /*ba30*/  BRA.U !UP0, `(.L_x_3969) ;  /* 0x0000000108187547 */ /* 0x000fea000b800000 */
[----:B------:R-:W4:Y:S08]  /*ba40*/  LDC R2, c[0x0][0x488] ;  /* 0x00012200ff027b82 */ /* 0x000f300000000800 */
[----:B------:R-:W4:Y:S08]  /*ba50*/  LDC R6, c[0x0][0x40c] ;  /* 0x00010300ff067b82 */ /* 0x000f300000000800 */
[----:B------:R-:W5:Y:S01]  /*ba60*/  LDC R9, c[0x0][0x3f4] ;  /* 0x0000fd00ff097b82 */ /* 0x000f620000000800 */
[----:B----4-:R-:W-:-:S04]  /*ba70*/  IMAD R2, R37, R2, R6 ;  /* 0x0000000225027224 */ /* 0x010fc800078e0206 */
[----:B-----5:R-:W-:-:S05]  /*ba80*/  IMAD R8, R2, R9, RZ ;  /* 0x0000000902087224 */ /* 0x020fca00078e02ff */
[----:B------:R-:W-:-:S07]  /*ba90*/  SHF.R.S32.HI R9, RZ, 0x1f, R8 ;  /* 0x0000001fff097819 */ /* 0x000fce0000011408 */
.L_x_3969:
        /* <DEDUP_REMOVED lines=13> */
[----:B------:R-:W4:Y:S01]  /*bb70*/  S2UR UR7, SR_CgaCtaId ;  /* 0x00000000000779c3 */ /* 0x000f220000008800 */
        /* <DEDUP_REMOVED lines=8> */
[----:B----4-:R-:W-:-:S06]  /*bc00*/  ULEA UR5, UR7, UR5, 0x18 ;  /* 0x0000000507057291 */ /* 0x010fcc000f8ec0ff */
[----:B------:R-:W-:-:S07]  /*bc10*/  VIADD R2, R5, UR5 ;  /* 0x0000000505027c36 */ /* 0x000fce0008000000 */
.L_x_3975:
[----:B------:R-:W3:Y:S01]  /*bc20*/  LDS R6, [R2] ;  /* 0x0000000002067984 */ /* 0x000ee20000000800 */
[----:B------:R-:W-:-:S04]  /*bc30*/  IADD3 R8, PT, PT, R8, 0x1, RZ ;  /* 0x0000000108087810 */ /* 0x000fc80007ffe0ff */
[----:B------:R-:W-:Y:S01]  /*bc40*/  ISETP.NE.AND P0, PT, R8, RZ, PT ;  /* 0x000000ff0800720c */ /* 0x000fe20003f05270 */
[----:B---3--:R-:W-:-:S05]  /*bc50*/  FMUL.FTZ R9, R6, R35 ;  /* 0x0000002306097220 */ /* 0x008fca0000410000 */
[----:B------:R3:W-:Y:S02]  /*bc60*/  STS [R2], R9 ;  /* 0x0000000902007388 */ /* 0x0007e40000000800 */
[----:B---3--:R-:W-:-:S05]  /*bc70*/  VIADD R2, R2, 0x200 ;  /* 0x0000020002027836 */ /* 0x008fca0000000000 */
[----:B------:R-:W-:Y:S05]  /*bc80*/  @P0 BRA `(.L_x_3975) ;  /* 0xfffffffc00e40947 */ /* 0x000fea000383ffff */
.L_x_3974:
[----:B------:R-:W-:Y:S05]  /*bc90*/  BSYNC.RECONVERGENT B1 ;  /* 0x0000000000017941 */ /* 0x000fea0003800200 */
.L_x_3973:
[----:B------:R-:W-:Y:S05]  /*bca0*/  @!P1 BRA `(.L_x_3971) ;  /* 0x00000014001c9947 */ /* 0x000fea0003800000 */
[----:B------:R-:W4:Y:S01]  /*bcb0*/  S2UR UR7, SR_CgaCtaId ;  /* 0x00000000000779c3 */ /* 0x000f220000008800 */
[----:B------:R-:W-:Y:S01]  /*bcc0*/  UMOV UR5, 0x400 ;  /* 0x0000040000057882 */ /* 0x000fe20000000000 */
[----:B------:R-:W-:Y:S01]  /*bcd0*/  IMAD.SHL.U32 R2, R4, 0x4, RZ ;  /* 0x0000000404027824 */ /* 0x000fe200078e00ff */
[----:B------:R-:W-:-:S04]  /*bce0*/  UIADD3 UR5, UPT, UPT, UR5, 0x420, URZ ;  /* 0x0000042005057890 */ /* 0x000fc8000fffe0ff */
[C---:B------:R-:W-:Y:S01]  /*bcf0*/  LEA R2, R7.reuse, -R2, 0x2 ;  /* 0x8000000207027211 */ /* 0x040fe200078e10ff */
[----:B------:R-:W-:-:S05]  /*bd00*/  VIADD R7, R7, 0x200 ;  /* 0x0000020007077836 */ /* 0x000fca0000000000 */
[----:B------:R-:W-:Y:S01]  /*bd10*/  ISETP.GT.AND P0, PT, R7, UR45, PT ;  /* 0x0000002d07007c0c */ /* 0x000fe2000bf04270 */
[----:B----4-:R-:W-:-:S09]  /*bd20*/  ULEA UR5, UR7, UR5, 0x18 ;  /* 0x0000000507057291 */ /* 0x010fd2000f8ec0ff */
[----:B------:R-:W3:Y:S04]  /*bd30*/  LDS R6, [R2+UR5] ;  /* 0x0000000502067984 */ /* 0x000ee80008000800 */
[----:B------:R-:W0:Y:S04]  /*bd40*/  LDS R8, [R2+UR5+0x200] ;  /* 0x0002000502087984 */ /* 0x000e280008000800 */
[----:B------:R-:W4:Y:S04]  /*bd50*/  LDS R10, [R2+UR5+0x400] ;  /* 0x00040005020a7984 */ /* 0x000f280008000800 */
[----:B------:R-:W5:Y:S01]  /*bd60*/  LDS R12, [R2+UR5+0x600] ;  /* 0x00060005020c7984 */ /* 0x000f620008000800 */
[----:B---3--:R-:W-:Y:S01]  /*bd70*/  FMUL.FTZ R9, R6, R35 ;  /* 0x0000002306097220 */ /* 0x008fe20000410000 */
[----:B------:R-:W-:-:S02]  /*bd80*/  VIADD R6, R2, UR5 ;  /* 0x0000000502067c36 */ /* 0x000fc40008000000 */
[-C--:B0-----:R-:W-:Y:S02]  /*bd90*/  FMUL.FTZ R11, R8, R35.reuse ;  /* 0x00000023080b7220 */ /* 0x081fe40000410000 */
[----:B------:R0:W-:Y:S01]  /*bda0*/  STS [R2+UR5], R9 ;  /* 0x0000000902007988 */ /* 0x0001e20008000805 */
[----:B----4-:R-:W-:-:S03]  /*bdb0*/  FMUL.FTZ R13, R10, R35 ;  /* 0x000000230a0d7220 */ /* 0x010fc60000410000 */
[----:B------:R0:W-:Y:S01]  /*bdc0*/  STS [R2+UR5+0x200], R11 ;  /* 0x0002000b02007988 */ /* 0x0001e20008000805 */
[----:B-----5:R-:W-:-:S03]  /*bdd0*/  FMUL.FTZ R15, R12, R35 ;  /* 0x000000230c0f7220 */ /* 0x020fc60000410000 */
        /* <DEDUP_REMOVED lines=10> */
[----:B------:R-:W-:-:S03]  /*be80*/  PLOP3.LUT P0, PT, PT, PT, PT, 0x8, 0x80 ;  /* 0x000000000080781c */ /* 0x000fc60003f0e170 */
[----:B------:R-:W-:-:S10]  /*be90*/  VIADD R34, R34, 0xfffffa01 ;  /* 0xfffffa0122227836 */ /* 0x000fd40000000000 */
.L_x_3978:
[----:B------:R-:W0:Y:S01]  /*bea0*/  LDS R2, [R6+-0x400] ;  /* 0xfffc000006027984 */ /* 0x000e220000000800 */
[----:B------:R-:W-:-:S03]  /*beb0*/  IADD3 R7, PT, PT, R7, 0x800, RZ ;  /* 0x0000080007077810 */ /* 0x000fc60007ffe0ff */
[----:B------:R-:W3:Y:S01]  /*bec0*/  LDS R8, [R6+-0x200] ;  /* 0xfffe000006087984 */ /* 0x000ee20000000800 */
[----:B------:R-:W-:-:S03]  /*bed0*/  ISETP.GE.AND P1, PT, R7, R34, PT ;  /* 0x000000220700720c */ /* 0x000fc60003f26270 */
[----:B------:R-:W4:Y:S04]  /*bee0*/  LDS R10, [R6] ;  /* 0x00000000060a7984 */ /* 0x000f280000000800 */
[----:B------:R-:W5:Y:S04]  /*bef0*/  LDS R12, [R6+0x200] ;  /* 0x00020000060c7984 */ /* 0x000f680000000800 */
[----:B------:R-:W5:Y:S04]  /*bf00*/  LDS R14, [R6+0x400] ;  /* 0x00040000060e7984 */ /* 0x000f680000000800 */
[----:B------:R-:W5:Y:S04]  /*bf10*/  LDS R16, [R6+0x600] ;  /* 0x0006000006107984 */ /* 0x000f680000000800 */
[----:B------:R-:W-:Y:S04]  /*bf20*/  LDS R18, [R6+0x800] ;  /* 0x0008000006127984 */ /* 0x000fe80000000800 */
[----:B------:R-:W5:Y:S04]  /*bf30*/  LDS R20, [R6+0xa00] ;  /* 0x000a000006147984 */ /* 0x000f680000000800 */
[----:B------:R-:W5:Y:S04]  /*bf40*/  LDS R22, [R6+0xc00] ;  /* 0x000c000006167984 */ /* 0x000f680000000800 */
[----:B--2---:R-:W2:Y:S04]  /*bf50*/  LDS R24, [R6+0xe00] ;  /* 0x000e000006187984 */ /* 0x004ea80000000800 */
        /* <DEDUP_REMOVED lines=17> */
[C---:B--2---:R-:W-:Y:S02]  /*c070*/  FMUL.FTZ R9, R35.reuse, R18 ;  /* 0x0000001223097220 */ /* 0x044fe40000410000 */
        /* <DEDUP_REMOVED lines=22> */
.L_x_3977:
[----:B------:R-:W-:Y:S05]  /*c1e0*/  BSYNC.RECONVERGENT B1 ;  /* 0x0000000000017941 */ /* 0x000fea0003800200 */
.L_x_3976:
[----:B------:R-:W-:Y:S01]  /*c1f0*/  IADD3 R2, PT, PT, -R7, UR45, RZ ;  /* 0x0000002d07027c10 */ /* 0x000fe2000fffe1ff */
[----:B------:R-:W-:Y:S03]  /*c200*/  BSSY.RECONVERGENT B1, `(.L_x_3979) ;  /* 0x000001e000017945 */ /* 0x000fe60003800200 */
[----:B------:R-:W-:-:S13]  /*c210*/  ISETP.GT.AND P1, PT, R2, 0x1ff, PT ;  /* 0x000001ff0200780c */ /* 0x000fda0003f24270 */
[----:B------:R-:W-:Y:S05]  /*c220*/  @!P1 BRA `(.L_x_3980) ;  /* 0x00000000006c9947 */ /* 0x000fea0003800000 */
[----:B------:R-:W0:Y:S01]  /*c230*/  LDS R2, [R6+-0x400] ;  /* 0xfffc000006027984 */ /* 0x000e220000000800 */
[----:B------:R-:W-:Y:S01]  /*c240*/  PLOP3.LUT P0, PT, PT, PT, PT, 0x8, 0x80 ;  /* 0x000000000080781c */ /* 0x000fe20003f0e170 */
[----:B------:R-:W-:Y:S02]  /*c250*/  VIADD R7, R7, 0x400 ;  /* 0x0000040007077836 */ /* 0x000fe40000000000 */
[----:B------:R-:W3:Y:S04]  /*c260*/  LDS R8, [R6+-0x200] ;  /* 0xfffe000006087984 */ /* 0x000ee80000000800 */
[----:B------:R-:W4:Y:S04]  /*c270*/  LDS R10, [R6] ;  /* 0x00000000060a7984 */ /* 0x000f280000000800 */
[----:B------:R-:W5:Y:S04]  /*c280*/  LDS R12, [R6+0x200] ;  /* 0x00020000060c7984 */ /* 0x000f680000000800 */
[----:B------:R-:W1:Y:S04]  /*c290*/  LDS R14, [R6+0x400] ;  /* 0x00040000060e7984 */ /* 0x000e680000000800 */
[----:B------:R-:W2:Y:S04]  /*c2a0*/  LDS R16, [R6+0x600] ;  /* 0x0006000006107984 */ /* 0x000ea80000000800 */
[----:B------:R-:W2:Y:S04]  /*c2b0*/  LDS R18, [R6+0x800] ;  /* 0x0008000006127984 */ /* 0x000ea80000000800 */
[----:B------:R-:W2:Y:S01]  /*c2c0*/  LDS R20, [R6+0xa00] ;  /* 0x000a000006147984 */ /* 0x000ea20000000800 */
[C---:B0-----:R-:W-:Y:S01]  /*c2d0*/  FMUL.FTZ R9, R35.reuse, R2 ;  /* 0x0000000223097220 */ /* 0x041fe20000410000 */
[----:B---3--:R-:W-:-:S04]  /*c2e0*/  FMUL.FTZ R11, R35, R8 ;  /* 0x00000008230b7220 */ /* 0x008fc80000410000 */
[----:B------:R-:W-:Y:S01]  /*c2f0*/  STS [R6+-0x400], R9 ;  /* 0xfffc000906007388 */ /* 0x000fe20000000800 */
[----:B----4-:R-:W-:-:S03]  /*c300*/  FMUL.FTZ R13, R35, R10 ;  /* 0x0000000a230d7220 */ /* 0x010fc60000410000 */
[----:B------:R-:W-:Y:S01]  /*c310*/  STS [R6+-0x200], R11 ;  /* 0xfffe000b06007388 */ /* 0x000fe20000000800 */
[----:B-----5:R-:W-:-:S03]  /*c320*/  FMUL.FTZ R15, R35, R12 ;  /* 0x0000000c230f7220 */ /* 0x020fc60000410000 */
[----:B------:R-:W-:Y:S01]  /*c330*/  STS [R6], R13 ;  /* 0x0000000d06007388 */ /* 0x000fe20000000800 */
[----:B-1----:R-:W-:-:S03]  /*c340*/  FMUL.FTZ R19, R35, R14 ;  /* 0x0000000e23137220 */ /* 0x002fc60000410000 */
[----:B------:R-:W-:Y:S01]  /*c350*/  STS [R6+0x200], R15 ;  /* 0x0002000f06007388 */ /* 0x000fe20000000800 */
[----:B--2---:R-:W-:-:S03]  /*c360*/  FMUL.FTZ R21, R35, R16 ;  /* 0x0000001023157220 */ /* 0x004fc60000410000 */
[----:B------:R-:W-:Y:S01]  /*c370*/  STS [R6+0x400], R19 ;  /* 0x0004001306007388 */ /* 0x000fe20000000800 */
[----:B------:R-:W-:-:S03]  /*c380*/  FMUL.FTZ R23, R35, R18 ;  /* 0x0000001223177220 */ /* 0x000fc60000410000 */
[----:B------:R-:W-:Y:S01]  /*c390*/  STS [R6+0x600], R21 ;  /* 0x0006001506007388 */ /* 0x000fe20000000800 */
[----:B------:R-:W-:-:S03]  /*c3a0*/  FMUL.FTZ R25, R35, R20 ;  /* 0x0000001423197220 */ /* 0x000fc60000410000 */
[----:B------:R-:W-:Y:S04]  /*c3b0*/  STS [R6+0x800], R23 ;  /* 0x0008001706007388 */ /* 0x000fe80000000800 */
[----:B------:R0:W-:Y:S02]  /*c3c0*/  STS [R6+0xa00], R25 ;  /* 0x000a001906007388 */ /* 0x0001e40000000800 */
[----:B0-----:R-:W-:-:S07]  /*c3d0*/  IADD3 R6, PT, PT, R6, 0x1000, RZ ;  /* 0x0000100006067810 */ /* 0x001fce0007ffe0ff */
.L_x_3980:
[----:B------:R-:W-:Y:S05]  /*c3e0*/  BSYNC.RECONVERGENT B1 ;  /* 0x0000000000017941 */ /* 0x000fea0003800200 */
.L_x_3979:
[----:B------:R-:W-:-:S13]  /*c3f0*/  ISETP.GT.AND P1, PT, R7, UR45, PT ;  /* 0x0000002d07007c0c */ /* 0x000fda000bf24270 */
[----:B------:R-:W-:Y:S05]  /*c400*/  @!P0 BRA P1, `(.L_x_3971) ;  /* 0x0000000c00448947 */ /* 0x000fea0000800000 */
[----:B------:R-:W0:Y:S04]  /*c410*/  LDS R2, [R6+-0x400] ;  /* 0xfffc000006027984 */ /* 0x000e280000000800 */
[----:B------:R-:W3:Y:S04]  /*c420*/  LDS R8, [R6+-0x200] ;  /* 0xfffe000006087984 */ /* 0x000ee80000000800 */
[----:B------:R-:W4:Y:S04]  /*c430*/  LDS R10, [R6] ;  /* 0x00000000060a7984 */ /* 0x000f280000000800 */
[----:B------:R-:W5:Y:S01]  /*c440*/  LDS R12, [R6+0x200] ;  /* 0x00020000060c7984 */ /* 0x000f620000000800 */
[C---:B0-----:R-:W-:Y:S01]  /*c450*/  FMUL.FTZ R7, R35.reuse, R2 ;  /* 0x0000000223077220 */ /* 0x041fe20000410000 */
[----:B---3--:R-:W-:-:S04]  /*c460*/  FMUL.FTZ R9, R35, R8 ;  /* 0x0000000823097220 */ /* 0x008fc80000410000 */
[----:B------:R0:W-:Y:S01]  /*c470*/  STS [R6+-0x400], R7 ;  /* 0xfffc000706007388 */ /* 0x0001e20000000800 */
[----:B----4-:R-:W-:-:S03]  /*c480*/  FMUL.FTZ R11, R35, R10 ;  /* 0x0000000a230b7220 */ /* 0x010fc60000410000 */
[----:B------:R0:W-:Y:S01]  /*c490*/  STS [R6+-0x200], R9 ;  /* 0xfffe000906007388 */ /* 0x0001e20000000800 */
[----:B-----5:R-:W-:-:S03]  /*c4a0*/  FMUL.FTZ R13, R35, R12 ;  /* 0x0000000c230d7220 */ /* 0x020fc60000410000 */
[----:B------:R0:W-:Y:S04]  /*c4b0*/  STS [R6], R11 ;  /* 0x0000000b06007388 */ /* 0x0001e80000000800 */
[----:B------:R0:W-:Y:S01]  /*c4c0*/  STS [R6+0x200], R13 ;  /* 0x0002000d06007388 */ /* 0x0001e20000000800 */
[----:B------:R-:W-:Y:S05]  /*c4d0*/  BRA `(.L_x_3971) ;  /* 0x0000000c00107947 */ /* 0x000fea0003800000 */
.L_x_3972:
[----:B------:R-:W-:Y:S01]  /*c4e0*/  IMAD.U32 R6, RZ, RZ, UR9 ;  /* 0x00000009ff067e24 */ /* 0x000fe2000f8e00ff */
[----:B------:R-:W-:Y:S01]  /*c4f0*/  LOP3.LUT R2, RZ, R3, RZ, 0x33, !PT ;  /* 0x00000003ff027212 */ /* 0x000fe200078e33ff */
[----:B------:R-:W-:Y:S03]  /*c500*/  BSSY.RECONVERGENT B1, `(.L_x_3981) ;  /* 0x0000023000017945 */ /* 0x000fe60003800200 */
[----:B0-----:R-:W-:-:S04]  /*c510*/  VIADDMNMX R11, R7, 0x80, R6, !PT ;  /* 0x00000080070b7846 */ /* 0x001fc80007800106 */
        /* <DEDUP_REMOVED lines=9> */
[----:B------:R-:W-:Y:S02]  /*c5b0*/  UMOV UR5, 0x400 ;  /* 0x0000040000057882 */ /* 0x000fe40000000000 */
[C---:B------:R-:W-:Y:S01]  /*c5c0*/  IMAD.SHL.U32 R6, R2.reuse, 0x80, RZ ;  /* 0x0000008002067824 */ /* 0x040fe200078e00ff */
[----:B------:R-:W-:Y:S01]  /*c5d0*/  UIADD3 UR5, UPT, UPT, UR5, 0x420, URZ ;  /* 0x0000042005057890 */ /* 0x000fe2000fffe0ff */
[----:B------:R-:W-:Y:S02]  /*c5e0*/  LOP3.LUT R2, R2, 0x3, RZ, 0xc0, !PT ;  /* 0x0000000302027812 */ /* 0x000fe400078ec0ff */
[----:B------:R-:W-:-:S02]  /*c5f0*/  IADD3.X R10, PT, PT, RZ, R9, RZ, P0, !PT ;  /* 0x00000009ff0a7210 */ /* 0x000fc400007fe4ff */
[----:B------:R-:W-:-:S05]  /*c600*/  LOP3.LUT R6, R6, 0x180, RZ, 0xc0, !PT ;  /* 0x0000018006067812 */ /* 0x000fca00078ec0ff */
[----:B------:R-:W-:Y:S01]  /*c610*/  IMAD.IADD R7, R7, 0x1, R6 ;  /* 0x0000000107077824 */ /* 0x000fe200078e0206 */
[----:B----4-:R-:W-:Y:S01]  /*c620*/  LEA R12, P0, R15, UR10, 0x2 ;  /* 0x0000000a0f0c7c11 */ /* 0x010fe2000f8010ff */
[----:B------:R-:W-:-:S03]  /*c630*/  IMAD.MOV R6, RZ, RZ, -R2 ;  /* 0x000000ffff067224 */ /* 0x000fc600078e0a02 */
[----:B------:R-:W-:Y:S01]  /*c640*/  LEA.HI.X R15, R15, UR11, R10, 0x2, P0 ;  /* 0x0000000b0f0f7c11 */ /* 0x000fe200080f140a */
[----:B0-----:R-:W-:-:S06]  /*c650*/  ULEA UR5, UR7, UR5, 0x18 ;  /* 0x0000000507057291 */ /* 0x001fcc000f8ec0ff */
[----:B------:R-:W-:-:S07]  /*c660*/  IADD3 R2, PT, PT, R5, UR5, RZ ;  /* 0x0000000505027c10 */ /* 0x000fce000fffe0ff */
.L_x_3983:
[----:B----4-:R-:W3:Y:S01]  /*c670*/  LDS R10, [R2] ;  /* 0x00000000020a7984 */ /* 0x010ee20000000800 */
[----:B------:R-:W-:Y:S01]  /*c680*/  IMAD.MOV.U32 R11, RZ, RZ, R15 ;  /* 0x000000ffff0b7224 */ /* 0x000fe200078e000f */
[----:B------:R-:W-:-:S04]  /*c690*/  IADD3 R6, PT, PT, R6, 0x1, RZ ;  /* 0x0000000106067810 */ /* 0x000fc80007ffe0ff */
[----:B------:R-:W-:Y:S01]  /*c6a0*/  ISETP.NE.AND P0, PT, R6, RZ, PT ;  /* 0x000000ff0600720c */ /* 0x000fe20003f05270 */
[----:B---3--:R-:W-:Y:S01]  /*c6b0*/  FMUL.FTZ R13, R10, R35 ;  /* 0x000000230a0d7220 */ /* 0x008fe20000410000 */
[----:B------:R-:W-:Y:S01]  /*c6c0*/  IMAD.MOV.U32 R10, RZ, RZ, R12 ;  /* 0x000000ffff0a7224 */ /* 0x000fe200078e000c */
[----:B------:R-:W-:-:S03]  /*c6d0*/  IADD3 R12, P2, PT, R12, 0x200, RZ ;  /* 0x000002000c0c7810 */ /* 0x000fc60007f5e0ff */
[----:B------:R0:W-:Y:S02]  /*c6e0*/  STS [R2], R13 ;  /* 0x0000000d02007388 */ /* 0x0001e40000000800 */
[----:B------:R-:W-:Y:S02]  /*c6f0*/  IMAD.X R15, RZ, RZ, R15, P2 ;  /* 0x000000ffff0f7224 */ /* 0x000fe400010e060f */
[----:B------:R4:W-:Y:S01]  /*c700*/  STG.E desc[UR36][R10.64], R13 ;  /* 0x0000000d0a007986 */ /* 0x0009e2000c101924 */
[----:B0-----:R-:W-:Y:S02]  /*c710*/  VIADD R2, R2, 0x200 ;  /* 0x0000020002027836 */ /* 0x001fe40000000000 */
[----:B------:R-:W-:Y:S05]  /*c720*/  @P0 BRA `(.L_x_3983) ;  /* 0xfffffffc00d00947 */ /* 0x000fea000383ffff */
.L_x_3982:
[----:B------:R-:W-:Y:S05]  /*c730*/  BSYNC.RECONVERGENT B1 ;  /* 0x0000000000017941 */ /* 0x000fea0003800200 */
.L_x_3981:
[----:B------:R-:W-:Y:S05]  /*c740*/  @!P1 BRA `(.L_x_3971) ;  /* 0x0000000800749947 */ /* 0x000fea0003800000 */
[----:B----4-:R-:W0:Y:S01]  /*c750*/  S2R R11, SR_CgaCtaId ;  /* 0x00000000000b7919 */ /* 0x010e220000008800 */
[----:B------:R-:W4:Y:S01]  /*c760*/  LDCU.64 UR10, c[0x0][0x480] ;  /* 0x00009000ff0a77ac */ /* 0x000f220008000a00 */
[C---:B------:R-:W-:Y:S01]  /*c770*/  IADD3 R6, P0, PT, R7.reuse, R8, RZ ;  /* 0x0000000807067210 */ /* 0x040fe20007f1e0ff */
[----:B------:R-:W-:Y:S01]  /*c780*/  BSSY.RECONVERGENT B1, `(.L_x_3984) ;  /* 0x000005b000017945 */ /* 0x000fe20003800200 */
[----:B------:R-:W-:Y:S02]  /*c790*/  IADD3 R10, PT, PT, -R7, UR45, RZ ;  /* 0x0000002d070a7c10 */ /* 0x000fe4000fffe1ff */
[----:B------:R-:W-:Y:S02]  /*c7a0*/  IADD3.X R9, PT, PT, RZ, R9, RZ, P0, !PT ;  /* 0x00000009ff097210 */ /* 0x000fe400007fe4ff */
[----:B------:R-:W-:Y:S02]  /*c7b0*/  MOV R2, 0x400 ;  /* 0x0000040000027802 */ /* 0x000fe40000000f00 */
[----:B------:R-:W-:-:S02]  /*c7c0*/  ISETP.GT.AND P1, PT, R10, 0x5ff, PT ;  /* 0x000005ff0a00780c */ /* 0x000fc40003f24270 */
[----:B----4-:R-:W-:-:S04]  /*c7d0*/  LEA R8, P0, R6, UR10, 0x2 ;  /* 0x0000000a06087c11 */ /* 0x010fc8000f8010ff */
[----:B------:R-:W-:Y:S01]  /*c7e0*/  LEA.HI.X R9, R6, UR11, R9, 0x2, P0 ;  /* 0x0000000b06097c11 */ /* 0x000fe200080f1409 */
[----:B------:R-:W-:Y:S01]  /*c7f0*/  VIADD R6, R2, 0x420 ;  /* 0x0000042002067836 */ /* 0x000fe20000000000 */
[----:B------:R-:W-:Y:S01]  /*c800*/  IADD3 R8, P0, PT, R8, 0x400, RZ ;  /* 0x0000040008087810 */ /* 0x000fe20007f1e0ff */
[----:B------:R-:W-:-:S04]  /*c810*/  IMAD.SHL.U32 R2, R4, 0x4, RZ ;  /* 0x0000000404027824 */ /* 0x000fc800078e00ff */
[----:B------:R-:W-:Y:S01]  /*c820*/  IMAD.X R9, RZ, RZ, R9, P0 ;  /* 0x000000ffff097224 */ /* 0x000fe200000e0609 */
[----:B------:R-:W-:Y:S02]  /*c830*/  LEA R2, R7, -R2, 0x2 ;  /* 0x8000000207027211 */ /* 0x000fe400078e10ff */
[----:B0-----:R-:W-:Y:S02]  /*c840*/  LEA R11, R11, R6, 0x18 ;  /* 0x000000060b0b7211 */ /* 0x001fe400078ec0ff */
[----:B------:R-:W-:Y:S02]  /*c850*/  PLOP3.LUT P0, PT, PT, PT, PT, 0x80, 0x8 ;  /* 0x000000000008781c */ /* 0x000fe40003f0f070 */
[----:B------:R-:W-:Y:S01]  /*c860*/  IADD3 R2, PT, PT, R2, 0x400, R11 ;  /* 0x0000040002027810 */ /* 0x000fe20007ffe00b */
[----:B------:R-:W-:Y:S10]  /*c870*/  @!P1 BRA `(.L_x_3985) ;  /* 0x00000004002c9947 */ /* 0x000ff40003800000 */
[----:B------:R-:W-:Y:S01]  /*c880*/  IMAD.U32 R32, RZ, RZ, UR45 ;  /* 0x0000002dff207e24 */ /* 0x000fe2000f8e00ff */
[----:B------:R-:W-:-:S04]  /*c890*/  PLOP3.LUT P0, PT, PT, PT, PT, 0x8, 0x80 ;  /* 0x000000000080781c */ /* 0x000fc80003f0e170 */
[----:B------:R-:W-:-:S09]  /*c8a0*/  IADD3 R32, PT, PT, R32, -0x5ff, RZ ;  /* 0xfffffa0120207810 */ /* 0x000fd20007ffe0ff */
.L_x_3986:
[----:B------:R-:W3:Y:S01]  /*c8b0*/  LDS R6, [R2+-0x400] ;  /* 0xfffc000002067984 */ /* 0x000ee20000000800 */
[----:B------:R-:W-:-:S03]  /*c8c0*/  VIADD R7, R7, 0x800 ;  /* 0x0000080007077836 */ /* 0x000fc60000000000 */
[----:B------:R-:W0:Y:S02]  /*c8d0*/  LDS R10, [R2+-0x200] ;  /* 0xfffe0000020a7984 */ /* 0x000e240000000800 */
[----:B------:R-:W-:Y:S02]  /*c8e0*/  ISETP.GE.AND P1, PT, R7, R32, PT ;  /* 0x000000200700720c */ /* 0x000fe40003f26270 */
[----:B------:R-:W4:Y:S04]  /*c8f0*/  LDS R12, [R2] ;  /* 0x00000000020c7984 */ /* 0x000f280000000800 */
[----:B--2---:R-:W-:Y:S04]  /*c900*/  LDS R24, [R2+0xc00] ;  /* 0x000c000002187984 */ /* 0x004fe80000000800 */
[----:B------:R-:W2:Y:S04]  /*c910*/  LDS R14, [R2+0x200] ;  /* 0x00020000020e7984 */ /* 0x000ea80000000800 */
[----:B------:R-:W-:Y:S04]  /*c920*/  LDS R22, [R2+0xa00] ;  /* 0x000a000002167984 */ /* 0x000fe80000000800 */
[----:B------:R-:W-:Y:S04]  /*c930*/  LDS R26, [R2+0xe00] ;  /* 0x000e0000021a7984 */ /* 0x000fe80000000800 */
[----:B------:R-:W5:Y:S04]  /*c940*/  LDS R16, [R2+0x400] ;  /* 0x0004000002107984 */ /* 0x000f680000000800 */
[----:B------:R-:W5:Y:S04]  /*c950*/  LDS R18, [R2+0x600] ;  /* 0x0006000002127984 */ /* 0x000f680000000800 */
[----:B------:R-:W5:Y:S01]  /*c960*/  LDS R20, [R2+0x800] ;  /* 0x0008000002147984 */ /* 0x000f620000000800 */
[----:B---3--:R-:W-:-:S03]  /*c970*/  FMUL.FTZ R11, R35, R6 ;  /* 0x00000006230b7220 */ /* 0x008fc60000410000 */
[----:B------:R-:W3:Y:S01]  /*c980*/  LDS R27, [R2+0x1000] ;  /* 0x00100000021b7984 */ /* 0x000ee20000000800 */
[----:B0-----:R-:W-:-:S03]  /*c990*/  FMUL.FTZ R13, R35, R10 ;  /* 0x0000000a230d7220 */ /* 0x001fc60000410000 */
[----:B------:R-:W-:Y:S01]  /*c9a0*/  LDS R6, [R2+0x1a00] ;  /* 0x001a000002067984 */ /* 0x000fe20000000800 */
[----:B----4-:R-:W-:-:S03]  /*c9b0*/  FMUL.FTZ R15, R35, R12 ;  /* 0x0000000c230f7220 */ /* 0x010fc60000410000 */
[----:B-1----:R-:W-:Y:S04]  /*c9c0*/  LDS R28, [R2+0x1200] ;  /* 0x00120000021c7984 */ /* 0x002fe80000000800 */
[----:B------:R-:W0:Y:S01]  /*c9d0*/  LDS R29, [R2+0x1400] ;  /* 0x00140000021d7984 */ /* 0x000e220000000800 */
[----:B--2---:R-:W-:-:S03]  /*c9e0*/  FMUL.FTZ R19, R35, R14 ;  /* 0x0000000e23137220 */ /* 0x004fc60000410000 */
[----:B------:R-:W-:Y:S04]  /*c9f0*/  LDS R30, [R2+0x1600] ;  /* 0x00160000021e7984 */ /* 0x000fe80000000800 */
[----:B------:R-:W1:Y:S04]  /*ca00*/  LDS R31, [R2+0x1800] ;  /* 0x00180000021f7984 */ /* 0x000e680000000800 */
[----:B------:R-:W-:Y:S01]  /*ca10*/  STG.E desc[UR36][R8.64+-0x200], R13 ;  /* 0xfffe000d08007986 */ /* 0x000fe2000c101924 */
[----:B-----5:R-:W-:-:S03]  /*ca20*/  FMUL.FTZ R21, R35, R16 ;  /* 0x0000001023157220 */ /* 0x020fc60000410000 */
[----:B------:R2:W-:Y:S01]  /*ca30*/  STS [R2+-0x200], R13 ;  /* 0xfffe000d02007388 */ /* 0x0005e20000000800 */
[----:B------:R-:W-:-:S03]  /*ca40*/  FMUL.FTZ R23, R35, R18 ;  /* 0x0000001223177220 */ /* 0x000fc60000410000 */
[----:B------:R-:W-:Y:S01]  /*ca50*/  STG.E desc[UR36][R8.64+-0x400], R11 ;  /* 0xfffc000b08007986 */ /* 0x000fe2000c101924 */
[----:B------:R-:W-:-:S03]  /*ca60*/  FMUL.FTZ R25, R35, R20 ;  /* 0x0000001423197220 */ /* 0x000fc60000410000 */
[----:B------:R4:W-:Y:S01]  /*ca70*/  STS [R2+-0x400], R11 ;  /* 0xfffc000b02007388 */ /* 0x0009e20000000800 */
[----:B--2---:R-:W-:-:S03]  /*ca80*/  FMUL.FTZ R13, R35, R24 ;  /* 0x00000018230d7220 */ /* 0x004fc60000410000 */
[----:B------:R-:W-:Y:S01]  /*ca90*/  STG.E desc[UR36][R8.64], R15 ;  /* 0x0000000f08007986 */ /* 0x000fe2000c101924 */
[----:B---3--:R-:W-:-:S03]  /*caa0*/  FMUL.FTZ R27, R35, R27 ;  /* 0x0000001b231b7220 */ /* 0x008fc60000410000 */
[----:B------:R2:W-:Y:S01]  /*cab0*/  STS [R2], R15 ;  /* 0x0000000f02007388 */ /* 0x0005e20000000800 */
[----:B----4-:R-:W-:-:S03]  /*cac0*/  FMUL.FTZ R11, R35, R22 ;  /* 0x00000016230b7220 */ /* 0x010fc60000410000 */
[----:B------:R-:W-:Y:S04]  /*cad0*/  STG.E desc[UR36][R8.64+0xc00], R13 ;  /* 0x000c000d08007986 */ /* 0x000fe8000c101924 */
[----:B------:R3:W-:Y:S01]  /*cae0*/  STS [R2+0xc00], R13 ;  /* 0x000c000d02007388 */ /* 0x0007e20000000800 */
[C---:B0-----:R-:W-:Y:S01]  /*caf0*/  FMUL.FTZ R29, R35.reuse, R29 ;  /* 0x0000001d231d7220 */ /* 0x041fe20000410000 */
[C---:B--2---:R-:W-:Y:S02]  /*cb00*/  FMUL.FTZ R15, R35.reuse, R26 ;  /* 0x0000001a230f7220 */ /* 0x044fe40000410000 */
[----:B------:R-:W-:Y:S04]  /*cb10*/  STG.E desc[UR36][R8.64+0x200], R19 ;  /* 0x0002001308007986 */ /* 0x000fe8000c101924 */
[----:B------:R0:W-:Y:S01]  /*cb20*/  STS [R2+0x200], R19 ;  /* 0x0002001302007388 */ /* 0x0001e20000000800 */
[C---:B-1----:R-:W-:Y:S01]  /*cb30*/  FMUL.FTZ R31, R35.reuse, R31 ;  /* 0x0000001f231f7220 */ /* 0x042fe20000410000 */
[C---:B---3--:R-:W-:Y:S01]  /*cb40*/  FMUL.FTZ R13, R35.reuse, R6 ;  /* 0x00000006230d7220 */ /* 0x048fe20000410000 */
[----:B------:R-:W-:Y:S01]  /*cb50*/  IADD3 R6, P2, PT, R8, 0x2000, RZ ;  /* 0x0000200008067810 */ /* 0x000fe20007f5e0ff */
[----:B------:R-:W-:Y:S04]  /*cb60*/  STG.E desc[UR36][R8.64+0xa00], R11 ;  /* 0x000a000b08007986 */ /* 0x000fe8000c101924 */
[----:B------:R1:W-:Y:S01]  /*cb70*/  STS [R2+0xa00], R11 ;  /* 0x000a000b02007388 */ /* 0x0003e20000000800 */
[----:B0-----:R-:W-:-:S03]  /*cb80*/  FMUL.FTZ R19, R35, R28 ;  /* 0x0000001c23137220 */ /* 0x001fc60000410000 */
[----:B------:R-:W-:Y:S04]  /*cb90*/  STG.E desc[UR36][R8.64+0xe00], R15 ;  /* 0x000e000f08007986 */ /* 0x000fe8000c101924 */
[----:B------:R0:W-:Y:S01]  /*cba0*/  STS [R2+0xe00], R15 ;  /* 0x000e000f02007388 */ /* 0x0001e20000000800 */
[----:B-1----:R-:W-:-:S03]  /*cbb0*/  FMUL.FTZ R11, R35, R30 ;  /* 0x0000001e230b7220 */ /* 0x002fc60000410000 */
        /* <DEDUP_REMOVED lines=23> */
.L_x_3985:
[----:B------:R-:W-:Y:S05]  /*cd30*/  BSYNC.RECONVERGENT B1 ;  /* 0x0000000000017941 */ /* 0x000fea0003800200 */
.L_x_3984:
[----:B------:R-:W-:Y:S01]  /*cd40*/  IADD3 R6, PT, PT, -R7, UR45, RZ ;  /* 0x0000002d07067c10 */ /* 0x000fe2000fffe1ff */
[----:B------:R-:W-:Y:S03]  /*cd50*/  BSSY.RECONVERGENT B1, `(.L_x_3987) ;  /* 0x000002a000017945 */ /* 0x000fe60003800200 */
[----:B------:R-:W-:-:S13]  /*cd60*/  ISETP.GT.AND P1, PT, R6, 0x1ff, PT ;  /* 0x000001ff0600780c */ /* 0x000fda0003f24270 */
[----:B------:R-:W-:Y:S05]  /*cd70*/  @!P1 BRA `(.L_x_3988) ;  /* 0x00000000009c9947 */ /* 0x000fea0003800000 */
[----:B------:R-:W3:Y:S01]  /*cd80*/  LDS R6, [R2+-0x400] ;  /* 0xfffc000002067984 */ /* 0x000ee20000000800 */
[----:B------:R-:W-:Y:S01]  /*cd90*/  PLOP3.LUT P0, PT, PT, PT, PT, 0x8, 0x80 ;  /* 0x000000000080781c */ /* 0x000fe20003f0e170 */
[----:B------:R-:W-:Y:S02]  /*cda0*/  VIADD R7, R7, 0x400 ;  /* 0x0000040007077836 */ /* 0x000fe40000000000 */
[----:B------:R-:W0:Y:S04]  /*cdb0*/  LDS R10, [R2+-0x200] ;  /* 0xfffe0000020a7984 */ /* 0x000e280000000800 */
[----:B------:R-:W4:Y:S04]  /*cdc0*/  LDS R12, [R2] ;  /* 0x00000000020c7984 */ /* 0x000f280000000800 */
[----:B------:R-:W5:Y:S04]  /*cdd0*/  LDS R14, [R2+0x200] ;  /* 0x00020000020e7984 */ /* 0x000f680000000800 */
[----:B------:R-:W1:Y:S04]  /*cde0*/  LDS R16, [R2+0x400] ;  /* 0x0004000002107984 */ /* 0x000e680000000800 */
[----:B------:R-:W2:Y:S04]  /*cdf0*/  LDS R18, [R2+0x600] ;  /* 0x0006000002127984 */ /* 0x000ea80000000800 */
[----:B------:R-:W2:Y:S04]  /*ce00*/  LDS R20, [R2+0x800] ;  /* 0x0008000002147984 */ /* 0x000ea80000000800 */
[----:B------:R-:W2:Y:S01]  /*ce10*/  LDS R22, [R2+0xa00] ;  /* 0x000a000002167984 */ /* 0x000ea20000000800 */
[C---:B---3--:R-:W-:Y:S01]  /*ce20*/  FMUL.FTZ R11, R35.reuse, R6 ;  /* 0x00000006230b7220 */ /* 0x048fe20000410000 */
[----:B------:R-:W-:Y:S01]  /*ce30*/  IADD3 R6, P1, PT, R8, 0x1000, RZ ;  /* 0x0000100008067810 */ /* 0x000fe20007f3e0ff */
[----:B0-----:R-:W-:-:S03]  /*ce40*/  FMUL.FTZ R13, R35, R10 ;  /* 0x0000000a230d7220 */ /* 0x001fc60000410000 */
[----:B------:R-:W-:Y:S01]  /*ce50*/  STG.E desc[UR36][R8.64+-0x400], R11 ;  /* 0xfffc000b08007986 */ /* 0x000fe2000c101924 */
[----:B----4-:R-:W-:-:S03]  /*ce60*/  FMUL.FTZ R15, R35, R12 ;  /* 0x0000000c230f7220 */ /* 0x010fc60000410000 */
[----:B------:R-:W-:Y:S01]  /*ce70*/  STS [R2+-0x400], R11 ;  /* 0xfffc000b02007388 */ /* 0x000fe20000000800 */
[----:B-----5:R-:W-:-:S03]  /*ce80*/  FMUL.FTZ R19, R35, R14 ;  /* 0x0000000e23137220 */ /* 0x020fc60000410000 */
[----:B------:R-:W-:Y:S01]  /*ce90*/  STG.E desc[UR36][R8.64+-0x200], R13 ;  /* 0xfffe000d08007986 */ /* 0x000fe2000c101924 */
[----:B-1----:R-:W-:-:S03]  /*cea0*/  FMUL.FTZ R21, R35, R16 ;  /* 0x0000001023157220 */ /* 0x002fc60000410000 */
[----:B------:R0:W-:Y:S01]  /*ceb0*/  STS [R2+-0x200], R13 ;  /* 0xfffe000d02007388 */ /* 0x0001e20000000800 */
[----:B--2---:R-:W-:-:S03]  /*cec0*/  FMUL.FTZ R23, R35, R18 ;  /* 0x0000001223177220 */ /* 0x004fc60000410000 */
        /* <DEDUP_REMOVED lines=18> */
.L_x_3988:
[----:B------:R-:W-:Y:S05]  /*cff0*/  BSYNC.RECONVERGENT B1 ;  /* 0x0000000000017941 */ /* 0x000fea0003800200 */
.L_x_3987:
[----:B------:R-:W-:-:S13]  /*d000*/  ISETP.LE.OR P0, PT, R7, UR45, P0 ;  /* 0x0000002d07007c0c */ /* 0x000fda0008703670 */
[----:B------:R-:W-:Y:S05]  /*d010*/  @!P0 BRA `(.L_x_3971) ;  /* 0x0000000000408947 */ /* 0x000fea0003800000 */
[----:B------:R-:W3:Y:S04]  /*d020*/  LDS R6, [R2+-0x400] ;  /* 0xfffc000002067984 */ /* 0x000ee80000000800 */
[----:B------:R-:W0:Y:S04]  /*d030*/  LDS R10, [R2+-0x200] ;  /* 0xfffe0000020a7984 */ /* 0x000e280000000800 */
[----:B------:R-:W4:Y:S04]  /*d040*/  LDS R12, [R2] ;  /* 0x00000000020c7984 */ /* 0x000f280000000800 */
[----:B------:R-:W5:Y:S01]  /*d050*/  LDS R14, [R2+0x200] ;  /* 0x00020000020e7984 */ /* 0x000f620000000800 */
[-C--:B---3--:R-:W-:Y:S01]  /*d060*/  FMUL.FTZ R7, R6, R35.reuse ;  /* 0x0000002306077220 */ /* 0x088fe20000410000 */
[----:B0-----:R-:W-:-:S04]  /*d070*/  FMUL.FTZ R11, R10, R35 ;  /* 0x000000230a0b7220 */ /* 0x001fc80000410000 */
[----:B------:R0:W-:Y:S01]  /*d080*/  STG.E desc[UR36][R8.64+-0x400], R7 ;  /* 0xfffc000708007986 */ /* 0x0001e2000c101924 */
[----:B----4-:R-:W-:-:S03]  /*d090*/  FMUL.FTZ R13, R12, R35 ;  /* 0x000000230c0d7220 */ /* 0x010fc60000410000 */
        /* <DEDUP_REMOVED lines=8> */
.L_x_3971:
[----:B------:R-:W-:Y:S05]  /*d120*/  BSYNC.RECONVERGENT B0 ;  /* 0x0000000000007941 */ /* 0x000fea0003800200 */
.L_x_3970:
[----:B------:R-:W1:Y:S01]  /*d130*/  LDCU.64 UR8, c[0x0][0x3b0] ;  /* 0x00007600ff0877ac */ /* 0x000e620008000a00 */
[----:B------:R-:W-:Y:S02]  /*d140*/  SHF.R.U32.HI R19, RZ, 0x6, R3 ;  /* 0x00000006ff137819 */ /* 0x000fe40000011603 */
[----:B0---4-:R-:W-:Y:S02]  /*d150*/  CS2R R10, SRZ ;  /* 0x00000000000a7805 */ /* 0x011fe4000001ff00 */
[----:B------:R-:W-:Y:S01]  /*d160*/  LOP3.LUT R5, R5, 0xfc, RZ, 0xc0, !PT ;  /* 0x000000fc05057812 */ /* 0x000fe200078ec0ff */
[----:B------:R-:W-:Y:S01]  /*d170*/  ULEA.HI UR5, UR45, UR45, URZ, 0x1 ;  /* 0x0000002d2d057291 */ /* 0x000fe2000f8f08ff */
[----:B------:R-:W-:Y:S01]  /*d180*/  CS2R R8, SRZ ;  /* 0x0000000000087805 */ /* 0x000fe2000001ff00 */
[----:B------:R-:W0:Y:S02]  /*d190*/  LDCU UR7, c[0x0][0x3f4] ;  /* 0x00007e80ff0777ac */ /* 0x000e240008000800 */
[----:B------:R-:W-:-:S04]  /*d1a0*/  ULOP3.LUT UR5, UR5, 0xfffffffe, URZ, 0xc0, !UPT ;  /* 0xfffffffe05057892 */ /* 0x000fc8000f8ec0ff */
[----:B------:R-:W-:Y:S01]  /*d1b0*/  UIADD3 UR5, UPT, UPT, -UR5, UR45, URZ ;  /* 0x0000002d05057290 */ /* 0x000fe2000fffe1ff */
[----:B-1----:R-:W-:-:S04]  /*d1c0*/  ISETP.NE.U32.AND P0, PT, RZ, UR8, PT ;  /* 0x00000008ff007c0c */ /* 0x002fc8000bf05070 */
[----:B------:R-:W-:Y:S01]  /*d1d0*/  ISETP.NE.AND.EX P0, PT, RZ, UR9, PT, P0 ;  /* 0x00000009ff007c0c */ /* 0x000fe2000bf05300 */
[----:B------:R-:W1:Y:S03]  /*d1e0*/  LDCU.64 UR8, c[0x0][0x3c8] ;  /* 0x00007900ff0877ac */ /* 0x000e660008000a00 */
[----:B------:R-:W-:-:S13]  /*d1f0*/  ISETP.NE.OR P0, PT, R19, UR5, !P0 ;  /* 0x0000000513007c0c */ /* 0x000fda000c705670 */
[----:B------:R-:W4:Y:S01]  /*d200*/  @!P0 LDC.64 R12, c[0x0][0x3b0] ;  /* 0x0000ec00ff0c8b82 */ /* 0x000f220000000a00 */
[----:B------:R-:W-:Y:S01]  /*d210*/  @!P0 LEA R7, R0, R5, 0x8 ;  /* 0x0000000500078211 */ /* 0x000fe200078e40ff */
[----:B0-----:R-:W-:Y:S01]  /*d220*/  IMAD.U32 R16, RZ, RZ, UR7 ;  /* 0x00000007ff107e24 */ /* 0x001fe2000f8e00ff */
[----:B------:R-:W-:-:S04]  /*d230*/  IADD3 R29, PT, PT, R4, R19, RZ ;  /* 0x00000013041d7210 */ /* 0x000fc80007ffe0ff */
[C---:B------:R-:W-:Y:S01]  /*d240*/  VIMNMX R18, PT, PT, R16.reuse, UR45, PT ;  /* 0x0000002d10127c48 */ /* 0x040fe2000bfe0100 */
[----:B----4-:R-:W-:Y:S02]  /*d250*/  @!P0 IMAD.WIDE.U32 R12, R7, 0x4, R12 ;  /* 0x00000004070c8825 */ /* 0x010fe400078e000c */
[----:B------:R-:W0:Y:S03]  /*d260*/  LDC.64 R6, c[0x0][0x3c0] ;  /* 0x0000f000ff067b82 */ /* 0x000e260000000a00 */
[----:B------:R4:W5:Y:S05]  /*d270*/  @!P0 LDG.E.128 R8, desc[UR36][R12.64] ;  /* 0x000000240c088981 */ /* 0x00096a000c1e1d00 */
[----:B------:R-:W-:Y:S01]  /*d280*/  BAR.SYNC.DEFER_BLOCKING 0x0 ;  /* 0x0000000000007b1d */ /* 0x000fe20000010000 */
[----:B------:R-:W-:Y:S01]  /*d290*/  ISETP.GE.AND P0, PT, R29, R18, PT ;  /* 0x000000121d00720c */ /* 0x000fe20003f06270 */
[----:B------:R-:W-:-:S02]  /*d2a0*/  IMAD R15, R16, UR4, R5 ;  /* 0x00000004100f7c24 */ /* 0x000fc4000f8e0205 */
[----:B------:R-:W-:Y:S02]  /*d2b0*/  IMAD.SHL.U32 R2, R37, 0x100, RZ ;  /* 0x0000010025027824 */ /* 0x000fe400078e00ff */
[----:B------:R-:W-:Y:S01]  /*d2c0*/  BSSY.RECONVERGENT B0, `(.L_x_3989) ;  /* 0x000008e000007945 */ /* 0x000fe20003800200 */
[----:B----4-:R-:W-:Y:S01]  /*d2d0*/  CS2R R12, SRZ ;  /* 0x00000000000c7805 */ /* 0x010fe2000001ff00 */
[----:B0-----:R-:W-:Y:S01]  /*d2e0*/  IMAD.WIDE R6, R15, 0x4, R6 ;  /* 0x000000040f067825 */ /* 0x001fe200078e0206 */
[----:B------:R-:W-:-:S05]  /*d2f0*/  CS2R R14, SRZ ;  /* 0x00000000000e7805 */ /* 0x000fca000001ff00 */
[----:B-1----:R-:W-:Y:S05]  /*d300*/  @P0 BRA `(.L_x_3990) ;  /* 0x0000000800240947 */ /* 0x002fea0003800000 */
[----:B------:R-:W-:Y:S01]  /*d310*/  VIADDMNMX R12, R29, 0x2, R18, !PT ;  /* 0x000000021d0c7846 */ /* 0x000fe20007800112 */
[----:B------:R-:W-:Y:S01]  /*d320*/  BSSY.RECONVERGENT B1, `(.L_x_3991) ;  /* 0x000004a000017945 */ /* 0x000fe20003800200 */
[----:B------:R-:W-:Y:S01]  /*d330*/  LOP3.LUT R13, RZ, R4, RZ, 0x33, !PT ;  /* 0x00000004ff0d7212 */ /* 0x000fe200078e33ff */
[----:B------:R-:W-:Y:S01]  /*d340*/  IMAD R53, R17, R16, RZ ;  /* 0x0000001011357224 */ /* 0x000fe200078e02ff */
[----:B------:R-:W-:Y:S02]  /*d350*/  MOV R31, R29 ;  /* 0x0000001d001f7202 */ /* 0x000fe40000000f00 */
[----:B------:R-:W-:Y:S02]  /*d360*/  CS2R R14, SRZ ;  /* 0x00000000000e7805 */ /* 0x000fe4000001ff00 */
[----:B------:R-:W-:Y:S02]  /*d370*/  IADD3 R52, PT, PT, -R19, R12, R13 ;  /* 0x0000000c13347210 */ /* 0x000fe40007ffe10d */
[----:B------:R-:W-:-:S02]  /*d380*/  CS2R R12, SRZ ;  /* 0x00000000000c7805 */ /* 0x000fc4000001ff00 */
[C---:B------:R-:W-:Y:S02]  /*d390*/  ISETP.GE.U32.AND P0, PT, R52.reuse, 0x6, PT ;  /* 0x000000063400780c */ /* 0x040fe40003f06070 */
[----:B------:R-:W-:-:S04]  /*d3a0*/  LEA.HI R18, R52, 0x1, RZ, 0x1f ;  /* 0x0000000134127811 */ /* 0x000fc800078ff8ff */
[----:B------:R-:W-:-:S07]  /*d3b0*/  LOP3.LUT P1, R54, R18, 0x3, RZ, 0xc0, !PT ;  /* 0x0000000312367812 */ /* 0x000fce000782c0ff */
[----:B------:R-:W-:Y:S06]  /*d3c0*/  @!P0 BRA `(.L_x_3992) ;  /* 0x0000000000fc8947 */ /* 0x000fec0003800000 */
[----:B------:R-:W0:Y:S01]  /*d3d0*/  S2UR UR7, SR_CgaCtaId ;  /* 0x00000000000779c3 */ /* 0x000e220000008800 */
[----:B------:R-:W-:Y:S01]  /*d3e0*/  UMOV UR4, 0x400 ;  /* 0x0000040000047882 */ /* 0x000fe20000000000 */
[----:B------:R-:W-:Y:S01]  /*d3f0*/  LOP3.LUT R18, R18, 0xfffffffc, RZ, 0xc0, !PT ;  /* 0xfffffffc12127812 */ /* 0x000fe200078ec0ff */
[----:B------:R-:W-:Y:S01]  /*d400*/  UIADD3 UR4, UPT, UPT, UR4, 0x420, URZ ;  /* 0x0000042004047890 */ /* 0x000fe2000fffe0ff */
[----:B------:R-:W-:Y:S01]  /*d410*/  IMAD.SHL.U32 R28, R4, 0x100, RZ ;  /* 0x00000100041c7824 */ /* 0x000fe200078e00ff */
[----:B------:R-:W-:Y:S01]  /*d420*/  MOV R31, R29 ;  /* 0x0000001d001f7202 */ /* 0x000fe20000000f00 */
[----:B------:R-:W-:Y:S01]  /*d430*/  IMAD.MOV.U32 R12, RZ, RZ, RZ ;  /* 0x000000ffff0c7224 */ /* 0x000fe200078e00ff */
[----:B------:R-:W-:Y:S01]  /*d440*/  IADD3 R18, PT, PT, -R18, RZ, RZ ;  /* 0x000000ff12127210 */ /* 0x000fe20007ffe1ff */
[----:B0-----:R-:W-:-:S06]  /*d450*/  ULEA UR4, UR7, UR4, 0x18 ;  /* 0x0000000407047291 */ /* 0x001fcc000f8ec0ff */
[----:B------:R-:W-:-:S05]  /*d460*/  LEA R20, R19, UR4, 0x2 ;  /* 0x0000000413147c11 */ /* 0x000fca000f8e10ff */
[----:B------:R-:W-:-:S07]  /*d470*/  VIADD R30, R20, 0x10 ;  /* 0x00000010141e7836 */ /* 0x000fce0000000000 */
.L_x_3993:
[----:B------:R-:W-:Y:S01]  /*d480*/  IADD3 R21, P0, PT, R31, UR6, RZ ;  /* 0x000000061f157c10 */ /* 0x000fe2000ff1e0ff */
[----:B--2---:R-:W-:Y:S01]  /*d490*/  IMAD R25, R19, 0x100, R28 ;  /* 0x0000010013197824 */ /* 0x004fe200078e021c */
[C---:B------:R-:W-:Y:S01]  /*d4a0*/  SHF.L.U32 R23, R53.reuse, 0x8, RZ ;  /* 0x0000000835177819 */ /* 0x040fe200000006ff */
[----:B------:R-:W-:Y:S01]  /*d4b0*/  IMAD.SHL.U32 R33, R53, 0x100, RZ ;  /* 0x0000010035217824 */ /* 0x000fe200078e00ff */
[----:B------:R-:W-:Y:S01]  /*d4c0*/  IADD3.X R22, PT, PT, RZ, UR12, RZ, P0, !PT ;  /* 0x0000000cff167c10 */ /* 0x000fe200087fe4ff */
[----:B------:R-:W0:Y:S01]  /*d4d0*/  LDS R36, [R30+-0x10] ;  /* 0xfffff0001e247984 */ /* 0x000e220000000800 */
[----:B------:R-:W-:-:S03]  /*d4e0*/  LEA R20, P0, R21, UR8, 0x2 ;  /* 0x0000000815147c11 */ /* 0x000fc6000f8010ff */
[----:B------:R-:W1:Y:S01]  /*d4f0*/  LDS R37, [R30+-0x8] ;  /* 0xfffff8001e257984 */ /* 0x000e620000000800 */
[----:B------:R-:W-:-:S03]  /*d500*/  LEA.HI.X R21, R21, UR9, R22, 0x2, P0 ;  /* 0x0000000915157c11 */ /* 0x000fc600080f1416 */
[----:B------:R-:W2:Y:S04]  /*d510*/  LDS R38, [R30] ;  /* 0x000000001e267984 */ /* 0x000ea80000000800 */
[----:B------:R-:W4:Y:S04]  /*d520*/  LDG.E R24, desc[UR36][R20.64+0x8] ;  /* 0x0000082414187981 */ /* 0x000f28000c1e1900 */
[----:B------:R-:W3:Y:S04]  /*d530*/  LDG.E R22, desc[UR36][R20.64] ;  /* 0x0000002414167981 */ /* 0x000ee8000c1e1900 */
[----:B------:R-:W2:Y:S04]  /*d540*/  LDG.E R26, desc[UR36][R20.64+0x10] ;  /* 0x00001024141a7981 */ /* 0x000ea8000c1e1900 */
[----:B------:R-:W2:Y:S04]  /*d550*/  LDG.E R32, desc[UR36][R20.64+0x18] ;  /* 0x0000182414207981 */ /* 0x000ea8000c1e1900 */
[----:B------:R0:W1:Y:S01]  /*d560*/  LDS R39, [R30+0x8] ;  /* 0x000008001e277984 */ /* 0x0000620000000800 */
[----:B----4-:R-:W-:-:S02]  /*d570*/  IMAD R24, R24, R23, R25 ;  /* 0x0000001718187224 */ /* 0x010fc400078e0219 */
[----:B---3--:R-:W-:-:S03]  /*d580*/  IMAD R23, R22, R23, R25 ;  /* 0x0000001716177224 */ /* 0x008fc600078e0219 */
[----:B------:R-:W-:Y:S01]  /*d590*/  IADD3 R27, PT, PT, R24, 0x200, RZ ;  /* 0x00000200181b7810 */ /* 0x000fe20007ffe0ff */
[----:B------:R-:W-:-:S04]  /*d5a0*/  IMAD.WIDE R22, R23, 0x4, R6 ;  /* 0x0000000417167825 */ /* 0x000fc800078e0206 */
[-CC-:B--2---:R-:W-:Y:S02]  /*d5b0*/  IMAD R26, R26, R33.reuse, R25.reuse ;  /* 0x000000211a1a7224 */ /* 0x184fe400078e0219 */
[----:B------:R-:W-:Y:S02]  /*d5c0*/  IMAD R24, R32, R33, R25 ;  /* 0x0000002120187224 */ /* 0x000fe400078e0219 */
[----:B------:R-:W-:Y:S01]  /*d5d0*/  VIADD R25, R26, 0x400 ;  /* 0x000004001a197836 */ /* 0x000fe20000000000 */
[----:B------:R-:W2:Y:S01]  /*d5e0*/  LDG.E.128 R32, desc[UR36][R22.64] ;  /* 0x0000002416207981 */ /* 0x000ea2000c1e1d00 */
[----:B------:R-:W-:Y:S01]  /*d5f0*/  IMAD.WIDE R20, R27, 0x4, R6 ;  /* 0x000000041b147825 */ /* 0x000fe200078e0206 */
[----:B------:R-:W-:-:S03]  /*d600*/  IADD3 R27, PT, PT, R24, 0x600, RZ ;  /* 0x00000600181b7810 */ /* 0x000fc60007ffe0ff */
[--C-:B------:R-:W-:Y:S01]  /*d610*/  IMAD.WIDE R24, R25, 0x4, R6.reuse ;  /* 0x0000000419187825 */ /* 0x100fe200078e0206 */
[----:B------:R-:W1:Y:S03]  /*d620*/  LDG.E.128 R40, desc[UR36][R20.64] ;  /* 0x0000002414287981 */ /* 0x000e66000c1e1d00 */
[----:B------:R-:W-:Y:S01]  /*d630*/  IMAD.WIDE R26, R27, 0x4, R6 ;  /* 0x000000041b1a7825 */ /* 0x000fe200078e0206 */
[----:B------:R-:W3:Y:S04]  /*d640*/  LDG.E.128 R44, desc[UR36][R24.64] ;  /* 0x00000024182c7981 */ /* 0x000ee8000c1e1d00 */
[----:B------:R-:W4:Y:S01]  /*d650*/  LDG.E.128 R48, desc[UR36][R26.64] ;  /* 0x000000241a307981 */ /* 0x000f22000c1e1d00 */
[----:B------:R-:W-:-:S05]  /*d660*/  VIADD R18, R18, 0x4 ;  /* 0x0000000412127836 */ /* 0x000fca0000000000 */
[----:B------:R-:W-:Y:S01]  /*d670*/  ISETP.NE.AND P0, PT, R18, RZ, PT ;  /* 0x000000ff1200720c */ /* 0x000fe20003f05270 */
[----:B------:R-:W-:Y:S01]  /*d680*/  VIADD R28, R28, 0x800 ;  /* 0x000008001c1c7836 */ /* 0x000fe20000000000 */
[----:B------:R-:W-:Y:S02]  /*d690*/  IADD3 R31, PT, PT, R31, 0x8, RZ ;  /* 0x000000081f1f7810 */ /* 0x000fe40007ffe0ff */
[----:B0-----:R-:W-:Y:S01]  /*d6a0*/  IADD3 R30, PT, PT, R30, 0x20, RZ ;  /* 0x000000201e1e7810 */ /* 0x001fe20007ffe0ff */
[-C--:B--2---:R-:W-:Y:S01]  /*d6b0*/  FFMA.FTZ R23, R32, R36.reuse, R12 ;  /* 0x0000002420177223 */ /* 0x084fe2000001000c */
[-C--:B------:R-:W-:Y:S01]  /*d6c0*/  FFMA.FTZ R12, R33, R36.reuse, R13 ;  /* 0x00000024210c7223 */ /* 0x080fe2000001000d */
[-C--:B------:R-:W-:Y:S01]  /*d6d0*/  FFMA.FTZ R13, R34, R36.reuse, R14 ;  /* 0x00000024220d7223 */ /* 0x080fe2000001000e */
[----:B------:R-:W-:Y:S02]  /*d6e0*/  FFMA.FTZ R36, R35, R36, R15 ;  /* 0x0000002423247223 */ /* 0x000fe4000001000f */
[-C--:B-1----:R-:W-:Y:S01]  /*d6f0*/  FFMA.FTZ R12, R41, R37.reuse, R12 ;  /* 0x00000025290c7223 */ /* 0x082fe2000001000c */
[-C--:B------:R-:W-:Y:S01]  /*d700*/  FFMA.FTZ R13, R42, R37.reuse, R13 ;  /* 0x000000252a0d7223 */ /* 0x080fe2000001000d */
[-C--:B------:R-:W-:Y:S01]  /*d710*/  FFMA.FTZ R23, R40, R37.reuse, R23 ;  /* 0x0000002528177223 */ /* 0x080fe20000010017 */
[----:B------:R-:W-:Y:S01]  /*d720*/  FFMA.FTZ R36, R43, R37, R36 ;  /* 0x000000252b247223 */ /* 0x000fe20000010024 */
        /* <DEDUP_REMOVED lines=8> */
[----:B------:R-:W-:Y:S06]  /*d7b0*/  @P0 BRA `(.L_x_3993) ;  /* 0xfffffffc00300947 */ /* 0x000fec000383ffff */
.L_x_3992:
[----:B------:R-:W-:Y:S05]  /*d7c0*/  BSYNC.RECONVERGENT B1 ;  /* 0x0000000000017941 */ /* 0x000fea0003800200 */
.L_x_3991:
        /* <DEDUP_REMOVED lines=10> */
[----:B------:R-:W4:Y:S04]  /*d870*/  LDG.E R22, desc[UR36][R20.64+0x8] ;  /* 0x0000082414167981 */ /* 0x000f28000c1e1900 */
[----:B------:R-:W3:Y:S01]  /*d880*/  LDG.E R18, desc[UR36][R20.64] ;  /* 0x0000002414127981 */ /* 0x000ee2000c1e1900 */
[----:B------:R-:W-:Y:S01]  /*d890*/  SHF.L.U32 R23, R31, 0x8, RZ ;  /* 0x000000081f177819 */ /* 0x000fe200000006ff */
[----:B--2---:R-:W-:Y:S01]  /*d8a0*/  IMAD.SHL.U32 R24, R53, 0x100, RZ ;  /* 0x0000010035187824 */ /* 0x004fe200078e00ff */
[----:B------:R-:W0:Y:S01]  /*d8b0*/  S2UR UR7, SR_CgaCtaId ;  /* 0x00000000000779c3 */ /* 0x000e220000008800 */
[----:B------:R-:W-:Y:S02]  /*d8c0*/  UMOV UR4, 0x400 ;  /* 0x0000040000047882 */ /* 0x000fe40000000000 */
[----:B------:R-:W-:-:S04]  /*d8d0*/  UIADD3 UR4, UPT, UPT, UR4, 0x420, URZ ;  /* 0x0000042004047890 */ /* 0x000fc8000fffe0ff */
[----:B0-----:R-:W-:Y:S01]  /*d8e0*/  ULEA UR4, UR7, UR4, 0x18 ;  /* 0x0000000407047291 */ /* 0x001fe2000f8ec0ff */
[-CC-:B----4-:R-:W-:Y:S02]  /*d8f0*/  IMAD R22, R22, R24.reuse, R23.reuse ;  /* 0x0000001816167224 */ /* 0x190fe400078e0217 */
[----:B---3--:R-:W-:-:S03]  /*d900*/  IMAD R23, R18, R24, R23 ;  /* 0x0000001812177224 */ /* 0x008fc600078e0217 */
[----:B------:R-:W-:Y:S01]  /*d910*/  IADD3 R25, PT, PT, R22, 0x200, RZ ;  /* 0x0000020016197810 */ /* 0x000fe20007ffe0ff */
[----:B------:R-:W-:-:S04]  /*d920*/  IMAD.WIDE R22, R23, 0x4, R6 ;  /* 0x0000000417167825 */ /* 0x000fc800078e0206 */
[----:B------:R-:W-:Y:S01]  /*d930*/  IMAD.WIDE R24, R25, 0x4, R6 ;  /* 0x0000000419187825 */ /* 0x000fe200078e0206 */
[----:B------:R-:W2:Y:S05]  /*d940*/  LDG.E.128 R32, desc[UR36][R22.64] ;  /* 0x0000002416207981 */ /* 0x000eaa000c1e1d00 */
[----:B------:R-:W3:Y:S01]  /*d950*/  LDG.E.128 R24, desc[UR36][R24.64] ;  /* 0x0000002418187981 */ /* 0x000ee2000c1e1d00 */
[C---:B------:R-:W-:Y:S01]  /*d960*/  IMAD.IADD R18, R31.reuse, 0x1, -R4 ;  /* 0x000000011f127824 */ /* 0x040fe200078e0a04 */
[----:B------:R-:W-:-:S04]  /*d970*/  IADD3 R31, PT, PT, R31, 0x4, RZ ;  /* 0x000000041f1f7810 */ /* 0x000fc80007ffe0ff */
[----:B------:R-:W-:-:S05]  /*d980*/  LEA R18, R18, UR4, 0x2 ;  /* 0x0000000412127c11 */ /* 0x000fca000f8e10ff */
[----:B------:R-:W2:Y:S04]  /*d990*/  LDS R20, [R18] ;  /* 0x0000000012147984 */ /* 0x000ea80000000800 */
[----:B------:R-:W3:Y:S01]  /*d9a0*/  LDS R28, [R18+0x8] ;  /* 0x00000800121c7984 */ /* 0x000ee20000000800 */
[-C--:B--2---:R-:W-:Y:S01]  /*d9b0*/  FFMA.FTZ R21, R32, R20.reuse, R12 ;  /* 0x0000001420157223 */ /* 0x084fe2000001000c */
[-C--:B------:R-:W-:Y:S01]  /*d9c0*/  FFMA.FTZ R22, R33, R20.reuse, R13 ;  /* 0x0000001421167223 */ /* 0x080fe2000001000d */
[-C--:B------:R-:W-:Y:S01]  /*d9d0*/  FFMA.FTZ R23, R34, R20.reuse, R14 ;  /* 0x0000001422177223 */ /* 0x080fe2000001000e */
[----:B------:R-:W-:Y:S01]  /*d9e0*/  FFMA.FTZ R20, R35, R20, R15 ;  /* 0x0000001423147223 */ /* 0x000fe2000001000f */
[-C--:B---3--:R-:W-:Y:S01]  /*d9f0*/  FFMA.FTZ R12, R24, R28.reuse, R21 ;  /* 0x0000001c180c7223 */ /* 0x088fe20000010015 */
[-C--:B------:R-:W-:Y:S01]  /*da00*/  FFMA.FTZ R13, R25, R28.reuse, R22 ;  /* 0x0000001c190d7223 */ /* 0x080fe20000010016 */
[-C--:B------:R-:W-:Y:S01]  /*da10*/  FFMA.FTZ R14, R26, R28.reuse, R23 ;  /* 0x0000001c1a0e7223 */ /* 0x080fe20000010017 */
[----:B------:R-:W-:-:S07]  /*da20*/  FFMA.FTZ R15, R27, R28, R20 ;  /* 0x0000001c1b0f7223 */ /* 0x000fce0000010014 */
.L_x_3995:
[----:B------:R-:W-:Y:S05]  /*da30*/  BSYNC.RECONVERGENT B1 ;  /* 0x0000000000017941 */ /* 0x000fea0003800200 */
.L_x_3994:
[----:B------:R-:W-:Y:S05]  /*da40*/  @P0 BRA `(.L_x_3990) ;  /* 0x0000000000540947 */ /* 0x000fea0003800000 */
[----:B------:R-:W0:Y:S01]  /*da50*/  LDCU.64 UR10, c[0x0][0x3c8] ;  /* 0x00007900ff0a77ac */ /* 0x000e220008000a00 */
[----:B------:R-:W-:-:S05]  /*da60*/  IADD3 R18, P0, PT, R31, UR6, RZ ;  /* 0x000000061f127c10 */ /* 0x000fca000ff1e0ff */
[----:B------:R-:W-:Y:S01]  /*da70*/  IMAD.X R21, RZ, RZ, UR12, P0 ;  /* 0x0000000cff157e24 */ /* 0x000fe200080e06ff */
[----:B0-----:R-:W-:-:S04]  /*da80*/  LEA R22, P0, R18, UR10, 0x2 ;  /* 0x0000000a12167c11 */ /* 0x001fc8000f8010ff */
[----:B------:R-:W-:-:S05]  /*da90*/  LEA.HI.X R23, R18, UR11, R21, 0x2, P0 ;  /* 0x0000000b12177c11 */ /* 0x000fca00080f1415 */
[----:B------:R-:W4:Y:S01]  /*daa0*/  LDG.E R22, desc[UR36][R22.64] ;  /* 0x0000002416167981 */ /* 0x000f22000c1e1900 */
[----:B------:R-:W0:Y:S01]  /*dab0*/  S2UR UR7, SR_CgaCtaId ;  /* 0x00000000000779c3 */ /* 0x000e220000008800 */
[----:B------:R-:W-:Y:S02]  /*dac0*/  UMOV UR4, 0x400 ;  /* 0x0000040000047882 */ /* 0x000fe40000000000 */
[----:B------:R-:W-:Y:S01]  /*dad0*/  UIADD3 UR4, UPT, UPT, UR4, 0x420, URZ ;  /* 0x0000042004047890 */ /* 0x000fe2000fffe0ff */
[----:B------:R-:W-:-:S03]  /*dae0*/  IMAD.IADD R18, R31, 0x1, -R4 ;  /* 0x000000011f127824 */ /* 0x000fc600078e0a04 */
[----:B0-----:R-:W-:-:S06]  /*daf0*/  ULEA UR4, UR7, UR4, 0x18 ;  /* 0x0000000407047291 */ /* 0x001fcc000f8ec0ff */
[----:B------:R-:W-:-:S06]  /*db00*/  LEA R18, R18, UR4, 0x2 ;  /* 0x0000000412127c11 */ /* 0x000fcc000f8e10ff */
[----:B------:R-:W0:Y:S01]  /*db10*/  LDS R18, [R18] ;  /* 0x0000000012127984 */ /* 0x000e220000000800 */
[----:B----4-:R-:W-:-:S05]  /*db20*/  IMAD R21, R53, R22, R31 ;  /* 0x0000001635157224 */ /* 0x010fca00078e021f */
[----:B------:R-:W-:-:S05]  /*db30*/  SHF.L.U32 R21, R21, 0x8, RZ ;  /* 0x0000000815157819 */ /* 0x000fca00000006ff */
[----:B------:R-:W-:-:S05]  /*db40*/  IMAD.WIDE R20, R21, 0x4, R6 ;  /* 0x0000000415147825 */ /* 0x000fca00078e0206 */
[----:B--2---:R-:W0:Y:S02]  /*db50*/  LDG.E.128 R24, desc[UR36][R20.64] ;  /* 0x0000002414187981 */ /* 0x004e24000c1e1d00 */
[-C--:B0-----:R-:W-:Y:S01]  /*db60*/  FFMA.FTZ R12, R24, R18.reuse, R12 ;  /* 0x00000012180c7223 */ /* 0x081fe2000001000c */
[-C--:B------:R-:W-:Y:S01]  /*db70*/  FFMA.FTZ R13, R25, R18.reuse, R13 ;  /* 0x00000012190d7223 */ /* 0x080fe2000001000d */
[-C--:B------:R-:W-:Y:S01]  /*db80*/  FFMA.FTZ R14, R26, R18.reuse, R14 ;  /* 0x000000121a0e7223 */ /* 0x080fe2000001000e */
[----:B------:R-:W-:-:S07]  /*db90*/  FFMA.FTZ R15, R27, R18, R15 ;  /* 0x000000121b0f7223 */ /* 0x000fce000001000f */
.L_x_3990:
[----:B------:R-:W-:Y:S05]  /*dba0*/  BSYNC.RECONVERGENT B0 ;  /* 0x0000000000007941 */ /* 0x000fea0003800200 */
.L_x_3989:
[----:B------:R-:W-:Y:S01]  /*dbb0*/  ISETP.GE.AND P0, PT, R29, UR45, PT ;  /* 0x0000002d1d007c0c */ /* 0x000fe2000bf06270 */
[----:B------:R-:W0:Y:S01]  /*dbc0*/  LDCU.64 UR8, c[0x0][0x3c8] ;  /* 0x00007900ff0877ac */ /* 0x000e220008000a00 */
[----:B------:R-:W-:Y:S11]  /*dbd0*/  BSSY.RECONVERGENT B2, `(.L_x_3996) ;  /* 0x000014d000027945 */ /* 0x000ff60003800200 */
[----:B------:R-:W-:Y:S05]  /*dbe0*/  @P0 BRA `(.L_x_3997) ;  /* 0x00000014002c0947 */ /* 0x000fea0003800000 */
[----:B------:R-:W-:Y:S01]  /*dbf0*/  HFMA2 R18, -RZ, RZ, 0, 1.1920928955078125e-07 ;  /* 0x00000002ff127431 */ /* 0x000fe200000001ff */
[----:B------:R-:W-:Y:S01]  /*dc00*/  LOP3.LUT R30, RZ, R4, RZ, 0x33, !PT ;  /* 0x00000004ff1e7212 */ /* 0x000fe200078e33ff */
[----:B------:R-:W-:Y:S01]  /*dc10*/  BSSY.RECONVERGENT B1, `(.L_x_3998) ;  /* 0x00000bd000017945 */ /* 0x000fe20003800200 */
[----:B------:R-:W-:Y:S02]  /*dc20*/  IMAD R32, R17, R16, RZ ;  /* 0x0000001011207224 */ /* 0x000fe400078e02ff */
[----:B------:R-:W-:-:S04]  /*dc30*/  VIADDMNMX R18, R29, R18, UR45, !PT ;  /* 0x0000002d1d127e46 */ /* 0x000fc8000f800112 */
[----:B------:R-:W-:-:S04]  /*dc40*/  IADD3 R30, PT, PT, -R19, R18, R30 ;  /* 0x00000012131e7210 */ /* 0x000fc80007ffe11e */
[C---:B------:R-:W-:Y:S02]  /*dc50*/  ISETP.GE.U32.AND P0, PT, R30.reuse, 0x6, PT ;  /* 0x000000061e00780c */ /* 0x040fe40003f06070 */
[----:B------:R-:W-:-:S11]  /*dc60*/  LEA.HI R31, R30, 0x1, RZ, 0x1f ;  /* 0x000000011e1f7811 */ /* 0x000fd600078ff8ff */
[----:B------:R-:W-:Y:S05]  /*dc70*/  @!P0 BRA `(.L_x_3999) ;  /* 0x0000000800d88947 */ /* 0x000fea0003800000 */
[----:B------:R-:W1:Y:S01]  /*dc80*/  S2UR UR7, SR_CgaCtaId ;  /* 0x00000000000779c3 */ /* 0x000e620000008800 */
[----:B------:R-:W-:Y:S01]  /*dc90*/  UMOV UR4, 0x400 ;  /* 0x0000040000047882 */ /* 0x000fe20000000000 */
[----:B------:R-:W-:Y:S01]  /*dca0*/  LOP3.LUT R16, R31, 0xfffffffc, RZ, 0xc0, !PT ;  /* 0xfffffffc1f107812 */ /* 0x000fe200078ec0ff */
[----:B------:R-:W-:Y:S01]  /*dcb0*/  UIADD3 UR4, UPT, UPT, UR4, 0x420, URZ ;  /* 0x0000042004047890 */ /* 0x000fe2000fffe0ff */
[----:B------:R-:W-:Y:S01]  /*dcc0*/  BSSY.RECONVERGENT B0, `(.L_x_4000) ;  /* 0x00000b0000007945 */ /* 0x000fe20003800200 */
[----:B------:R-:W-:Y:S01]  /*dcd0*/  VIADD R29, R29, 0x4 ;  /* 0x000000041d1d7836 */ /* 0x000fe20000000000 */
[----:B------:R-:W-:Y:S02]  /*dce0*/  IADD3 R18, PT, PT, -R16, RZ, RZ ;  /* 0x000000ff10127210 */ /* 0x000fe40007ffe1ff */
[----:B------:R-:W4:Y:S01]  /*dcf0*/  LDC R34, c[0x0][0x3f4] ;  /* 0x0000fd00ff227b82 */ /* 0x000f220000000800 */
[----:B-1----:R-:W-:-:S06]  /*dd00*/  ULEA UR4, UR7, UR4, 0x18 ;  /* 0x0000000407047291 */ /* 0x002fcc000f8ec0ff */
[----:B------:R-:W-:-:S05]  /*dd10*/  LEA R17, R19, UR4, 0x2 ;  /* 0x0000000413117c11 */ /* 0x000fca000f8e10ff */
[----:B------:R-:W-:-:S07]  /*dd20*/  VIADD R17, R17, 0x10 ;  /* 0x0000001011117836 */ /* 0x000fce0000000000 */
.L_x_4009:
[C---:B------:R-:W-:Y:S01]  /*dd30*/  VIADD R23, R29.reuse, 0xfffffffc ;  /* 0xfffffffc1d177836 */ /* 0x040fe20000000000 */
[----:B----4-:R-:W-:Y:S01]  /*dd40*/  MOV R16, R34 ;  /* 0x0000002200107202 */ /* 0x010fe20000000f00 */
[----:B------:R-:W-:Y:S01]  /*dd50*/  VIADD R33, R29, 0xfffffffe ;  /* 0xfffffffe1d217836 */ /* 0x000fe20000000000 */
[----:B------:R-:W-:Y:S01]  /*dd60*/  IADD3 R18, PT, PT, R18, 0x4, RZ ;  /* 0x0000000412127810 */ /* 0x000fe20007ffe0ff */
[----:B------:R-:W-:Y:S01]  /*dd70*/  BSSY.RECONVERGENT B3, `(.L_x_4001) ;  /* 0x000002c000037945 */ /* 0x000fe20003800200 */
[-C--:B------:R-:W-:Y:S02]  /*dd80*/  ISETP.GE.AND P4, PT, R23, R16.reuse, PT ;  /* 0x000000101700720c */ /* 0x080fe40003f86270 */
[----:B---3--:R-:W-:Y:S02]  /*dd90*/  IADD3 R35, PT, PT, R29, 0x2, RZ ;  /* 0x000000021d237810 */ /* 0x008fe40007ffe0ff */
[----:B------:R-:W-:Y:S02]  /*dda0*/  ISETP.NE.AND P0, PT, R18, RZ, PT ;  /* 0x000000ff1200720c */ /* 0x000fe40003f05270 */
[----:B------:R-:W-:-:S02]  /*ddb0*/  ISETP.GE.AND P1, PT, R33, R16, PT ;  /* 0x000000102100720c */ /* 0x000fc40003f26270 */
[-C--:B------:R-:W-:Y:S02]  /*ddc0*/  ISETP.GE.AND P2, PT, R29, R16.reuse, PT ;  /* 0x000000101d00720c */ /* 0x080fe40003f46270 */
[----:B------:R-:W-:-:S03]  /*ddd0*/  ISETP.GE.AND P3, PT, R35, R16, PT ;  /* 0x000000102300720c */ /* 0x000fc60003f66270 */
[----:B------:R-:W-:Y:S10]  /*dde0*/  @!P4 BRA `(.L_x_4002) ;  /* 0x000000000090c947 */ /* 0x000ff40003800000 */
[----:B--2---:R-:W-:Y:S01]  /*ddf0*/  IABS R25, R16 ;  /* 0x0000001000197213 */ /* 0x004fe20000000000 */
[----:B------:R-:W1:Y:S01]  /*de00*/  LDS R28, [R17+-0x10] ;  /* 0xfffff000111c7984 */ /* 0x000e620000000800 */
[----:B------:R-:W-:Y:S02]  /*de10*/  IABS R26, R23 ;  /* 0x00000017001a7213 */ /* 0x000fe40000000000 */
[----:B------:R-:W2:Y:S01]  /*de20*/  I2F.RP R22, R25 ;  /* 0x0000001900167306 */ /* 0x000ea20000209400 */
[----:B------:R-:W-:Y:S02]  /*de30*/  ISETP.GE.AND P5, PT, R23, RZ, PT ;  /* 0x000000ff1700720c */ /* 0x000fe40003fa6270 */
[----:B------:R-:W-:-:S05]  /*de40*/  ISETP.NE.AND P6, PT, R16, RZ, PT ;  /* 0x000000ff1000720c */ /* 0x000fca0003fc5270 */
[----:B--2---:R-:W2:Y:S02]  /*de50*/  MUFU.RCP R22, R22 ;  /* 0x0000001600167308 */ /* 0x004ea40000001000 */
[----:B--2---:R-:W-:-:S06]  /*de60*/  VIADD R24, R22, 0xffffffe ;  /* 0x0ffffffe16187836 */ /* 0x004fcc0000000000 */
[----:B------:R-:W2:Y:S02]  /*de70*/  F2I.FTZ.U32.TRUNC.NTZ R21, R24 ;  /* 0x0000001800157305 */ /* 0x000ea4000021f000 */
[----:B--2---:R-:W-:-:S05]  /*de80*/  IADD3 R20, PT, PT, RZ, -R21, RZ ;  /* 0x80000015ff147210 */ /* 0x004fca0007ffe0ff */
        /* <DEDUP_REMOVED lines=17> */
[----:B------:R-:W2:Y:S02]  /*dfa0*/  LDG.E R23, desc[UR36][R22.64] ;  /* 0x0000002416177981 */ /* 0x000ea4000c1e1900 */
[----:B--2---:R-:W-:-:S05]  /*dfb0*/  IMAD R21, R32, R23, R20 ;  /* 0x0000001720157224 */ /* 0x004fca00078e0214 */
[----:B------:R-:W-:-:S05]  /*dfc0*/  SHF.L.U32 R21, R21, 0x8, RZ ;  /* 0x0000000815157819 */ /* 0x000fca00000006ff */
[----:B------:R-:W-:-:S05]  /*dfd0*/  IMAD.WIDE R20, R21, 0x4, R6 ;  /* 0x0000000415147825 */ /* 0x000fca00078e0206 */
[----:B------:R-:W1:Y:S02]  /*dfe0*/  LDG.E.128 R24, desc[UR36][R20.64] ;  /* 0x0000002414187981 */ /* 0x000e64000c1e1d00 */
[-C--:B-1----:R-:W-:Y:S01]  /*dff0*/  FFMA.FTZ R12, R24, R28.reuse, R12 ;  /* 0x0000001c180c7223 */ /* 0x082fe2000001000c */
[-C--:B------:R-:W-:Y:S01]  /*e000*/  FFMA.FTZ R13, R25, R28.reuse, R13 ;  /* 0x0000001c190d7223 */ /* 0x080fe2000001000d */
[-C--:B------:R-:W-:Y:S01]  /*e010*/  FFMA.FTZ R14, R26, R28.reuse, R14 ;  /* 0x0000001c1a0e7223 */ /* 0x080fe2000001000e */
[----:B------:R-:W-:-:S07]  /*e020*/  FFMA.FTZ R15, R27, R28, R15 ;  /* 0x0000001c1b0f7223 */ /* 0x000fce000001000f */
.L_x_4002:
[----:B0-----:R-:W-:Y:S05]  /*e030*/  BSYNC.RECONVERGENT B3 ;  /* 0x0000000000037941 */ /* 0x001fea0003800200 */
.L_x_4001:
[----:B------:R-:W-:Y:S04]  /*e040*/  BSSY.RECONVERGENT B3, `(.L_x_4003) ;  /* 0x0000026000037945 */ /* 0x000fe80003800200 */
[----:B------:R-:W-:Y:S05]  /*e050*/  @!P1 BRA `(.L_x_4004) ;  /* 0x0000000000909947 */ /* 0x000fea0003800000 */
[----:B------:R-:W-:Y:S01]  /*e060*/  IABS R23, R16 ;  /* 0x0000001000177213 */ /* 0x000fe20000000000 */
[----:B------:R-:W0:Y:S01]  /*e070*/  LDS R28, [R17+-0x8] ;  /* 0xfffff800111c7984 */ /* 0x000e220000000800 */
[----:B--2---:R-:W-:Y:S02]  /*e080*/  IABS R26, R33 ;  /* 0x00000021001a7213 */ /* 0x004fe40000000000 */
        /* <DEDUP_REMOVED lines=28> */
[----:B------:R-:W0:Y:S02]  /*e250*/  LDG.E.128 R24, desc[UR36][R20.64] ;  /* 0x0000002414187981 */ /* 0x000e24000c1e1d00 */
[-C--:B0-----:R-:W-:Y:S01]  /*e260*/  FFMA.FTZ R12, R24, R28.reuse, R12 ;  /* 0x0000001c180c7223 */ /* 0x081fe2000001000c */
[-C--:B------:R-:W-:Y:S01]  /*e270*/  FFMA.FTZ R13, R25, R28.reuse, R13 ;  /* 0x0000001c190d7223 */ /* 0x080fe2000001000d */
[-C--:B------:R-:W-:Y:S01]  /*e280*/  FFMA.FTZ R14, R26, R28.reuse, R14 ;  /* 0x0000001c1a0e7223 */ /* 0x080fe2000001000e */
[----:B------:R-:W-:-:S07]  /*e290*/  FFMA.FTZ R15, R27, R28, R15 ;  /* 0x0000001c1b0f7223 */ /* 0x000fce000001000f */
.L_x_4004:
[----:B------:R-:W-:Y:S05]  /*e2a0*/  BSYNC.RECONVERGENT B3 ;  /* 0x0000000000037941 */ /* 0x000fea0003800200 */
.L_x_4003:
[----:B------:R-:W-:Y:S04]  /*e2b0*/  BSSY.RECONVERGENT B3, `(.L_x_4005) ;  /* 0x0000026000037945 */ /* 0x000fe80003800200 */
[----:B------:R-:W-:Y:S05]  /*e2c0*/  @!P2 BRA `(.L_x_4006) ;  /* 0x000000000090a947 */ /* 0x000fea0003800000 */
[----:B------:R-:W-:Y:S01]  /*e2d0*/  IABS R23, R16 ;  /* 0x0000001000177213 */ /* 0x000fe20000000000 */
[----:B------:R-:W0:Y:S01]  /*e2e0*/  LDS R28, [R17] ;  /* 0x00000000111c7984 */ /* 0x000e220000000800 */
        /* <DEDUP_REMOVED lines=34> */
.L_x_4006:
[----:B------:R-:W-:Y:S05]  /*e510*/  BSYNC.RECONVERGENT B3 ;  /* 0x0000000000037941 */ /* 0x000fea0003800200 */
.L_x_4005:
[----:B------:R-:W-:Y:S04]  /*e520*/  BSSY.RECONVERGENT B3, `(.L_x_4007) ;  /* 0x0000026000037945 */ /* 0x000fe80003800200 */
[----:B------:R-:W-:Y:S05]  /*e530*/  @!P3 BRA `(.L_x_4008) ;  /* 0x000000000090b947 */ /* 0x000fea0003800000 */
[----:B------:R-:W-:Y:S01]  /*e540*/  IABS R23, R16 ;  /* 0x0000001000177213 */ /* 0x000fe20000000000 */
[----:B------:R-:W0:Y:S01]  /*e550*/  LDS R28, [R17+0x8] ;  /* 0x00000800111c7984 */ /* 0x000e220000000800 */
        /* <DEDUP_REMOVED lines=34> */
.L_x_4008:
[----:B------:R-:W-:Y:S05]  /*e780*/  BSYNC.RECONVERGENT B3 ;  /* 0x0000000000037941 */ /* 0x000fea0003800200 */
.L_x_4007:
[----:B------:R-:W-:Y:S01]  /*e790*/  VIADD R29, R29, 0x8 ;  /* 0x000000081d1d7836 */ /* 0x000fe20000000000 */
[----:B------:R-:W-:Y:S01]  /*e7a0*/  IADD3 R17, PT, PT, R17, 0x20, RZ ;  /* 0x0000002011117810 */ /* 0x000fe20007ffe0ff */
[----:B------:R-:W-:Y:S06]  /*e7b0*/  @P0 BRA `(.L_x_4009) ;  /* 0xfffffff4005c0947 */ /* 0x000fec000383ffff */
[----:B------:R-:W-:Y:S05]  /*e7c0*/  BSYNC.RECONVERGENT B0 ;  /* 0x0000000000007941 */ /* 0x000fea0003800200 */
.L_x_4000:
[----:B------:R-:W-:-:S07]  /*e7d0*/  VIADD R29, R29, 0xfffffffc ;  /* 0xfffffffc1d1d7836 */ /* 0x000fce0000000000 */
.L_x_3999:
[----:B0-----:R-:W-:Y:S05]  /*e7e0*/  BSYNC.RECONVERGENT B1 ;  /* 0x0000000000017941 */ /* 0x001fea0003800200 */
.L_x_3998:
        /* <DEDUP_REMOVED lines=9> */
[C---:B------:R-:W-:Y:S01]  /*e880*/  IMAD.IADD R17, R29.reuse, 0x1, -R4 ;  /* 0x000000011d117824 */ /* 0x040fe200078e0a04 */
[----:B------:R-:W-:Y:S01]  /*e890*/  IADD3 R31, PT, PT, R29, 0x2, RZ ;  /* 0x000000021d1f7810 */ /* 0x000fe20007ffe0ff */
[----:B------:R-:W-:Y:S03]  /*e8a0*/  BSSY.RECONVERGENT B1, `(.L_x_4012) ;  /* 0x0000029000017945 */ /* 0x000fe60003800200 */
[----:B------:R-:W-:Y:S01]  /*e8b0*/  ISETP.GE.AND P0, PT, R31, R16, PT ;  /* 0x000000101f00720c */ /* 0x000fe20003f06270 */
[----:B0-----:R-:W-:-:S06]  /*e8c0*/  ULEA UR4, UR7, UR4, 0x18 ;  /* 0x0000000407047291 */ /* 0x001fcc000f8ec0ff */
[----:B------:R-:W-:Y:S01]  /*e8d0*/  LEA R28, R17, UR4, 0x2 ;  /* 0x00000004111c7c11 */ /* 0x000fe2000f8e10ff */
[----:B------:R-:W-:Y:S06]  /*e8e0*/  @!P1 BRA `(.L_x_4013) ;  /* 0x0000000000909947 */ /* 0x000fec0003800000 */
[----:B------:R-:W-:Y:S01]  /*e8f0*/  IABS R22, R16 ;  /* 0x0000001000167213 */ /* 0x000fe20000000000 */
[----:B------:R-:W0:Y:S01]  /*e900*/  LDCU.64 UR10, c[0x0][0x3c8] ;  /* 0x00007900ff0a77ac */ /* 0x000e220008000a00 */
[----:B------:R-:W-:Y:S02]  /*e910*/  IABS R18, R29 ;  /* 0x0000001d00127213 */ /* 0x000fe40000000000 */
[----:B------:R-:W1:Y:S01]  /*e920*/  I2F.RP R23, R22 ;  /* 0x0000001600177306 */ /* 0x000e620000209400 */
[----:B------:R-:W-:Y:S02]  /*e930*/  ISETP.GE.AND P2, PT, R29, RZ, PT ;  /* 0x000000ff1d00720c */ /* 0x000fe40003f46270 */
[----:B------:R-:W-:-:S05]  /*e940*/  ISETP.NE.AND P3, PT, R16, RZ, PT ;  /* 0x000000ff1000720c */ /* 0x000fca0003f65270 */
[----:B-1----:R-:W1:Y:S02]  /*e950*/  MUFU.RCP R23, R23 ;  /* 0x0000001700177308 */ /* 0x002e640000001000 */
[----:B-1----:R-:W-:-:S06]  /*e960*/  IADD3 R20, PT, PT, R23, 0xffffffe, RZ ;  /* 0x0ffffffe17147810 */ /* 0x002fcc0007ffe0ff */
[----:B------:R1:W4:Y:S02]  /*e970*/  F2I.FTZ.U32.TRUNC.NTZ R21, R20 ;  /* 0x0000001400157305 */ /* 0x000324000021f000 */
[----:B-1----:R-:W-:Y:S02]  /*e980*/  HFMA2 R20, -RZ, RZ, 0, 0 ;  /* 0x00000000ff147431 */ /* 0x002fe400000001ff */
[----:B----4-:R-:W-:-:S04]  /*e990*/  IMAD.MOV R17, RZ, RZ, -R21 ;  /* 0x000000ffff117224 */ /* 0x010fc800078e0a15 */
        /* <DEDUP_REMOVED lines=15> */
[----:B------:R-:W4:Y:S02]  /*ea90*/  LDG.E R22, desc[UR36][R22.64] ;  /* 0x0000002416167981 */ /* 0x000f24000c1e1900 */
[----:B----4-:R-:W-:Y:S02]  /*eaa0*/  IMAD R21, R32, R22, R17 ;  /* 0x0000001620157224 */ /* 0x010fe400078e0211 */
[----:B------:R-:W0:Y:S03]  /*eab0*/  LDS R17, [R28] ;  /* 0x000000001c117984 */ /* 0x000e260000000800 */
[----:B------:R-:W-:-:S05]  /*eac0*/  SHF.L.U32 R21, R21, 0x8, RZ ;  /* 0x0000000815157819 */ /* 0x000fca00000006ff */
[----:B------:R-:W-:-:S05]  /*ead0*/  IMAD.WIDE R20, R21, 0x4, R6 ;  /* 0x0000000415147825 */ /* 0x000fca00078e0206 */
[----:B--2---:R-:W0:Y:S02]  /*eae0*/  LDG.E.128 R24, desc[UR36][R20.64] ;  /* 0x0000002414187981 */ /* 0x004e24000c1e1d00 */
[-C--:B0-----:R-:W-:Y:S01]  /*eaf0*/  FFMA.FTZ R12, R24, R17.reuse, R12 ;  /* 0x00000011180c7223 */ /* 0x081fe2000001000c */
[-C--:B------:R-:W-:Y:S01]  /*eb00*/  FFMA.FTZ R13, R25, R17.reuse, R13 ;  /* 0x00000011190d7223 */ /* 0x080fe2000001000d */
[-C--:B------:R-:W-:Y:S01]  /*eb10*/  FFMA.FTZ R14, R26, R17.reuse, R14 ;  /* 0x000000111a0e7223 */ /* 0x080fe2000001000e */
[----:B------:R-:W-:-:S07]  /*eb20*/  FFMA.FTZ R15, R27, R17, R15 ;  /* 0x000000111b0f7223 */ /* 0x000fce000001000f */
.L_x_4013:
[----:B------:R-:W-:Y:S05]  /*eb30*/  BSYNC.RECONVERGENT B1 ;  /* 0x0000000000017941 */ /* 0x000fea0003800200 */
.L_x_4012:
[----:B------:R-:W-:Y:S04]  /*eb40*/  BSSY.RECONVERGENT B1, `(.L_x_4014) ;  /* 0x0000026000017945 */ /* 0x000fe80003800200 */
[----:B------:R-:W-:Y:S05]  /*eb50*/  @!P0 BRA `(.L_x_4015) ;  /* 0x0000000000908947 */ /* 0x000fea0003800000 */
[----:B------:R-:W-:Y:S01]  /*eb60*/  IABS R22, R16 ;  /* 0x0000001000167213 */ /* 0x000fe20000000000 */
[----:B------:R-:W0:Y:S01]  /*eb70*/  LDCU.64 UR10, c[0x0][0x3c8] ;  /* 0x00007900ff0a77ac */ /* 0x000e220008000a00 */
[----:B------:R-:W-:Y:S02]  /*eb80*/  IABS R18, R31 ;  /* 0x0000001f00127213 */ /* 0x000fe40000000000 */
[----:B------:R-:W1:Y:S01]  /*eb90*/  I2F.RP R23, R22 ;  /* 0x0000001600177306 */ /* 0x000e620000209400 */
[----:B------:R-:W-:Y:S02]  /*eba0*/  ISETP.GE.AND P1, PT, R31, RZ, PT ;  /* 0x000000ff1f00720c */ /* 0x000fe40003f26270 */
[----:B------:R-:W-:-:S05]  /*ebb0*/  ISETP.NE.AND P2, PT, R16, RZ, PT ;  /* 0x000000ff1000720c */ /* 0x000fca0003f45270 */
[----:B-1----:R-:W1:Y:S02]  /*ebc0*/  MUFU.RCP R23, R23 ;  /* 0x0000001700177308 */ /* 0x002e640000001000 */
[----:B-1----:R-:W-:-:S06]  /*ebd0*/  VIADD R20, R23, 0xffffffe ;  /* 0x0ffffffe17147836 */ /* 0x002fcc0000000000 */
[----:B------:R1:W4:Y:S02]  /*ebe0*/  F2I.FTZ.U32.TRUNC.NTZ R21, R20 ;  /* 0x0000001400157305 */ /* 0x000324000021f000 */
[----:B-1----:R-:W-:Y:S01]  /*ebf0*/  IMAD.MOV.U32 R20, RZ, RZ, RZ ;  /* 0x000000ffff147224 */ /* 0x002fe200078e00ff */
[----:B----4-:R-:W-:-:S05]  /*ec00*/  IADD3 R17, PT, PT, RZ, -R21, RZ ;  /* 0x80000015ff117210 */ /* 0x010fca0007ffe0ff */
        /* <DEDUP_REMOVED lines=15> */
[----:B------:R-:W4:Y:S02]  /*ed00*/  LDG.E R22, desc[UR36][R22.64] ;  /* 0x0000002416167981 */ /* 0x000f24000c1e1900 */
[----:B----4-:R-:W-:Y:S02]  /*ed10*/  IMAD R21, R32, R22, R17 ;  /* 0x0000001620157224 */ /* 0x010fe400078e0211 */
[----:B------:R-:W0:Y:S02]  /*ed20*/  LDS R17, [R28+0x8] ;  /* 0x000008001c117984 */ /* 0x000e240000000800 */
[----:B------:R-:W-:-:S04]  /*ed30*/  IMAD.SHL.U32 R21, R21, 0x100, RZ ;  /* 0x0000010015157824 */ /* 0x000fc800078e00ff */
[----:B------:R-:W-:-:S05]  /*ed40*/  IMAD.WIDE R20, R21, 0x4, R6 ;  /* 0x0000000415147825 */ /* 0x000fca00078e0206 */
[----:B--2---:R-:W0:Y:S02]  /*ed50*/  LDG.E.128 R24, desc[UR36][R20.64] ;  /* 0x0000002414187981 */ /* 0x004e24000c1e1d00 */
[-C--:B0-----:R-:W-:Y:S01]  /*ed60*/  FFMA.FTZ R12, R24, R17.reuse, R12 ;  /* 0x00000011180c7223 */ /* 0x081fe2000001000c */
[-C--:B------:R-:W-:Y:S01]  /*ed70*/  FFMA.FTZ R13, R25, R17.reuse, R13 ;  /* 0x00000011190d7223 */ /* 0x080fe2000001000d */
[-C--:B------:R-:W-:Y:S01]  /*ed80*/  FFMA.FTZ R14, R26, R17.reuse, R14 ;  /* 0x000000111a0e7223 */ /* 0x080fe2000001000e */
[----:B------:R-:W-:-:S07]  /*ed90*/  FFMA.FTZ R15, R27, R17, R15 ;  /* 0x000000111b0f7223 */ /* 0x000fce000001000f */
.L_x_4015:
[----:B------:R-:W-:Y:S05]  /*eda0*/  BSYNC.RECONVERGENT B1 ;  /* 0x0000000000017941 */ /* 0x000fea0003800200 */
.L_x_4014:
[----:B------:R-:W-:-:S07]  /*edb0*/  IADD3 R29, PT, PT, R29, 0x4, RZ ;  /* 0x000000041d1d7810 */ /* 0x000fce0007ffe0ff */
.L_x_4011:
[----:B------:R-:W-:Y:S05]  /*edc0*/  BSYNC.RECONVERGENT B0 ;  /* 0x0000000000007941 */ /* 0x000fea0003800200 */
.L_x_4010:
[----:B------:R-:W-:-:S04]  /*edd0*/  LOP3.LUT P0, RZ, R30, 0x2, RZ, 0xc0, !PT ;  /* 0x000000021eff7812 */ /* 0x000fc8000780c0ff */
[----:B------:R-:W-:-:S13]  /*ede0*/  ISETP.LT.OR P0, PT, R29, R16, P0 ;  /* 0x000000101d00720c */ /* 0x000fda0000701670 */
[----:B------:R-:W-:Y:S05]  /*edf0*/  @P0 BRA `(.L_x_3997) ;  /* 0x0000000000a80947 */ /* 0x000fea0003800000 */
        /* <DEDUP_REMOVED lines=26> */
[----:B------:R-:W4:Y:S01]  /*efa0*/  LDG.E R20, desc[UR36][R20.64] ;  /* 0x0000002414147981 */ /* 0x000f22000c1e1900 */
[----:B------:R-:W0:Y:S01]  /*efb0*/  S2UR UR7, SR_CgaCtaId ;  /* 0x00000000000779c3 */ /* 0x000e220000008800 */
[----:B------:R-:W-:Y:S02]  /*efc0*/  UMOV UR4, 0x400 ;  /* 0x0000040000047882 */ /* 0x000fe40000000000 */
[----:B------:R-:W-:Y:S01]  /*efd0*/  UIADD3 UR4, UPT, UPT, UR4, 0x420, URZ ;  /* 0x0000042004047890 */ /* 0x000fe2000fffe0ff */
[----:B------:R-:W-:-:S03]  /*efe0*/  IADD3 R29, PT, PT, -R4, R29, RZ ;  /* 0x0000001d041d7210 */ /* 0x000fc60007ffe1ff */
[----:B0-----:R-:W-:-:S06]  /*eff0*/  ULEA UR4, UR7, UR4, 0x18 ;  /* 0x0000000407047291 */ /* 0x001fcc000f8ec0ff */
[----:B------:R-:W-:-:S06]  /*f000*/  LEA R29, R29, UR4, 0x2 ;  /* 0x000000041d1d7c11 */ /* 0x000fcc000f8e10ff */
[----:B------:R-:W0:Y:S01]  /*f010*/  LDS R29, [R29] ;  /* 0x000000001d1d7984 */ /* 0x000e220000000800 */
[----:B----4-:R-:W-:-:S04]  /*f020*/  IMAD R17, R32, R20, R17 ;  /* 0x0000001420117224 */ /* 0x010fc800078e0211 */
[----:B------:R-:W-:-:S04]  /*f030*/  IMAD.SHL.U32 R17, R17, 0x100, RZ ;  /* 0x0000010011117824 */ /* 0x000fc800078e00ff */
[----:B------:R-:W-:-:S05]  /*f040*/  IMAD.WIDE R6, R17, 0x4, R6 ;  /* 0x0000000411067825 */ /* 0x000fca00078e0206 */
[----:B--2---:R-:W0:Y:S02]  /*f050*/  LDG.E.128 R24, desc[UR36][R6.64] ;  /* 0x0000002406187981 */ /* 0x004e24000c1e1d00 */
[-C--:B0-----:R-:W-:Y:S01]  /*f060*/  FFMA.FTZ R12, R24, R29.reuse, R12 ;  /* 0x0000001d180c7223 */ /* 0x081fe2000001000c */
[-C--:B------:R-:W-:Y:S01]  /*f070*/  FFMA.FTZ R13, R25, R29.reuse, R13 ;  /* 0x0000001d190d7223 */ /* 0x080fe2000001000d */
[-C--:B------:R-:W-:Y:S01]  /*f080*/  FFMA.FTZ R14, R26, R29.reuse, R14 ;  /* 0x0000001d1a0e7223 */ /* 0x080fe2000001000e */
[----:B------:R-:W-:-:S07]  /*f090*/  FFMA.FTZ R15, R27, R29, R15 ;  /* 0x0000001d1b0f7223 */ /* 0x000fce000001000f */
.L_x_3997:
[----:B0-----:R-:W-:Y:S05]  /*f0a0*/  BSYNC.RECONVERGENT B2 ;  /* 0x0000000000027941 */ /* 0x001fea0003800200 */
.L_x_3996:
[----:B------:R-:W-:Y:S01]  /*f0b0*/  ISETP.NE.AND P0, PT, R19, UR5, PT ;  /* 0x0000000513007c0c */ /* 0x000fe2000bf05270 */
[----:B------:R-:W-:-:S12]  /*f0c0*/  BSSY.RECONVERGENT B0, `(.L_x_4016) ;  /* 0x000003c000007945 */ /* 0x000fd80003800200 */
[----:B------:R-:W-:Y:S05]  /*f0d0*/  @P0 BRA `(.L_x_4017) ;  /* 0x0000000000e80947 */ /* 0x000fea0003800000 */
[----:B------:R-:W0:Y:S01]  /*f0e0*/  LDC R6, c[0x0][0x478] ;  /* 0x00011e00ff067b82 */ /* 0x000e220000000800 */
[----:B------:R-:W-:Y:S01]  /*f0f0*/  VIADD R33, R5, UR43 ;  /* 0x0000002b05217c36 */ /* 0x000fe20008000000 */
[----:B------:R-:W1:Y:S01]  /*f100*/  LDCU.64 UR4, c[0x0][0x460] ;  /* 0x00008c00ff0477ac */ /* 0x000e620008000a00 */
[----:B------:R-:W-:Y:S01]  /*f110*/  IADD3 R4, PT, PT, -R4, UR45, RZ ;  /* 0x0000002d04047c10 */ /* 0x000fe2000fffe1ff */
[----:B------:R-:W4:Y:S01]  /*f120*/  LDCU.64 UR6, c[0x0][0x3c0] ;  /* 0x00007800ff0677ac */ /* 0x000f220008000a00 */
[----:B0-----:R-:W-:-:S13]  /*f130*/  ISETP.NE.AND P1, PT, R6, 0x2, PT ;  /* 0x000000020600780c */ /* 0x001fda0003f25270 */
[----:B------:R-:W0:Y:S08]  /*f140*/  @!P1 LDC.64 R6, c[0x0][0x3a8] ;  /* 0x0000ea00ff069b82 */ /* 0x000e300000000a00 */
[----:B------:R-:W2:Y:S08]  /*f150*/  @!P1 LDC.64 R22, c[0x0][0x468] ;  /* 0x00011a00ff169b82 */ /* 0x000eb00000000a00 */
[----:B------:R-:W4:Y:S01]  /*f160*/  @P1 LDC.64 R18, c[0x0][0x3a8] ;  /* 0x0000ea00ff121b82 */ /* 0x000f220000000a00 */
[----:B0-----:R-:W-:-:S04]  /*f170*/  @!P1 IADD3 R6, P0, PT, R33, R6, RZ ;  /* 0x0000000621069210 */ /* 0x001fc80007f1e0ff */
[----:B------:R-:W-:Y:S01]  /*f180*/  @!P1 LEA.HI.X.SX32 R7, R33, R7, 0x1, P0 ;  /* 0x0000000721079211 */ /* 0x000fe200000f0eff */
[----:B--2---:R-:W2:Y:S04]  /*f190*/  @!P1 LDG.E R22, desc[UR36][R22.64+0x8] ;  /* 0x0000082416169981 */ /* 0x004ea8000c1e1900 */
[----:B------:R-:W2:Y:S01]  /*f1a0*/  @!P1 LDG.E R17, desc[UR36][R6.64] ;  /* 0x0000002406119981 */ /* 0x000ea2000c1e1900 */
[----:B-1----:R-:W-:-:S04]  /*f1b0*/  ISETP.NE.U32.AND P0, PT, RZ, UR4, PT ;  /* 0x00000004ff007c0c */ /* 0x002fc8000bf05070 */
[----:B------:R-:W-:-:S13]  /*f1c0*/  ISETP.NE.AND.EX P0, PT, RZ, UR5, PT, P0 ;  /* 0x00000005ff007c0c */ /* 0x000fda000bf05300 */
[----:B---3--:R-:W0:Y:S08]  /*f1d0*/  @P0 LDC R35, c[0x0][0x3f8] ;  /* 0x0000fe00ff230b82 */ /* 0x008e300000000800 */
[----:B------:R-:W1:Y:S01]  /*f1e0*/  @P0 LDC.64 R20, c[0x0][0x458] ;  /* 0x00011600ff140b82 */ /* 0x000e620000000a00 */
[----:B----4-:R-:W-:-:S04]  /*f1f0*/  @P1 IMAD.WIDE R6, R33, 0x4, R18 ;  /* 0x0000000421061825 */ /* 0x010fc800078e0212 */
[----:B0-----:R-:W-:-:S05]  /*f200*/  @P0 IMAD R0, R35, UR38, R0 ;  /* 0x0000002623000c24 */ /* 0x001fca000f8e0200 */
[----:B------:R-:W-:-:S05]  /*f210*/  @P0 LEA R19, R0, R5, 0x8 ;  /* 0x0000000500130211 */ /* 0x000fca00078e40ff */
[----:B-1----:R-:W-:Y:S01]  /*f220*/  @P0 IMAD.WIDE R18, R19, 0x4, R20 ;  /* 0x0000000413120825 */ /* 0x002fe200078e0214 */
[----:B--2---:R-:W0:Y:S08]  /*f230*/  @!P1 I2F.S8 R25, R17 ;  /* 0x0000001100199306 */ /* 0x004e300000001400 */
[----:B------:R-:W1:Y:S08]  /*f240*/  @!P1 I2F.S8 R27, R17.B1 ;  /* 0x10000011001b9306 */ /* 0x000e700000001400 */
[----:B------:R-:W2:Y:S08]  /*f250*/  @!P1 I2F.S8 R29, R17.B2 ;  /* 0x20000011001d9306 */ /* 0x000eb00000001400 */
[----:B------:R-:W3:Y:S01]  /*f260*/  @!P1 I2F.S8 R31, R17.B3 ;  /* 0x30000011001f9306 */ /* 0x000ee20000001400 */
[C---:B0-----:R-:W-:Y:S01]  /*f270*/  @!P1 FMUL.FTZ R24, R22.reuse, R25 ;  /* 0x0000001916189220 */ /* 0x041fe20000410000 */
[C---:B-1----:R-:W-:Y:S01]  /*f280*/  @!P1 FMUL.FTZ R25, R22.reuse, R27 ;  /* 0x0000001b16199220 */ /* 0x042fe20000410000 */
[C---:B--2---:R-:W-:Y:S01]  /*f290*/  @!P1 FMUL.FTZ R26, R22.reuse, R29 ;  /* 0x0000001d161a9220 */ /* 0x044fe20000410000 */
[----:B---3--:R-:W-:-:S02]  /*f2a0*/  @!P1 FMUL.FTZ R27, R22, R31 ;  /* 0x0000001f161b9220 */ /* 0x008fc40000410000 */
[----:B------:R-:W2:Y:S04]  /*f2b0*/  @P0 LDG.E.128 R20, desc[UR36][R18.64] ;  /* 0x0000002412140981 */ /* 0x000ea8000c1e1d00 */
[----:B------:R0:W3:Y:S01]  /*f2c0*/  @P1 LDG.E.128 R24, desc[UR36][R6.64] ;  /* 0x0000002406181981 */ /* 0x0000e2000c1e1d00 */
[----:B------:R-:W1:Y:S01]  /*f2d0*/  S2UR UR5, SR_CgaCtaId ;  /* 0x00000000000579c3 */ /* 0x000e620000008800 */
[----:B------:R-:W-:Y:S02]  /*f2e0*/  UMOV UR4, 0x400 ;  /* 0x0000040000047882 */ /* 0x000fe40000000000 */
[----:B------:R-:W-:Y:S01]  /*f2f0*/  UIADD3 UR4, UPT, UPT, UR4, 0x420, URZ ;  /* 0x0000042004047890 */ /* 0x000fe2000fffe0ff */
[----:B------:R-:W-:-:S03]  /*f300*/  IMAD R16, R2, R16, R5 ;  /* 0x0000001002107224 */ /* 0x000fc600078e0205 */
[----:B-1----:R-:W-:-:S06]  /*f310*/  ULEA UR4, UR5, UR4, 0x18 ;  /* 0x0000000405047291 */ /* 0x002fcc000f8ec0ff */
[----:B------:R-:W-:Y:S01]  /*f320*/  LEA R4, R4, UR4, 0x2 ;  /* 0x0000000404047c11 */ /* 0x000fe2000f8e10ff */
[----:B------:R-:W-:-:S04]  /*f330*/  USHF.L.U32 UR4, UR40, 0x8, URZ ;  /* 0x0000000828047899 */ /* 0x000fc800080006ff */
[----:B------:R-:W1:Y:S01]  /*f340*/  LDS R17, [R4] ;  /* 0x0000000004117984 */ /* 0x000e620000000800 */
[----:B------:R-:W-:Y:S01]  /*f350*/  SHF.R.S32.HI R0, RZ, 0x1f, R16 ;  /* 0x0000001fff007819 */ /* 0x000fe20000011410 */
[----:B0-----:R-:W-:Y:S01]  /*f360*/  IMAD.U32 R7, RZ, RZ, UR4 ;  /* 0x00000004ff077e24 */ /* 0x001fe2000f8e00ff */
[----:B------:R-:W-:-:S04]  /*f370*/  IADD3 R16, P1, PT, R16, UR4, RZ ;  /* 0x0000000410107c10 */ /* 0x000fc8000ff3e0ff */
        /* <DEDUP_REMOVED lines=12> */
[C---:B-1----:R-:W-:Y:S01]  /*f440*/  FFMA.FTZ R12, R17.reuse, R8, R12 ;  /* 0x00000008110c7223 */ /* 0x042fe2000001000c */
[C---:B------:R-:W-:Y:S01]  /*f450*/  FFMA.FTZ R13, R17.reuse, R9, R13 ;  /* 0x00000009110d7223 */ /* 0x040fe2000001000d */
[C---:B------:R-:W-:Y:S01]  /*f460*/  FFMA.FTZ R14, R17.reuse, R10, R14 ;  /* 0x0000000a110e7223 */ /* 0x040fe2000001000e */
[----:B------:R-:W-:-:S07]  /*f470*/  FFMA.FTZ R15, R17, R11, R15 ;  /* 0x0000000b110f7223 */ /* 0x000fce000001000f */
.L_x_4017:
[----:B------:R-:W-:Y:S05]  /*f480*/  BSYNC.RECONVERGENT B0 ;  /* 0x0000000000007941 */ /* 0x000fea0003800200 */
.L_x_4016:
[----:B------:R-:W1:Y:S08]  /*f490*/  S2UR UR5, SR_CgaCtaId ;  /* 0x00000000000579c3 */ /* 0x000e700000008800 */
[----:B------:R-:W-:Y:S01]  /*f4a0*/  BAR.SYNC.DEFER_BLOCKING 0x0 ;  /* 0x0000000000007b1d */ /* 0x000fe20000010000 */
[C---:B------:R-:W-:Y:S02]  /*f4b0*/  LOP3.LUT R0, R3.reuse, 0x3c0, RZ, 0xc0, !PT ;  /* 0x000003c003007812 */ /* 0x040fe400078ec0ff */
[----:B------:R-:W-:-:S02]  /*f4c0*/  ISETP.GT.U32.AND P1, PT, R3, 0x3f, PT ;  /* 0x0000003f0300780c */ /* 0x000fc40003f24070 */
[----:B------:R-:W-:Y:S01]  /*f4d0*/  ISETP.NE.AND P0, PT, R0, 0x40, PT ;  /* 0x000000400000780c */ /* 0x000fe20003f05270 */
[----:B------:R-:W-:Y:S02]  /*f4e0*/  UMOV UR4, 0x400 ;  /* 0x0000040000047882 */ /* 0x000fe40000000000 */
[----:B------:R-:W-:-:S04]  /*f4f0*/  UIADD3 UR4, UPT, UPT, UR4, 0x420, URZ ;  /* 0x0000042004047890 */ /* 0x000fc8000fffe0ff */
[----:B-1----:R-:W-:-:S06]  /*f500*/  ULEA UR4, UR5, UR4, 0x18 ;  /* 0x0000000405047291 */ /* 0x002fcc000f8ec0ff */
[----:B------:R-:W-:-:S05]  /*f510*/  LEA R0, R5, UR4, 0x2 ;  /* 0x0000000405007c11 */ /* 0x000fca000f8e10ff */
[----:B------:R1:W-:Y:S01]  /*f520*/  @!P0 STS.128 [R0], R12 ;  /* 0x0000000c00008388 */ /* 0x0003e20000000c00 */
[----:B------:R-:W-:Y:S06]  /*f530*/  BAR.SYNC.DEFER_BLOCKING 0x0 ;  /* 0x0000000000007b1d */ /* 0x000fec0000010000 */
[----:B0----5:R1:W0:Y:S02]  /*f540*/  @!P1 LDS.128 R8, [R0] ;  /* 0x0000000000089984 */ /* 0x0212240000000c00 */
[----:B------:R-:W-:Y:S06]  /*f550*/  BAR.SYNC.DEFER_BLOCKING 0x0 ;  /* 0x0000000000007b1d */ /* 0x000fec0000010000 */
[----:B------:R-:W-:Y:S05]  /*f560*/  @P1 EXIT ;  /* 0x000000000000194d */ /* 0x000fea0003800000 */
[----:B------:R-:W4:Y:S01]  /*f570*/  LDCU UR4, c[0x0][0x478] ;  /* 0x00008f00ff0477ac */ /* 0x000f220008000800 */
[----:B01----:R-:W-:Y:S01]  /*f580*/  @!P1 FADD.FTZ R12, R12, R8 ;  /* 0x000000080c0c9221 */ /* 0x003fe20000010000 */
[----:B------:R-:W-:Y:S01]  /*f590*/  @!P1 FADD.FTZ R13, R13, R9 ;  /* 0x000000090d0d9221 */ /* 0x000fe20000010000 */
[----:B------:R-:W-:Y:S01]  /*f5a0*/  @!P1 FADD.FTZ R14, R14, R10 ;  /* 0x0000000a0e0e9221 */ /* 0x000fe20000010000 */
[----:B------:R-:W-:Y:S01]  /*f5b0*/  @!P1 FADD.FTZ R15, R15, R11 ;  /* 0x0000000b0f0f9221 */ /* 0x000fe20000010000 */
[----:B----4-:R-:W-:-:S09]  /*f5c0*/  UISETP.NE.AND UP0, UPT, UR4, 0x2, UPT ;  /* 0x000000020400788c */ /* 0x010fd2000bf05270 */
[----:B------:R-:W-:Y:S05]  /*f5d0*/  BRA.U UP0, `(.L_x_4018) ;  /* 0x00000001007c7547 */ /* 0x000fea000b800000 */
[----:B------:R-:W0:Y:S01]  /*f5e0*/  LDC.64 R6, c[0x0][0x470] ;  /* 0x00011c00ff067b82 */ /* 0x000e220000000a00 */
[----:B------:R-:W1:Y:S01]  /*f5f0*/  LDCU.64 UR4, c[0x0][0x380] ;  /* 0x00007000ff0477ac */ /* 0x000e620008000a00 */
[----:B0-----:R-:W4:Y:S02]  /*f600*/  LDG.E R6, desc[UR36][R6.64] ;  /* 0x0000002406067981 */ /* 0x001f24000c1e1900 */
[C---:B----4-:R-:W-:Y:S01]  /*f610*/  FMUL.FTZ R14, R6.reuse, R14 ;  /* 0x0000000e060e7220 */ /* 0x050fe20000410000 */
[C---:B------:R-:W-:Y:S01]  /*f620*/  FMUL.FTZ R15, R6.reuse, R15 ;  /* 0x0000000f060f7220 */ /* 0x040fe20000410000 */
[C---:B------:R-:W-:Y:S01]  /*f630*/  FMUL.FTZ R13, R6.reuse, R13 ;  /* 0x0000000d060d7220 */ /* 0x040fe20000410000 */
[----:B------:R-:W-:Y:S01]  /*f640*/  FMUL.FTZ R12, R6, R12 ;  /* 0x0000000c060c7220 */ /* 0x000fe20000410000 */
[----:B------:R-:W-:Y:S02]  /*f650*/  IMAD.IADD R6, R2, 0x1, R5 ;  /* 0x0000000102067824 */ /* 0x000fe400078e0205 */
[----:B------:R-:W0:Y:S03]  /*f660*/  F2I.S8.NTZ R14, R14 ;  /* 0x0000000e000e7305 */ /* 0x000e260000202100 */
[----:B-1----:R-:W-:-:S05]  /*f670*/  IADD3 R2, P0, PT, R6, UR4, RZ ;  /* 0x0000000406027c10 */ /* 0x002fca000ff1e0ff */
        /* <DEDUP_REMOVED lines=9> */
[----:B0-----:R-:W-:Y:S02]  /*f710*/  PRMT R13, R13, 0x8880, RZ ;  /* 0x000088800d0d7816 */ /* 0x001fe400000000ff */
[----:B------:R-:W-:Y:S02]  /*f720*/  LEA R7, R0, R7, 0x18 ;  /* 0x0000000700077211 */ /* 0x000fe400078ec0ff */
[----:B------:R-:W-:-:S02]  /*f730*/  PRMT R3, R13, 0x7710, RZ ;  /* 0x000077100d037816 */ /* 0x000fc400000000ff */
[----:B-1----:R-:W-:-:S04]  /*f740*/  PRMT R4, R12, 0x8880, RZ ;  /* 0x000088800c047816 */ /* 0x002fc800000000ff */
[----:B------:R-:W-:Y:S02]  /*f750*/  PRMT R0, R4, 0x7710, RZ ;  /* 0x0000771004007816 */ /* 0x000fe400000000ff */
[----:B------:R-:W-:Y:S02]  /*f760*/  LOP3.LUT R4, R3, 0xff, RZ, 0xc0, !PT ;  /* 0x000000ff03047812 */ /* 0x000fe400078ec0ff */
[----:B------:R-:W-:Y:S02]  /*f770*/  LOP3.LUT R5, R0, 0xff, RZ, 0xc0, !PT ;  /* 0x000000ff00057812 */ /* 0x000fe400078ec0ff */
[----:B------:R-:W-:Y:S01]  /*f780*/  LEA.HI.X.SX32 R3, R6, UR5, 0x1, P0 ;  /* 0x0000000506037c11 */ /* 0x000fe200080f0eff */
[----:B------:R-:W-:-:S05]  /*f790*/  IMAD R4, R4, 0x100, R7 ;  /* 0x0000010004047824 */ /* 0x000fca00078e0207 */
[----:B------:R-:W-:-:S05]  /*f7a0*/  IADD3 R5, PT, PT, R4, R5, RZ ;  /* 0x0000000504057210 */ /* 0x000fca0007ffe0ff */
[----:B------:R-:W-:Y:S01]  /*f7b0*/  STG.E desc[UR36][R2.64], R5 ;  /* 0x0000000502007986 */ /* 0x000fe2000c101924 */
[----:B------:R-:W-:Y:S05]  /*f7c0*/  EXIT ;  /* 0x000000000000794d */ /* 0x000fea0003800000 */
.L_x_4018:
[----:B------:R-:W0:Y:S01]  /*f7d0*/  LDC.64 R6, c[0x0][0x380] ;  /* 0x0000e000ff067b82 */ /* 0x000e220000000a00 */
[----:B------:R-:W-:-:S04]  /*f7e0*/  IMAD.IADD R3, R2, 0x1, R5 ;  /* 0x0000000102037824 */ /* 0x000fc800078e0205 */
[----:B0-----:R-:W-:-:S05]  /*f7f0*/  IMAD.WIDE R2, R3, 0x4, R6 ;  /* 0x0000000403027825 */ /* 0x001fca00078e0206 */
[----:B------:R-:W-:Y:S01]  /*f800*/  STG.E.128 desc[UR36][R2.64], R12 ;  /* 0x0000000c02007986 */ /* 0x000fe2000c101d24 */
[----:B------:R-:W-:Y:S05]  /*f810*/  EXIT ;  /* 0x000000000000794d */ /* 0x000fea0003800000 */
.L_x_3949:
[----:B------:R-:W-:Y:S01]  /*f820*/  HFMA2 R11, -RZ, RZ, 0, 1.847743988037109375e-06 ;  /* 0x0000001fff0b7431 */ /* 0x000fe200000001ff */
[----:B------:R-:W-:Y:S01]  /*f830*/  BSSY B1, `(.L_x_4019) ;  /* 0x0000007000017945 */ /* 0x000fe20003800000 */
[----:B------:R-:W-:Y:S01]  /*f840*/  MOV R13, R10 ;  /* 0x0000000a000d7202 */ /* 0x000fe20000000f00 */
[----:B------:R-:W-:Y:S02]  /*f850*/  IMAD.MOV.U32 R12, RZ, RZ, 0x1 ;  /* 0x00000001ff0c7424 */ /* 0x000fe400078e00ff */
[----:B------:R-:W-:-:S07]  /*f860*/  IMAD.MOV.U32 R15, RZ, RZ, -0x1 ;  /* 0xffffffffff0f7424 */ /* 0x000fce00078e00ff */
[----:B-----5:R-:W-:Y:S05]  /*f870*/  WARPSYNC.COLLECTIVE R15, `(.L_x_4020) ;  /* 0x000000000f087348 */ /* 0x020fea0003c00000 */
[----:B------:R0:W1:Y:S02]  /*f880*/  SHFL.BFLY P6, R14, R13, R12, R11 ;  /* 0x0c00000c0d0e7389 */ /* 0x00006400000c000b */
[----:B01---5:R-:W-:Y:S05]  /*f890*/  ENDCOLLECTIVE ;  /* 0x000000000000791b */ /* 0x023fea0003800000 */
.L_x_4020:
[----:B------:R-:W-:Y:S05]  /*f8a0*/  BSYNC B1 ;  /* 0x0000000000017941 */ /* 0x000fea0003800000 */
.L_x_4019:
[----:B------:R-:W-:Y:S05]  /*f8b0*/  BRA `(.L_x_4021) ;  /* 0xffffffa400047947 */ /* 0x000fea000383ffff */
.L_x_3953:
[----:B------:R-:W-:Y:S01]  /*f8c0*/  HFMA2 R11, -RZ, RZ, 0, 1.847743988037109375e-06 ;  /* 0x0000001fff0b7431 */ /* 0x000fe200000001ff */
[----:B------:R-:W-:Y:S01]  /*f8d0*/  BSSY B0, `(.L_x_4022) ;  /* 0x0000007000007945 */ /* 0x000fe20003800000 */
[----:B------:R-:W-:Y:S01]  /*f8e0*/  MOV R13, R252 ;  /* 0x000000fc000d7202 */ /* 0x000fe20000000f00 */
[----:B------:R-:W-:Y:S02]  /*f8f0*/  IMAD.MOV.U32 R12, RZ, RZ, 0x10 ;  /* 0x00000010ff0c7424 */ /* 0x000fe400078e00ff */
[----:B------:R-:W-:-:S07]  /*f900*/  IMAD.MOV.U32 R15, RZ, RZ, -0x1 ;  /* 0xffffffffff0f7424 */ /* 0x000fce00078e00ff */
[----:B-123--:R-:W-:Y:S05]  /*f910*/  WARPSYNC.COLLECTIVE R15, `(.L_x_4023) ;  /* 0x000000000f087348 */ /* 0x00efea0003c00000 */
[----:B------:R0:W4:Y:S02]  /*f920*/  SHFL.BFLY P6, R14, R13, R12, R11 ;  /* 0x0c00000c0d0e7389 */ /* 0x00012400000c000b */
[----:B01234-:R-:W-:Y:S05]  /*f930*/  ENDCOLLECTIVE ;  /* 0x000000000000791b */ /* 0x01ffea0003800000 */
.L_x_4023:
[----:B------:R-:W-:Y:S05]  /*f940*/  BSYNC B0 ;  /* 0x0000000000007941 */ /* 0x000fea0003800000 */
.L_x_4022:
[----:B------:R-:W-:Y:S01]  /*f950*/  FMNMX.FTZ R13, R14, R252, !PT ;  /* 0x000000fc0e0d7209 */ /* 0x000fe20007810000 */
[----:B------:R-:W-:Y:S01]  /*f960*/  IMAD.MOV.U32 R11, RZ, RZ, 0x1f ;  /* 0x0000001fff0b7424 */ /* 0x000fe200078e00ff */
[----:B------:R-:W-:Y:S02]  /*f970*/  MOV R12, 0x8 ;  /* 0x00000008000c7802 */ /* 0x000fe40000000f00 */
[----:B------:R-:W-:-:S07]  /*f980*/  MOV R15, 0xffffffff ;  /* 0xffffffff000f7802 */ /* 0x000fce0000000f00 */
[----:B------:R-:W-:Y:S05]  /*f990*/  WARPSYNC.COLLECTIVE R15, `(.L_x_4024) ;  /* 0x000000000f087348 */ /* 0x000fea0003c00000 */
[----:B------:R0:W1:Y:S02]  /*f9a0*/  SHFL.BFLY P6, R14, R13, R12, R11 ;  /* 0x0c00000c0d0e7389 */ /* 0x00006400000c000b */
[----:B01----:R-:W-:Y:S05]  /*f9b0*/  ENDCOLLECTIVE ;  /* 0x000000000000791b */ /* 0x003fea0003800000 */
.L_x_4024:
[----:B------:R-:W-:Y:S01]  /*f9c0*/  HFMA2 R12, -RZ, RZ, 0, 2.384185791015625e-07 ;  /* 0x00000004ff0c7431 */ /* 0x000fe200000001ff */
[----:B------:R-:W-:-:S05]  /*f9d0*/  FMNMX.FTZ R0, R13, R14, !PT ;  /* 0x0000000e0d007209 */ /* 0x000fca0007810000 */
[----:B------:R-:W-:-:S07]  /*f9e0*/  IMAD.MOV.U32 R13, RZ, RZ, R0 ;  /* 0x000000ffff0d7224 */ /* 0x000fce00078e0000 */
[----:B------:R-:W-:Y:S05]  /*f9f0*/  WARPSYNC.COLLECTIVE R15, `(.L_x_4025) ;  /* 0x000000000f087348 */ /* 0x000fea0003c00000 */
[----:B------:R0:W1:Y:S02]  /*fa00*/  SHFL.BFLY P6, R14, R13, R12, R11 ;  /* 0x0c00000c0d0e7389 */ /* 0x00006400000c000b */
[----:B01----:R-:W-:Y:S05]  /*fa10*/  ENDCOLLECTIVE ;  /* 0x000000000000791b */ /* 0x003fea0003800000 */
.L_x_4025:
[----:B------:R-:W-:Y:S02]  /*fa20*/  MOV R12, 0x2 ;  /* 0x00000002000c7802 */ /* 0x000fe40000000f00 */
[----:B------:R-:W-:-:S05]  /*fa30*/  FMNMX.FTZ R2, R0, R14, !PT ;  /* 0x0000000e00027209 */ /* 0x000fca0007810000 */
[----:B------:R-:W-:-:S07]  /*fa40*/  IMAD.MOV.U32 R13, RZ, RZ, R2 ;  /* 0x000000ffff0d7224 */ /* 0x000fce00078e0002 */
[----:B------:R-:W-:Y:S05]  /*fa50*/  WARPSYNC.COLLECTIVE R15, `(.L_x_4026) ;  /* 0x000000000f087348 */ /* 0x000fea0003c00000 */
[----:B------:R0:W1:Y:S02]  /*fa60*/  SHFL.BFLY P6, R14, R13, R12, R11 ;  /* 0x0c00000c0d0e7389 */ /* 0x00006400000c000b */
[----:B01----:R-:W-:Y:S05]  /*fa70*/  ENDCOLLECTIVE ;  /* 0x000000000000791b */ /* 0x003fea0003800000 */
.L_x_4026:
[----:B------:R-:W-:Y:S05]  /*fa80*/  BRA `(.L_x_4027) ;  /* 0xffffffa400647947 */ /* 0x000fea000383ffff */
.L_x_4028:
        /* <DEDUP_REMOVED lines=15> */
.L_x_4657:


//--------------------- .text._ZN4mmha33masked_multihead_attention_kernelIfLi256ELi256ELi4ELi64ELi64ELb0ELb1EEEv26Multihead_attention_paramsIT_XT5_EE --------------------------
	.section	.text._ZN4mmha33masked_multihead_attention_kernelIfLi256ELi256ELi4ELi64ELi64ELb0ELb1EEEv26Multihead_attention_paramsIT_XT5_EE,"ax",@progbits
	.align	128
        .global         _ZN4mmha33masked_multihead_attention_kernelIfLi256ELi256ELi4ELi64ELi64ELb0ELb1EEEv26Multihead_attention_paramsIT_XT5_EE
        .type           _ZN4mmha33masked_multihead_attention_kernelIfLi256ELi256ELi4ELi64ELi64ELb0ELb1EEEv26Multihead_attention_paramsIT_XT5_EE,@function
        .size           _ZN4mmha33masked_multihead_attention_kernelIfLi256ELi256ELi4ELi64ELi64ELb0ELb1EEEv26Multihead_attention_paramsIT_XT5_EE,(.L_x_4658 - _ZN4mmha33masked_multihead_attention_kernelIfLi256ELi256ELi4ELi64ELi64ELb0ELb1EEEv26Multihead_attention_paramsIT_XT5_EE)
        .other          _ZN4mmha33masked_multihead_attention_kernelIfLi256ELi256ELi4ELi64ELi64ELb0ELb1EEEv26Multihead_attention_paramsIT_XT5_EE,@"STO_CUDA_ENTRY STV_DEFAULT"
_ZN4mmha33masked_multihead_attention_kernelIfLi256ELi256ELi4ELi64ELi64ELb0ELb1EEEv26Multihead_attention_paramsIT_XT5_EE:
.text._ZN4mmha33masked_multihead_attention_kernelIfLi256ELi256ELi4ELi64ELi64ELb0ELb1EEEv26Multihead_attention_paramsIT_XT5_EE:
        /* <DEDUP_REMOVED lines=12> */
.L_x_4029:
[----:B------:R-:W1:Y:S01]  /*00c0*/  LDC R8, c[0x0][0x3f0] ;  /* 0x0000fc00ff087b82 */ /* 0x000e620000000800 */
[----:B------:R-:W3:Y:S01]  /*00d0*/  S2R R24, SR_CTAID.X ;  /* 0x0000000000187919 */ /* 0x000ee20000002500 */
[----:B------:R-:W4:Y:S06]  /*00e0*/  S2R R23, SR_TID.X ;  /* 0x0000000000177919 */ /* 0x000f2c0000002100 */
[----:B------:R-:W0:Y:S08]  /*00f0*/  LDC R6, c[0x0][0x478] ;  /* 0x00011e00ff067b82 */ /* 0x000e300000000800 */
[----:B------:R-:W3:Y:S01]  /*0100*/  LDC R4, c[0x0][0x3e8] ;  /* 0x0000fa00ff047b82 */ /* 0x000ee20000000800 */
[----:B-1----:R-:W-:-:S07]  /*0110*/  IABS R5, R8 ;  /* 0x0000000800057213 */ /* 0x002fce0000000000 */
[----:B------:R-:W1:Y:S01]  /*0120*/  LDC R38, c[0x0][0x3f8] ;  /* 0x0000fe00ff267b82 */ /* 0x000e620000000800 */
[----:B--2---:R-:W-:Y:S01]  /*0130*/  LOP3.LUT R9, R39, R8, RZ, 0x3c, !PT ;  /* 0x0000000827097212 */ /* 0x004fe200078e3cff */
[----:B------:R-:W2:Y:S01]  /*0140*/  I2F.RP R0, R5 ;  /* 0x0000000500007306 */ /* 0x000ea20000209400 */
[----:B0-----:R-:W-:-:S05]  /*0150*/  ISETP.NE.AND P2, PT, R6, 0x2, PT ;  /* 0x000000020600780c */ /* 0x001fca0003f45270 */
[----:B------:R-:W0:Y:S01]  /*0160*/  LDC.64 R30, c[0x0][0x460] ;  /* 0x00011800ff1e7b82 */ /* 0x000e220000000a00 */
[----:B----4-:R-:W-:Y:S01]  /*0170*/  IMAD.SHL.U32 R25, R23, 0x4, RZ ;  /* 0x0000000417197824 */ /* 0x010fe200078e00ff */
[----:B---3--:R-:W-:Y:S01]  /*0180*/  ISETP.NE.AND P0, PT, R4, RZ, PT ;  /* 0x000000ff0400720c */ /* 0x008fe20003f05270 */
[----:B--2---:R-:W2:Y:S01]  /*0190*/  MUFU.RCP R0, R0 ;  /* 0x0000000000007308 */ /* 0x004ea20000001000 */
[----:B-1----:R-:W-:-:S11]  /*01a0*/  IMAD R26, R39, R38, R24 ;  /* 0x00000026271a7224 */ /* 0x002fd600078e0218 */
[----:B------:R-:W-:Y:S02]  /*01b0*/  @!P0 IMAD.SHL.U32 R22, R26, 0x100, RZ ;  /* 0x000001001a168824 */ /* 0x000fe400078e00ff */
[----:B--2---:R-:W-:Y:S01]  /*01c0*/  VIADD R2, R0, 0xffffffe ;  /* 0x0ffffffe00027836 */ /* 0x004fe20000000000 */
[----:B------:R-:W-:-:S03]  /*01d0*/  IABS R0, R39 ;  /* 0x0000002700007213 */ /* 0x000fc60000000000 */
[----:B------:R1:W2:Y:S02]  /*01e0*/  F2I.FTZ.U32.TRUNC.NTZ R3, R2 ;  /* 0x0000000200037305 */ /* 0x0002a4000021f000 */
[----:B-1----:R-:W-:Y:S02]  /*01f0*/  HFMA2 R2, -RZ, RZ, 0, 0 ;  /* 0x00000000ff027431 */ /* 0x002fe400000001ff */
[----:B--2---:R-:W-:-:S04]  /*0200*/  IMAD.MOV R10, RZ, RZ, -R3 ;  /* 0x000000ffff0a7224 */ /* 0x004fc800078e0a03 */
[----:B------:R-:W-:Y:S02]  /*0210*/  IMAD R7, R10, R5, RZ ;  /* 0x000000050a077224 */ /* 0x000fe400078e02ff */
[----:B------:R-:W1:Y:S02]  /*0220*/  @!P2 LDC.64 R10, c[0x0][0x398] ;  /* 0x0000e600ff0aab82 */ /* 0x000e640000000a00 */
[----:B------:R-:W-:-:S04]  /*0230*/  IMAD.HI.U32 R2, R3, R7, R2 ;  /* 0x0000000703027227 */ /* 0x000fc800078e0002 */
[----:B------:R-:W-:Y:S02]  /*0240*/  IMAD.MOV.U32 R3, RZ, RZ, R0 ;  /* 0x000000ffff037224 */ /* 0x000fe400078e0000 */
[----:B------:R-:W2:Y:S02]  /*0250*/  @!P2 LDC.64 R6, c[0x0][0x468] ;  /* 0x00011a00ff06ab82 */ /* 0x000ea40000000a00 */
[----:B------:R-:W-:-:S04]  /*0260*/  IMAD.HI.U32 R0, R2, R3, RZ ;  /* 0x0000000302007227 */ /* 0x000fc800078e00ff */
[----:B------:R-:W-:-:S04]  /*0270*/  IMAD.MOV R2, RZ, RZ, -R0 ;  /* 0x000000ffff027224 */ /* 0x000fc800078e0a00 */
[----:B------:R-:W-:Y:S01]  /*0280*/  IMAD R2, R5, R2, R3 ;  /* 0x0000000205027224 */ /* 0x000fe200078e0203 */
[----:B------:R-:W-:-:S04]  /*0290*/  @P0 SHF.L.U32 R3, R24, 0x8, RZ ;  /* 0x0000000818030819 */ /* 0x000fc800000006ff */
[----:B------:R-:W-:Y:S01]  /*02a0*/  ISETP.GT.U32.AND P1, PT, R5, R2, PT ;  /* 0x000000020500720c */ /* 0x000fe20003f24070 */
[----:B------:R-:W-:Y:S01]  /*02b0*/  @P0 IMAD R22, R39, R4, R3 ;  /* 0x0000000427160224 */ /* 0x000fe200078e0203 */
[----:B0-----:R-:W-:-:S03]  /*02c0*/  ISETP.NE.U32.AND P0, PT, R30, RZ, PT ;  /* 0x000000ff1e00720c */ /* 0x001fc60003f05070 */
[----:B------:R-:W-:Y:S01]  /*02d0*/  IMAD.IADD R29, R25, 0x1, R22 ;  /* 0x00000001191d7824 */ /* 0x000fe200078e0216 */
[----:B------:R-:W-:Y:S01]  /*02e0*/  ISETP.NE.AND.EX P0, PT, R31, RZ, PT, P0 ;  /* 0x000000ff1f00720c */ /* 0x000fe20003f05300 */
[----:B--2---:R-:W2:Y:S03]  /*02f0*/  @!P2 LDG.E R7, desc[UR36][R6.64+0x4] ;  /* 0x000004240607a981 */ /* 0x004ea6000c1e1900 */
[----:B-1----:R-:W-:-:S03]  /*0300*/  @!P2 IADD3 R4, P4, PT, R29, R10, RZ ;  /* 0x0000000a1d04a210 */ /* 0x002fc60007f9e0ff */
[----:B------:R-:W-:-:S05]  /*0310*/  @!P1 IMAD.IADD R2, R2, 0x1, -R5 ;  /* 0x0000000102029824 */ /* 0x000fca00078e0a05 */
[----:B------:R-:W-:Y:S02]  /*0320*/  ISETP.GE.U32.AND P3, PT, R2, R5, PT ;  /* 0x000000050200720c */ /* 0x000fe40003f66070 */
[----:B------:R-:W-:Y:S01]  /*0330*/  @!P2 LEA.HI.X.SX32 R5, R29, R11, 0x1, P4 ;  /* 0x0000000b1d05a211 */ /* 0x000fe200020f0eff */
[----:B------:R-:W0:Y:S04]  /*0340*/  @P0 LDC.64 R2, c[0x0][0x460] ;  /* 0x00011800ff020b82 */ /* 0x000e280000000a00 */
[----:B------:R1:W3:Y:S01]  /*0350*/  @!P2 LDG.E R12, desc[UR36][R4.64] ;  /* 0x00000024040ca981 */ /* 0x0002e2000c1e1900 */
[----:B------:R-:W-:Y:S02]  /*0360*/  ISETP.GE.AND P4, PT, R9, RZ, PT ;  /* 0x000000ff0900720c */ /* 0x000fe40003f86270 */
[----:B------:R-:W-:-:S02]  /*0370*/  @!P1 IADD3 R0, PT, PT, R0, 0x1, RZ ;  /* 0x0000000100009810 */ /* 0x000fc40007ffe0ff */
[----:B------:R-:W-:-:S03]  /*0380*/  ISETP.NE.AND P1, PT, R8, RZ, PT ;  /* 0x000000ff0800720c */ /* 0x000fc60003f25270 */
[----:B------:R-:W-:Y:S01]  /*0390*/  @P3 VIADD R0, R0, 0x1 ;  /* 0x0000000100003836 */ /* 0x000fe20000000000 */
[----:B-1----:R-:W1:Y:S03]  /*03a0*/  LDC.64 R4, c[0x0][0x4a0] ;  /* 0x00012800ff047b82 */ /* 0x002e660000000a00 */
[----:B------:R-:W-:Y:S02]  /*03b0*/  IMAD.MOV.U32 R41, RZ, RZ, R0 ;  /* 0x000000ffff297224 */ /* 0x000fe400078e0000 */
[----:B------:R-:W-:Y:S02]  /*03c0*/  HFMA2 R19, -RZ, RZ, 0, 0 ;  /* 0x00000000ff137431 */ /* 0x000fe400000001ff */
[----:B------:R-:W-:Y:S02]  /*03d0*/  @!P4 IMAD.MOV R41, RZ, RZ, -R41 ;  /* 0x000000ffff29c224 */ /* 0x000fe400078e0a29 */
[----:B------:R-:W-:-:S05]  /*03e0*/  @!P1 LOP3.LUT R41, RZ, R8, RZ, 0x33, !PT ;  /* 0x00000008ff299212 */ /* 0x000fca00078e33ff */
[----:B0-----:R-:W-:-:S05]  /*03f0*/  @P0 IMAD.WIDE R2, R41, 0x4, R2 ;  /* 0x0000000429020825 */ /* 0x001fca00078e0202 */
[----:B------:R0:W5:Y:S01]  /*0400*/  @P0 LDG.E R19, desc[UR36][R2.64] ;  /* 0x0000002402130981 */ /* 0x000162000c1e1900 */
[----:B-1----:R-:W-:-:S04]  /*0410*/  ISETP.NE.U32.AND P0, PT, R4, RZ, PT ;  /* 0x000000ff0400720c */ /* 0x002fc80003f05070 */
[----:B------:R-:W-:Y:S02]  /*0420*/  ISETP.NE.AND.EX P0, PT, R5, RZ, PT, P0 ;  /* 0x000000ff0500720c */ /* 0x000fe40003f05300 */
[----:B------:R-:W-:-:S11]  /*0430*/  ISETP.GT.U32.AND P1, PT, R23, 0x3f, PT ;  /* 0x0000003f1700780c */ /* 0x000fd60003f24070 */
[----:B------:R-:W1:Y:S01]  /*0440*/  @P0 LDC.64 R14, c[0x0][0x4a0] ;  /* 0x00012800ff0e0b82 */ /* 0x000e620000000a00 */
[----:B------:R-:W-:Y:S01]  /*0450*/  BSSY.RECONVERGENT B0, `(.L_x_4030) ;  /* 0x000001f000007945 */ /* 0x000fe20003800200 */
[----:B---3--:R-:W2:Y:S08]  /*0460*/  @!P2 I2F.S8 R4, R12 ;  /* 0x0000000c0004a306 */ /* 0x008eb00000001400 */
[----:B------:R-:W3:Y:S08]  /*0470*/  @!P2 I2F.S8 R0, R12.B1 ;  /* 0x1000000c0000a306 */ /* 0x000ef00000001400 */
[----:B------:R-:W4:Y:S08]  /*0480*/  @!P2 I2F.S8 R8, R12.B2 ;  /* 0x2000000c0008a306 */ /* 0x000f300000001400 */
[----:B------:R-:W0:Y:S01]  /*0490*/  @!P2 I2F.S8 R10, R12.B3 ;  /* 0x3000000c000aa306 */ /* 0x000e220000001400 */
[C---:B--2---:R-:W-:Y:S01]  /*04a0*/  @!P2 FMUL.FTZ R4, R7.reuse, R4 ;  /* 0x000000040704a220 */ /* 0x044fe20000410000 */
[C---:B---3--:R-:W-:Y:S01]  /*04b0*/  @!P2 FMUL.FTZ R5, R7.reuse, R0 ;  /* 0x000000000705a220 */ /* 0x048fe20000410000 */
[C---:B----4-:R-:W-:Y:S01]  /*04c0*/  @!P2 FMUL.FTZ R6, R7.reuse, R8 ;  /* 0x000000080706a220 */ /* 0x050fe20000410000 */
[----:B------:R-:W-:Y:S01]  /*04d0*/  CS2R R8, SRZ ;  /* 0x0000000000087805 */ /* 0x000fe2000001ff00 */
[----:B0-----:R-:W-:Y:S01]  /*04e0*/  @!P2 FMUL.FTZ R7, R7, R10 ;  /* 0x0000000a0707a220 */ /* 0x001fe20000410000 */
[----:B------:R-:W-:Y:S01]  /*04f0*/  CS2R R10, SRZ ;  /* 0x00000000000a7805 */ /* 0x000fe2000001ff00 */
[----:B-1----:R-:W-:Y:S06]  /*0500*/  @P1 BRA `(.L_x_4031) ;  /* 0x00000000004c1947 */ /* 0x002fec0003800000 */
        /* <DEDUP_REMOVED lines=19> */
.L_x_4031:
[----:B------:R-:W-:Y:S05]  /*0640*/  BSYNC.RECONVERGENT B0 ;  /* 0x0000000000007941 */ /* 0x000fea0003800200 */
.L_x_4030:
[----:B------:R-:W-:Y:S05]  /*0650*/  @!P2 BRA `(.L_x_4032) ;  /* 0x000000000020a947 */ /* 0x000fea0003800000 */
[----:B------:R-:W-:Y:S01]  /*0660*/  BSSY.RECONVERGENT B0, `(.L_x_4032) ;  /* 0x0000007000007945 */ /* 0x000fe20003800200 */
[----:B------:R-:W-:Y:S02]  /*0670*/  CS2R R6, SRZ ;  /* 0x0000000000067805 */ /* 0x000fe4000001ff00 */
[----:B------:R-:W-:Y:S01]  /*0680*/  CS2R R4, SRZ ;  /* 0x0000000000047805 */ /* 0x000fe2000001ff00 */
[----:B------:R-:W-:Y:S06]  /*0690*/  @P1 BRA `(.L_x_4033) ;  /* 0x00000000000c1947 */ /* 0x000fec0003800000 */
[----:B------:R-:W1:Y:S02]  /*06a0*/  LDC.64 R4, c[0x0][0x398] ;  /* 0x0000e600ff047b82 */ /* 0x000e640000000a00 */
[----:B-1----:R-:W-:-:S06]  /*06b0*/  IMAD.WIDE R4, R29, 0x4, R4 ;  /* 0x000000041d047825 */ /* 0x002fcc00078e0204 */
[----:B------:R-:W5:Y:S02]  /*06c0*/  LDG.E.128 R4, desc[UR36][R4.64] ;  /* 0x0000002404047981 */ /* 0x000f64000c1e1d00 */
.L_x_4033:
[----:B------:R-:W-:Y:S05]  /*06d0*/  BSYNC.RECONVERGENT B0 ;  /* 0x0000000000007941 */ /* 0x000fea0003800200 */
.L_x_4032:
[----:B------:R-:W-:Y:S01]  /*06e0*/  @P0 IMAD.WIDE.U32 R2, R39, 0x4, R14 ;  /* 0x0000000427020825 */ /* 0x000fe200078e000e */
[----:B------:R-:W1:Y:S01]  /*06f0*/  LDCU.64 UR4, c[0x0][0x390] ;  /* 0x00007200ff0477ac */ /* 0x000e620008000a00 */
[----:B------:R-:W2:Y:S03]  /*0700*/  LDCU.64 UR6, c[0x0][0x3a0] ;  /* 0x00007400ff0677ac */ /* 0x000ea60008000a00 */
[----:B------:R3:W4:Y:S01]  /*0710*/  @P0 LDG.E R0, desc[UR36][R2.64] ;  /* 0x0000002402000981 */ /* 0x000722000c1e1900 */
[----:B------:R-:W-:Y:S01]  /*0720*/  ISETP.EQ.U32.AND P4, PT, R30, RZ, PT ;  /* 0x000000ff1e00720c */ /* 0x000fe20003f82070 */
[----:B------:R-:W0:Y:S01]  /*0730*/  LDC.64 R16, c[0x0][0x418] ;  /* 0x00010600ff107b82 */ /* 0x000e220000000a00 */
[----:B------:R-:W-:Y:S02]  /*0740*/  CS2R R28, SRZ ;  /* 0x00000000001c7805 */ /* 0x000fe4000001ff00 */
[----:B------:R-:W-:-:S02]  /*0750*/  ISETP.EQ.OR.EX P1, PT, R31, RZ, P1, P4 ;  /* 0x000000ff1f00720c */ /* 0x000fc40000f22740 */
[----:B------:R-:W-:Y:S02]  /*0760*/  CS2R R34, SRZ ;  /* 0x0000000000227805 */ /* 0x000fe4000001ff00 */
[----:B------:R-:W-:Y:S02]  /*0770*/  CS2R R32, SRZ ;  /* 0x0000000000207805 */ /* 0x000fe4000001ff00 */
[----:B------:R-:W-:Y:S01]  /*0780*/  CS2R R30, SRZ ;  /* 0x00000000001e7805 */ /* 0x000fe2000001ff00 */
[----:B------:R-:W3:Y:S01]  /*0790*/  LDC R40, c[0x0][0x3f4] ;  /* 0x0000fd00ff287b82 */ /* 0x000ee20000000800 */
[----:B-1----:R-:W-:Y:S01]  /*07a0*/  ISETP.NE.U32.AND P2, PT, RZ, UR4, PT ;  /* 0x00000004ff007c0c */ /* 0x002fe2000bf45070 */
[----:B------:R-:W1:Y:S01]  /*07b0*/  LDCU.U8 UR4, c[0x0][0x404] ;  /* 0x00008080ff0477ac */ /* 0x000e620008000000 */
[----:B--2---:R-:W-:-:S05]  /*07c0*/  ISETP.NE.U32.AND P3, PT, RZ, UR6, PT ;  /* 0x00000006ff007c0c */ /* 0x004fca000bf65070 */
[----:B------:R-:W2:Y:S01]  /*07d0*/  @!P1 LDC.64 R14, c[0x0][0x450] ;  /* 0x00011400ff0e9b82 */ /* 0x000ea20000000a00 */
[----:B------:R-:W-:Y:S02]  /*07e0*/  ISETP.NE.AND.EX P2, PT, RZ, UR5, PT, P2 ;  /* 0x00000005ff007c0c */ /* 0x000fe4000bf45320 */
[----:B------:R-:W-:Y:S02]  /*07f0*/  ISETP.NE.AND.EX P3, PT, RZ, UR7, PT, P3 ;  /* 0x00000007ff007c0c */ /* 0x000fe4000bf65330 */
[C---:B------:R-:W-:Y:S02]  /*0800*/  ISETP.GT.U32.OR P2, PT, R23.reuse, 0x3f, !P2 ;  /* 0x0000003f1700780c */ /* 0x040fe40005744470 */
[----:B------:R-:W-:Y:S02]  /*0810*/  ISETP.GT.U32.OR P3, PT, R23, 0x3f, !P3 ;  /* 0x0000003f1700780c */ /* 0x000fe40005f64470 */
[----:B0-----:R-:W-:Y:S01]  /*0820*/  ISETP.NE.U32.AND P4, PT, R16, RZ, PT ;  /* 0x000000ff1000720c */ /* 0x001fe20003f85070 */
[----:B-----5:R-:W-:-:S03]  /*0830*/  @!P1 IMAD R16, R19, R38, RZ ;  /* 0x0000002613109224 */ /* 0x020fc600078e02ff */
[----:B------:R-:W-:Y:S01]  /*0840*/  ISETP.NE.AND.EX P4, PT, R17, RZ, PT, P4 ;  /* 0x000000ff1100720c */ /* 0x000fe20003f85340 */
[----:B------:R-:W-:-:S04]  /*0850*/  IMAD R17, R24, 0x100, R25 ;  /* 0x0000010018117824 */ /* 0x000fc800078e0219 */
[----:B------:R-:W0:Y:S08]  /*0860*/  @!P2 LDC.64 R12, c[0x0][0x390] ;  /* 0x0000e400ff0cab82 */ /* 0x000e300000000a00 */
[----:B------:R-:W1:Y:S01]  /*0870*/  @!P3 LDC.64 R20, c[0x0][0x3a0] ;  /* 0x0000e800ff14bb82 */ /* 0x000e620000000a00 */
[----:B---3--:R-:W-:-:S07]  /*0880*/  IABS R27, R40 ;  /* 0x00000028001b7213 */ /* 0x008fce0000000000 */
[----:B------:R-:W3:Y:S01]  /*0890*/  @P4 LDC.64 R36, c[0x0][0x418] ;  /* 0x00010600ff244b82 */ /* 0x000ee20000000a00 */
[----:B0-----:R-:W-:-:S04]  /*08a0*/  @!P2 IMAD.WIDE.U32 R2, R17, 0x4, R12 ;  /* 0x000000041102a825 */ /* 0x001fc800078e000c */
[----:B------:R-:W-:Y:S01]  /*08b0*/  @!P1 IMAD R13, R16, 0x100, R17 ;  /* 0x00000100100d9824 */ /* 0x000fe200078e0211 */
[----:B------:R-:W4:Y:S01]  /*08c0*/  @!P2 LDG.E.128 R28, desc[UR36][R2.64] ;  /* 0x00000024021ca981 */ /* 0x000f22000c1e1d00 */
[----:B-1----:R-:W-:-:S04]  /*08d0*/  @!P3 IMAD.WIDE.U32 R20, R17, 0x4, R20 ;  /* 0x000000041114b825 */ /* 0x002fc800078e0014 */
[----:B--2---:R-:W-:Y:S01]  /*08e0*/  @!P1 IMAD.WIDE R12, R13, 0x4, R14 ;  /* 0x000000040d0c9825 */ /* 0x004fe200078e020e */
[----:B------:R0:W2:Y:S05]  /*08f0*/  @!P3 LDG.E.128 R32, desc[UR36][R20.64] ;  /* 0x000000241420b981 */ /* 0x0000aa000c1e1d00 */
[----:B------:R-:W2:Y:S01]  /*0900*/  @!P1 LDG.E.128 R12, desc[UR36][R12.64] ;  /* 0x000000240c0c9981 */ /* 0x000ea2000c1e1d00 */
[----:B------:R-:W1:Y:S01]  /*0910*/  I2F.RP R16, R27 ;  /* 0x0000001b00107306 */ /* 0x000e620000209400 */
[----:B------:R-:W4:Y:S08]  /*0920*/  @!P0 LDC R17, c[0x0][0x40c] ;  /* 0x00010300ff118b82 */ /* 0x000f300000000800 */
[----:B0-----:R-:W4:Y:S01]  /*0930*/  @P0 LDC R21, c[0x0][0x430] ;  /* 0x00010c00ff150b82 */ /* 0x001f220000000800 */
[----:B-1----:R-:W0:Y:S02]  /*0940*/  MUFU.RCP R16, R16 ;  /* 0x0000001000107308 */ /* 0x002e240000001000 */
[----:B0-----:R-:W-:-:S06]  /*0950*/  IADD3 R2, PT, PT, R16, 0xffffffe, RZ ;  /* 0x0ffffffe10027810 */ /* 0x001fcc0007ffe0ff */
[----:B------:R0:W1:Y:S02]  /*0960*/  F2I.FTZ.U32.TRUNC.NTZ R3, R2 ;  /* 0x0000000200037305 */ /* 0x000064000021f000 */
[----:B0-----:R-:W-:Y:S02]  /*0970*/  IMAD.MOV.U32 R2, RZ, RZ, RZ ;  /* 0x000000ffff027224 */ /* 0x001fe400078e00ff */
[----:B-1----:R-:W-:Y:S01]  /*0980*/  IMAD.MOV R20, RZ, RZ, -R3 ;  /* 0x000000ffff147224 */ /* 0x002fe200078e0a03 */
[----:B------:R-:W-:Y:S01]  /*0990*/  ISETP.NE.AND P2, PT, R40, RZ, PT ;  /* 0x000000ff2800720c */ /* 0x000fe20003f45270 */
[----:B------:R-:W-:Y:S02]  /*09a0*/  IMAD.MOV.U32 R18, RZ, RZ, RZ ;  /* 0x000000ffff127224 */ /* 0x000fe400078e00ff */
[----:B---3--:R-:W-:Y:S01]  /*09b0*/  @P4 IMAD.WIDE.U32 R36, R39, 0x4, R36 ;  /* 0x0000000427244825 */ /* 0x008fe200078e0024 */
[----:B------:R-:W-:Y:S04]  /*09c0*/  BSSY.RECONVERGENT B6, `(.L_x_4034) ;  /* 0x00000e6000067945 */ /* 0x000fe80003800200 */
[----:B------:R0:W5:Y:S02]  /*09d0*/  @P4 LDG.E R18, desc[UR36][R36.64] ;  /* 0x0000002424124981 */ /* 0x000164000c1e1900 */
[----:B0-----:R-:W-:-:S02]  /*09e0*/  IMAD R37, R41, R38, RZ ;  /* 0x0000002629257224 */ /* 0x001fc400078e02ff */
[----:B----4-:R-:W-:Y:S02]  /*09f0*/  @P0 IMAD.IADD R17, R0, 0x1, R21 ;  /* 0x0000000100110824 */ /* 0x010fe400078e0215 */
[----:B------:R-:W-:Y:S02]  /*0a00*/  IMAD R21, R20, R27, RZ ;  /* 0x0000001b14157224 */ /* 0x000fe400078e02ff */
[----:B------:R-:W0:Y:S01]  /*0a10*/  LDC R20, c[0x0][0x400] ;  /* 0x00010000ff147b82 */ /* 0x000e220000000800 */
[----:B------:R-:W-:Y:S01]  /*0a20*/  IABS R16, R17 ;  /* 0x0000001100107213 */ /* 0x000fe20000000000 */
[----:B------:R-:W-:-:S06]  /*0a30*/  IMAD.HI.U32 R3, R3, R21, R2 ;  /* 0x0000001503037227 */ /* 0x000fcc00078e0002 */
[----:B------:R-:W-:-:S05]  /*0a40*/  IMAD.HI.U32 R3, R3, R16, RZ ;  /* 0x0000001003037227 */ /* 0x000fca00078e00ff */
[----:B------:R-:W-:-:S05]  /*0a50*/  IADD3 R3, PT, PT, -R3, RZ, RZ ;  /* 0x000000ff03037210 */ /* 0x000fca0007ffe1ff */
[----:B------:R-:W-:-:S05]  /*0a60*/  IMAD R16, R27, R3, R16 ;  /* 0x000000031b107224 */ /* 0x000fca00078e0210 */
[----:B------:R-:W-:-:S13]  /*0a70*/  ISETP.GT.U32.AND P0, PT, R27, R16, PT ;  /* 0x000000101b00720c */ /* 0x000fda0003f04070 */
[----:B------:R-:W-:-:S05]  /*0a80*/  @!P0 IMAD.IADD R16, R16, 0x1, -R27 ;  /* 0x0000000110108824 */ /* 0x000fca00078e0a1b */
[----:B------:R-:W-:Y:S02]  /*0a90*/  ISETP.GT.U32.AND P0, PT, R27, R16, PT ;  /* 0x000000101b00720c */ /* 0x000fe40003f04070 */
[----:B------:R-:W-:-:S11]  /*0aa0*/  ISETP.GE.AND P3, PT, R17, RZ, PT ;  /* 0x000000ff1100720c */ /* 0x000fd60003f66270 */
[----:B------:R-:W-:Y:S01]  /*0ab0*/  @!P0 IMAD.IADD R16, R16, 0x1, -R27 ;  /* 0x0000000110108824 */ /* 0x000fe200078e0a1b */
[----:B------:R-:W-:-:S04]  /*0ac0*/  ISETP.NE.AND P0, PT, RZ, UR4, PT ;  /* 0x00000004ff007c0c */ /* 0x000fc8000bf05270 */
[----:B0-----:R-:W-:Y:S01]  /*0ad0*/  ISETP.LT.OR P0, PT, R20, 0x1, P0 ;  /* 0x000000011400780c */ /* 0x001fe20000701670 */
[----:B------:R-:W-:Y:S01]  /*0ae0*/  IMAD R27, R39, R40, RZ ;  /* 0x00000028271b7224 */ /* 0x000fe200078e02ff */
[----:B------:R-:W-:Y:S01]  /*0af0*/  IADD3 R2, PT, PT, R17, 0x1, -R40 ;  /* 0x0000000111027810 */ /* 0x000fe20007ffe828 */
[----:B------:R-:W-:Y:S02]  /*0b00*/  @!P3 IMAD.MOV R16, RZ, RZ, -R16 ;  /* 0x000000ffff10b224 */ /* 0x000fe400078e0a10 */
[----:B------:R-:W-:Y:S01]  /*0b10*/  FADD.FTZ R28, R28, R8 ;  /* 0x000000081c1c7221 */ /* 0x000fe20000010000 */
[----:B------:R-:W-:Y:S01]  /*0b20*/  FADD.FTZ R29, R29, R9 ;  /* 0x000000091d1d7221 */ /* 0x000fe20000010000 */
[----:B------:R-:W-:Y:S01]  /*0b30*/  FADD.FTZ R30, R30, R10 ;  /* 0x0000000a1e1e7221 */ /* 0x000fe20000010000 */
[----:B--2---:R-:W-:Y:S01]  /*0b40*/  FADD.FTZ R32, R32, R4 ;  /* 0x0000000420207221 */ /* 0x004fe20000010000 */
[----:B------:R-:W-:Y:S01]  /*0b50*/  FADD.FTZ R33, R33, R5 ;  /* 0x0000000521217221 */ /* 0x000fe20000010000 */
[----:B------:R-:W-:Y:S01]  /*0b60*/  FADD.FTZ R34, R34, R6 ;  /* 0x0000000622227221 */ /* 0x000fe20000010000 */
[----:B------:R-:W-:Y:S01]  /*0b70*/  FADD.FTZ R35, R35, R7 ;  /* 0x0000000723237221 */ /* 0x000fe20000010000 */
[----:B------:R-:W-:Y:S01]  /*0b80*/  FADD.FTZ R31, R31, R11 ;  /* 0x0000000b1f1f7221 */ /* 0x000fe20000010000 */
[----:B------:R-:W-:Y:S01]  /*0b90*/  @!P1 FMUL.FTZ R32, R32, R12 ;  /* 0x0000000c20209220 */ /* 0x000fe20000410000 */
[----:B------:R-:W-:Y:S01]  /*0ba0*/  @!P1 FMUL.FTZ R33, R33, R13 ;  /* 0x0000000d21219220 */ /* 0x000fe20000410000 */
[----:B------:R-:W-:Y:S01]  /*0bb0*/  @!P2 LOP3.LUT R16, RZ, R40, RZ, 0x33, !PT ;  /* 0x00000028ff10a212 */ /* 0x000fe200078e33ff */
[----:B------:R-:W-:Y:S01]  /*0bc0*/  @!P1 FMUL.FTZ R34, R34, R14 ;  /* 0x0000000e22229220 */ /* 0x000fe20000410000 */
[----:B------:R-:W-:Y:S01]  /*0bd0*/  @!P1 FMUL.FTZ R35, R35, R15 ;  /* 0x0000000f23239220 */ /* 0x000fe20000410000 */
[----:B------:R-:W-:-:S02]  /*0be0*/  SHF.R.S32.HI R39, RZ, 0x1f, R27 ;  /* 0x0000001fff277819 */ /* 0x000fc4000001141b */
[----:B------:R-:W-:Y:S01]  /*0bf0*/  VIMNMX R2, PT, PT, RZ, R2, !PT ;  /* 0x00000002ff027248 */ /* 0x000fe20007fe0100 */
[----:B------:R-:W-:Y:S06]  /*0c00*/  @P0 BRA `(.L_x_4035) ;  /* 0x0000000000ac0947 */ /* 0x000fec0003800000 */
[----:B------:R-:W-:-:S13]  /*0c10*/  ISETP.GE.AND P0, PT, R25, R20, PT ;  /* 0x000000141900720c */ /* 0x000fda0003f06270 */
[----:B------:R-:W-:Y:S05]  /*0c20*/  @P0 BRA `(.L_x_4036) ;  /* 0x0000000800fc0947 */ /* 0x000fea0003800000 */
[----:B------:R-:W-:Y:S01]  /*0c30*/  I2FP.F32.U32 R3, R20 ;  /* 0x0000001400037245 */ /* 0x000fe20000201000 */
[----:B------:R-:W0:Y:S01]  /*0c40*/  LDCU UR4, c[0x0][0x40c] ;  /* 0x00008180ff0477ac */ /* 0x000e220008000800 */
[----:B------:R-:W-:-:S04]  /*0c50*/  IADD3 R0, PT, PT, R25, 0x2, RZ ;  /* 0x0000000219007810 */ /* 0x000fc80007ffe0ff */
[----:B------:R-:W1:Y:S01]  /*0c60*/  MUFU.RCP R3, R3 ;  /* 0x0000000300037308 */ /* 0x000e620000001000 */
[----:B------:R-:W-:-:S05]  /*0c70*/  I2FP.F32.U32 R0, R0 ;  /* 0x0000000000007245 */ /* 0x000fca0000201000 */
[----:B-1----:R-:W-:Y:S01]  /*0c80*/  FMUL.FTZ R4, R0, R3 ;  /* 0x0000000300047220 */ /* 0x002fe20000410000 */
[----:B------:R-:W-:-:S03]  /*0c90*/  I2FP.F32.U32 R0, R25 ;  /* 0x0000001900007245 */ /* 0x000fc60000201000 */
[----:B------:R-:W-:Y:S02]  /*0ca0*/  FMUL.FTZ R5, R4, 13.28771209716796875 ;  /* 0x41549a7804057820 */ /* 0x000fe40000410000 */
[----:B------:R-:W-:-:S04]  /*0cb0*/  FMUL.FTZ R0, R0, R3 ;  /* 0x0000000300007220 */ /* 0x000fc80000410000 */
[----:B------:R-:W1:Y:S01]  /*0cc0*/  MUFU.EX2 R5, -R5 ;  /* 0x8000000500057308 */ /* 0x000e620000000800 */
[----:B------:R-:W-:Y:S01]  /*0cd0*/  FMUL.FTZ R4, R0, 13.28771209716796875 ;  /* 0x41549a7800047820 */ /* 0x000fe20000410000 */
[----:B0----5:R-:W-:-:S04]  /*0ce0*/  IADD3 R0, PT, PT, -R18, UR4, RZ ;  /* 0x0000000412007c10 */ /* 0x021fc8000fffe1ff */
[----:B------:R-:W-:Y:S02]  /*0cf0*/  I2FP.F32.S32 R0, R0 ;  /* 0x0000000000007245 */ /* 0x000fe40000201400 */
[----:B------:R-:W0:Y:S03]  /*0d00*/  MUFU.EX2 R7, -R4 ;  /* 0x8000000400077308 */ /* 0x000e260000000800 */
[----:B-1----:R-:W-:-:S04]  /*0d10*/  FMUL.FTZ R3, R0, R5 ;  /* 0x0000000500037220 */ /* 0x002fc80000410000 */
[----:B------:R-:W-:Y:S01]  /*0d20*/  FMUL.RZ R13, R3, 0.15915493667125701904 ;  /* 0x3e22f983030d7820 */ /* 0x000fe2000040c000 */
[----:B0-----:R-:W-:-:S03]  /*0d30*/  FMUL.FTZ R0, R0, R7 ;  /* 0x0000000700007220 */ /* 0x001fc60000410000 */
        /* <DEDUP_REMOVED lines=24> */
.L_x_4035:
        /* <DEDUP_REMOVED lines=49> */
[----:B------:R-:W-:Y:S01]  /*11d0*/  IMAD.U32 R7, RZ, RZ, UR7 ;  /* 0x00000007ff077e24 */ /* 0x000fe2000f8e00ff */
[----:B----4-:R-:W-:Y:S01]  /*11e0*/  MOV R10, UR8 ;  /* 0x00000008000a7c02 */ /* 0x010fe20008000f00 */
[----:B-1----:R-:W-:-:S07]  /*11f0*/  IMAD.U32 R11, RZ, RZ, UR9 ;  /* 0x00000009ff0b7e24 */ /* 0x002fce000f8e00ff */
[----:B------:R-:W-:-:S07]  /*1200*/  LEPC R20, `(.L_x_4037) ;  /* 0x000000001014794e */ /* 0x000fce0000000000 */
[----:B--2--5:R-:W-:Y:S05]  /*1210*/  CALL.ABS.NOINC R14 ;  /* 0x000000000e007343 */ /* 0x024fea0003c00000 */
.L_x_4037:
[----:B------:R-:W0:Y:S01]  /*1220*/  S2R R3, SR_CgaCtaId ;  /* 0x0000000000037919 */ /* 0x000e220000008800 */
[----:B------:R-:W1:Y:S01]  /*1230*/  LDC R9, c[0x0][0x400] ;  /* 0x00010000ff097b82 */ /* 0x000e620000000800 */
[----:B------:R-:W-:Y:S01]  /*1240*/  MOV R0, 0x400 ;  /* 0x0000040000007802 */ /* 0x000fe20000000f00 */
[----:B------:R-:W-:Y:S05]  /*1250*/  WARPSYNC.ALL ;  /* 0x0000000000007948 */ /* 0x000fea0003800000 */
[----:B------:R-:W-:Y:S01]  /*1260*/  ISETP.NE.AND P6, PT, R40, RZ, PT ;  /* 0x000000ff2800720c */ /* 0x000fe20003fc5270 */
[----:B------:R-:W-:-:S12]  /*1270*/  VIADD R0, R0, 0x410 ;  /* 0x0000041000007836 */ /* 0x000fd80000000000 */
[----:B------:R-:W-:Y:S01]  /*1280*/  @!P6 IMAD R4, R36, R41, R38 ;  /* 0x000000292404e224 */ /* 0x000fe200078e0226 */
[----:B0-----:R-:W-:-:S04]  /*1290*/  LEA R0, R3, R0, 0x18 ;  /* 0x0000000003007211 */ /* 0x001fc800078ec0ff */
[----:B-1----:R-:W-:Y:S01]  /*12a0*/  LEA R3, R9, R0, 0x2 ;  /* 0x0000000009037211 */ /* 0x002fe200078e10ff */
[----:B------:R-:W-:-:S04]  /*12b0*/  @!P6 IMAD R5, R4, 0x4, R0 ;  /* 0x000000040405e824 */ /* 0x000fc800078e0200 */
        /* <DEDUP_REMOVED lines=14> */
[----:B------:R-:W-:Y:S02]  /*13a0*/  LEA.HI R5, R4, R4, RZ, 0x1 ;  /* 0x0000000404057211 */ /* 0x000fe400078f08ff */
[C---:B------:R-:W-:Y:S01]  /*13b0*/  LEA R20, R36.reuse, R21, 0x2 ;  /* 0x0000001524147211 */ /* 0x040fe200078e10ff */
[----:B------:R-:W-:Y:S01]  /*13c0*/  IMAD R40, R36, 0x4, R43 ;  /* 0x0000000424287824 */ /* 0x000fe200078e022b */
[----:B------:R0:W1:Y:S01]  /*13d0*/  LDS R28, [R21] ;  /* 0x00000000151c7984 */ /* 0x0000620000000800 */
[----:B------:R-:W-:-:S03]  /*13e0*/  IMAD.SHL.U32 R5, R5, 0x2, RZ ;  /* 0x0000000205057824 */ /* 0x000fc600078e00ff */
[----:B------:R0:W2:Y:S02]  /*13f0*/  LDS R30, [R21+0x4] ;  /* 0x00000400151e7984 */ /* 0x0000a40000000800 */
[----:B------:R-:W-:Y:S02]  /*1400*/  LOP3.LUT R7, R5, 0xfffffffc, RZ, 0xc0, !PT ;  /* 0xfffffffc05077812 */ /* 0x000fe400078ec0ff */
[----:B------:R0:W3:Y:S02]  /*1410*/  LDS R32, [R43] ;  /* 0x000000002b207984 */ /* 0x0000e40000000800 */
[----:B------:R-:W-:Y:S02]  /*1420*/  ISETP.GE.AND P0, PT, R7, R9, PT ;  /* 0x000000090700720c */ /* 0x000fe40003f06270 */
[----:B------:R0:W4:Y:S04]  /*1430*/  LDS R34, [R43+0x4] ;  /* 0x000004002b227984 */ /* 0x0001280000000800 */
[----:B------:R0:W0:Y:S04]  /*1440*/  LDS R29, [R20] ;  /* 0x00000000141d7984 */ /* 0x0000280000000800 */
[----:B------:R0:W0:Y:S04]  /*1450*/  LDS R31, [R20+0x4] ;  /* 0x00000400141f7984 */ /* 0x0000280000000800 */
[----:B------:R0:W0:Y:S04]  /*1460*/  LDS R33, [R40] ;  /* 0x0000000028217984 */ /* 0x0000280000000800 */
[----:B------:R0:W0:Y:S01]  /*1470*/  LDS R35, [R40+0x4] ;  /* 0x0000040028237984 */ /* 0x0000220000000800 */
[----:B------:R-:W-:Y:S05]  /*1480*/  @P0 BRA `(.L_x_4041) ;  /* 0x0000000000a00947 */ /* 0x000fea0003800000 */
[----:B------:R-:W-:Y:S01]  /*1490*/  I2FP.F32.S32 R5, R9 ;  /* 0x0000000900057245 */ /* 0x000fe20000201400 */
[----:B------:R-:W-:Y:S01]  /*14a0*/  VIADD R4, R7, 0x2 ;  /* 0x0000000207047836 */ /* 0x000fe20000000000 */
[----:B------:R-:W1:Y:S04]  /*14b0*/  LDCU UR4, c[0x0][0x40c] ;  /* 0x00008180ff0477ac */ /* 0x000e680008000800 */
[----:B------:R-:W2:Y:S01]  /*14c0*/  MUFU.RCP R5, R5 ;  /* 0x0000000500057308 */ /* 0x000ea20000001000 */
[----:B------:R-:W-:-:S05]  /*14d0*/  I2FP.F32.S32 R4, R4 ;  /* 0x0000000400047245 */ /* 0x000fca0000201400 */
[----:B--2---:R-:W-:Y:S01]  /*14e0*/  FMUL.FTZ R6, R4, R5 ;  /* 0x0000000504067220 */ /* 0x004fe20000410000 */
[----:B------:R-:W-:Y:S02]  /*14f0*/  I2FP.F32.S32 R4, R7 ;  /* 0x0000000700047245 */ /* 0x000fe40000201400 */
[----:B-1---5:R-:W-:Y:S01]  /*1500*/  IADD3 R7, PT, PT, -R18, UR4, RZ ;  /* 0x0000000412077c10 */ /* 0x022fe2000fffe1ff */
[----:B------:R-:W-:Y:S02]  /*1510*/  FMUL.FTZ R6, R6, 13.28771209716796875 ;  /* 0x41549a7806067820 */ /* 0x000fe40000410000 */
[----:B------:R-:W-:Y:S01]  /*1520*/  FMUL.FTZ R4, R4, R5 ;  /* 0x0000000504047220 */ /* 0x000fe20000410000 */
[----:B------:R-:W-:-:S03]  /*1530*/  I2FP.F32.S32 R7, R7 ;  /* 0x0000000700077245 */ /* 0x000fc60000201400 */
[----:B------:R-:W-:Y:S01]  /*1540*/  FMUL.FTZ R4, R4, 13.28771209716796875 ;  /* 0x41549a7804047820 */ /* 0x000fe20000410000 */
[----:B------:R-:W1:Y:S08]  /*1550*/  MUFU.EX2 R6, -R6 ;  /* 0x8000000600067308 */ /* 0x000e700000000800 */
[----:B------:R-:W2:Y:S01]  /*1560*/  MUFU.EX2 R4, -R4 ;  /* 0x8000000400047308 */ /* 0x000ea20000000800 */
[----:B-1----:R-:W-:-:S04]  /*1570*/  FMUL.FTZ R5, R7, R6 ;  /* 0x0000000607057220 */ /* 0x002fc80000410000 */
[----:B------:R-:W-:Y:S01]  /*1580*/  FMUL.RZ R15, R5, 0.15915493667125701904 ;  /* 0x3e22f983050f7820 */ /* 0x000fe2000040c000 */
[----:B--2---:R-:W-:-:S03]  /*1590*/  FMUL.FTZ R5, R7, R4 ;  /* 0x0000000407057220 */ /* 0x004fc60000410000 */
[----:B------:R-:W0:Y:S01]  /*15a0*/  MUFU.SIN R9, R15 ;  /* 0x0000000f00097308 */ /* 0x000e220000000400 */
[----:B------:R-:W-:-:S07]  /*15b0*/  FMUL.RZ R13, R5, 0.15915493667125701904 ;  /* 0x3e22f983050d7820 */ /* 0x000fce000040c000 */
[----:B------:R-:W1:Y:S08]  /*15c0*/  MUFU.COS R8, R15 ;  /* 0x0000000f00087308 */ /* 0x000e700000000000 */
[----:B------:R-:W2:Y:S01]  /*15d0*/  MUFU.SIN R6, R13 ;  /* 0x0000000d00067308 */ /* 0x000ea20000000400 */
[-C--:B0-----:R-:W-:Y:S01]  /*15e0*/  FMUL.FTZ R7, R31, R9.reuse ;  /* 0x000000091f077220 */ /* 0x081fe20000410000 */
[-C--:B------:R-:W-:Y:S01]  /*15f0*/  FMUL.FTZ R11, R35, R9.reuse ;  /* 0x00000009230b7220 */ /* 0x080fe20000410000 */
[-C--:B------:R-:W-:Y:S01]  /*1600*/  FMUL.FTZ R12, R30, R9.reuse ;  /* 0x000000091e0c7220 */ /* 0x080fe20000410000 */
[----:B----4-:R-:W-:-:S04]  /*1610*/  FMUL.FTZ R14, R34, R9 ;  /* 0x00000009220e7220 */ /* 0x010fc80000410000 */
[----:B------:R-:W0:Y:S01]  /*1620*/  MUFU.COS R5, R13 ;  /* 0x0000000d00057308 */ /* 0x000e220000000000 */
[-C--:B-1----:R-:W-:Y:S01]  /*1630*/  FFMA.FTZ R10, R30, R8.reuse, -R7 ;  /* 0x000000081e0a7223 */ /* 0x082fe20000010807 */
[-C--:B------:R-:W-:Y:S01]  /*1640*/  FFMA.FTZ R34, R34, R8.reuse, -R11 ;  /* 0x0000000822227223 */ /* 0x080fe2000001080b */
[-C--:B------:R-:W-:Y:S01]  /*1650*/  FFMA.FTZ R31, R31, R8.reuse, R12 ;  /* 0x000000081f1f7223 */ /* 0x080fe2000001000c */
[----:B------:R-:W-:Y:S02]  /*1660*/  FFMA.FTZ R35, R35, R8, R14 ;  /* 0x0000000823237223 */ /* 0x000fe4000001000e */
[----:B------:R-:W-:Y:S01]  /*1670*/  MOV R30, R10 ;  /* 0x0000000a001e7202 */ /* 0x000fe20000000f00 */
[-C--:B--2---:R-:W-:Y:S01]  /*1680*/  FMUL.FTZ R7, R29, R6.reuse ;  /* 0x000000061d077220 */ /* 0x084fe20000410000 */
[-C--:B------:R-:W-:Y:S01]  /*1690*/  FMUL.FTZ R9, R33, R6.reuse ;  /* 0x0000000621097220 */ /* 0x080fe20000410000 */
[-C--:B------:R-:W-:Y:S01]  /*16a0*/  FMUL.FTZ R4, R28, R6.reuse ;  /* 0x000000061c047220 */ /* 0x080fe20000410000 */
[----:B---3--:R-:W-:Y:S01]  /*16b0*/  FMUL.FTZ R6, R32, R6 ;  /* 0x0000000620067220 */ /* 0x008fe20000410000 */
[-C--:B0-----:R-:W-:Y:S01]  /*16c0*/  FFMA.FTZ R7, R28, R5.reuse, -R7 ;  /* 0x000000051c077223 */ /* 0x081fe20000010807 */
[-C--:B------:R-:W-:Y:S01]  /*16d0*/  FFMA.FTZ R32, R32, R5.reuse, -R9 ;  /* 0x0000000520207223 */ /* 0x080fe20000010809 */
[-C--:B------:R-:W-:Y:S01]  /*16e0*/  FFMA.FTZ R29, R29, R5.reuse, R4 ;  /* 0x000000051d1d7223 */ /* 0x080fe20000010004 */
[----:B------:R-:W-:Y:S01]  /*16f0*/  FFMA.FTZ R33, R33, R5, R6 ;  /* 0x0000000521217223 */ /* 0x000fe20000010006 */
[----:B------:R-:W-:-:S07]  /*1700*/  IMAD.MOV.U32 R28, RZ, RZ, R7 ;  /* 0x000000ffff1c7224 */ /* 0x000fce00078e0007 */
.L_x_4041:
[----:B------:R-:W-:Y:S05]  /*1710*/  BSYNC.RECONVERGENT B1 ;  /* 0x0000000000017941 */ /* 0x000fea0003800200 */
.L_x_4040:
        /* <DEDUP_REMOVED lines=8> */
.L_x_4039:
[----:B------:R-:W-:Y:S05]  /*17a0*/  BSYNC.RECONVERGENT B0 ;  /* 0x0000000000007941 */ /* 0x000fea0003800200 */
.L_x_4038:
[----:B------:R-:W-:Y:S01]  /*17b0*/  BAR.SYNC.DEFER_BLOCKING 0x0 ;  /* 0x0000000000007b1d */ /* 0x000fe20000010000 */
[----:B------:R-:W-:-:S04]  /*17c0*/  @!P6 IMAD R36, R36, R41, R38 ;  /* 0x000000292424e224 */ /* 0x000fc800078e0226 */
[C---:B------:R-:W-:Y:S01]  /*17d0*/  @!P6 IMAD R0, R36.reuse, 0x4, R0 ;  /* 0x000000042400e824 */ /* 0x040fe200078e0200 */
[----:B------:R-:W-:-:S04]  /*17e0*/  @!P6 LEA R3, R36, R3, 0x2 ;  /* 0x000000032403e211 */ /* 0x000fc800078e10ff */
[----:B---3--:R0:W1:Y:S04]  /*17f0*/  @!P6 LDS.128 R28, [R0] ;  /* 0x00000000001ce984 */ /* 0x0080680000000c00 */
[----:B------:R0:W2:Y:S01]  /*1800*/  @!P6 LDS.128 R32, [R3] ;  /* 0x000000000320e984 */ /* 0x0000a20000000c00 */
[----:B------:R-:W-:Y:S06]  /*1810*/  BAR.SYNC.DEFER_BLOCKING 0x0 ;  /* 0x0000000000007b1d */ /* 0x000fec0000010000 */
.L_x_4036:
[----:B------:R-:W-:Y:S05]  /*1820*/  BSYNC.RECONVERGENT B6 ;  /* 0x0000000000067941 */ /* 0x000fea0003800200 */
.L_x_4034:
[----:B------:R-:W-:Y:S01]  /*1830*/  ISETP.GT.U32.AND P0, PT, R23, 0x3f, PT ;  /* 0x0000003f1700780c */ /* 0x000fe20003f04070 */
[----:B------:R-:W-:Y:S01]  /*1840*/  BSSY.RECONVERGENT B0, `(.L_x_4042) ;  /* 0x0000015000007945 */ /* 0x000fe20003800200 */
[----:B0-----:R-:W-:-:S11]  /*1850*/  IMAD.MOV.U32 R0, RZ, RZ, RZ ;  /* 0x000000ffff007224 */ /* 0x001fd600078e00ff */
[----:B------:R-:W-:Y:S05]  /*1860*/  @P0 BRA `(.L_x_4043) ;  /* 0x0000000000480947 */ /* 0x000fea0003800000 */
[----:B------:R-:W0:Y:S01]  /*1870*/  LDCU UR4, c[0x0][0x3f4] ;  /* 0x00007e80ff0477ac */ /* 0x000e220008000800 */
[----:B------:R-:W3:Y:S08]  /*1880*/  S2UR UR5, SR_CgaCtaId ;  /* 0x00000000000579c3 */ /* 0x000ef00000008800 */
[----:B------:R-:W4:Y:S01]  /*1890*/  LDC.64 R4, c[0x0][0x3b8] ;  /* 0x0000ee00ff047b82 */ /* 0x000f220000000a00 */
[----:B0-----:R-:W-:-:S02]  /*18a0*/  IMAD R26, R26, UR4, RZ ;  /* 0x000000041a1a7c24 */ /* 0x001fc4000f8e02ff */
[----:B------:R-:W-:Y:S01]  /*18b0*/  IMAD R3, R23, UR4, R16 ;  /* 0x0000000417037c24 */ /* 0x000fe2000f8e0210 */
[----:B------:R-:W-:Y:S02]  /*18c0*/  UMOV UR4, 0x400 ;  /* 0x0000040000047882 */ /* 0x000fe40000000000 */
[----:B------:R-:W-:Y:S01]  /*18d0*/  UIADD3 UR4, UPT, UPT, UR4, 0x10, URZ ;  /* 0x0000001004047890 */ /* 0x000fe2000fffe0ff */
[----:B------:R-:W-:-:S03]  /*18e0*/  IMAD R3, R26, 0x40, R3 ;  /* 0x000000401a037824 */ /* 0x000fc600078e0203 */
[----:B---3--:R-:W-:Y:S02]  /*18f0*/  ULEA UR4, UR5, UR4, 0x18 ;  /* 0x0000000405047291 */ /* 0x008fe4000f8ec0ff */
[----:B------:R-:W-:-:S04]  /*1900*/  SHF.L.U32 R7, R3, 0x2, RZ ;  /* 0x0000000203077819 */ /* 0x000fc800000006ff */
[----:B------:R-:W-:Y:S01]  /*1910*/  LEA R3, R23, UR4, 0x4 ;  /* 0x0000000417037c11 */ /* 0x000fe2000f8e20ff */
[----:B----4-:R-:W-:-:S04]  /*1920*/  IMAD.WIDE R4, R7, 0x4, R4 ;  /* 0x0000000407047825 */ /* 0x010fc800078e0204 */
[----:B-12---:R-:W-:Y:S01]  /*1930*/  FMUL.FTZ R7, R33, R29 ;  /* 0x0000001d21077220 */ /* 0x006fe20000410000 */
[----:B------:R0:W-:Y:S03]  /*1940*/  STS.128 [R3], R28 ;  /* 0x0000001c03007388 */ /* 0x0001e60000000c00 */
[----:B------:R-:W-:Y:S01]  /*1950*/  FFMA.FTZ R7, R32, R28, R7 ;  /* 0x0000001c20077223 */ /* 0x000fe20000010007 */
[----:B------:R0:W-:Y:S03]  /*1960*/  STG.E.128 desc[UR36][R4.64], R32 ;  /* 0x0000002004007986 */ /* 0x0001e6000c101d24 */
[----:B------:R-:W-:-:S04]  /*1970*/  FFMA.FTZ R0, R34, R30, R7 ;  /* 0x0000001e22007223 */ /* 0x000fc80000010007 */
[----:B------:R-:W-:-:S07]  /*1980*/  FFMA.FTZ R0, R35, R31, R0 ;  /* 0x0000001f23007223 */ /* 0x000fce0000010000 */
.L_x_4043:
[----:B------:R-:W-:Y:S05]  /*1990*/  BSYNC.RECONVERGENT B0 ;  /* 0x0000000000007941 */ /* 0x000fea0003800200 */
.L_x_4042:
[----:B0-----:R-:W0:Y:S01]  /*19a0*/  SHFL.BFLY PT, R3, R0, 0x10, 0x1f ;  /* 0x0e001f0000037f89 */ /* 0x001e2200000e0000 */
[----:B------:R-:W3:Y:S01]  /*19b0*/  S2UR UR14, SR_CgaCtaId ;  /* 0x00000000000e79c3 */ /* 0x000ee20000008800 */
[----:B------:R-:W-:Y:S01]  /*19c0*/  UMOV UR15, 0x400 ;  /* 0x00000400000f7882 */ /* 0x000fe20000000000 */
[----:B------:R-:W-:Y:S01]  /*19d0*/  BSSY.RECONVERGENT B0, `(.L_x_4044) ;  /* 0x000002c000007945 */ /* 0x000fe20003800200 */
[----:B0-----:R-:W-:Y:S01]  /*19e0*/  FADD.FTZ R4, R3, R0 ;  /* 0x0000000003047221 */ /* 0x001fe20000010000 */
[----:B------:R-:W-:Y:S01]  /*19f0*/  SHF.R.U32.HI R0, RZ, 0x3, R23 ;  /* 0x00000003ff007819 */ /* 0x000fe20000011617 */
[----:B---3--:R-:W-:-:S03]  /*1a00*/  ULEA UR4, UR14, UR15, 0x18 ;  /* 0x0000000f0e047291 */ /* 0x008fc6000f8ec0ff */
[----:B------:R-:W0:Y:S02]  /*1a10*/  SHFL.BFLY PT, R3, R4, 0x8, 0x1f ;  /* 0x0d001f0004037f89 */ /* 0x000e2400000e0000 */
[----:B0-----:R-:W-:Y:S01]  /*1a20*/  FADD.FTZ R5, R4, R3 ;  /* 0x0000000304057221 */ /* 0x001fe20000010000 */
[----:B------:R-:W-:-:S04]  /*1a30*/  LOP3.LUT R4, R0, 0x7c, RZ, 0xc0, !PT ;  /* 0x0000007c00047812 */ /* 0x000fc800078ec0ff */
        /* <DEDUP_REMOVED lines=8> */
[----:B0-----:R-:W-:Y:S01]  /*1ac0*/  FADD.FTZ R5, R7, R8 ;  /* 0x0000000807057221 */ /* 0x001fe20000010000 */
[----:B------:R-:W-:-:S04]  /*1ad0*/  IMAD.IADD R7, R17, 0x1, -R2 ;  /* 0x0000000111077824 */ /* 0x000fc800078e0a02 */
[----:B------:R-:W-:Y:S01]  /*1ae0*/  @!P0 STS [R4+UR4+0x8], R5 ;  /* 0x0000080504008988 */ /* 0x000fe20008000804 */
[----:B------:R-:W-:Y:S01]  /*1af0*/  BAR.SYNC.DEFER_BLOCKING 0x0 ;  /* 0x0000000000007b1d */ /* 0x000fe20000010000 */
[----:B------:R-:W-:Y:S01]  /*1b00*/  ISETP.NE.AND P0, PT, R23, RZ, PT ;  /* 0x000000ff1700720c */ /* 0x000fe20003f05270 */
[----:B------:R-:W-:-:S04]  /*1b10*/  UIADD3 UR4, UPT, UPT, UR15, 0x410, URZ ;  /* 0x000004100f047890 */ /* 0x000fc8000fffe0ff */
[----:B------:R-:W-:-:S06]  /*1b20*/  ULEA UR4, UR14, UR4, 0x18 ;  /* 0x000000040e047291 */ /* 0x000fcc000f8ec0ff */
[----:B------:R-:W-:Y:S01]  /*1b30*/  LEA R109, R7, UR4, 0x2 ;  /* 0x00000004076d7c11 */ /* 0x000fe2000f8e10ff */
[----:B------:R-:W0:Y:S04]  /*1b40*/  @!P1 LDS R5, [R3+0x8] ;  /* 0x0000080003059984 */ /* 0x000e280000000800 */
[----:B0-----:R-:W0:Y:S02]  /*1b50*/  SHFL.BFLY PT, R0, R5, 0x1, 0x1f ;  /* 0x0c201f0005007f89 */ /* 0x001e2400000e0000 */
[----:B0-----:R-:W-:Y:S01]  /*1b60*/  FADD.FTZ R6, R0, R5 ;  /* 0x0000000500067221 */ /* 0x001fe20000010000 */
[----:B------:R-:W-:-:S05]  /*1b70*/  IMAD.MOV.U32 R0, RZ, RZ, -0x800001 ;  /* 0xff7fffffff007424 */ /* 0x000fca00078e00ff */
        /* <DEDUP_REMOVED lines=9> */
[----:B------:R-:W3:Y:S01]  /*1c10*/  LDC.64 R4, c[0x0][0x438] ;  /* 0x00010e00ff047b82 */ /* 0x000ee20000000a00 */
[----:B-----5:R-:W-:-:S05]  /*1c20*/  IADD3 R3, PT, PT, -R18, R17, RZ ;  /* 0x0000001112037210 */ /* 0x020fca0007ffe1ff */
[----:B0-----:R-:W-:-:S04]  /*1c30*/  IMAD R6, R24, UR5, R3 ;  /* 0x0000000518067c24 */ /* 0x001fc8000f8e0203 */
[----:B------:R-:W-:-:S04]  /*1c40*/  IMAD R3, R6, UR5, R3 ;  /* 0x0000000506037c24 */ /* 0x000fc8000f8e0203 */
[----:B---3--:R-:W-:-:S06]  /*1c50*/  IMAD.WIDE R4, R3, 0x4, R4 ;  /* 0x0000000403047825 */ /* 0x008fcc00078e0204 */
[----:B------:R-:W3:Y:S02]  /*1c60*/  LDG.E R5, desc[UR36][R4.64] ;  /* 0x0000002404057981 */ /* 0x000ee4000c1e1900 */
[----:B---3--:R-:W-:-:S07]  /*1c70*/  FADD.FTZ R0, R0, R5 ;  /* 0x0000000500007221 */ /* 0x008fce0000010000 */
.L_x_4046:
[----:B------:R3:W-:Y:S02]  /*1c80*/  STS [R109], R0 ;  /* 0x000000006d007388 */ /* 0x0007e40000000800 */
.L_x_4045:
[----:B------:R-:W-:Y:S05]  /*1c90*/  BSYNC.RECONVERGENT B0 ;  /* 0x0000000000007941 */ /* 0x000fea0003800200 */
.L_x_4044:
[----:B------:R-:W-:Y:S01]  /*1ca0*/  VIADD R3, R7, 0x7 ;  /* 0x0000000707037836 */ /* 0x000fe20000000000 */
[----:B------:R-:W4:Y:S01]  /*1cb0*/  LDCU UR5, c[0x0][0x3f0] ;  /* 0x00007e00ff0577ac */ /* 0x000f220008000800 */
[----:B------:R-:W-:Y:S01]  /*1cc0*/  SHF.R.U32.HI R23, RZ, 0x2, R23 ;  /* 0x00000002ff177819 */ /* 0x000fe20000011617 */
[----:B------:R-:W-:Y:S02]  /*1cd0*/  BSSY B0, `(.L_x_4047) ;  /* 0x0000757000007945 */ /* 0x000fe40003800000 */
[----:B------:R-:W-:Y:S01]  /*1ce0*/  SHF.R.S32.HI R4, RZ, 0x1f, R3 ;  /* 0x0000001fff047819 */ /* 0x000fe20000011403 */
[----:B------:R-:W0:Y:S03]  /*1cf0*/  LDCU UR16, c[0x0][0x3f8] ;  /* 0x00007f00ff1077ac */ /* 0x000e260008000800 */
[----:B------:R-:W-:Y:S01]  /*1d00*/  LEA.HI R4, R4, R3, RZ, 0x3 ;  /* 0x0000000304047211 */ /* 0x000fe200078f18ff */
[----:B------:R-:W0:Y:S03]  /*1d10*/  LDCU UR17, c[0x0][0x410] ;  /* 0x00008200ff1177ac */ /* 0x000e260008000800 */
[----:B------:R-:W-:Y:S01]  /*1d20*/  LOP3.LUT R38, R4, 0xfffffff8, RZ, 0xc0, !PT ;  /* 0xfffffff804267812 */ /* 0x000fe200078ec0ff */
[----:B------:R-:W0:Y:S01]  /*1d30*/  LDCU.64 UR6, c[0x0][0x3c8] ;  /* 0x00007900ff0677ac */ /* 0x000e220008000a00 */
[----:B------:R-:W-:Y:S02]  /*1d40*/  BAR.SYNC.DEFER_BLOCKING 0x0 ;  /* 0x0000000000007b1d */ /* 0x000fe40000010000 */
[----:B------:R-:W-:Y:S01]  /*1d50*/  ISETP.GE.AND P0, PT, R23, R38, PT ;  /* 0x000000261700720c */ /* 0x000fe20003f06270 */
[----:B----4-:R-:W-:-:S03]  /*1d60*/  IMAD R37, R37, UR5, R24 ;  /* 0x0000000525257c24 */ /* 0x010fc6000f8e0218 */
[----:B------:R-:W4:Y:S01]  /*1d70*/  LDCU.64 UR8, c[0x0][0x3b8] ;  /* 0x00007700ff0877ac */ /* 0x000f220008000a00 */
[----:B------:R-:W-:Y:S01]  /*1d80*/  IMAD.SHL.U32 R107, R37, 0x100, RZ ;  /* 0x00000100256b7824 */ /* 0x000fe200078e00ff */
[----:B------:R-:W0:Y:S01]  /*1d90*/  LDCU.64 UR10, c[0x0][0x438] ;  /* 0x00008700ff0a77ac */ /* 0x000e220008000a00 */
[----:B------:R-:W0:Y:S06]  /*1da0*/  LDCU.64 UR12, c[0x0][0x448] ;  /* 0x00008900ff0c77ac */ /* 0x000e2c0008000a00 */
[----:B------:R-:W-:Y:S05]  /*1db0*/  @P0 BRA `(.L_x_4048) ;  /* 0x0000007400200947 */ /* 0x000fea0003800000 */
[----:B------:R-:W1:Y:S01]  /*1dc0*/  LDC R3, c[0x0][0x3f4] ;  /* 0x0000fd00ff037b82 */ /* 0x000e620000000800 */
[----:B------:R-:W-:Y:S01]  /*1dd0*/  UIADD3 UR5, UPT, UPT, UR15, 0x10, URZ ;  /* 0x000000100f057890 */ /* 0x000fe2000fffe0ff */
[----:B------:R-:W-:Y:S01]  /*1de0*/  LOP3.LUT R25, R25, 0xc, RZ, 0xc0, !PT ;  /* 0x0000000c19197812 */ /* 0x000fe200078ec0ff */
[----:B------:R-:W2:Y:S01]  /*1df0*/  LDCU.64 UR18, c[0x0][0x420] ;  /* 0x00008400ff1277ac */ /* 0x000ea20008000a00 */
[C---:B------:R-:W-:Y:S01]  /*1e00*/  IMAD.IADD R44, R2.reuse, 0x1, R23 ;  /* 0x00000001022c7824 */ /* 0x040fe200078e0217 */
[----:B------:R-:W-:Y:S01]  /*1e10*/  LEA R37, R23, UR4, 0x2 ;  /* 0x0000000417257c11 */ /* 0x000fe2000f8e10ff */
[----:B------:R-:W-:Y:S01]  /*1e20*/  IMAD.IADD R38, R2, 0x1, R38 ;  /* 0x0000000102267824 */ /* 0x000fe200078e0226 */
[----:B------:R-:W-:-:S09]  /*1e30*/  ULEA UR5, UR14, UR5, 0x18 ;  /* 0x000000050e057291 */ /* 0x000fd2000f8ec0ff */
[----:B------:R0:W0:Y:S04]  /*1e40*/  LDS R108, [R25+UR5] ;  /* 0x00000005196c7984 */ /* 0x0000280008000800 */
[----:B------:R0:W0:Y:S01]  /*1e50*/  LDS R105, [R25+UR5+0x10] ;  /* 0x0000100519697984 */ /* 0x0000220008000800 */
[----:B--2---:R-:W-:Y:S02]  /*1e60*/  ISETP.NE.U32.AND P0, PT, RZ, UR18, PT ;  /* 0x00000012ff007c0c */ /* 0x004fe4000bf05070 */
[----:B------:R-:W-:Y:S01]  /*1e70*/  IADD3 R42, P1, P2, R27, UR18, R44 ;  /* 0x000000121b2a7c10 */ /* 0x000fe2000fa3e02c */
[----:B------:R2:W0:Y:S01]  /*1e80*/  LDS R106, [R25+UR5+0x20] ;  /* 0x00002005196a7984 */ /* 0x0004220008000800 */
[----:B-1----:R-:W-:Y:S02]  /*1e90*/  IABS R79, R3 ;  /* 0x00000003004f7213 */ /* 0x002fe40000000000 */
[----:B------:R-:W-:Y:S01]  /*1ea0*/  ISETP.NE.AND.EX P0, PT, RZ, UR19, PT, P0 ;  /* 0x00000013ff007c0c */ /* 0x000fe2000bf05300 */
[----:B------:R2:W1:Y:S01]  /*1eb0*/  LDS R103, [R25+UR5+0x30] ;  /* 0x0000300519677984 */ /* 0x0004620008000800 */
[----:B------:R-:W3:Y:S01]  /*1ec0*/  I2F.RP R3, R79 ;  /* 0x0000004f00037306 */ /* 0x000ee20000209400 */
[----:B------:R-:W-:-:S02]  /*1ed0*/  IADD3.X R39, PT, PT, R39, UR19, RZ, P1, P2 ;  /* 0x0000001327277c10 */ /* 0x000fc40008fe44ff */
[----:B------:R2:W0:Y:S04]  /*1ee0*/  LDS R104, [R25+UR5+0x40] ;  /* 0x0000400519687984 */ /* 0x0004280008000800 */
[----:B------:R2:W0:Y:S04]  /*1ef0*/  LDS R101, [R25+UR5+0x50] ;  /* 0x0000500519657984 */ /* 0x0004280008000800 */
[----:B------:R2:W0:Y:S01]  /*1f00*/  LDS R102, [R25+UR5+0x60] ;  /* 0x0000600519667984 */ /* 0x0004220008000800 */
[----:B---3--:R-:W3:Y:S03]  /*1f10*/  MUFU.RCP R3, R3 ;  /* 0x0000000300037308 */ /* 0x008ee60000001000 */
[----:B------:R2:W0:Y:S04]  /*1f20*/  LDS R99, [R25+UR5+0x70] ;  /* 0x0000700519637984 */ /* 0x0004280008000800 */
[----:B------:R2:W0:Y:S04]  /*1f30*/  LDS R100, [R25+UR5+0x80] ;  /* 0x0000800519647984 */ /* 0x0004280008000800 */
[----:B------:R2:W0:Y:S04]  /*1f40*/  LDS R97, [R25+UR5+0x90] ;  /* 0x0000900519617984 */ /* 0x0004280008000800 */
[----:B------:R2:W0:Y:S01]  /*1f50*/  LDS R98, [R25+UR5+0xa0] ;  /* 0x0000a00519627984 */ /* 0x0004220008000800 */
[----:B---3--:R-:W-:-:S03]  /*1f60*/  IADD3 R3, PT, PT, R3, 0xffffffe, RZ ;  /* 0x0ffffffe03037810 */ /* 0x008fc60007ffe0ff */
[----:B------:R2:W3:Y:S01]  /*1f70*/  LDS R95, [R25+UR5+0xb0] ;  /* 0x0000b005195f7984 */ /* 0x0004e20008000800 */
[----:B------:R-:W4:Y:S03]  /*1f80*/  F2I.FTZ.U32.TRUNC.NTZ R5, R3 ;  /* 0x0000000300057305 */ /* 0x000f26000021f000 */
[----:B------:R2:W0:Y:S04]  /*1f90*/  LDS R96, [R25+UR5+0xc0] ;  /* 0x0000c00519607984 */ /* 0x0004280008000800 */
[----:B------:R2:W0:Y:S04]  /*1fa0*/  LDS R94, [R25+UR5+0xd0] ;  /* 0x0000d005195e7984 */ /* 0x0004280008000800 */
[----:B------:R2:W0:Y:S04]  /*1fb0*/  LDS R93, [R25+UR5+0xe0] ;  /* 0x0000e005195d7984 */ /* 0x0004280008000800 */
[----:B------:R2:W0:Y:S01]  /*1fc0*/  LDS R91, [R25+UR5+0xf0] ;  /* 0x0000f005195b7984 */ /* 0x0004220008000800 */
[----:B----4-:R-:W-:-:S03]  /*1fd0*/  IMAD.MOV R4, RZ, RZ, -R5 ;  /* 0x000000ffff047224 */ /* 0x010fc600078e0a05 */
[----:B------:R2:W4:Y:S01]  /*1fe0*/  LDS R92, [R25+UR5+0x100] ;  /* 0x00010005195c7984 */ /* 0x0005220008000800 */
[----:B------:R-:W-:Y:S02]  /*1ff0*/  IMAD R7, R4, R79, RZ ;  /* 0x0000004f04077224 */ /* 0x000fe400078e02ff */
[----:B------:R-:W-:Y:S01]  /*2000*/  HFMA2 R4, -RZ, RZ, 0, 0 ;  /* 0x00000000ff047431 */ /* 0x000fe200000001ff */
[----:B------:R2:W0:Y:S04]  /*2010*/  LDS R89, [R25+UR5+0x110] ;  /* 0x0001100519597984 */ /* 0x0004280008000800 */
[----:B------:R2:W0:Y:S04]  /*2020*/  LDS R90, [R25+UR5+0x120] ;  /* 0x00012005195a7984 */ /* 0x0004280008000800 */
[----:B------:R2:W0:Y:S01]  /*2030*/  LDS R87, [R25+UR5+0x130] ;  /* 0x0001300519577984 */ /* 0x0004220008000800 */
[----:B------:R-:W-:-:S03]  /*2040*/  IMAD.HI.U32 R40, R5, R7, R4 ;  /* 0x0000000705287227 */ /* 0x000fc600078e0004 */
        /* <DEDUP_REMOVED lines=44> */
[----:B------:R-:W1:Y:S02]  /*2310*/  LDCU UR5, c[0x0][0x440] ;  /* 0x00008800ff0577ac */ /* 0x000e640008000800 */
[----:B-1----:R-:W-:-:S04]  /*2320*/  IMAD R3, R24, UR5, R17 ;  /* 0x0000000518037c24 */ /* 0x002fc8000f8e0211 */
[----:B--234-:R-:W-:-:S07]  /*2330*/  IMAD R36, R3, UR5, R44 ;  /* 0x0000000503247c24 */ /* 0x01cfce000f8e022c */
.L_x_4170:
[----:B------:R-:W1:Y:S01]  /*2340*/  LDC R14, c[0x0][0x3f4] ;  /* 0x0000fd00ff0e7b82 */ /* 0x000e620000000800 */
[----:B------:R-:W-:Y:S01]  /*2350*/  IABS R151, R44 ;  /* 0x0000002c00977213 */ /* 0x000fe20000000000 */
[----:B------:R-:W-:Y:S01]  /*2360*/  @P0 IMAD.MOV.U32 R12, RZ, RZ, R42 ;  /* 0x000000ffff0c0224 */ /* 0x000fe200078e002a */
[----:B0-----:R-:W-:-:S03]  /*2370*/  @P0 MOV R13, R39 ;  /* 0x00000027000d0202 */ /* 0x001fc60000000f00 */
[----:B------:R-:W-:Y:S01]  /*2380*/  IMAD.HI.U32 R15, R40, R151, RZ ;  /* 0x00000097280f7227 */ /* 0x000fe200078e00ff */
[----:B------:R-:W-:Y:S01]  /*2390*/  ISETP.GE.AND P2, PT, R44, RZ, PT ;  /* 0x000000ff2c00720c */ /* 0x000fe20003f46270 */
[----:B-----5:R2:W5:Y:S01]  /*23a0*/  @P0 LDG.E.U8 R11, desc[UR36][R12.64] ;  /* 0x000000240c0b0981 */ /* 0x020562000c1e1100 */
[----:B------:R-:W-:Y:S01]  /*23b0*/  BSSY.RECONVERGENT B1, `(.L_x_4049) ;  /* 0x0000030000017945 */ /* 0x000fe20003800200 */
[----:B------:R-:W-:Y:S01]  /*23c0*/  IMAD.MOV R152, RZ, RZ, -R15 ;  /* 0x000000ffff987224 */ /* 0x000fe200078e0a0f */
        /* <DEDUP_REMOVED lines=9> */
[----:B------:R-:W-:-:S05]  /*2460*/  @!P3 LOP3.LUT R15, RZ, R14, RZ, 0x33, !PT ;  /* 0x0000000eff0fb212 */ /* 0x000fca00078e33ff */
[----:B--2---:R-:W-:-:S05]  /*2470*/  IMAD.IADD R13, R15, 0x1, R14 ;  /* 0x000000010f0d7824 */ /* 0x004fca00078e020e */
        /* <DEDUP_REMOVED lines=13> */
[----:B------:R-:W-:Y:S01]  /*2550*/  IMAD R151, R14, 0x2, R13 ;  /* 0x000000020e977824 */ /* 0x000fe200078e020d */
        /* <DEDUP_REMOVED lines=9> */
[----:B------:R-:W0:Y:S03]  /*25f0*/  S2R R153, SR_TID.X ;  /* 0x0000000000997919 */ /* 0x000e260000002100 */
[----:B--2---:R-:W-:Y:S01]  /*2600*/  IMAD R152, R12, R35, RZ ;  /* 0x000000230c987224 */ /* 0x004fe200078e02ff */
[----:B0-----:R-:W-:-:S03]  /*2610*/  LOP3.LUT R35, R153, 0x3, RZ, 0xc0, !PT ;  /* 0x0000000399237812 */ /* 0x001fc600078ec0ff */
        /* <DEDUP_REMOVED lines=8> */
[----:B------:R1:W5:Y:S04]  /*26a0*/  LDG.E R35, desc[UR36][R12.64] ;  /* 0x000000240c237981 */ /* 0x000368000c1e1900 */
.L_x_4050:
[----:B0-----:R-:W-:Y:S05]  /*26b0*/  BSYNC.RECONVERGENT B1 ;  /* 0x0000000000017941 */ /* 0x001fea0003800200 */
.L_x_4049:
        /* <DEDUP_REMOVED lines=12> */
[----:B0-----:R-:W-:-:S05]  /*2780*/  LOP3.LUT R34, R34, 0x3, RZ, 0xc0, !PT ;  /* 0x0000000322227812 */ /* 0x001fca00078ec0ff */
[----:B------:R-:W-:Y:S02]  /*2790*/  IMAD R153, R107, R14, R34 ;  /* 0x0000000e6b997224 */ /* 0x000fe400078e0222 */
[----:B------:R-:W-:Y:S02]  /*27a0*/  IMAD.IADD R34, R15, 0x1, R14 ;  /* 0x000000010f227824 */ /* 0x000fe400078e020e */
[----:B--2---:R-:W-:-:S04]  /*27b0*/  IMAD R33, R12, R33, RZ ;  /* 0x000000210c217224 */ /* 0x004fc800078e02ff */
[----:B------:R-:W-:-:S04]  /*27c0*/  IMAD.SHL.U32 R33, R33, 0x100, RZ ;  /* 0x0000010021217824 */ /* 0x000fc800078e00ff */
[--C-:B------:R-:W-:Y:S02]  /*27d0*/  IMAD R34, R34, 0x4, R33.reuse ;  /* 0x0000000422227824 */ /* 0x100fe400078e0221 */
        /* <DEDUP_REMOVED lines=10> */
[----:B------:R0:W5:Y:S04]  /*2880*/  LDG.E R34, desc[UR36][R152.64] ;  /* 0x0000002498227981 */ /* 0x000168000c1e1900 */
[----:B------:R0:W5:Y:S03]  /*2890*/  LDG.E R33, desc[UR36][R12.64] ;  /* 0x000000240c217981 */ /* 0x000166000c1e1900 */
.L_x_4052:
[----:B------:R-:W-:Y:S05]  /*28a0*/  BSYNC.RECONVERGENT B1 ;  /* 0x0000000000017941 */ /* 0x000fea0003800200 */
.L_x_4051:
        /* <DEDUP_REMOVED lines=12> */
[----:B--2---:R-:W-:Y:S02]  /*2970*/  IMAD R152, R12, R31, RZ ;  /* 0x0000001f0c987224 */ /* 0x004fe400078e02ff */
[----:B------:R-:W-:Y:S01]  /*2980*/  IMAD R31, R14, 0x2, R153 ;  /* 0x000000020e1f7824 */ /* 0x000fe200078e0299 */
[----:B0-----:R-:W-:Y:S01]  /*2990*/  LOP3.LUT R153, R32, 0x3, RZ, 0xc0, !PT ;  /* 0x0000000320997812 */ /* 0x001fe200078ec0ff */
[----:B------:R-:W-:-:S03]  /*29a0*/  IMAD R32, R14, 0x4, R15 ;  /* 0x000000040e207824 */ /* 0x000fc600078e020f */
[C---:B------:R-:W-:Y:S01]  /*29b0*/  LEA R31, R152.reuse, R31, 0x6 ;  /* 0x0000001f981f7211 */ /* 0x040fe200078e30ff */
[----:B------:R-:W-:Y:S02]  /*29c0*/  IMAD R32, R152, 0x40, R32 ;  /* 0x0000004098207824 */ /* 0x000fe400078e0220 */
[----:B------:R-:W-:Y:S02]  /*29d0*/  IMAD R152, R107, R14, R153 ;  /* 0x0000000e6b987224 */ /* 0x000fe400078e0299 */
[----:B------:R-:W-:Y:S01]  /*29e0*/  IMAD.SHL.U32 R12, R31, 0x4, RZ ;  /* 0x000000041f0c7824 */ /* 0x000fe200078e00ff */
[----:B------:R-:W-:Y:S02]  /*29f0*/  SHF.L.U32 R13, R32, 0x2, RZ ;  /* 0x00000002200d7819 */ /* 0x000fe400000006ff */
[----:B------:R-:W-:Y:S02]  /*2a00*/  SHF.R.S32.HI R32, RZ, 0x1f, R152 ;  /* 0x0000001fff207819 */ /* 0x000fe40000011498 */
[----:B------:R-:W-:-:S02]  /*2a10*/  IADD3 R153, P2, PT, R152, R12, RZ ;  /* 0x0000000c98997210 */ /* 0x000fc40007f5e0ff */
[----:B------:R-:W-:Y:S02]  /*2a20*/  IADD3 R31, P3, PT, R152, R13, RZ ;  /* 0x0000000d981f7210 */ /* 0x000fe40007f7e0ff */
[-C--:B------:R-:W-:Y:S02]  /*2a30*/  LEA.HI.X.SX32 R12, R12, R32.reuse, 0x1, P2 ;  /* 0x000000200c0c7211 */ /* 0x080fe400010f0eff */
[----:B------:R-:W-:Y:S02]  /*2a40*/  LEA R152, P2, R153, UR8, 0x2 ;  /* 0x0000000899987c11 */ /* 0x000fe4000f8410ff */
[----:B------:R-:W-:Y:S02]  /*2a50*/  LEA.HI.X.SX32 R32, R13, R32, 0x1, P3 ;  /* 0x000000200d207211 */ /* 0x000fe400018f0eff */
[----:B------:R-:W-:Y:S02]  /*2a60*/  LEA.HI.X R153, R153, UR9, R12, 0x2, P2 ;  /* 0x0000000999997c11 */ /* 0x000fe400090f140c */
[----:B------:R-:W-:-:S04]  /*2a70*/  LEA R12, P2, R31, UR8, 0x2 ;  /* 0x000000081f0c7c11 */ /* 0x000fc8000f8410ff */
[----:B------:R-:W-:Y:S02]  /*2a80*/  LEA.HI.X R13, R31, UR9, R32, 0x2, P2 ;  /* 0x000000091f0d7c11 */ /* 0x000fe400090f1420 */
[----:B------:R2:W5:Y:S04]  /*2a90*/  LDG.E R32, desc[UR36][R152.64] ;  /* 0x0000002498207981 */ /* 0x000568000c1e1900 */
[----:B------:R2:W5:Y:S03]  /*2aa0*/  LDG.E R31, desc[UR36][R12.64] ;  /* 0x000000240c1f7981 */ /* 0x000566000c1e1900 */
.L_x_4054:
[----:B------:R-:W-:Y:S05]  /*2ab0*/  BSYNC.RECONVERGENT B1 ;  /* 0x0000000000017941 */ /* 0x000fea0003800200 */
.L_x_4053:
        /* <DEDUP_REMOVED lines=13> */
[----:B0-----:R-:W-:Y:S01]  /*2b90*/  LOP3.LUT R152, R152, 0x3, RZ, 0xc0, !PT ;  /* 0x0000000398987812 */ /* 0x001fe200078ec0ff */
        /* <DEDUP_REMOVED lines=10> */
.L_x_4056:
[----:B------:R-:W-:Y:S05]  /*2c40*/  BSYNC.RECONVERGENT B1 ;  /* 0x0000000000017941 */ /* 0x000fea0003800200 */
.L_x_4055:
        /* <DEDUP_REMOVED lines=9> */
[----:B------:R-:W-:Y:S01]  /*2ce0*/  IMAD.IADD R29, R15, 0x1, R14 ;  /* 0x000000010f1d7824 */ /* 0x000fe200078e020e */
[----:B------:R-:W0:Y:S04]  /*2cf0*/  S2R R154, SR_TID.X ;  /* 0x00000000009a7919 */ /* 0x000e280000002100 */
[C---:B------:R-:W-:Y:S01]  /*2d00*/  LEA R153, R14.reuse, R29, 0x2 ;  /* 0x0000001d0e997211 */ /* 0x040fe200078e10ff */
[----:B------:R-:W-:Y:S01]  /*2d10*/  IMAD R29, R14, UR16, RZ ;  /* 0x000000100e1d7c24 */ /* 0x000fe2000f8e02ff */
[----:B0-----:R-:W-:-:S05]  /*2d20*/  LOP3.LUT R154, R154, 0x3, RZ, 0xc0, !PT ;  /* 0x000000039a9a7812 */ /* 0x001fca00078ec0ff */
        /* <DEDUP_REMOVED lines=11> */
.L_x_4058:
[----:B------:R-:W-:Y:S05]  /*2de0*/  BSYNC.RECONVERGENT B1 ;  /* 0x0000000000017941 */ /* 0x000fea0003800200 */
.L_x_4057:
[----:B------:R-:W-:Y:S04]  /*2df0*/  BSSY.RECONVERGENT B1, `(.L_x_4059) ;  /* 0x0000020000017945 */ /* 0x000fe80003800200 */
[----:B------:R-:W-:Y:S05]  /*2e00*/  @P1 BRA `(.L_x_4060) ;  /* 0x0000000000781947 */ /* 0x000fea0003800000 */
[----:B------:R-:W0:Y:S02]  /*2e10*/  S2UR UR5, SR_CTAID.Y ;  /* 0x00000000000579c3 */ /* 0x000e240000002600 */
[----:B01234-:R-:W-:-:S05]  /*2e20*/  IMAD R12, R14, UR5, RZ ;  /* 0x000000050e0c7c24 */ /* 0x01ffca000f8e02ff */
[----:B------:R-:W-:-:S04]  /*2e30*/  IADD3 R13, P2, PT, R12, R15, RZ ;  /* 0x0000000f0c0d7210 */ /* 0x000fc80007f5e0ff */
[----:B------:R-:W-:Y:S02]  /*2e40*/  LEA.HI.X.SX32 R28, R12, RZ, 0x1, P2 ;  /* 0x000000ff0c1c7211 */ /* 0x000fe400010f0eff */
[----:B------:R-:W-:-:S04]  /*2e50*/  LEA R12, P2, R13, UR6, 0x2 ;  /* 0x000000060d0c7c11 */ /* 0x000fc8000f8410ff */
[----:B------:R-:W-:-:S05]  /*2e60*/  LEA.HI.X R13, R13, UR7, R28, 0x2, P2 ;  /* 0x000000070d0d7c11 */ /* 0x000fca00090f141c */
[----:B------:R-:W2:Y:S01]  /*2e70*/  LDG.E R12, desc[UR36][R12.64] ;  /* 0x000000240c0c7981 */ /* 0x000ea2000c1e1900 */
[----:B------:R-:W-:Y:S02]  /*2e80*/  IMAD R27, R14, UR16, RZ ;  /* 0x000000100e1b7c24 */ /* 0x000fe4000f8e02ff */
[----:B------:R-:W-:Y:S01]  /*2e90*/  IMAD.IADD R153, R15, 0x1, R14 ;  /* 0x000000010f997824 */ /* 0x000fe200078e020e */
[----:B------:R-:W0:Y:S02]  /*2ea0*/  S2R R152, SR_TID.X ;  /* 0x0000000000987919 */ /* 0x000e240000002100 */
[----:B0-----:R-:W-:-:S05]  /*2eb0*/  LOP3.LUT R152, R152, 0x3, RZ, 0xc0, !PT ;  /* 0x0000000398987812 */ /* 0x001fca00078ec0ff */
[----:B------:R-:W-:Y:S02]  /*2ec0*/  IMAD R154, R107, R14, R152 ;  /* 0x0000000e6b9a7224 */ /* 0x000fe400078e0298 */
[----:B--2---:R-:W-:Y:S02]  /*2ed0*/  IMAD R28, R12, R27, RZ ;  /* 0x0000001b0c1c7224 */ /* 0x004fe400078e02ff */
[----:B------:R-:W-:Y:S02]  /*2ee0*/  IMAD R27, R14, 0x4, R153 ;  /* 0x000000040e1b7824 */ /* 0x000fe400078e0299 */
[----:B------:R-:W-:Y:S02]  /*2ef0*/  IMAD.SHL.U32 R152, R28, 0x100, RZ ;  /* 0x000001001c987824 */ /* 0x000fe400078e00ff */
[C---:B------:R-:W-:Y:S01]  /*2f00*/  IMAD R28, R14.reuse, 0x8, R15 ;  /* 0x000000080e1c7824 */ /* 0x040fe200078e020f */
[----:B------:R-:W-:-:S03]  /*2f10*/  LEA R27, R14, R27, 0x1 ;  /* 0x0000001b0e1b7211 */ /* 0x000fc600078e08ff */
[----:B------:R-:W-:Y:S01]  /*2f20*/  IMAD.U32 R12, R28, 0x4, R152 ;  /* 0x000000041c0c7824 */ /* 0x000fe200078e0098 */
[----:B------:R-:W-:Y:S02]  /*2f30*/  LEA R27, R27, R152, 0x2 ;  /* 0x000000981b1b7211 */ /* 0x000fe400078e10ff */
        /* <DEDUP_REMOVED lines=11> */
.L_x_4060:
[----:B------:R-:W-:Y:S05]  /*2ff0*/  BSYNC.RECONVERGENT B1 ;  /* 0x0000000000017941 */ /* 0x000fea0003800200 */
.L_x_4059:
        /* <DEDUP_REMOVED lines=9> */
[----:B------:R-:W-:Y:S01]  /*3090*/  IMAD.IADD R153, R15, 0x1, R14 ;  /* 0x000000010f997824 */ /* 0x000fe200078e020e */
[----:B------:R-:W0:Y:S04]  /*30a0*/  S2R R152, SR_TID.X ;  /* 0x0000000000987919 */ /* 0x000e280000002100 */
[----:B------:R-:W-:-:S05]  /*30b0*/  LEA R153, R14, R153, 0x2 ;  /* 0x000000990e997211 */ /* 0x000fca00078e10ff */
[C---:B------:R-:W-:Y:S02]  /*30c0*/  IMAD R155, R14.reuse, 0x2, R153 ;  /* 0x000000020e9b7824 */ /* 0x040fe400078e0299 */
[C---:B------:R-:W-:Y:S02]  /*30d0*/  IMAD R153, R14.reuse, UR16, RZ ;  /* 0x000000100e997c24 */ /* 0x040fe4000f8e02ff */
[----:B------:R-:W-:Y:S01]  /*30e0*/  IMAD R26, R14, 0x2, R155 ;  /* 0x000000020e1a7824 */ /* 0x000fe200078e029b */
[----:B0-----:R-:W-:-:S05]  /*30f0*/  LOP3.LUT R152, R152, 0x3, RZ, 0xc0, !PT ;  /* 0x0000000398987812 */ /* 0x001fca00078ec0ff */
        /* <DEDUP_REMOVED lines=10> */
.L_x_4062:
[----:B------:R-:W-:Y:S05]  /*31a0*/  BSYNC.RECONVERGENT B1 ;  /* 0x0000000000017941 */ /* 0x000fea0003800200 */
.L_x_4061:
        /* <DEDUP_REMOVED lines=12> */
[----:B------:R-:W-:-:S04]  /*3270*/  IMAD R25, R14, 0x2, R25 ;  /* 0x000000020e197824 */ /* 0x000fc800078e0219 */
[C---:B------:R-:W-:Y:S02]  /*3280*/  IMAD R153, R14.reuse, 0x2, R25 ;  /* 0x000000020e997824 */ /* 0x040fe400078e0219 */
[----:B------:R-:W-:Y:S01]  /*3290*/  IMAD R25, R14, UR16, RZ ;  /* 0x000000100e197c24 */ /* 0x000fe2000f8e02ff */
[----:B0-----:R-:W-:-:S05]  /*32a0*/  LOP3.LUT R154, R154, 0x3, RZ, 0xc0, !PT ;  /* 0x000000039a9a7812 */ /* 0x001fca00078ec0ff */
[-C--:B------:R-:W-:Y:S02]  /*32b0*/  IMAD R154, R107, R14.reuse, R154 ;  /* 0x0000000e6b9a7224 */ /* 0x080fe400078e029a */
[----:B--2---:R-:W-:Y:S01]  /*32c0*/  IMAD R152, R12, R25, RZ ;  /* 0x000000190c987224 */ /* 0x004fe200078e02ff */
[----:B------:R-:W-:-:S05]  /*32d0*/  IADD3 R25, PT, PT, R153, R14, RZ ;  /* 0x0000000e99197210 */ /* 0x000fca0007ffe0ff */
[----:B------:R-:W-:-:S04]  /*32e0*/  IMAD R25, R152, 0x40, R25 ;  /* 0x0000004098197824 */ /* 0x000fc800078e0219 */
[----:B------:R-:W-:-:S05]  /*32f0*/  IMAD.SHL.U32 R12, R25, 0x4, RZ ;  /* 0x00000004190c7824 */ /* 0x000fca00078e00ff */
[----:B------:R-:W-:Y:S02]  /*3300*/  SHF.R.S32.HI R13, RZ, 0x1f, R12 ;  /* 0x0000001fff0d7819 */ /* 0x000fe4000001140c */
[----:B------:R-:W-:-:S04]  /*3310*/  IADD3 R25, P2, PT, R154, R12, RZ ;  /* 0x0000000c9a197210 */ /* 0x000fc80007f5e0ff */
[----:B------:R-:W-:Y:S02]  /*3320*/  LEA.HI.X.SX32 R152, R154, R13, 0x1, P2 ;  /* 0x0000000d9a987211 */ /* 0x000fe400010f0eff */
[----:B------:R-:W-:-:S04]  /*3330*/  LEA R12, P2, R25, UR8, 0x2 ;  /* 0x00000008190c7c11 */ /* 0x000fc8000f8410ff */
[----:B------:R-:W-:-:S05]  /*3340*/  LEA.HI.X R13, R25, UR9, R152, 0x2, P2 ;  /* 0x00000009190d7c11 */ /* 0x000fca00090f1498 */
[----:B------:R0:W5:Y:S04]  /*3350*/  LDG.E R25, desc[UR36][R12.64] ;  /* 0x000000240c197981 */ /* 0x000168000c1e1900 */
.L_x_4064:
[----:B------:R-:W-:Y:S05]  /*3360*/  BSYNC.RECONVERGENT B1 ;  /* 0x0000000000017941 */ /* 0x000fea0003800200 */
.L_x_4063:
        /* <DEDUP_REMOVED lines=9> */
[----:B------:R-:W-:Y:S01]  /*3400*/  IADD3 R153, PT, PT, R15, R14, RZ ;  /* 0x0000000e0f997210 */ /* 0x000fe20007ffe0ff */
[----:B------:R-:W0:Y:S04]  /*3410*/  S2R R152, SR_TID.X ;  /* 0x0000000000987919 */ /* 0x000e280000002100 */
[----:B------:R-:W-:-:S04]  /*3420*/  IMAD R153, R14, 0x4, R153 ;  /* 0x000000040e997824 */ /* 0x000fc800078e0299 */
[----:B------:R-:W-:-:S05]  /*3430*/  IMAD R153, R14, 0x2, R153 ;  /* 0x000000020e997824 */ /* 0x000fca00078e0299 */
[C---:B------:R-:W-:Y:S01]  /*3440*/  LEA R155, R14.reuse, R153, 0x1 ;  /* 0x000000990e9b7211 */ /* 0x040fe200078e08ff */
[----:B------:R-:W-:-:S04]  /*3450*/  IMAD R153, R14, UR16, RZ ;  /* 0x000000100e997c24 */ /* 0x000fc8000f8e02ff */
[----:B------:R-:W-:Y:S01]  /*3460*/  IMAD R24, R14, 0x2, R155 ;  /* 0x000000020e187824 */ /* 0x000fe200078e029b */
[----:B0-----:R-:W-:-:S05]  /*3470*/  LOP3.LUT R152, R152, 0x3, RZ, 0xc0, !PT ;  /* 0x0000000398987812 */ /* 0x001fca00078ec0ff */
        /* <DEDUP_REMOVED lines=10> */
.L_x_4066:
[----:B------:R-:W-:Y:S05]  /*3520*/  BSYNC.RECONVERGENT B1 ;  /* 0x0000000000017941 */ /* 0x000fea0003800200 */
.L_x_4065:
        /* <DEDUP_REMOVED lines=10> */
[----:B------:R-:W0:Y:S03]  /*35d0*/  S2R R154, SR_TID.X ;  /* 0x00000000009a7919 */ /* 0x000e260000002100 */
[----:B------:R-:W-:-:S05]  /*35e0*/  IMAD R23, R14, 0x4, R23 ;  /* 0x000000040e177824 */ /* 0x000fca00078e0217 */
        /* <DEDUP_REMOVED lines=16> */
.L_x_4068:
[----:B------:R-:W-:Y:S05]  /*36f0*/  BSYNC.RECONVERGENT B1 ;  /* 0x0000000000017941 */ /* 0x000fea0003800200 */
.L_x_4067:
        /* <DEDUP_REMOVED lines=13> */
[----:B------:R-:W-:-:S05]  /*37d0*/  LEA R21, R14, R21, 0x1 ;  /* 0x000000150e157211 */ /* 0x000fca00078e08ff */
[C---:B------:R-:W-:Y:S02]  /*37e0*/  IMAD R153, R14.reuse, 0x2, R21 ;  /* 0x000000020e997824 */ /* 0x040fe400078e0215 */
[----:B------:R-:W-:Y:S01]  /*37f0*/  IMAD R21, R14, UR16, RZ ;  /* 0x000000100e157c24 */ /* 0x000fe2000f8e02ff */
[----:B0-----:R-:W-:-:S05]  /*3800*/  LOP3.LUT R154, R154, 0x3, RZ, 0xc0, !PT ;  /* 0x000000039a9a7812 */ /* 0x001fca00078ec0ff */
        /* <DEDUP_REMOVED lines=11> */
.L_x_4070:
[----:B------:R-:W-:Y:S05]  /*38c0*/  BSYNC.RECONVERGENT B1 ;  /* 0x0000000000017941 */ /* 0x000fea0003800200 */
.L_x_4069:
        /* <DEDUP_REMOVED lines=13> */
[----:B------:R-:W-:-:S05]  /*39a0*/  IMAD R153, R14, 0x2, R153 ;  /* 0x000000020e997824 */ /* 0x000fca00078e0299 */
[----:B------:R-:W-:-:S05]  /*39b0*/  LEA R153, R14, R153, 0x1 ;  /* 0x000000990e997211 */ /* 0x000fca00078e08ff */
[C---:B------:R-:W-:Y:S02]  /*39c0*/  IMAD R155, R14.reuse, 0x2, R153 ;  /* 0x000000020e9b7824 */ /* 0x040fe400078e0299 */
[----:B------:R-:W-:Y:S02]  /*39d0*/  IMAD R153, R14, UR16, RZ ;  /* 0x000000100e997c24 */ /* 0x000fe4000f8e02ff */
[----:B------:R-:W-:Y:S01]  /*39e0*/  IMAD.IADD R20, R155, 0x1, R14 ;  /* 0x000000019b147824 */ /* 0x000fe200078e020e */
        /* <DEDUP_REMOVED lines=11> */
.L_x_4072:
[----:B------:R-:W-:Y:S05]  /*3aa0*/  BSYNC.RECONVERGENT B1 ;  /* 0x0000000000017941 */ /* 0x000fea0003800200 */
.L_x_4071:
[----:B------:R-:W-:Y:S04]  /*3ab0*/  BSSY.RECONVERGENT B1, `(.L_x_4073) ;  /* 0x0000024000017945 */ /* 0x000fe80003800200 */
[----:B------:R-:W-:Y:S05]  /*3ac0*/  @P1 BRA `(.L_x_4074) ;  /* 0x0000000000881947 */ /* 0x000fea0003800000 */
[----:B------:R-:W0:Y:S02]  /*3ad0*/  S2UR UR5, SR_CTAID.Y ;  /* 0x00000000000579c3 */ /* 0x000e240000002600 */
[----:B0-----:R-:W-:-:S05]  /*3ae0*/  IMAD R10, R14, UR5, RZ ;  /* 0x000000050e0a7c24 */ /* 0x001fca000f8e02ff */
[----:B------:R-:W-:-:S04]  /*3af0*/  IADD3 R9, P2, PT, R10, R15, RZ ;  /* 0x0000000f0a097210 */ /* 0x000fc80007f5e0ff */
[----:B------:R-:W-:Y:S02]  /*3b00*/  LEA.HI.X.SX32 R10, R10, RZ, 0x1, P2 ;  /* 0x000000ff0a0a7211 */ /* 0x000fe400010f0eff */
[----:B-1234-:R-:W-:-:S04]  /*3b10*/  LEA R12, P2, R9, UR6, 0x2 ;  /* 0x00000006090c7c11 */ /* 0x01efc8000f8410ff */
[----:B------:R-:W-:-:S05]  /*3b20*/  LEA.HI.X R13, R9, UR7, R10, 0x2, P2 ;  /* 0x00000007090d7c11 */ /* 0x000fca00090f140a */
[----:B------:R-:W2:Y:S01]  /*3b30*/  LDG.E R12, desc[UR36][R12.64] ;  /* 0x000000240c0c7981 */ /* 0x000ea2000c1e1900 */
[----:B------:R-:W-:Y:S01]  /*3b40*/  IMAD.IADD R9, R15, 0x1, R14 ;  /* 0x000000010f097824 */ /* 0x000fe200078e020e */
[----:B------:R-:W0:Y:S04]  /*3b50*/  S2R R152, SR_TID.X ;  /* 0x0000000000987919 */ /* 0x000e280000002100 */
[----:B------:R-:W-:-:S05]  /*3b60*/  LEA R9, R14, R9, 0x2 ;  /* 0x000000090e097211 */ /* 0x000fca00078e10ff */
[----:B------:R-:W-:-:S04]  /*3b70*/  IMAD R9, R14, 0x2, R9 ;  /* 0x000000020e097824 */ /* 0x000fc800078e0209 */
[C---:B------:R-:W-:Y:S02]  /*3b80*/  IMAD R153, R14.reuse, 0x2, R9 ;  /* 0x000000020e997824 */ /* 0x040fe400078e0209 */
[----:B------:R-:W-:-:S03]  /*3b90*/  IMAD R9, R14, UR16, RZ ;  /* 0x000000100e097c24 */ /* 0x000fc6000f8e02ff */
[----:B------:R-:W-:Y:S02]  /*3ba0*/  LEA R153, R14, R153, 0x1 ;  /* 0x000000990e997211 */ /* 0x000fe400078e08ff */
[----:B0-----:R-:W-:-:S05]  /*3bb0*/  LOP3.LUT R152, R152, 0x3, RZ, 0xc0, !PT ;  /* 0x0000000398987812 */ /* 0x001fca00078ec0ff */
[----:B------:R-:W-:Y:S02]  /*3bc0*/  IMAD R152, R107, R14, R152 ;  /* 0x0000000e6b987224 */ /* 0x000fe400078e0298 */
[----:B--2---:R-:W-:Y:S02]  /*3bd0*/  IMAD R10, R12, R9, RZ ;  /* 0x000000090c0a7224 */ /* 0x004fe400078e02ff */
[----:B------:R-:W-:Y:S01]  /*3be0*/  IMAD R9, R14, 0x2, R153 ;  /* 0x000000020e097824 */ /* 0x000fe200078e0299 */
[----:B------:R-:W-:Y:S02]  /*3bf0*/  SHF.R.S32.HI R153, RZ, 0x1f, R152 ;  /* 0x0000001fff997819 */ /* 0x000fe40000011498 */
[----:B------:R-:W-:Y:S01]  /*3c00*/  SHF.L.U32 R12, R10, 0x8, RZ ;  /* 0x000000080a0c7819 */ /* 0x000fe200000006ff */
[C---:B------:R-:W-:Y:S02]  /*3c10*/  IMAD R9, R14.reuse, 0x2, R9 ;  /* 0x000000020e097824 */ /* 0x040fe400078e0209 */
[----:B------:R-:W-:-:S02]  /*3c20*/  IMAD R10, R14, 0x10, R15 ;  /* 0x000000100e0a7824 */ /* 0x000fc400078e020f */
[----:B------:R-:W-:-:S03]  /*3c30*/  IMAD R9, R9, 0x4, R12 ;  /* 0x0000000409097824 */ /* 0x000fc600078e020c */
[----:B------:R-:W-:Y:S02]  /*3c40*/  LEA R10, R10, R12, 0x2 ;  /* 0x0000000c0a0a7211 */ /* 0x000fe400078e10ff */
        /* <DEDUP_REMOVED lines=10> */
.L_x_4074:
[----:B------:R-:W-:Y:S05]  /*3cf0*/  BSYNC.RECONVERGENT B1 ;  /* 0x0000000000017941 */ /* 0x000fea0003800200 */
.L_x_4073:
        /* <DEDUP_REMOVED lines=9> */
[----:B------:R-:W-:Y:S01]  /*3d90*/  IMAD.IADD R153, R15, 0x1, R14 ;  /* 0x000000010f997824 */ /* 0x000fe200078e020e */
[----:B------:R-:W1:Y:S03]  /*3da0*/  S2R R152, SR_TID.X ;  /* 0x0000000000987919 */ /* 0x000e660000002100 */
[----:B------:R-:W-:-:S05]  /*3db0*/  IMAD R153, R14, 0x4, R153 ;  /* 0x000000040e997824 */ /* 0x000fca00078e0299 */
[----:B------:R-:W-:-:S05]  /*3dc0*/  LEA R153, R14, R153, 0x1 ;  /* 0x000000990e997211 */ /* 0x000fca00078e08ff */
[----:B------:R-:W-:-:S04]  /*3dd0*/  IMAD R153, R14, 0x2, R153 ;  /* 0x000000020e997824 */ /* 0x000fc800078e0299 */
[----:B------:R-:W-:-:S05]  /*3de0*/  IMAD R153, R14, 0x2, R153 ;  /* 0x000000020e997824 */ /* 0x000fca00078e0299 */
[----:B------:R-:W-:-:S05]  /*3df0*/  LEA R153, R14, R153, 0x1 ;  /* 0x000000990e997211 */ /* 0x000fca00078e08ff */
[C---:B------:R-:W-:Y:S02]  /*3e00*/  IMAD R155, R14.reuse, 0x2, R153 ;  /* 0x000000020e9b7824 */ /* 0x040fe400078e0299 */
[C---:B------:R-:W-:Y:S02]  /*3e10*/  IMAD R153, R14.reuse, UR16, RZ ;  /* 0x000000100e997c24 */ /* 0x040fe4000f8e02ff */
[----:B------:R-:W-:Y:S01]  /*3e20*/  IMAD R8, R14, 0x2, R155 ;  /* 0x000000020e087824 */ /* 0x000fe200078e029b */
[----:B-1----:R-:W-:-:S05]  /*3e30*/  LOP3.LUT R152, R152, 0x3, RZ, 0xc0, !PT ;  /* 0x0000000398987812 */ /* 0x002fca00078ec0ff */
[----:B0-----:R-:W-:Y:S02]  /*3e40*/  IMAD R13, R107, R14, R152 ;  /* 0x0000000e6b0d7224 */ /* 0x001fe400078e0298 */
        /* <DEDUP_REMOVED lines=9> */
.L_x_4076:
[----:B------:R-:W-:Y:S05]  /*3ee0*/  BSYNC.RECONVERGENT B1 ;  /* 0x0000000000017941 */ /* 0x000fea0003800200 */
.L_x_4075:
        /* <DEDUP_REMOVED lines=15> */
[----:B------:R-:W-:-:S04]  /*3fe0*/  IMAD R7, R14, 0x2, R7 ;  /* 0x000000020e077824 */ /* 0x000fc800078e0207 */
[----:B------:R-:W-:-:S05]  /*3ff0*/  IMAD R7, R14, 0x2, R7 ;  /* 0x000000020e077824 */ /* 0x000fca00078e0207 */
        /* <DEDUP_REMOVED lines=14> */
.L_x_4078:
[----:B------:R-:W-:Y:S05]  /*40e0*/  BSYNC.RECONVERGENT B1 ;  /* 0x0000000000017941 */ /* 0x000fea0003800200 */
.L_x_4077:
        /* <DEDUP_REMOVED lines=16> */
[----:B------:R-:W-:-:S04]  /*41f0*/  IMAD R153, R14, 0x2, R153 ;  /* 0x000000020e997824 */ /* 0x000fc800078e0299 */
[C---:B------:R-:W-:Y:S02]  /*4200*/  IMAD R155, R14.reuse, 0x2, R153 ;  /* 0x000000020e9b7824 */ /* 0x040fe400078e0299 */
[----:B------:R-:W-:Y:S01]  /*4210*/  IMAD R153, R14, UR16, RZ ;  /* 0x000000100e997c24 */ /* 0x000fe2000f8e02ff */
[----:B-1----:R-:W-:Y:S02]  /*4220*/  LOP3.LUT R152, R152, 0x3, RZ, 0xc0, !PT ;  /* 0x0000000398987812 */ /* 0x002fe400078ec0ff */
[----:B------:R-:W-:-:S03]  /*4230*/  LEA R6, R14, R155, 0x1 ;  /* 0x0000009b0e067211 */ /* 0x000fc600078e08ff */
[----:B0-----:R-:W-:Y:S02]  /*4240*/  IMAD R13, R107, R14, R152 ;  /* 0x0000000e6b0d7224 */ /* 0x001fe400078e0298 */
[----:B--2---:R-:W-:-:S04]  /*4250*/  IMAD R153, R12, R153, RZ ;  /* 0x000000990c997224 */ /* 0x004fc800078e02ff */
        /* <DEDUP_REMOVED lines=8> */
.L_x_4080:
[----:B------:R-:W-:Y:S05]  /*42e0*/  BSYNC.RECONVERGENT B1 ;  /* 0x0000000000017941 */ /* 0x000fea0003800200 */
.L_x_4079:
        /* <DEDUP_REMOVED lines=14> */
[----:B------:R-:W-:-:S04]  /*43d0*/  IMAD R5, R14, 0x2, R5 ;  /* 0x000000020e057824 */ /* 0x000fc800078e0205 */
[----:B------:R-:W-:-:S05]  /*43e0*/  IMAD R5, R14, 0x2, R5 ;  /* 0x000000020e057824 */ /* 0x000fca00078e0205 */
[----:B------:R-:W-:-:S05]  /*43f0*/  LEA R5, R14, R5, 0x1 ;  /* 0x000000050e057211 */ /* 0x000fca00078e08ff */
[----:B------:R-:W-:Y:S01]  /*4400*/  IMAD R5, R14, 0x2, R5 ;  /* 0x000000020e057824 */ /* 0x000fe200078e0205 */
[----:B0-----:R-:W-:-:S03]  /*4410*/  LOP3.LUT R152, R152, 0x3, RZ, 0xc0, !PT ;  /* 0x0000000398987812 */ /* 0x001fc600078ec0ff */
[C---:B------:R-:W-:Y:S02]  /*4420*/  IMAD R153, R14.reuse, 0x2, R5 ;  /* 0x000000020e997824 */ /* 0x040fe400078e0205 */
[----:B------:R-:W-:Y:S02]  /*4430*/  IMAD R5, R14, UR16, RZ ;  /* 0x000000100e057c24 */ /* 0x000fe4000f8e02ff */
        /* <DEDUP_REMOVED lines=11> */
.L_x_4082:
[----:B------:R-:W-:Y:S05]  /*44f0*/  BSYNC.RECONVERGENT B1 ;  /* 0x0000000000017941 */ /* 0x000fea0003800200 */
.L_x_4081:
        /* <DEDUP_REMOVED lines=10> */
[----:B------:R-:W1:Y:S04]  /*45a0*/  S2R R152, SR_TID.X ;  /* 0x0000000000987919 */ /* 0x000e680000002100 */
[----:B------:R-:W-:-:S04]  /*45b0*/  IMAD R153, R14, 0x4, R153 ;  /* 0x000000040e997824 */ /* 0x000fc800078e0299 */
[C---:B------:R-:W-:Y:S02]  /*45c0*/  IMAD R153, R14.reuse, 0x2, R153 ;  /* 0x000000020e997824 */ /* 0x040fe400078e0299 */
[----:B0-----:R-:W-:-:S03]  /*45d0*/  IMAD R13, R14, UR16, RZ ;  /* 0x000000100e0d7c24 */ /* 0x001fc6000f8e02ff */
[----:B------:R-:W-:-:S05]  /*45e0*/  LEA R153, R14, R153, 0x1 ;  /* 0x000000990e997211 */ /* 0x000fca00078e08ff */
[----:B------:R-:W-:-:S04]  /*45f0*/  IMAD R153, R14, 0x2, R153 ;  /* 0x000000020e997824 */ /* 0x000fc800078e0299 */
[----:B------:R-:W-:-:S05]  /*4600*/  IMAD R153, R14, 0x2, R153 ;  /* 0x000000020e997824 */ /* 0x000fca00078e0299 */
[----:B------:R-:W-:-:S05]  /*4610*/  LEA R153, R14, R153, 0x1 ;  /* 0x000000990e997211 */ /* 0x000fca00078e08ff */
[----:B------:R-:W-:Y:S01]  /*4620*/  IMAD R153, R14, 0x2, R153 ;  /* 0x000000020e997824 */ /* 0x000fe200078e0299 */
[----:B-1----:R-:W-:-:S03]  /*4630*/  LOP3.LUT R152, R152, 0x3, RZ, 0xc0, !PT ;  /* 0x0000000398987812 */ /* 0x002fc600078ec0ff */
[----:B------:R-:W-:-:S05]  /*4640*/  IMAD R153, R14, 0x2, R153 ;  /* 0x000000020e997824 */ /* 0x000fca00078e0299 */
[----:B------:R-:W-:Y:S01]  /*4650*/  LEA R4, R14, R153, 0x1 ;  /* 0x000000990e047211 */ /* 0x000fe200078e08ff */
[----:B--2---:R-:W-:-:S04]  /*4660*/  IMAD R13, R12, R13, RZ ;  /* 0x0000000d0c0d7224 */ /* 0x004fc800078e02ff */
[----:B------:R-:W-:Y:S02]  /*4670*/  IMAD R4, R13, 0x40, R4 ;  /* 0x000000400d047824 */ /* 0x000fe400078e0204 */
[----:B------:R-:W-:Y:S02]  /*4680*/  IMAD R13, R107, R14, R152 ;  /* 0x0000000e6b0d7224 */ /* 0x000fe400078e0298 */
[----:B------:R-:W-:-:S05]  /*4690*/  IMAD.SHL.U32 R4, R4, 0x4, RZ ;  /* 0x0000000404047824 */ /* 0x000fca00078e00ff */
[----:B------:R-:W-:Y:S02]  /*46a0*/  SHF.R.S32.HI R12, RZ, 0x1f, R4 ;  /* 0x0000001fff0c7819 */ /* 0x000fe40000011404 */
[----:B------:R-:W-:-:S04]  /*46b0*/  IADD3 R4, P2, PT, R13, R4, RZ ;  /* 0x000000040d047210 */ /* 0x000fc80007f5e0ff */
[----:B------:R-:W-:Y:S02]  /*46c0*/  LEA.HI.X.SX32 R13, R13, R12, 0x1, P2 ;  /* 0x0000000c0d0d7211 */ /* 0x000fe400010f0eff */
[----:B------:R-:W-:-:S04]  /*46d0*/  LEA R12, P2, R4, UR8, 0x2 ;  /* 0x00000008040c7c11 */ /* 0x000fc8000f8410ff */
[----:B------:R-:W-:-:S05]  /*46e0*/  LEA.HI.X R13, R4, UR9, R13, 0x2, P2 ;  /* 0x00000009040d7c11 */ /* 0x000fca00090f140d */
[----:B------:R0:W5:Y:S04]  /*46f0*/  LDG.E R4, desc[UR36][R12.64] ;  /* 0x000000240c047981 */ /* 0x000168000c1e1900 */
.L_x_4084:
[----:B------:R-:W-:Y:S05]  /*4700*/  BSYNC.RECONVERGENT B1 ;  /* 0x0000000000017941 */ /* 0x000fea0003800200 */
.L_x_4083:
        /* <DEDUP_REMOVED lines=9> */
[----:B------:R-:W-:Y:S01]  /*47a0*/  IADD3 R3, PT, PT, R15, R14, RZ ;  /* 0x0000000e0f037210 */ /* 0x000fe20007ffe0ff */
[----:B------:R-:W1:Y:S04]  /*47b0*/  S2R R152, SR_TID.X ;  /* 0x0000000000987919 */ /* 0x000e680000002100 */
[----:B------:R-:W-:-:S04]  /*47c0*/  IMAD R3, R14, 0x4, R3 ;  /* 0x000000040e037824 */ /* 0x000fc800078e0203 */
[----:B------:R-:W-:-:S05]  /*47d0*/  IMAD R3, R14, 0x2, R3 ;  /* 0x000000020e037824 */ /* 0x000fca00078e0203 */
[----:B------:R-:W-:-:S05]  /*47e0*/  LEA R3, R14, R3, 0x1 ;  /* 0x000000030e037211 */ /* 0x000fca00078e08ff */
[----:B------:R-:W-:-:S04]  /*47f0*/  IMAD R3, R14, 0x2, R3 ;  /* 0x000000020e037824 */ /* 0x000fc800078e0203 */
[----:B------:R-:W-:-:S05]  /*4800*/  IMAD R3, R14, 0x2, R3 ;  /* 0x000000020e037824 */ /* 0x000fca00078e0203 */
[----:B------:R-:W-:-:S05]  /*4810*/  LEA R3, R14, R3, 0x1 ;  /* 0x000000030e037211 */ /* 0x000fca00078e08ff */
[----:B------:R-:W-:Y:S01]  /*4820*/  IMAD R3, R14, 0x2, R3 ;  /* 0x000000020e037824 */ /* 0x000fe200078e0203 */
[----:B-1----:R-:W-:-:S03]  /*4830*/  LOP3.LUT R152, R152, 0x3, RZ, 0xc0, !PT ;  /* 0x0000000398987812 */ /* 0x002fc600078ec0ff */
[----:B------:R-:W-:Y:S02]  /*4840*/  IMAD R3, R14, 0x2, R3 ;  /* 0x000000020e037824 */ /* 0x000fe400078e0203 */
[----:B------:R-:W-:-:S03]  /*4850*/  IMAD R152, R107, R14, R152 ;  /* 0x0000000e6b987224 */ /* 0x000fc600078e0298 */
[C---:B0-----:R-:W-:Y:S01]  /*4860*/  LEA R13, R14.reuse, R3, 0x1 ;  /* 0x000000030e0d7211 */ /* 0x041fe200078e08ff */
[----:B------:R-:W-:-:S04]  /*4870*/  IMAD R3, R14, UR16, RZ ;  /* 0x000000100e037c24 */ /* 0x000fc8000f8e02ff */
        /* <DEDUP_REMOVED lines=10> */
.L_x_4086:
[----:B------:R-:W-:Y:S05]  /*4920*/  BSYNC.RECONVERGENT B1 ;  /* 0x0000000000017941 */ /* 0x000fea0003800200 */
.L_x_4085:
        /* <DEDUP_REMOVED lines=9> */
[----:B------:R-:W-:Y:S01]  /*49c0*/  IMAD.IADD R141, R15, 0x1, R14 ;  /* 0x000000010f8d7824 */ /* 0x000fe200078e020e */
[----:B------:R-:W1:Y:S03]  /*49d0*/  S2R R152, SR_TID.X ;  /* 0x0000000000987919 */ /* 0x000e660000002100 */
[----:B------:R-:W-:-:S05]  /*49e0*/  IMAD R141, R14, 0x4, R141 ;  /* 0x000000040e8d7824 */ /* 0x000fca00078e028d */
[C---:B------:R-:W-:Y:S01]  /*49f0*/  LEA R141, R14.reuse, R141, 0x1 ;  /* 0x0000008d0e8d7211 */ /* 0x040fe200078e08ff */
[----:B0-----:R-:W-:-:S04]  /*4a00*/  IMAD R13, R14, UR16, RZ ;  /* 0x000000100e0d7c24 */ /* 0x001fc8000f8e02ff */
[----:B------:R-:W-:-:S04]  /*4a10*/  IMAD R141, R14, 0x2, R141 ;  /* 0x000000020e8d7824 */ /* 0x000fc800078e028d */
[----:B------:R-:W-:-:S05]  /*4a20*/  IMAD R141, R14, 0x2, R141 ;  /* 0x000000020e8d7824 */ /* 0x000fca00078e028d */
[----:B------:R-:W-:-:S05]  /*4a30*/  LEA R141, R14, R141, 0x1 ;  /* 0x0000008d0e8d7211 */ /* 0x000fca00078e08ff */
[----:B------:R-:W-:-:S04]  /*4a40*/  IMAD R141, R14, 0x2, R141 ;  /* 0x000000020e8d7824 */ /* 0x000fc800078e028d */
[----:B------:R-:W-:Y:S01]  /*4a50*/  IMAD R141, R14, 0x2, R141 ;  /* 0x000000020e8d7824 */ /* 0x000fe200078e028d */
[----:B-1----:R-:W-:-:S04]  /*4a60*/  LOP3.LUT R152, R152, 0x3, RZ, 0xc0, !PT ;  /* 0x0000000398987812 */ /* 0x002fc800078ec0ff */
[----:B------:R-:W-:Y:S01]  /*4a70*/  LEA R141, R14, R141, 0x1 ;  /* 0x0000008d0e8d7211 */ /* 0x000fe200078e08ff */
[----:B------:R-:W-:-:S04]  /*4a80*/  IMAD R152, R107, R14, R152 ;  /* 0x0000000e6b987224 */ /* 0x000fc800078e0298 */
[----:B------:R-:W-:Y:S02]  /*4a90*/  IMAD R141, R14, 0x2, R141 ;  /* 0x000000020e8d7824 */ /* 0x000fe400078e028d */
        /* <DEDUP_REMOVED lines=10> */
.L_x_4088:
[----:B------:R-:W-:Y:S05]  /*4b40*/  BSYNC.RECONVERGENT B1 ;  /* 0x0000000000017941 */ /* 0x000fea0003800200 */
.L_x_4087:
        /* <DEDUP_REMOVED lines=10> */
[----:B------:R-:W1:Y:S04]  /*4bf0*/  S2R R146, SR_TID.X ;  /* 0x0000000000927919 */ /* 0x000e680000002100 */
[C---:B------:R-:W-:Y:S01]  /*4c00*/  LEA R153, R14.reuse, R153, 0x2 ;  /* 0x000000990e997211 */ /* 0x040fe200078e10ff */
[----:B0-----:R-:W-:-:S04]  /*4c10*/  IMAD R13, R14, UR16, RZ ;  /* 0x000000100e0d7c24 */ /* 0x001fc8000f8e02ff */
[----:B------:R-:W-:-:S04]  /*4c20*/  IMAD R153, R14, 0x2, R153 ;  /* 0x000000020e997824 */ /* 0x000fc800078e0299 */
[----:B------:R-:W-:-:S05]  /*4c30*/  IMAD R153, R14, 0x2, R153 ;  /* 0x000000020e997824 */ /* 0x000fca00078e0299 */
[----:B------:R-:W-:-:S05]  /*4c40*/  LEA R153, R14, R153, 0x1 ;  /* 0x000000990e997211 */ /* 0x000fca00078e08ff */
[----:B------:R-:W-:-:S04]  /*4c50*/  IMAD R153, R14, 0x2, R153 ;  /* 0x000000020e997824 */ /* 0x000fc800078e0299 */
[----:B------:R-:W-:-:S05]  /*4c60*/  IMAD R153, R14, 0x2, R153 ;  /* 0x000000020e997824 */ /* 0x000fca00078e0299 */
[----:B------:R-:W-:Y:S02]  /*4c70*/  LEA R153, R14, R153, 0x1 ;  /* 0x000000990e997211 */ /* 0x000fe400078e08ff */
[----:B-1----:R-:W-:-:S03]  /*4c80*/  LOP3.LUT R146, R146, 0x3, RZ, 0xc0, !PT ;  /* 0x0000000392927812 */ /* 0x002fc600078ec0ff */
[C---:B------:R-:W-:Y:S02]  /*4c90*/  IMAD R153, R14.reuse, 0x2, R153 ;  /* 0x000000020e997824 */ /* 0x040fe400078e0299 */
[----:B------:R-:W-:Y:S02]  /*4ca0*/  IMAD R152, R107, R14, R146 ;  /* 0x0000000e6b987224 */ /* 0x000fe400078e0292 */
[----:B------:R-:W-:-:S05]  /*4cb0*/  IMAD R153, R14, 0x2, R153 ;  /* 0x000000020e997824 */ /* 0x000fca00078e0299 */
[----:B------:R-:W-:Y:S01]  /*4cc0*/  LEA R153, R14, R153, 0x1 ;  /* 0x000000990e997211 */ /* 0x000fe200078e08ff */
[----:B--2---:R-:W-:-:S04]  /*4cd0*/  IMAD R13, R12, R13, RZ ;  /* 0x0000000d0c0d7224 */ /* 0x004fc800078e02ff */
        /* <DEDUP_REMOVED lines=9> */
.L_x_4090:
[----:B------:R-:W-:Y:S05]  /*4d70*/  BSYNC.RECONVERGENT B1 ;  /* 0x0000000000017941 */ /* 0x000fea0003800200 */
.L_x_4089:
        /* <DEDUP_REMOVED lines=22> */
[----:B------:R-:W-:-:S04]  /*4ee0*/  IMAD R143, R14, 0x2, R143 ;  /* 0x000000020e8f7824 */ /* 0x000fc800078e028f */
[----:B------:R-:W-:Y:S02]  /*4ef0*/  IMAD R143, R14, 0x2, R143 ;  /* 0x000000020e8f7824 */ /* 0x000fe400078e028f */
[----:B--2---:R-:W-:-:S03]  /*4f00*/  IMAD R13, R12, R13, RZ ;  /* 0x0000000d0c0d7224 */ /* 0x004fc600078e02ff */
[----:B------:R-:W-:-:S05]  /*4f10*/  LEA R12, R14, R143, 0x1 ;  /* 0x0000008f0e0c7211 */ /* 0x000fca00078e08ff */
        /* <DEDUP_REMOVED lines=8> */
.L_x_4092:
[----:B------:R-:W-:Y:S05]  /*4fa0*/  BSYNC.RECONVERGENT B1 ;  /* 0x0000000000017941 */ /* 0x000fea0003800200 */
.L_x_4091:
        /* <DEDUP_REMOVED lines=22> */
[----:B------:R-:W-:-:S05]  /*5110*/  LEA R153, R14, R153, 0x1 ;  /* 0x000000990e997211 */ /* 0x000fca00078e08ff */
[----:B------:R-:W-:-:S04]  /*5120*/  IMAD R153, R14, 0x2, R153 ;  /* 0x000000020e997824 */ /* 0x000fc800078e0299 */
[----:B------:R-:W-:Y:S02]  /*5130*/  IMAD R153, R14, 0x2, R153 ;  /* 0x000000020e997824 */ /* 0x000fe400078e0299 */
[----:B--2---:R-:W-:-:S03]  /*5140*/  IMAD R13, R12, R13, RZ ;  /* 0x0000000d0c0d7224 */ /* 0x004fc600078e02ff */
        /* <DEDUP_REMOVED lines=9> */
.L_x_4094:
[----:B------:R-:W-:Y:S05]  /*51e0*/  BSYNC.RECONVERGENT B1 ;  /* 0x0000000000017941 */ /* 0x000fea0003800200 */
.L_x_4093:
        /* <DEDUP_REMOVED lines=35> */
.L_x_4096:
[----:B------:R-:W-:Y:S05]  /*5420*/  BSYNC.RECONVERGENT B1 ;  /* 0x0000000000017941 */ /* 0x000fea0003800200 */
.L_x_4095:
        /* <DEDUP_REMOVED lines=36> */
.L_x_4098:
[----:B------:R-:W-:Y:S05]  /*5670*/  BSYNC.RECONVERGENT B1 ;  /* 0x0000000000017941 */ /* 0x000fea0003800200 */
.L_x_4097:
        /* <DEDUP_REMOVED lines=23> */
[----:B------:R-:W-:-:S05]  /*57f0*/  IMAD R153, R14, 0x2, R153 ;  /* 0x000000020e997824 */ /* 0x000fca00078e0299 */
[----:B------:R-:W-:-:S05]  /*5800*/  LEA R153, R14, R153, 0x1 ;  /* 0x000000990e997211 */ /* 0x000fca00078e08ff */
        /* <DEDUP_REMOVED lines=11> */
.L_x_4100:
[----:B------:R-:W-:Y:S05]  /*58c0*/  BSYNC.RECONVERGENT B1 ;  /* 0x0000000000017941 */ /* 0x000fea0003800200 */
.L_x_4099:
        /* <DEDUP_REMOVED lines=37> */
.L_x_4102:
[----:B------:R-:W-:Y:S05]  /*5b20*/  BSYNC.RECONVERGENT B1 ;  /* 0x0000000000017941 */ /* 0x000fea0003800200 */
.L_x_4101:
        /* <DEDUP_REMOVED lines=9> */
[----:B------:R-:W-:Y:S01]  /*5bc0*/  IMAD R111, R14, UR16, RZ ;  /* 0x000000100e6f7c24 */ /* 0x000fe2000f8e02ff */
[----:B------:R-:W0:Y:S02]  /*5bd0*/  S2R R110, SR_TID.X ;  /* 0x00000000006e7919 */ /* 0x000e240000002100 */
[----:B0-----:R-:W-:-:S05]  /*5be0*/  LOP3.LUT R152, R110, 0x3, RZ, 0xc0, !PT ;  /* 0x000000036e987812 */ /* 0x001fca00078ec0ff */
[----:B------:R-:W-:-:S05]  /*5bf0*/  IMAD R152, R107, R14, R152 ;  /* 0x0000000e6b987224 */ /* 0x000fca00078e0298 */
[----:B------:R-:W-:Y:S01]  /*5c00*/  SHF.R.S32.HI R154, RZ, 0x1f, R152 ;  /* 0x0000001fff9a7819 */ /* 0x000fe20000011498 */
[----:B--2---:R-:W-:-:S04]  /*5c10*/  IMAD R111, R12, R111, RZ ;  /* 0x0000006f0c6f7224 */ /* 0x004fc800078e02ff */
[----:B------:R-:W-:Y:S02]  /*5c20*/  IMAD.SHL.U32 R110, R111, 0x100, RZ ;  /* 0x000001006f6e7824 */ /* 0x000fe400078e00ff */
[----:B------:R-:W-:-:S05]  /*5c30*/  IMAD R111, R14, 0x20, R15 ;  /* 0x000000200e6f7824 */ /* 0x000fca00078e020f */
[----:B------:R-:W-:Y:S01]  /*5c40*/  LEA R111, R111, R110, 0x2 ;  /* 0x0000006e6f6f7211 */ /* 0x000fe200078e10ff */
[----:B------:R-:W-:-:S03]  /*5c50*/  IMAD R110, R151, 0x4, R110 ;  /* 0x00000004976e7824 */ /* 0x000fc600078e026e */
[C---:B------:R-:W-:Y:S02]  /*5c60*/  IADD3 R13, P3, PT, R152.reuse, R111, RZ ;  /* 0x0000006f980d7210 */ /* 0x040fe40007f7e0ff */
[----:B------:R-:W-:-:S04]  /*5c70*/  IADD3 R12, P2, PT, R152, R110, RZ ;  /* 0x0000006e980c7210 */ /* 0x000fc80007f5e0ff */
[-C--:B------:R-:W-:Y:S02]  /*5c80*/  LEA.HI.X.SX32 R153, R110, R154.reuse, 0x1, P2 ;  /* 0x0000009a6e997211 */ /* 0x080fe400010f0eff */
[C---:B------:R-:W-:Y:S02]  /*5c90*/  LEA R152, P2, R12.reuse, UR8, 0x2 ;  /* 0x000000080c987c11 */ /* 0x040fe4000f8410ff */
[----:B------:R-:W-:Y:S02]  /*5ca0*/  LEA.HI.X.SX32 R110, R111, R154, 0x1, P3 ;  /* 0x0000009a6f6e7211 */ /* 0x000fe400018f0eff */
[----:B------:R-:W-:Y:S02]  /*5cb0*/  LEA.HI.X R153, R12, UR9, R153, 0x2, P2 ;  /* 0x000000090c997c11 */ /* 0x000fe400090f1499 */
[----:B------:R-:W-:-:S04]  /*5cc0*/  LEA R12, P2, R13, UR8, 0x2 ;  /* 0x000000080d0c7c11 */ /* 0x000fc8000f8410ff */
[----:B------:R-:W-:Y:S02]  /*5cd0*/  LEA.HI.X R13, R13, UR9, R110, 0x2, P2 ;  /* 0x000000090d0d7c11 */ /* 0x000fe400090f146e */
[----:B------:R0:W5:Y:S04]  /*5ce0*/  LDG.E R110, desc[UR36][R152.64] ;  /* 0x00000024986e7981 */ /* 0x000168000c1e1900 */
[----:B------:R0:W5:Y:S03]  /*5cf0*/  LDG.E R111, desc[UR36][R12.64] ;  /* 0x000000240c6f7981 */ /* 0x000166000c1e1900 */
.L_x_4104:
[----:B------:R-:W-:Y:S05]  /*5d00*/  BSYNC.RECONVERGENT B1 ;  /* 0x0000000000017941 */ /* 0x000fea0003800200 */
.L_x_4103:
[----:B------:R-:W-:Y:S01]  /*5d10*/  BSSY.RECONVERGENT B1, `(.L_x_4105) ;  /* 0x0000017000017945 */ /* 0x000fe20003800200 */
[----:B------:R-:W-:-:S03]  /*5d20*/  IMAD R151, R14, 0x2, R151 ;  /* 0x000000020e977824 */ /* 0x000fc600078e0297 */
        /* <DEDUP_REMOVED lines=10> */
[----:B0-----:R-:W-:Y:S01]  /*5dd0*/  LOP3.LUT R152, R152, 0x3, RZ, 0xc0, !PT ;  /* 0x0000000398987812 */ /* 0x001fe200078ec0ff */
[----:B--2---:R-:W-:-:S04]  /*5de0*/  IMAD R112, R12, R153, RZ ;  /* 0x000000990c707224 */ /* 0x004fc800078e02ff */
[----:B------:R-:W-:Y:S01]  /*5df0*/  IMAD R153, R107, R14, R152 ;  /* 0x0000000e6b997224 */ /* 0x000fe200078e0298 */
        /* <DEDUP_REMOVED lines=8> */
.L_x_4106:
[----:B------:R-:W-:Y:S05]  /*5e80*/  BSYNC.RECONVERGENT B1 ;  /* 0x0000000000017941 */ /* 0x000fea0003800200 */
.L_x_4105:
[----:B------:R-:W-:Y:S01]  /*5e90*/  BSSY.RECONVERGENT B1, `(.L_x_4107) ;  /* 0x0000017000017945 */ /* 0x000fe20003800200 */
[----:B------:R-:W-:-:S03]  /*5ea0*/  IMAD.IADD R151, R151, 0x1, R14 ;  /* 0x0000000197977824 */ /* 0x000fc600078e020e */
        /* <DEDUP_REMOVED lines=21> */
.L_x_4108:
[----:B------:R-:W-:Y:S05]  /*6000*/  BSYNC.RECONVERGENT B1 ;  /* 0x0000000000017941 */ /* 0x000fea0003800200 */
.L_x_4107:
        /* <DEDUP_REMOVED lines=23> */
.L_x_4110:
[----:B------:R-:W-:Y:S05]  /*6180*/  BSYNC.RECONVERGENT B1 ;  /* 0x0000000000017941 */ /* 0x000fea0003800200 */
.L_x_4109:
        /* <DEDUP_REMOVED lines=23> */
.L_x_4112:
[----:B------:R-:W-:Y:S05]  /*6300*/  BSYNC.RECONVERGENT B1 ;  /* 0x0000000000017941 */ /* 0x000fea0003800200 */
.L_x_4111:
        /* <DEDUP_REMOVED lines=23> */
.L_x_4114:
[----:B------:R-:W-:Y:S05]  /*6480*/  BSYNC.RECONVERGENT B1 ;  /* 0x0000000000017941 */ /* 0x000fea0003800200 */
.L_x_4113:
        /* <DEDUP_REMOVED lines=23> */
.L_x_4116:
[----:B------:R-:W-:Y:S05]  /*6600*/  BSYNC.RECONVERGENT B1 ;  /* 0x0000000000017941 */ /* 0x000fea0003800200 */
.L_x_4115:
        /* <DEDUP_REMOVED lines=23> */
.L_x_4118:
[----:B------:R-:W-:Y:S05]  /*6780*/  BSYNC.RECONVERGENT B1 ;  /* 0x0000000000017941 */ /* 0x000fea0003800200 */
.L_x_4117:
        /* <DEDUP_REMOVED lines=23> */
.L_x_4120:
[----:B------:R-:W-:Y:S05]  /*6900*/  BSYNC.RECONVERGENT B1 ;  /* 0x0000000000017941 */ /* 0x000fea0003800200 */
.L_x_4119:
        /* <DEDUP_REMOVED lines=23> */
.L_x_4122:
[----:B------:R-:W-:Y:S05]  /*6a80*/  BSYNC.RECONVERGENT B1 ;  /* 0x0000000000017941 */ /* 0x000fea0003800200 */
.L_x_4121:
        /* <DEDUP_REMOVED lines=23> */
.L_x_4124:
[----:B------:R-:W-:Y:S05]  /*6c00*/  BSYNC.RECONVERGENT B1 ;  /* 0x0000000000017941 */ /* 0x000fea0003800200 */
.L_x_4123:
        /* <DEDUP_REMOVED lines=23> */
.L_x_4126:
[----:B------:R-:W-:Y:S05]  /*6d80*/  BSYNC.RECONVERGENT B1 ;  /* 0x0000000000017941 */ /* 0x000fea0003800200 */
.L_x_4125:
        /* <DEDUP_REMOVED lines=23> */
.L_x_4128:
[----:B------:R-:W-:Y:S05]  /*6f00*/  BSYNC.RECONVERGENT B1 ;  /* 0x0000000000017941 */ /* 0x000fea0003800200 */
.L_x_4127:
        /* <DEDUP_REMOVED lines=23> */
.L_x_4130:
[----:B------:R-:W-:Y:S05]  /*7080*/  BSYNC.RECONVERGENT B1 ;  /* 0x0000000000017941 */ /* 0x000fea0003800200 */
.L_x_4129:
        /* <DEDUP_REMOVED lines=23> */
.L_x_4132:
[----:B------:R-:W-:Y:S05]  /*7200*/  BSYNC.RECONVERGENT B1 ;  /* 0x0000000000017941 */ /* 0x000fea0003800200 */
.L_x_4131:
        /* <DEDUP_REMOVED lines=23> */
.L_x_4134:
[----:B------:R-:W-:Y:S05]  /*7380*/  BSYNC.RECONVERGENT B1 ;  /* 0x0000000000017941 */ /* 0x000fea0003800200 */
.L_x_4133:
        /* <DEDUP_REMOVED lines=23> */
.L_x_4136:
[----:B------:R-:W-:Y:S05]  /*7500*/  BSYNC.RECONVERGENT B1 ;  /* 0x0000000000017941 */ /* 0x000fea0003800200 */
.L_x_4135:
        /* <DEDUP_REMOVED lines=23> */
.L_x_4138:
[----:B------:R-:W-:Y:S05]  /*7680*/  BSYNC.RECONVERGENT B1 ;  /* 0x0000000000017941 */ /* 0x000fea0003800200 */
.L_x_4137:
        /* <DEDUP_REMOVED lines=23> */
.L_x_4140:
[----:B------:R-:W-:Y:S05]  /*7800*/  BSYNC.RECONVERGENT B1 ;  /* 0x0000000000017941 */ /* 0x000fea0003800200 */
.L_x_4139:
        /* <DEDUP_REMOVED lines=23> */
.L_x_4142:
[----:B------:R-:W-:Y:S05]  /*7980*/  BSYNC.RECONVERGENT B1 ;  /* 0x0000000000017941 */ /* 0x000fea0003800200 */
.L_x_4141:
        /* <DEDUP_REMOVED lines=23> */
.L_x_4144:
[----:B------:R-:W-:Y:S05]  /*7b00*/  BSYNC.RECONVERGENT B1 ;  /* 0x0000000000017941 */ /* 0x000fea0003800200 */
.L_x_4143:
        /* <DEDUP_REMOVED lines=23> */
.L_x_4146:
[----:B------:R-:W-:Y:S05]  /*7c80*/  BSYNC.RECONVERGENT B1 ;  /* 0x0000000000017941 */ /* 0x000fea0003800200 */
.L_x_4145:
        /* <DEDUP_REMOVED lines=23> */
.L_x_4148:
[----:B------:R-:W-:Y:S05]  /*7e00*/  BSYNC.RECONVERGENT B1 ;  /* 0x0000000000017941 */ /* 0x000fea0003800200 */
.L_x_4147:
        /* <DEDUP_REMOVED lines=23> */
.L_x_4150:
[----:B------:R-:W-:Y:S05]  /*7f80*/  BSYNC.RECONVERGENT B1 ;  /* 0x0000000000017941 */ /* 0x000fea0003800200 */
.L_x_4149:
        /* <DEDUP_REMOVED lines=23> */
.L_x_4152:
[----:B------:R-:W-:Y:S05]  /*8100*/  BSYNC.RECONVERGENT B1 ;  /* 0x0000000000017941 */ /* 0x000fea0003800200 */
.L_x_4151:
        /* <DEDUP_REMOVED lines=23> */
.L_x_4154:
[----:B------:R-:W-:Y:S05]  /*8280*/  BSYNC.RECONVERGENT B1 ;  /* 0x0000000000017941 */ /* 0x000fea0003800200 */
.L_x_4153:
        /* <DEDUP_REMOVED lines=23> */
.L_x_4156:
[----:B------:R-:W-:Y:S05]  /*8400*/  BSYNC.RECONVERGENT B1 ;  /* 0x0000000000017941 */ /* 0x000fea0003800200 */
.L_x_4155:
        /* <DEDUP_REMOVED lines=23> */
.L_x_4158:
[----:B------:R-:W-:Y:S05]  /*8580*/  BSYNC.RECONVERGENT B1 ;  /* 0x0000000000017941 */ /* 0x000fea0003800200 */
.L_x_4157:
        /* <DEDUP_REMOVED lines=23> */
.L_x_4160:
[----:B------:R-:W-:Y:S05]  /*8700*/  BSYNC.RECONVERGENT B1 ;  /* 0x0000000000017941 */ /* 0x000fea0003800200 */
.L_x_4159:
        /* <DEDUP_REMOVED lines=23> */
.L_x_4162:
[----:B------:R-:W-:Y:S05]  /*8880*/  BSYNC.RECONVERGENT B1 ;  /* 0x0000000000017941 */ /* 0x000fea0003800200 */
.L_x_4161:
        /* <DEDUP_REMOVED lines=23> */
.L_x_4164:
[----:B------:R-:W-:Y:S05]  /*8a00*/  BSYNC.RECONVERGENT B1 ;  /* 0x0000000000017941 */ /* 0x000fea0003800200 */
.L_x_4163:
        /* <DEDUP_REMOVED lines=23> */
.L_x_4166:
[----:B------:R-:W-:Y:S05]  /*8b80*/  BSYNC.RECONVERGENT B1 ;  /* 0x0000000000017941 */ /* 0x000fea0003800200 */
.L_x_4165:
[----:B012345:R-:W-:Y:S01]  /*8b90*/  FMUL.FTZ R13, R105, R34 ;  /* 0x00000022690d7220 */ /* 0x03ffe20000410000 */
[----:B------:R-:W0:Y:S01]  /*8ba0*/  S2R R14, SR_TID.X ;  /* 0x00000000000e7919 */ /* 0x000e220000002100 */
[----:B------:R-:W-:Y:S01]  /*8bb0*/  UMOV UR5, 0xffffffff ;  /* 0xffffffff00057882 */ /* 0x000fe20000000000 */
[----:B------:R-:W-:Y:S01]  /*8bc0*/  ISETP.NE.AND P2, PT, R11, RZ, P0 ;  /* 0x000000ff0b00720c */ /* 0x000fe20000745270 */
        /* <DEDUP_REMOVED lines=8> */
[----:B0-----:R-:W-:-:S03]  /*8c50*/  LOP3.LUT P1, RZ, R14, 0x3, RZ, 0xc0, !PT ;  /* 0x000000030eff7812 */ /* 0x001fc6000782c0ff */
        /* <DEDUP_REMOVED lines=59> */
.L_x_4240:
        /* <DEDUP_REMOVED lines=16> */
[----:B------:R-:W3:Y:S05]  /*9110*/  @P1 LDG.E R14, desc[UR36][R14.64] ;  /* 0x000000240e0e1981 */ /* 0x000eea000c1e1900 */
[----:B------:R-:W4:Y:S01]  /*9120*/  @P3 LDG.E R12, desc[UR36][R12.64] ;  /* 0x000000240c0c3981 */ /* 0x000f22000c1e1900 */
[----:B--2---:R-:W-:-:S05]  /*9130*/  @P1 IMAD.IADD R151, R152, 0x1, R151 ;  /* 0x0000000198971824 */ /* 0x004fca00078e0297 */
[----:B------:R-:W-:-:S04]  /*9140*/  @P1 ISETP.GE.AND P4, PT, R44, R151, PT ;  /* 0x000000972c00120c */ /* 0x000fc80003f86270 */
[----:B------:R-:W-:-:S04]  /*9150*/  @P1 SEL R151, R18, RZ, !P4 ;  /* 0x000000ff12971207 */ /* 0x000fc80006000000 */
[----:B------:R-:W-:-:S04]  /*9160*/  @P1 IADD3 R151, PT, PT, R44, R151, -R17 ;  /* 0x000000972c971210 */ /* 0x000fc80007ffe811 */
[----:B------:R-:W-:Y:S01]  /*9170*/  @P1 I2FP.F32.S32 R152, R151 ;  /* 0x0000009700981245 */ /* 0x000fe20000201400 */
[----:B----4-:R-:W-:-:S04]  /*9180*/  @P3 FADD.FTZ R11, R11, R12 ;  /* 0x0000000c0b0b3221 */ /* 0x010fc80000010000 */
[----:B---3--:R-:W-:-:S05]  /*9190*/  @P1 FFMA.FTZ R11, R152, R14, R11 ;  /* 0x0000000e980b1223 */ /* 0x008fca000001000b */
[----:B------:R1:W-:Y:S01]  /*91a0*/  STS [R37], R11 ;  /* 0x0000000b25007388 */ /* 0x0003e20000000800 */
[----:B------:R-:W-:-:S07]  /*91b0*/  @!P2 FMNMX.FTZ R0, R0, R11, !PT ;  /* 0x0000000b0000a209 */ /* 0x000fce0007810000 */
.L_x_4169:
[----:B------:R-:W-:Y:S05]  /*91c0*/  BSYNC.RECONVERGENT B1 ;  /* 0x0000000000017941 */ /* 0x000fea0003800200 */
.L_x_4168:
[----:B------:R-:W-:Y:S01]  /*91d0*/  IADD3 R44, PT, PT, R44, 0x10, RZ ;  /* 0x000000102c2c7810 */ /* 0x000fe20007ffe0ff */
[----:B-1----:R-:W-:Y:S01]  /*91e0*/  VIADD R37, R37, 0x40 ;  /* 0x0000004025257836 */ /* 0x002fe20000000000 */
[----:B------:R-:W-:Y:S01]  /*91f0*/  IADD3 R42, P2, PT, R42, 0x10, RZ ;  /* 0x000000102a2a7810 */ /* 0x000fe20007f5e0ff */
[----:B------:R-:W-:Y:S01]  /*9200*/  VIADD R36, R36, 0x10 ;  /* 0x0000001024247836 */ /* 0x000fe20000000000 */
[----:B------:R-:W-:Y:S02]  /*9210*/  ISETP.GE.AND P1, PT, R44, R38, PT ;  /* 0x000000262c00720c */ /* 0x000fe40003f26270 */
[----:B------:R-:W-:-:S11]  /*9220*/  IADD3.X R39, PT, PT, RZ, R39, RZ, P2, !PT ;  /* 0x00000027ff277210 */ /* 0x000fd600017fe4ff */
[----:B------:R-:W-:Y:S05]  /*9230*/  @!P1 BRA `(.L_x_4170) ;  /* 0xffffff9000409947 */ /* 0x000fea000383ffff */
.L_x_4048:
[----:B0---4-:R-:W-:Y:S05]  /*9240*/  BSYNC B0 ;  /* 0x0000000000007941 */ /* 0x011fea0003800000 */
.L_x_4047:
[----:B------:R-:W0:Y:S01]  /*9250*/  S2R R21, SR_TID.X ;  /* 0x0000000000157919 */ /* 0x000e220000002100 */
[----:B------:R-:W-:Y:S01]  /*9260*/  UMOV UR5, 0xffffffff ;  /* 0xffffffff00057882 */ /* 0x000fe20000000000 */
[----:B0-----:R-:W-:Y:S02]  /*9270*/  LOP3.LUT P0, R5, R21, 0x1f, RZ, 0xc0, !PT ;  /* 0x0000001f15057812 */ /* 0x001fe4000780c0ff */
[----:B------:R-:W-:Y:S11]  /*9280*/  BRA.DIV UR5, `(.L_x_4171) ;  /* 0x0000005605c47947 */ /* 0x000ff6000b800000 */
[----:B------:R-:W0:Y:S02]  /*9290*/  SHFL.BFLY PT, R14, R0, 0x10, 0x1f ;  /* 0x0e001f00000e7f89 */ /* 0x000e2400000e0000 */
[----:B0-----:R-:W-:-:S05]  /*92a0*/  FMNMX.FTZ R13, R14, R0, !PT ;  /* 0x000000000e0d7209 */ /* 0x001fca0007810000 */
[----:B------:R-:W0:Y:S02]  /*92b0*/  SHFL.BFLY PT, R14, R13, 0x8, 0x1f ;  /* 0x0d001f000d0e7f89 */ /* 0x000e2400000e0000 */
[----:B0-----:R-:W-:-:S05]  /*92c0*/  FMNMX.FTZ R3, R13, R14, !PT ;  /* 0x0000000e0d037209 */ /* 0x001fca0007810000 */
[----:B------:R0:W4:Y:S02]  /*92d0*/  SHFL.BFLY PT, R14, R3, 0x4, 0x1f ;  /* 0x0c801f00030e7f89 */ /* 0x00012400000e0000 */
.L_x_4245:
[----:B-----5:R-:W3:Y:S01]  /*92e0*/  S2R R18, SR_CgaCtaId ;  /* 0x0000000000127919 */ /* 0x020ee20000008800 */
[----:B------:R-:W-:Y:S01]  /*92f0*/  MOV R15, 0x400 ;  /* 0x00000400000f7802 */ /* 0x000fe20000000f00 */
[----:B------:R-:W-:Y:S05]  /*9300*/  WARPSYNC.ALL ;  /* 0x0000000000007948 */ /* 0x000fea0003800000 */
[----:B----4-:R-:W-:Y:S02]  /*9310*/  FMNMX.FTZ R14, R3, R14, !PT ;  /* 0x0000000e030e7209 */ /* 0x010fe40007810000 */
[----:B---3--:R-:W-:-:S04]  /*9320*/  LEA R0, R18, R15, 0x18 ;  /* 0x0000000f12007211 */ /* 0x008fc800078ec0ff */
[----:B0-----:R-:W-:Y:S01]  /*9330*/  @!P0 LEA.HI R3, R21, R0, RZ, 0x1d ;  /* 0x0000000015038211 */ /* 0x001fe200078fe8ff */
[----:B------:R-:W-:-:S04]  /*9340*/  IMAD R6, R5, 0x4, R0 ;  /* 0x0000000405067824 */ /* 0x000fc800078e0200 */
[----:B------:R0:W-:Y:S01]  /*9350*/  @!P0 STS [R3], R14 ;  /* 0x0000000e03008388 */ /* 0x0001e20000000800 */
[----:B------:R-:W-:Y:S01]  /*9360*/  ISETP.GT.U32.AND P0, PT, R5, 0x1, PT ;  /* 0x000000010500780c */ /* 0x000fe20003f04070 */
[----:B------:R-:W-:Y:S01]  /*9370*/  BAR.SYNC.DEFER_BLOCKING 0x0 ;  /* 0x0000000000007b1d */ /* 0x000fe20000010000 */
[----:B------:R-:W-:Y:S02]  /*9380*/  IMAD.MOV.U32 R9, RZ, RZ, -0x800001 ;  /* 0xff7fffffff097424 */ /* 0x000fe400078e00ff */
[----:B0-----:R-:W-:Y:S02]  /*9390*/  IMAD.SHL.U32 R3, R21, 0x4, RZ ;  /* 0x0000000415037824 */ /* 0x001fe400078e00ff */
[----:B------:R-:W-:-:S03]  /*93a0*/  VIADD R7, R17, 0x1 ;  /* 0x0000000111077836 */ /* 0x000fc60000000000 */
[----:B------:R-:W0:Y:S01]  /*93b0*/  S2UR UR5, SR_CTAID.Y ;  /* 0x00000000000579c3 */ /* 0x000e220000002600 */
[----:B------:R-:W0:Y:S01]  /*93c0*/  LDCU UR4, c[0x0][0x3f4] ;  /* 0x00007e80ff0477ac */ /* 0x000e220008000800 */
[----:B------:R-:W-:Y:S02]  /*93d0*/  BSSY.RECONVERGENT B0, `(.L_x_4172) ;  /* 0x000016c000007945 */ /* 0x000fe40003800200 */
[----:B------:R-:W3:Y:S01]  /*93e0*/  @!P0 LDS R9, [R6] ;  /* 0x0000000006098984 */ /* 0x000ee20000000800 */
[----:B0-----:R-:W-:-:S04]  /*93f0*/  UIMAD UR4, UR5, UR4, URZ ;  /* 0x00000004050472a4 */ /* 0x001fc8000f8e02ff */
[----:B------:R-:W-:Y:S01]  /*9400*/  USHF.R.S32.HI UR10, URZ, 0x1f, UR4 ;  /* 0x0000001fff0a7899 */ /* 0x000fe20008011404 */
[----:B---3--:R-:W0:Y:S02]  /*9410*/  SHFL.BFLY PT, R4, R9, 0x1, 0x1f ;  /* 0x0c201f0009047f89 */ /* 0x008e2400000e0000 */
[----:B0-----:R-:W-:Y:S01]  /*9420*/  FMNMX.FTZ R8, R4, R9, !PT ;  /* 0x0000000904087209 */ /* 0x001fe20007810000 */
[----:B------:R-:W-:Y:S01]  /*9430*/  HFMA2 R9, -RZ, RZ, 0, 0 ;  /* 0x00000000ff097431 */ /* 0x000fe200000001ff */
[----:B------:R-:W-:-:S04]  /*9440*/  IADD3 R4, PT, PT, R2, R21, RZ ;  /* 0x0000001502047210 */ /* 0x000fc80007ffe0ff */
[----:B------:R-:W-:Y:S01]  /*9450*/  ISETP.GT.AND P0, PT, R4, R17, PT ;  /* 0x000000110400720c */ /* 0x000fe20003f04270 */
[----:B------:R-:W0:-:S12]  /*9460*/  SHFL.IDX PT, R8, R8, RZ, 0x1f ;  /* 0x00001fff08087589 */ /* 0x000e1800000e0000 */
[----:B------:R-:W-:Y:S05]  /*9470*/  @P0 BRA `(.L_x_4173) ;  /* 0x0000001400840947 */ /* 0x000fea0003800000 */
[----:B------:R-:W3:Y:S02]  /*9480*/  LDC.64 R10, c[0x0][0x420] ;  /* 0x00010800ff0a7b82 */ /* 0x000ee40000000a00 */
[----:B---3--:R-:W-:-:S04]  /*9490*/  ISETP.NE.U32.AND P0, PT, R10, RZ, PT ;  /* 0x000000ff0a00720c */ /* 0x008fc80003f05070 */
        /* <DEDUP_REMOVED lines=10> */
[----:B------:R-:W-:-:S12]  /*9540*/  IMAD.MOV.U32 R9, RZ, RZ, RZ ;  /* 0x000000ffff097224 */ /* 0x000fd800078e00ff */
[----:B------:R-:W-:Y:S05]  /*9550*/  @!P0 BRA `(.L_x_4176) ;  /* 0x00000000004c8947 */ /* 0x000fea0003800000 */
[----:B------:R-:W-:Y:S01]  /*9560*/  LEA.HI R9, R11, 0x1, RZ, 0x1a ;  /* 0x000000010b097811 */ /* 0x000fe200078fd0ff */
[----:B------:R-:W-:Y:S01]  /*9570*/  IMAD.MOV.U32 R10, RZ, RZ, R4 ;  /* 0x000000ffff0a7224 */ /* 0x000fe200078e0004 */
[----:B------:R-:W-:Y:S02]  /*9580*/  IADD3 R13, PT, PT, R15, 0x410, RZ ;  /* 0x000004100f0d7810 */ /* 0x000fe40007ffe0ff */
[----:B------:R-:W-:Y:S01]  /*9590*/  LOP3.LUT R11, R9, 0x3, RZ, 0xc0, !PT ;  /* 0x00000003090b7812 */ /* 0x000fe200078ec0ff */
[----:B------:R-:W-:Y:S01]  /*95a0*/  IMAD.MOV.U32 R9, RZ, RZ, RZ ;  /* 0x000000ffff097224 */ /* 0x000fe200078e00ff */
[----:B------:R-:W-:-:S03]  /*95b0*/  LEA R12, R18, R13, 0x18 ;  /* 0x0000000d120c7211 */ /* 0x000fc600078ec0ff */
[----:B------:R-:W-:Y:S01]  /*95c0*/  IMAD.MOV R11, RZ, RZ, -R11 ;  /* 0x000000ffff0b7224 */ /* 0x000fe200078e0a0b */
[----:B------:R-:W-:-:S07]  /*95d0*/  IADD3 R12, PT, PT, R3, R12, RZ ;  /* 0x0000000c030c7210 */ /* 0x000fce0007ffe0ff */
.L_x_4177:
        /* <DEDUP_REMOVED lines=11> */
.L_x_4176:
[----:B------:R-:W-:Y:S05]  /*9690*/  BSYNC.RECONVERGENT B1 ;  /* 0x0000000000017941 */ /* 0x000fea0003800200 */
.L_x_4175:
[----:B------:R-:W-:Y:S05]  /*96a0*/  @!P1 BRA `(.L_x_4173) ;  /* 0x0000001000f89947 */ /* 0x000fea0003800000 */
[----:B------:R-:W-:Y:S01]  /*96b0*/  VIADD R15, R15, 0x410 ;  /* 0x000004100f0f7836 */ /* 0x000fe20000000000 */
[----:B------:R-:W-:-:S04]  /*96c0*/  SHF.L.U32 R11, R2, 0x2, RZ ;  /* 0x00000002020b7819 */ /* 0x000fc800000006ff */
[----:B------:R-:W-:Y:S01]  /*96d0*/  LEA R18, R18, R15, 0x18 ;  /* 0x0000000f12127211 */ /* 0x000fe200078ec0ff */
[C---:B------:R-:W-:Y:S01]  /*96e0*/  IMAD R11, R10.reuse, 0x4, -R11 ;  /* 0x000000040a0b7824 */ /* 0x040fe200078e0a0b */
[----:B------:R-:W-:-:S03]  /*96f0*/  IADD3 R10, PT, PT, R10, 0x100, RZ ;  /* 0x000001000a0a7810 */ /* 0x000fc60007ffe0ff */
[----:B------:R-:W-:Y:S01]  /*9700*/  IMAD.IADD R11, R18, 0x1, R11 ;  /* 0x00000001120b7824 */ /* 0x000fe200078e020b */
[----:B------:R-:W-:-:S04]  /*9710*/  ISETP.GT.AND P0, PT, R10, R17, PT ;  /* 0x000000110a00720c */ /* 0x000fc80003f04270 */
[----:B------:R-:W0:Y:S04]  /*9720*/  LDS R13, [R11] ;  /* 0x000000000b0d7984 */ /* 0x000e280000000800 */
[----:B------:R-:W3:Y:S04]  /*9730*/  LDS R15, [R11+0x100] ;  /* 0x000100000b0f7984 */ /* 0x000ee80000000800 */
[----:B------:R-:W4:Y:S04]  /*9740*/  LDS R23, [R11+0x200] ;  /* 0x000200000b177984 */ /* 0x000f280000000800 */
[----:B------:R-:W5:Y:S01]  /*9750*/  LDS R25, [R11+0x300] ;  /* 0x000300000b197984 */ /* 0x000f620000000800 */
[C---:B0-----:R-:W-:Y:S01]  /*9760*/  FADD.FTZ R13, -R8.reuse, R13 ;  /* 0x0000000d080d7221 */ /* 0x041fe20000010100 */
[----:B---3--:R-:W-:-:S03]  /*9770*/  FADD.FTZ R15, -R8, R15 ;  /* 0x0000000f080f7221 */ /* 0x008fc60000010100 */
[----:B------:R-:W-:Y:S01]  /*9780*/  FMUL.FTZ R13, R13, 1.4426950216293334961 ;  /* 0x3fb8aa3b0d0d7820 */ /* 0x000fe20000410000 */
[C---:B----4-:R-:W-:Y:S01]  /*9790*/  FADD.FTZ R23, -R8.reuse, R23 ;  /* 0x0000001708177221 */ /* 0x050fe20000010100 */
[----:B------:R-:W-:Y:S02]  /*97a0*/  FMUL.FTZ R15, R15, 1.4426950216293334961 ;  /* 0x3fb8aa3b0f0f7820 */ /* 0x000fe40000410000 */
[----:B------:R-:W0:Y:S01]  /*97b0*/  MUFU.EX2 R12, R13 ;  /* 0x0000000d000c7308 */ /* 0x000e220000000800 */
[----:B-----5:R-:W-:Y:S01]  /*97c0*/  FADD.FTZ R25, -R8, R25 ;  /* 0x0000001908197221 */ /* 0x020fe20000010100 */
[----:B------:R-:W-:-:S03]  /*97d0*/  FMUL.FTZ R23, R23, 1.4426950216293334961 ;  /* 0x3fb8aa3b17177820 */ /* 0x000fc60000410000 */
[----:B------:R-:W-:-:S03]  /*97e0*/  FMUL.FTZ R25, R25, 1.4426950216293334961 ;  /* 0x3fb8aa3b19197820 */ /* 0x000fc60000410000 */
[----:B------:R-:W3:Y:S08]  /*97f0*/  MUFU.EX2 R14, R15 ;  /* 0x0000000f000e7308 */ /* 0x000ef00000000800 */
[----:B------:R-:W4:Y:S01]  /*9800*/  MUFU.EX2 R18, R23 ;  /* 0x0000001700127308 */ /* 0x000f220000000800 */
[----:B0-----:R0:W-:Y:S01]  /*9810*/  STS [R11], R12 ;  /* 0x0000000c0b007388 */ /* 0x0011e20000000800 */
[----:B------:R-:W-:-:S06]  /*9820*/  FADD.FTZ R9, R9, R12 ;  /* 0x0000000c09097221 */ /* 0x000fcc0000010000 */
[----:B------:R-:W5:Y:S01]  /*9830*/  MUFU.EX2 R20, R25 ;  /* 0x0000001900147308 */ /* 0x000f620000000800 */
[----:B---3--:R0:W-:Y:S01]  /*9840*/  STS [R11+0x100], R14 ;  /* 0x0001000e0b007388 */ /* 0x0081e20000000800 */
[----:B------:R-:W-:-:S03]  /*9850*/  FADD.FTZ R9, R9, R14 ;  /* 0x0000000e09097221 */ /* 0x000fc60000010000 */
[----:B----4-:R0:W-:Y:S01]  /*9860*/  STS [R11+0x200], R18 ;  /* 0x000200120b007388 */ /* 0x0101e20000000800 */
[----:B------:R-:W-:-:S03]  /*9870*/  FADD.FTZ R9, R9, R18 ;  /* 0x0000001209097221 */ /* 0x000fc60000010000 */
[----:B-----5:R0:W-:Y:S01]  /*9880*/  STS [R11+0x300], R20 ;  /* 0x000300140b007388 */ /* 0x0201e20000000800 */
[----:B------:R-:W-:Y:S01]  /*9890*/  FADD.FTZ R9, R9, R20 ;  /* 0x0000001409097221 */ /* 0x000fe20000010000 */
[----:B------:R-:W-:Y:S06]  /*98a0*/  @P0 BRA `(.L_x_4173) ;  /* 0x0000001000780947 */ /* 0x000fec0003800000 */
[----:B0-----:R-:W-:Y:S01]  /*98b0*/  IMAD.IADD R12, R17, 0x1, -R10 ;  /* 0x00000001110c7824 */ /* 0x001fe200078e0a0a */
[----:B------:R-:W-:Y:S01]  /*98c0*/  BSSY.RECONVERGENT B1, `(.L_x_4178) ;  /* 0x000006b000017945 */ /* 0x000fe20003800200 */
[----:B------:R-:W-:Y:S01]  /*98d0*/  VIADD R11, R11, 0x600 ;  /* 0x000006000b0b7836 */ /* 0x000fe20000000000 */
[----:B------:R-:W-:Y:S02]  /*98e0*/  PLOP3.LUT P0, PT, PT, PT, PT, 0x80, 0x8 ;  /* 0x000000000008781c */ /* 0x000fe40003f0f070 */
[----:B------:R-:W-:-:S13]  /*98f0*/  ISETP.GT.AND P1, PT, R12, 0x2ff, PT ;  /* 0x000002ff0c00780c */ /* 0x000fda0003f24270 */
[----:B------:R-:W-:Y:S05]  /*9900*/  @!P1 BRA `(.L_x_4179) ;  /* 0x0000000400989947 */ /* 0x000fea0003800000 */
[----:B------:R-:W-:Y:S02]  /*9910*/  PLOP3.LUT P0, PT, PT, PT, PT, 0x8, 0x80 ;  /* 0x000000000080781c */ /* 0x000fe40003f0e170 */
[----:B------:R-:W-:-:S11]  /*9920*/  IADD3 R41, PT, PT, R17, -0x2ff, RZ ;  /* 0xfffffd0111297810 */ /* 0x000fd60007ffe0ff */
.L_x_4180:
[----:B------:R-:W0:Y:S01]  /*9930*/  LDS R13, [R11+-0x200] ;  /* 0xfffe00000b0d7984 */ /* 0x000e220000000800 */
[----:B------:R-:W-:-:S03]  /*9940*/  VIADD R10, R10, 0x400 ;  /* 0x000004000a0a7836 */ /* 0x000fc60000000000 */
[----:B------:R-:W3:Y:S02]  /*9950*/  LDS R15, [R11+-0x100] ;  /* 0xffff00000b0f7984 */ /* 0x000ee40000000800 */
[----:B------:R-:W-:Y:S02]  /*9960*/  ISETP.GE.AND P1, PT, R10, R41, PT ;  /* 0x000000290a00720c */ /* 0x000fe40003f26270 */
[----:B------:R-:W4:Y:S04]  /*9970*/  LDS R23, [R11] ;  /* 0x000000000b177984 */ /* 0x000f280000000800 */
[----:B------:R-:W5:Y:S04]  /*9980*/  LDS R25, [R11+0x100] ;  /* 0x000100000b197984 */ /* 0x000f680000000800 */
[----:B------:R-:W5:Y:S04]  /*9990*/  LDS R27, [R11+0x200] ;  /* 0x000200000b1b7984 */ /* 0x000f680000000800 */
[----:B-1----:R-:W1:Y:S04]  /*99a0*/  LDS R29, [R11+0x300] ;  /* 0x000300000b1d7984 */ /* 0x002e680000000800 */
[----:B------:R-:W1:Y:S04]  /*99b0*/  LDS R31, [R11+0x400] ;  /* 0x000400000b1f7984 */ /* 0x000e680000000800 */
[----:B--2---:R-:W2:Y:S04]  /*99c0*/  LDS R33, [R11+0x500] ;  /* 0x000500000b217984 */ /* 0x004ea80000000800 */
[----:B------:R-:W2:Y:S04]  /*99d0*/  LDS R35, [R11+0x600] ;  /* 0x000600000b237984 */ /* 0x000ea80000000800 */
[----:B------:R-:W2:Y:S01]  /*99e0*/  LDS R37, [R11+0x700] ;  /* 0x000700000b257984 */ /* 0x000ea20000000800 */
[----:B0-----:R-:W-:-:S03]  /*99f0*/  FADD.FTZ R13, -R8, R13 ;  /* 0x0000000d080d7221 */ /* 0x001fc60000010100 */
[----:B------:R-:W0:Y:S01]  /*9a00*/  LDS R39, [R11+0x800] ;  /* 0x000800000b277984 */ /* 0x000e220000000800 */
[----:B------:R-:W-:Y:S01]  /*9a10*/  FMUL.FTZ R13, R13, 1.4426950216293334961 ;  /* 0x3fb8aa3b0d0d7820 */ /* 0x000fe20000410000 */
[C---:B---3--:R-:W-:Y:S01]  /*9a20*/  FADD.FTZ R15, -R8.reuse, R15 ;  /* 0x0000000f080f7221 */ /* 0x048fe20000010100 */
[----:B----4-:R-:W-:-:S03]  /*9a30*/  FADD.FTZ R23, -R8, R23 ;  /* 0x0000001708177221 */ /* 0x010fc60000010100 */
[----:B------:R-:W-:Y:S01]  /*9a40*/  FMUL.FTZ R15, R15, 1.4426950216293334961 ;  /* 0x3fb8aa3b0f0f7820 */ /* 0x000fe20000410000 */
[----:B------:R3:W4:Y:S01]  /*9a50*/  MUFU.EX2 R12, R13 ;  /* 0x0000000d000c7308 */ /* 0x0007220000000800 */
[----:B------:R-:W-:Y:S01]  /*9a60*/  FMUL.FTZ R23, R23, 1.4426950216293334961 ;  /* 0x3fb8aa3b17177820 */ /* 0x000fe20000410000 */
[C---:B-----5:R-:W-:Y:S01]  /*9a70*/  FADD.FTZ R25, -R8.reuse, R25 ;  /* 0x0000001908197221 */ /* 0x060fe20000010100 */
[----:B------:R-:W-:-:S03]  /*9a80*/  FADD.FTZ R27, -R8, R27 ;  /* 0x0000001b081b7221 */ /* 0x000fc60000010100 */
[----:B------:R-:W-:Y:S02]  /*9a90*/  FMUL.FTZ R25, R25, 1.4426950216293334961 ;  /* 0x3fb8aa3b19197820 */ /* 0x000fe40000410000 */
[----:B------:R5:W2:Y:S01]  /*9aa0*/  MUFU.EX2 R14, R15 ;  /* 0x0000000f000e7308 */ /* 0x000aa20000000800 */
[----:B---3--:R-:W3:Y:S01]  /*9ab0*/  LDS R13, [R11+0x900] ;  /* 0x000900000b0d7984 */ /* 0x008ee20000000800 */
[----:B------:R-:W-:Y:S01]  /*9ac0*/  FMUL.FTZ R27, R27, 1.4426950216293334961 ;  /* 0x3fb8aa3b1b1b7820 */ /* 0x000fe20000410000 */
[C---:B-1----:R-:W-:Y:S01]  /*9ad0*/  FADD.FTZ R29, -R8.reuse, R29 ;  /* 0x0000001d081d7221 */ /* 0x042fe20000010100 */
[----:B------:R-:W-:-:S03]  /*9ae0*/  FADD.FTZ R31, -R8, R31 ;  /* 0x0000001f081f7221 */ /* 0x000fc60000010100 */
[----:B------:R-:W-:Y:S01]  /*9af0*/  FMUL.FTZ R29, R29, 1.4426950216293334961 ;  /* 0x3fb8aa3b1d1d7820 */ /* 0x000fe20000410000 */
[----:B------:R1:W0:Y:S01]  /*9b00*/  MUFU.EX2 R18, R23 ;  /* 0x0000001700127308 */ /* 0x0002220000000800 */
[----:B-----5:R-:W5:Y:S01]  /*9b10*/  LDS R15, [R11+0xa00] ;  /* 0x000a00000b0f7984 */ /* 0x020f620000000800 */
[----:B----4-:R-:W-:Y:S01]  /*9b20*/  FADD.FTZ R9, R12, R9 ;  /* 0x000000090c097221 */ /* 0x010fe20000010000 */
[----:B------:R-:W-:Y:S01]  /*9b30*/  FMUL.FTZ R31, R31, 1.4426950216293334961 ;  /* 0x3fb8aa3b1f1f7820 */ /* 0x000fe20000410000 */
[C---:B--2---:R-:W-:Y:S01]  /*9b40*/  FADD.FTZ R33, -R8.reuse, R33 ;  /* 0x0000002108217221 */ /* 0x044fe20000010100 */
[----:B------:R-:W-:Y:S01]  /*9b50*/  STS [R11+-0x200], R12 ;  /* 0xfffe000c0b007388 */ /* 0x000fe20000000800 */
[C---:B------:R-:W-:Y:S02]  /*9b60*/  FADD.FTZ R35, -R8.reuse, R35 ;  /* 0x0000002308237221 */ /* 0x040fe40000010100 */
[----:B------:R2:W4:Y:S01]  /*9b70*/  MUFU.EX2 R20, R25 ;  /* 0x0000001900147308 */ /* 0x0005220000000800 */
[----:B-1----:R-:W1:Y:S01]  /*9b80*/  LDS R23, [R11+0xb00] ;  /* 0x000b00000b177984 */ /* 0x002e620000000800 */
[----:B------:R-:W-:Y:S01]  /*9b90*/  FADD.FTZ R9, R9, R14 ;  /* 0x0000000e09097221 */ /* 0x000fe20000010000 */
[----:B------:R-:W-:Y:S01]  /*9ba0*/  FMUL.FTZ R33, R33, 1.4426950216293334961 ;  /* 0x3fb8aa3b21217820 */ /* 0x000fe20000410000 */
[----:B------:R-:W-:Y:S01]  /*9bb0*/  FMUL.FTZ R35, R35, 1.4426950216293334961 ;  /* 0x3fb8aa3b23237820 */ /* 0x000fe20000410000 */
[C---:B------:R-:W-:Y:S01]  /*9bc0*/  FADD.FTZ R37, -R8.reuse, R37 ;  /* 0x0000002508257221 */ /* 0x040fe20000010100 */
[----:B------:R-:W-:Y:S01]  /*9bd0*/  STS [R11+-0x100], R14 ;  /* 0xffff000e0b007388 */ /* 0x000fe20000000800 */
[----:B0-----:R-:W-:Y:S01]  /*9be0*/  FADD.FTZ R39, -R8, R39 ;  /* 0x0000002708277221 */ /* 0x001fe20000010100 */
[----:B------:R0:W3:Y:S01]  /*9bf0*/  MUFU.EX2 R24, R27 ;  /* 0x0000001b00187308 */ /* 0x0000e20000000800 */
[----:B------:R-:W-:Y:S01]  /*9c00*/  FADD.FTZ R9, R9, R18 ;  /* 0x0000001209097221 */ /* 0x000fe20000010000 */
[----:B--2---:R-:W2:Y:S01]  /*9c10*/  LDS R25, [R11+0xc00] ;  /* 0x000c00000b197984 */ /* 0x004ea20000000800 */
[----:B------:R-:W-:Y:S01]  /*9c20*/  FMUL.FTZ R37, R37, 1.4426950216293334961 ;  /* 0x3fb8aa3b25257820 */ /* 0x000fe20000410000 */
[----:B------:R-:W-:-:S02]  /*9c30*/  FMUL.FTZ R39, R39, 1.4426950216293334961 ;  /* 0x3fb8aa3b27277820 */ /* 0x000fc40000410000 */
[----:B------:R-:W-:Y:S02]  /*9c40*/  STS [R11], R18 ;  /* 0x000000120b007388 */ /* 0x000fe40000000800 */
[----:B------:R-:W5:Y:S01]  /*9c50*/  MUFU.EX2 R26, R29 ;  /* 0x0000001d001a7308 */ /* 0x000f620000000800 */
[----:B----4-:R-:W-:Y:S01]  /*9c60*/  FADD.FTZ R9, R9, R20 ;  /* 0x0000001409097221 */ /* 0x010fe20000010000 */
[----:B0-----:R-:W0:Y:S04]  /*9c70*/  LDS R27, [R11+0xd00] ;  /* 0x000d00000b1b7984 */ /* 0x001e280000000800 */
[----:B------:R-:W-:Y:S02]  /*9c80*/  STS [R11+0x100], R20 ;  /* 0x000100140b007388 */ /* 0x000fe40000000800 */
[----:B------:R-:W4:Y:S01]  /*9c90*/  MUFU.EX2 R28, R31 ;  /* 0x0000001f001c7308 */ /* 0x000f220000000800 */
[----:B---3--:R-:W-:Y:S01]  /*9ca0*/  FADD.FTZ R9, R9, R24 ;  /* 0x0000001809097221 */ /* 0x008fe20000010000 */
[----:B------:R-:W-:Y:S01]  /*9cb0*/  FADD.FTZ R13, -R8, R13 ;  /* 0x0000000d080d7221 */ /* 0x000fe20000010100 */
[----:B------:R-:W-:Y:S03]  /*9cc0*/  STS [R11+0x200], R24 ;  /* 0x000200180b007388 */ /* 0x000fe60000000800 */
[----:B------:R-:W-:-:S02]  /*9cd0*/  FMUL.FTZ R13, R13, 1.4426950216293334961 ;  /* 0x3fb8aa3b0d0d7820 */ /* 0x000fc40000410000 */
[----:B------:R-:W3:Y:S01]  /*9ce0*/  MUFU.EX2 R30, R33 ;  /* 0x00000021001e7308 */ /* 0x000ee20000000800 */
[----:B-----5:R-:W-:Y:S01]  /*9cf0*/  FADD.FTZ R9, R9, R26 ;  /* 0x0000001a09097221 */ /* 0x020fe20000010000 */
[C---:B------:R-:W-:Y:S01]  /*9d00*/  FADD.FTZ R15, -R8.reuse, R15 ;  /* 0x0000000f080f7221 */ /* 0x040fe20000010100 */
[----:B------:R-:W-:Y:S03]  /*9d10*/  STS [R11+0x300], R26 ;  /* 0x0003001a0b007388 */ /* 0x000fe60000000800 */
[----:B------:R-:W-:Y:S02]  /*9d20*/  FMUL.FTZ R15, R15, 1.4426950216293334961 ;  /* 0x3fb8aa3b0f0f7820 */ /* 0x000fe40000410000 */
[----:B------:R-:W5:Y:S01]  /*9d30*/  MUFU.EX2 R32, R35 ;  /* 0x0000002300207308 */ /* 0x000f620000000800 */
[----:B----4-:R-:W-:Y:S01]  /*9d40*/  FADD.FTZ R9, R9, R28 ;  /* 0x0000001c09097221 */ /* 0x010fe20000010000 */
[----:B-1----:R-:W-:Y:S01]  /*9d50*/  FADD.FTZ R23, -R8, R23 ;  /* 0x0000001708177221 */ /* 0x002fe20000010100 */
[----:B------:R-:W-:Y:S03]  /*9d60*/  STS [R11+0x400], R28 ;  /* 0x0004001c0b007388 */ /* 0x000fe60000000800 */
[----:B------:R-:W-:-:S02]  /*9d70*/  FMUL.FTZ R23, R23, 1.4426950216293334961 ;  /* 0x3fb8aa3b17177820 */ /* 0x000fc40000410000 */
[----:B------:R-:W1:Y:S01]  /*9d80*/  MUFU.EX2 R34, R37 ;  /* 0x0000002500227308 */ /* 0x000e620000000800 */
[----:B---3--:R-:W-:Y:S01]  /*9d90*/  FADD.FTZ R9, R9, R30 ;  /* 0x0000001e09097221 */ /* 0x008fe20000010000 */
[C---:B--2---:R-:W-:Y:S01]  /*9da0*/  FADD.FTZ R25, -R8.reuse, R25 ;  /* 0x0000001908197221 */ /* 0x044fe20000010100 */
[----:B------:R-:W-:Y:S03]  /*9db0*/  STS [R11+0x500], R30 ;  /* 0x0005001e0b007388 */ /* 0x000fe60000000800 */
[----:B------:R-:W-:Y:S02]  /*9dc0*/  FMUL.FTZ R25, R25, 1.4426950216293334961 ;  /* 0x3fb8aa3b19197820 */ /* 0x000fe40000410000 */
[----:B------:R-:W2:Y:S01]  /*9dd0*/  MUFU.EX2 R36, R39 ;  /* 0x0000002700247308 */ /* 0x000ea20000000800 */
[----:B-----5:R-:W-:Y:S01]  /*9de0*/  FADD.FTZ R9, R9, R32 ;  /* 0x0000002009097221 */ /* 0x020fe20000010000 */
[----:B0-----:R-:W-:Y:S01]  /*9df0*/  FADD.FTZ R27, -R8, R27 ;  /* 0x0000001b081b7221 */ /* 0x001fe20000010100 */
[----:B------:R-:W-:Y:S03]  /*9e00*/  STS [R11+0x600], R32 ;  /* 0x000600200b007388 */ /* 0x000fe60000000800 */
[----:B------:R-:W-:-:S02]  /*9e10*/  FMUL.FTZ R27, R27, 1.4426950216293334961 ;  /* 0x3fb8aa3b1b1b7820 */ /* 0x000fc40000410000 */
        /* <DEDUP_REMOVED lines=21> */
.L_x_4179:
[----:B------:R-:W-:Y:S05]  /*9f70*/  BSYNC.RECONVERGENT B1 ;  /* 0x0000000000017941 */ /* 0x000fea0003800200 */
.L_x_4178:
[----:B------:R-:W-:Y:S01]  /*9f80*/  IADD3 R12, PT, PT, -R10, R17, RZ ;  /* 0x000000110a0c7210 */ /* 0x000fe20007ffe1ff */
        /* <DEDUP_REMOVED lines=9> */
[----:B------:R-:W5:Y:S04]  /*a020*/  LDS R27, [R11+0x200] ;  /* 0x000200000b1b7984 */ /* 0x000f680000000800 */
[----:B-1----:R-:W1:Y:S04]  /*a030*/  LDS R29, [R11+0x300] ;  /* 0x000300000b1d7984 */ /* 0x002e680000000800 */
[----:B------:R-:W1:Y:S04]  /*a040*/  LDS R31, [R11+0x400] ;  /* 0x000400000b1f7984 */ /* 0x000e680000000800 */
[----:B--2---:R-:W2:Y:S01]  /*a050*/  LDS R33, [R11+0x500] ;  /* 0x000500000b217984 */ /* 0x004ea20000000800 */
[----:B0-----:R-:W-:-:S04]  /*a060*/  FADD.FTZ R13, -R8, R13 ;  /* 0x0000000d080d7221 */ /* 0x001fc80000010100 */
[----:B------:R-:W-:Y:S01]  /*a070*/  FMUL.FTZ R13, R13, 1.4426950216293334961 ;  /* 0x3fb8aa3b0d0d7820 */ /* 0x000fe20000410000 */
[----:B---3--:R-:W-:-:S03]  /*a080*/  FADD.FTZ R15, -R8, R15 ;  /* 0x0000000f080f7221 */ /* 0x008fc60000010100 */
[----:B------:R-:W0:Y:S01]  /*a090*/  MUFU.EX2 R12, R13 ;  /* 0x0000000d000c7308 */ /* 0x000e220000000800 */
[----:B------:R-:W-:Y:S01]  /*a0a0*/  FMUL.FTZ R15, R15, 1.4426950216293334961 ;  /* 0x3fb8aa3b0f0f7820 */ /* 0x000fe20000410000 */
[C---:B----4-:R-:W-:Y:S01]  /*a0b0*/  FADD.FTZ R23, -R8.reuse, R23 ;  /* 0x0000001708177221 */ /* 0x050fe20000010100 */
[----:B-----5:R-:W-:-:S03]  /*a0c0*/  FADD.FTZ R25, -R8, R25 ;  /* 0x0000001908197221 */ /* 0x020fc60000010100 */
[----:B------:R-:W-:Y:S02]  /*a0d0*/  FMUL.FTZ R23, R23, 1.4426950216293334961 ;  /* 0x3fb8aa3b17177820 */ /* 0x000fe40000410000 */
[----:B------:R-:W3:Y:S01]  /*a0e0*/  MUFU.EX2 R14, R15 ;  /* 0x0000000f000e7308 */ /* 0x000ee20000000800 */
[----:B------:R-:W-:Y:S01]  /*a0f0*/  FMUL.FTZ R25, R25, 1.4426950216293334961 ;  /* 0x3fb8aa3b19197820 */ /* 0x000fe20000410000 */
[C---:B------:R-:W-:Y:S01]  /*a100*/  FADD.FTZ R27, -R8.reuse, R27 ;  /* 0x0000001b081b7221 */ /* 0x040fe20000010100 */
[----:B-1----:R-:W-:-:S03]  /*a110*/  FADD.FTZ R29, -R8, R29 ;  /* 0x0000001d081d7221 */ /* 0x002fc60000010100 */
[----:B------:R-:W-:Y:S02]  /*a120*/  FMUL.FTZ R27, R27, 1.4426950216293334961 ;  /* 0x3fb8aa3b1b1b7820 */ /* 0x000fe40000410000 */
[----:B------:R-:W1:Y:S01]  /*a130*/  MUFU.EX2 R18, R23 ;  /* 0x0000001700127308 */ /* 0x000e620000000800 */
[----:B------:R-:W-:Y:S01]  /*a140*/  FMUL.FTZ R29, R29, 1.4426950216293334961 ;  /* 0x3fb8aa3b1d1d7820 */ /* 0x000fe20000410000 */
[C---:B------:R-:W-:Y:S01]  /*a150*/  FADD.FTZ R31, -R8.reuse, R31 ;  /* 0x0000001f081f7221 */ /* 0x040fe20000010100 */
[----:B0-----:R-:W-:Y:S01]  /*a160*/  FADD.FTZ R9, R9, R12 ;  /* 0x0000000c09097221 */ /* 0x001fe20000010000 */
[----:B--2---:R-:W-:Y:S01]  /*a170*/  FADD.FTZ R33, -R8, R33 ;  /* 0x0000002108217221 */ /* 0x004fe20000010100 */
[----:B------:R-:W-:Y:S01]  /*a180*/  STS [R11+-0x200], R12 ;  /* 0xfffe000c0b007388 */ /* 0x000fe20000000800 */
[----:B------:R-:W-:Y:S02]  /*a190*/  FMUL.FTZ R31, R31, 1.4426950216293334961 ;  /* 0x3fb8aa3b1f1f7820 */ /* 0x000fe40000410000 */
[----:B------:R-:W0:Y:S01]  /*a1a0*/  MUFU.EX2 R20, R25 ;  /* 0x0000001900147308 */ /* 0x000e220000000800 */
[----:B---3--:R-:W-:Y:S01]  /*a1b0*/  FADD.FTZ R9, R9, R14 ;  /* 0x0000000e09097221 */ /* 0x008fe20000010000 */
[----:B------:R-:W-:Y:S01]  /*a1c0*/  FMUL.FTZ R33, R33, 1.4426950216293334961 ;  /* 0x3fb8aa3b21217820 */ /* 0x000fe20000410000 */
[----:B------:R-:W-:Y:S05]  /*a1d0*/  STS [R11+-0x100], R14 ;  /* 0xffff000e0b007388 */ /* 0x000fea0000000800 */
[----:B------:R-:W2:Y:S01]  /*a1e0*/  MUFU.EX2 R24, R27 ;  /* 0x0000001b00187308 */ /* 0x000ea20000000800 */
[----:B-1----:R-:W-:Y:S01]  /*a1f0*/  FADD.FTZ R9, R9, R18 ;  /* 0x0000001209097221 */ /* 0x002fe20000010000 */
[----:B------:R-:W-:Y:S06]  /*a200*/  STS [R11], R18 ;  /* 0x000000120b007388 */ /* 0x000fec0000000800 */
        /* <DEDUP_REMOVED lines=13> */
[----:B0-----:R-:W-:-:S07]  /*a2e0*/  VIADD R11, R11, 0x800 ;  /* 0x000008000b0b7836 */ /* 0x001fce0000000000 */
.L_x_4182:
[----:B------:R-:W-:Y:S05]  /*a2f0*/  BSYNC.RECONVERGENT B1 ;  /* 0x0000000000017941 */ /* 0x000fea0003800200 */
.L_x_4181:
[----:B------:R-:W-:-:S13]  /*a300*/  ISETP.GT.AND P1, PT, R10, R17, PT ;  /* 0x000000110a00720c */ /* 0x000fda0003f24270 */
[----:B------:R-:W-:Y:S05]  /*a310*/  @!P0 BRA P1, `(.L_x_4173) ;  /* 0x0000000400dc8947 */ /* 0x000fea0000800000 */
[----:B------:R-:W0:Y:S04]  /*a320*/  LDS R13, [R11+-0x200] ;  /* 0xfffe00000b0d7984 */ /* 0x000e280000000800 */
[----:B------:R-:W3:Y:S04]  /*a330*/  LDS R15, [R11+-0x100] ;  /* 0xffff00000b0f7984 */ /* 0x000ee80000000800 */
[----:B------:R-:W4:Y:S04]  /*a340*/  LDS R23, [R11] ;  /* 0x000000000b177984 */ /* 0x000f280000000800 */
        /* <DEDUP_REMOVED lines=12> */
[----:B0-----:R0:W-:Y:S01]  /*a410*/  STS [R11+-0x200], R10 ;  /* 0xfffe000a0b007388 */ /* 0x0011e20000000800 */
[----:B------:R-:W-:-:S06]  /*a420*/  FADD.FTZ R9, R9, R10 ;  /* 0x0000000a09097221 */ /* 0x000fcc0000010000 */
[----:B------:R-:W5:Y:S01]  /*a430*/  MUFU.EX2 R14, R25 ;  /* 0x00000019000e7308 */ /* 0x000f620000000800 */
[----:B---3--:R0:W-:Y:S01]  /*a440*/  STS [R11+-0x100], R12 ;  /* 0xffff000c0b007388 */ /* 0x0081e20000000800 */
[----:B------:R-:W-:-:S03]  /*a450*/  FADD.FTZ R9, R9, R12 ;  /* 0x0000000c09097221 */ /* 0x000fc60000010000 */
[----:B----4-:R0:W-:Y:S01]  /*a460*/  STS [R11], R8 ;  /* 0x000000080b007388 */ /* 0x0101e20000000800 */
[----:B------:R-:W-:-:S03]  /*a470*/  FADD.FTZ R9, R9, R8 ;  /* 0x0000000809097221 */ /* 0x000fc60000010000 */
[----:B-----5:R0:W-:Y:S01]  /*a480*/  STS [R11+0x100], R14 ;  /* 0x0001000e0b007388 */ /* 0x0201e20000000800 */
[----:B------:R-:W-:Y:S01]  /*a490*/  FADD.FTZ R9, R9, R14 ;  /* 0x0000000e09097221 */ /* 0x000fe20000010000 */
[----:B------:R-:W-:Y:S06]  /*a4a0*/  BRA `(.L_x_4173) ;  /* 0x0000000400787947 */ /* 0x000fec0003800000 */
.L_x_4174:
        /* <DEDUP_REMOVED lines=10> */
[----:B------:R-:W-:Y:S01]  /*a550*/  VIADD R15, R15, 0x410 ;  /* 0x000004100f0f7836 */ /* 0x000fe20000000000 */
[----:B------:R-:W-:Y:S01]  /*a560*/  LEA.HI R9, R13, 0x1, RZ, 0x1a ;  /* 0x000000010d097811 */ /* 0x000fe200078fd0ff */
[--C-:B------:R-:W-:Y:S01]  /*a570*/  IMAD.MOV.U32 R12, RZ, RZ, R4.reuse ;  /* 0x000000ffff0c7224 */ /* 0x100fe200078e0004 */
[----:B------:R-:W-:Y:S02]  /*a580*/  IADD3 R20, P0, P2, R10, UR4, R4 ;  /* 0x000000040a147c10 */ /* 0x000fe4000fa1e004 */
[----:B------:R-:W-:Y:S02]  /*a590*/  LEA R18, R18, R15, 0x18 ;  /* 0x0000000f12127211 */ /* 0x000fe400078ec0ff */
[----:B------:R-:W-:Y:S02]  /*a5a0*/  LOP3.LUT R10, R9, 0x3, RZ, 0xc0, !PT ;  /* 0x00000003090a7812 */ /* 0x000fe400078ec0ff */
[----:B------:R-:W-:Y:S01]  /*a5b0*/  IADD3.X R11, PT, PT, R11, UR10, RZ, P0, P2 ;  /* 0x0000000a0b0b7c10 */ /* 0x000fe200087e44ff */
[----:B------:R-:W-:Y:S01]  /*a5c0*/  IMAD.IADD R13, R3, 0x1, R18 ;  /* 0x00000001030d7824 */ /* 0x000fe200078e0212 */
[----:B------:R-:W-:-:S02]  /*a5d0*/  MOV R9, RZ ;  /* 0x000000ff00097202 */ /* 0x000fc40000000f00 */
[----:B------:R-:W-:-:S07]  /*a5e0*/  IADD3 R14, PT, PT, -R10, RZ, RZ ;  /* 0x000000ff0a0e7210 */ /* 0x000fce0007ffe1ff */
.L_x_4185:
[----:B------:R-:W-:-:S06]  /*a5f0*/  IMAD.MOV.U32 R10, RZ, RZ, R20 ;  /* 0x000000ffff0a7224 */ /* 0x000fcc00078e0014 */
[----:B------:R3:W4:Y:S01]  /*a600*/  LDG.E.U8 R10, desc[UR36][R10.64] ;  /* 0x000000240a0a7981 */ /* 0x000722000c1e1100 */
[----:B------:R-:W-:Y:S01]  /*a610*/  IMAD.MOV.U32 R18, RZ, RZ, RZ ;  /* 0x000000ffff127224 */ /* 0x000fe200078e00ff */
[----:B------:R-:W-:Y:S01]  /*a620*/  IADD3 R14, PT, PT, R14, 0x1, RZ ;  /* 0x000000010e0e7810 */ /* 0x000fe20007ffe0ff */
[----:B------:R-:W-:Y:S01]  /*a630*/  VIADD R12, R12, 0x40 ;  /* 0x000000400c0c7836 */ /* 0x000fe20000000000 */
[----:B------:R-:W-:-:S05]  /*a640*/  IADD3 R20, P2, PT, R20, 0x40, RZ ;  /* 0x0000004014147810 */ /* 0x000fca0007f5e0ff */
[----:B---3--:R-:W-:Y:S01]  /*a650*/  IMAD.X R11, RZ, RZ, R11, P2 ;  /* 0x000000ffff0b7224 */ /* 0x008fe200010e060b */
[----:B----4-:R-:W-:-:S13]  /*a660*/  ISETP.NE.AND P0, PT, R10, RZ, PT ;  /* 0x000000ff0a00720c */ /* 0x010fda0003f05270 */
        /* <DEDUP_REMOVED lines=9> */
.L_x_4184:
[----:B------:R-:W-:Y:S05]  /*a700*/  BSYNC.RECONVERGENT B1 ;  /* 0x0000000000017941 */ /* 0x000fea0003800200 */
.L_x_4183:
[----:B------:R-:W-:Y:S05]  /*a710*/  @!P1 BRA `(.L_x_4173) ;  /* 0x0000000000dc9947 */ /* 0x000fea0003800000 */
[----:B------:R-:W3:Y:S01]  /*a720*/  S2R R14, SR_CgaCtaId ;  /* 0x00000000000e7919 */ /* 0x000ee20000008800 */
[----:B------:R-:W4:Y:S01]  /*a730*/  LDC.64 R24, c[0x0][0x420] ;  /* 0x00010800ff187b82 */ /* 0x000f220000000a00 */
[----:B------:R-:W-:Y:S01]  /*a740*/  MOV R10, 0x400 ;  /* 0x00000400000a7802 */ /* 0x000fe20000000f00 */
[----:B------:R-:W-:-:S04]  /*a750*/  IMAD.SHL.U32 R11, R2, 0x4, RZ ;  /* 0x00000004020b7824 */ /* 0x000fc800078e00ff */
[----:B------:R-:W-:Y:S01]  /*a760*/  VIADD R13, R10, 0x410 ;  /* 0x000004100a0d7836 */ /* 0x000fe20000000000 */
[----:B------:R-:W-:Y:S02]  /*a770*/  LEA R10, R12, -R11, 0x2 ;  /* 0x8000000b0c0a7211 */ /* 0x000fe400078e10ff */
[----:B----4-:R-:W-:-:S04]  /*a780*/  IADD3 R15, P0, P1, R24, UR4, R12 ;  /* 0x00000004180f7c10 */ /* 0x010fc8000f91e00c */
[----:B------:R-:W-:Y:S02]  /*a790*/  IADD3 R15, P2, PT, R15, 0x80, RZ ;  /* 0x000000800f0f7810 */ /* 0x000fe40007f5e0ff */
[----:B------:R-:W-:Y:S02]  /*a7a0*/  IADD3.X R11, PT, PT, R25, UR10, RZ, P0, P1 ;  /* 0x0000000a190b7c10 */ /* 0x000fe400087e24ff */
[----:B---3--:R-:W-:-:S03]  /*a7b0*/  LEA R13, R14, R13, 0x18 ;  /* 0x0000000d0e0d7211 */ /* 0x008fc600078ec0ff */
[----:B------:R-:W-:Y:S01]  /*a7c0*/  IMAD.X R11, RZ, RZ, R11, P2 ;  /* 0x000000ffff0b7224 */ /* 0x000fe200010e060b */
[----:B------:R-:W-:-:S07]  /*a7d0*/  IADD3 R13, PT, PT, R10, 0x200, R13 ;  /* 0x000002000a0d7810 */ /* 0x000fce0007ffe00d */
.L_x_4186:
[----:B------:R-:W-:-:S05]  /*a7e0*/  IMAD.MOV.U32 R10, RZ, RZ, R15 ;  /* 0x000000ffff0a7224 */ /* 0x000fca00078e000f */
[----:B------:R-:W3:Y:S04]  /*a7f0*/  LDG.E.U8 R15, desc[UR36][R10.64+-0x80] ;  /* 0xffff80240a0f7981 */ /* 0x000ee8000c1e1100 */
[----:B------:R-:W4:Y:S04]  /*a800*/  LDG.E.U8 R14, desc[UR36][R10.64+-0x40] ;  /* 0xffffc0240a0e7981 */ /* 0x000f28000c1e1100 */
[----:B------:R-:W5:Y:S04]  /*a810*/  LDG.E.U8 R18, desc[UR36][R10.64] ;  /* 0x000000240a127981 */ /* 0x000f68000c1e1100 */
[----:B------:R-:W2:Y:S01]  /*a820*/  LDG.E.U8 R20, desc[UR36][R10.64+0x40] ;  /* 0x000040240a147981 */ /* 0x000ea2000c1e1100 */
[----:B------:R-:W-:-:S02]  /*a830*/  HFMA2 R24, -RZ, RZ, 0, 0 ;  /* 0x00000000ff187431 */ /* 0x000fc400000001ff */
[----:B------:R-:W-:Y:S01]  /*a840*/  VIADD R12, R12, 0x100 ;  /* 0x000001000c0c7836 */ /* 0x000fe20000000000 */
[----:B---3--:R-:W-:Y:S02]  /*a850*/  ISETP.NE.AND P0, PT, R15, RZ, PT ;  /* 0x000000ff0f00720c */ /* 0x008fe40003f05270 */
[----:B----4-:R-:W-:Y:S02]  /*a860*/  ISETP.NE.AND P1, PT, R14, RZ, PT ;  /* 0x000000ff0e00720c */ /* 0x010fe40003f25270 */
[----:B------:R-:W-:Y:S02]  /*a870*/  MOV R14, RZ ;  /* 0x000000ff000e7202 */ /* 0x000fe40000000f00 */
[----:B-----5:R-:W-:Y:S01]  /*a880*/  ISETP.NE.AND P2, PT, R18, RZ, PT ;  /* 0x000000ff1200720c */ /* 0x020fe20003f45270 */
[----:B------:R-:W-:Y:S01]  /*a890*/  IMAD.MOV.U32 R18, RZ, RZ, RZ ;  /* 0x000000ffff127224 */ /* 0x000fe200078e00ff */
[----:B--2---:R-:W-:-:S05]  /*a8a0*/  ISETP.NE.AND P3, PT, R20, RZ, PT ;  /* 0x000000ff1400720c */ /* 0x004fca0003f65270 */
[----:B------:R-:W0:Y:S01]  /*a8b0*/  @!P0 LDS R15, [R13+-0x200] ;  /* 0xfffe00000d0f8984 */ /* 0x000e220000000800 */
[----:B------:R-:W-:-:S03]  /*a8c0*/  IMAD.MOV.U32 R20, RZ, RZ, RZ ;  /* 0x000000ffff147224 */ /* 0x000fc600078e00ff */
[----:B------:R-:W2:Y:S04]  /*a8d0*/  @!P1 LDS R23, [R13+-0x100] ;  /* 0xffff00000d179984 */ /* 0x000ea80000000800 */
[----:B------:R-:W3:Y:S04]  /*a8e0*/  @!P2 LDS R25, [R13] ;  /* 0x000000000d19a984 */ /* 0x000ee80000000800 */
[----:B------:R-:W4:Y:S01]  /*a8f0*/  @!P3 LDS R27, [R13+0x100] ;  /* 0x000100000d1bb984 */ /* 0x000f220000000800 */
[----:B0-----:R-:W-:-:S04]  /*a900*/  @!P0 FADD.FTZ R15, -R8, R15 ;  /* 0x0000000f080f8221 */ /* 0x001fc80000010100 */
[----:B------:R-:W-:Y:S01]  /*a910*/  @!P0 FMUL.FTZ R15, R15, 1.4426950216293334961 ;  /* 0x3fb8aa3b0f0f8820 */ /* 0x000fe20000410000 */
[----:B--2---:R-:W-:-:S03]  /*a920*/  @!P1 FADD.FTZ R23, -R8, R23 ;  /* 0x0000001708179221 */ /* 0x004fc60000010100 */
[----:B------:R0:W2:Y:S01]  /*a930*/  @!P0 MUFU.EX2 R14, R15 ;  /* 0x0000000f000e8308 */ /* 0x0000a20000000800 */
[----:B------:R-:W-:Y:S01]  /*a940*/  @!P1 FMUL.FTZ R23, R23, 1.4426950216293334961 ;  /* 0x3fb8aa3b17179820 */ /* 0x000fe20000410000 */
[----:B---3--:R-:W-:Y:S01]  /*a950*/  @!P2 FADD.FTZ R25, -R8, R25 ;  /* 0x000000190819a221 */ /* 0x008fe20000010100 */
[----:B------:R-:W-:Y:S01]  /*a960*/  ISETP.GT.AND P0, PT, R12, R17, PT ;  /* 0x000000110c00720c */ /* 0x000fe20003f04270 */
[----:B----4-:R-:W-:Y:S02]  /*a970*/  @!P3 FADD.FTZ R27, -R8, R27 ;  /* 0x0000001b081bb221 */ /* 0x010fe40000010100 */
[----:B------:R-:W-:Y:S02]  /*a980*/  @!P2 FMUL.FTZ R25, R25, 1.4426950216293334961 ;  /* 0x3fb8aa3b1919a820 */ /* 0x000fe40000410000 */
[----:B------:R-:W3:Y:S01]  /*a990*/  @!P1 MUFU.EX2 R18, R23 ;  /* 0x0000001700129308 */ /* 0x000ee20000000800 */
[----:B------:R-:W-:Y:S01]  /*a9a0*/  @!P3 FMUL.FTZ R27, R27, 1.4426950216293334961 ;  /* 0x3fb8aa3b1b1bb820 */ /* 0x000fe20000410000 */
[----:B0-----:R-:W-:-:S05]  /*a9b0*/  IADD3 R15, P1, PT, R10, 0x100, RZ ;  /* 0x000001000a0f7810 */ /* 0x001fca0007f3e0ff */
[----:B------:R-:W-:Y:S01]  /*a9c0*/  IMAD.X R11, RZ, RZ, R11, P1 ;  /* 0x000000ffff0b7224 */ /* 0x000fe200008e060b */
[----:B------:R-:W0:Y:S01]  /*a9d0*/  @!P2 MUFU.EX2 R20, R25 ;  /* 0x000000190014a308 */ /* 0x000e220000000800 */
[----:B--2---:R-:W-:Y:S01]  /*a9e0*/  FADD.FTZ R9, R14, R9 ;  /* 0x000000090e097221 */ /* 0x004fe20000010000 */
[----:B------:R-:W-:Y:S06]  /*a9f0*/  STS [R13+-0x200], R14 ;  /* 0xfffe000e0d007388 */ /* 0x000fec0000000800 */
[----:B------:R-:W2:Y:S01]  /*aa00*/  @!P3 MUFU.EX2 R24, R27 ;  /* 0x0000001b0018b308 */ /* 0x000ea20000000800 */
[----:B---3--:R-:W-:Y:S01]  /*aa10*/  FADD.FTZ R9, R9, R18 ;  /* 0x0000001209097221 */ /* 0x008fe20000010000 */
[----:B------:R-:W-:Y:S03]  /*aa20*/  STS [R13+-0x100], R18 ;  /* 0xffff00120d007388 */ /* 0x000fe60000000800 */
[----:B0-----:R-:W-:Y:S01]  /*aa30*/  FADD.FTZ R9, R9, R20 ;  /* 0x0000001409097221 */ /* 0x001fe20000010000 */
[----:B------:R-:W-:Y:S04]  /*aa40*/  STS [R13], R20 ;  /* 0x000000140d007388 */ /* 0x000fe80000000800 */
[----:B--2---:R0:W-:Y:S01]  /*aa50*/  STS [R13+0x100], R24 ;  /* 0x000100180d007388 */ /* 0x0041e20000000800 */
[----:B------:R-:W-:Y:S01]  /*aa60*/  FADD.FTZ R9, R9, R24 ;  /* 0x0000001809097221 */ /* 0x000fe20000010000 */
[----:B0-----:R-:W-:Y:S01]  /*aa70*/  IADD3 R13, PT, PT, R13, 0x400, RZ ;  /* 0x000004000d0d7810 */ /* 0x001fe20007ffe0ff */
[----:B------:R-:W-:Y:S06]  /*aa80*/  @!P0 BRA `(.L_x_4186) ;  /* 0xfffffffc00548947 */ /* 0x000fec000383ffff */
.L_x_4173:
[----:B------:R-:W-:Y:S05]  /*aa90*/  BSYNC.RECONVERGENT B0 ;  /* 0x0000000000007941 */ /* 0x000fea0003800200 */
.L_x_4172:
[----:B0-----:R-:W0:Y:S01]  /*aaa0*/  SHFL.BFLY PT, R8, R9, 0x10, 0x1f ;  /* 0x0e001f0009087f89 */ /* 0x001e2200000e0000 */
[C---:B------:R-:W-:Y:S01]  /*aab0*/  ISETP.NE.AND P0, PT, R5.reuse, RZ, PT ;  /* 0x000000ff0500720c */ /* 0x040fe20003f05270 */
[----:B------:R-:W3:Y:S01]  /*aac0*/  LDCU.U8 UR7, c[0x0][0x48c] ;  /* 0x00009180ff0777ac */ /* 0x000ee20008000000 */
[----:B------:R-:W-:Y:S01]  /*aad0*/  ISETP.GT.U32.AND P1, PT, R5, 0x1, PT ;  /* 0x000000010500780c */ /* 0x000fe20003f24070 */
[----:B------:R-:W4:Y:S10]  /*aae0*/  LDC R15, c[0x0][0x3f8] ;  /* 0x0000fe00ff0f7b82 */ /* 0x000f340000000800 */
[----:B------:R-:W-:-:S04]  /*aaf0*/  @!P0 SHF.R.U32.HI R14, RZ, 0x3, R21 ;  /* 0x00000003ff0e8819 */ /* 0x000fc80000011615 */
[----:B------:R-:W-:Y:S01]  /*ab00*/  @!P0 LOP3.LUT R5, R14, 0x7c, RZ, 0xc0, !PT ;  /* 0x0000007c0e058812 */ /* 0x000fe200078ec0ff */
[----:B---3--:R-:W-:Y:S01]  /*ab10*/  UISETP.NE.AND UP0, UPT, UR7, URZ, UPT ;  /* 0x000000ff0700728c */ /* 0x008fe2000bf05270 */
[----:B0-----:R-:W-:-:S03]  /*ab20*/  FADD.FTZ R8, R8, R9 ;  /* 0x0000000908087221 */ /* 0x001fc60000010000 */
[----:B------:R-:W-:Y:S02]  /*ab30*/  @!P0 IMAD.IADD R9, R5, 0x1, R0 ;  /* 0x0000000105098824 */ /* 0x000fe400078e0200 */
[----:B------:R-:W4:Y:S01]  /*ab40*/  S2R R0, SR_CTAID.X ;  /* 0x0000000000007919 */ /* 0x000f220000002500 */
[----:B------:R-:W0:Y:S02]  /*ab50*/  SHFL.BFLY PT, R11, R8, 0x8, 0x1f ;  /* 0x0d001f00080b7f89 */ /* 0x000e2400000e0000 */
[----:B0-----:R-:W-:Y:S01]  /*ab60*/  FADD.FTZ R11, R8, R11 ;  /* 0x0000000b080b7221 */ /* 0x001fe20000010000 */
[----:B----4-:R-:W-:-:S04]  /*ab70*/  IMAD R14, R15, UR5, R0 ;  /* 0x000000050f0e7c24 */ /* 0x010fc8000f8e0200 */
        /* <DEDUP_REMOVED lines=8> */
[----:B------:R-:W-:Y:S02]  /*ac00*/  ISETP.GT.AND P0, PT, R4, R17, PT ;  /* 0x000000110400720c */ /* 0x000fe40003f04270 */
[----:B0-----:R-:W-:-:S03]  /*ac10*/  CS2R R8, SRZ ;  /* 0x0000000000087805 */ /* 0x001fc6000001ff00 */
[----:B------:R-:W0:Y:S04]  /*ac20*/  @!P1 LDS R12, [R6+0x8] ;  /* 0x00000800060c9984 */ /* 0x000e280000000800 */
[----:B0-----:R-:W0:Y:S02]  /*ac30*/  SHFL.BFLY PT, R5, R12, 0x1, 0x1f ;  /* 0x0c201f000c057f89 */ /* 0x001e2400000e0000 */
[----:B0-----:R-:W-:-:S06]  /*ac40*/  FADD.FTZ R10, R5, R12 ;  /* 0x0000000c050a7221 */ /* 0x001fcc0000010000 */
[----:B------:R-:W0:Y:S02]  /*ac50*/  SHFL.IDX PT, R10, R10, RZ, 0x1f ;  /* 0x00001fff0a0a7589 */ /* 0x000e2400000e0000 */
[----:B0-----:R-:W-:-:S06]  /*ac60*/  FADD.FTZ R5, R10, 9.9999999747524270788e-07 ;  /* 0x358637bd0a057421 */ /* 0x001fcc0000010000 */
[----:B------:R-:W0:Y:S01]  /*ac70*/  MUFU.RCP R5, R5 ;  /* 0x0000000500057308 */ /* 0x000e220000001000 */
[----:B------:R-:W-:Y:S05]  /*ac80*/  BRA.U !UP0, `(.L_x_4187) ;  /* 0x0000000108187547 */ /* 0x000fea000b800000 */
[----:B------:R-:W3:Y:S08]  /*ac90*/  LDC R9, c[0x0][0x488] ;  /* 0x00012200ff097b82 */ /* 0x000ef00000000800 */
[----:B------:R-:W3:Y:S08]  /*aca0*/  LDC R6, c[0x0][0x40c] ;  /* 0x00010300ff067b82 */ /* 0x000ef00000000800 */
[----:B------:R-:W4:Y:S01]  /*acb0*/  LDC R11, c[0x0][0x3f4] ;  /* 0x0000fd00ff0b7b82 */ /* 0x000f220000000800 */
[----:B---3--:R-:W-:-:S04]  /*acc0*/  IMAD R6, R14, R9, R6 ;  /* 0x000000090e067224 */ /* 0x008fc800078e0206 */
[----:B----4-:R-:W-:-:S05]  /*acd0*/  IMAD R8, R6, R11, RZ ;  /* 0x0000000b06087224 */ /* 0x010fca00078e02ff */
[----:B------:R-:W-:-:S07]  /*ace0*/  SHF.R.S32.HI R9, RZ, 0x1f, R8 ;  /* 0x0000001fff097819 */ /* 0x000fce0000011408 */
.L_x_4187:
        /* <DEDUP_REMOVED lines=21> */
[----:B---3--:R-:W-:-:S06]  /*ae40*/  ULEA UR5, UR6, UR5, 0x18 ;  /* 0x0000000506057291 */ /* 0x008fcc000f8ec0ff */
[----:B------:R-:W-:-:S07]  /*ae50*/  VIADD R6, R3, UR5 ;  /* 0x0000000503067c36 */ /* 0x000fce0008000000 */
.L_x_4193:
[----:B------:R-:W0:Y:S01]  /*ae60*/  LDS R10, [R6] ;  /* 0x00000000060a7984 */ /* 0x000e220000000800 */
[----:B------:R-:W-:-:S04]  /*ae70*/  IADD3 R8, PT, PT, R8, 0x1, RZ ;  /* 0x0000000108087810 */ /* 0x000fc80007ffe0ff */
[----:B------:R-:W-:Y:S01]  /*ae80*/  ISETP.NE.AND P0, PT, R8, RZ, PT ;  /* 0x000000ff0800720c */ /* 0x000fe20003f05270 */
[----:B0-----:R-:W-:-:S05]  /*ae90*/  FMUL.FTZ R7, R10, R5 ;  /* 0x000000050a077220 */ /* 0x001fca0000410000 */
[----:B------:R0:W-:Y:S02]  /*aea0*/  STS [R6], R7 ;  /* 0x0000000706007388 */ /* 0x0001e40000000800 */
[----:B0-----:R-:W-:-:S05]  /*aeb0*/  VIADD R6, R6, 0x100 ;  /* 0x0000010006067836 */ /* 0x001fca0000000000 */
[----:B------:R-:W-:Y:S05]  /*aec0*/  @P0 BRA `(.L_x_4193) ;  /* 0xfffffffc00e40947 */ /* 0x000fea000383ffff */
.L_x_4192:
[----:B------:R-:W-:Y:S05]  /*aed0*/  BSYNC.RECONVERGENT B1 ;  /* 0x0000000000017941 */ /* 0x000fea0003800200 */
.L_x_4191:
[----:B------:R-:W-:Y:S05]  /*aee0*/  @!P1 BRA `(.L_x_4189) ;  /* 0x0000001400109947 */ /* 0x000fea0003800000 */
[----:B------:R-:W3:Y:S01]  /*aef0*/  S2UR UR6, SR_CgaCtaId ;  /* 0x00000000000679c3 */ /* 0x000ee20000008800 */
[----:B------:R-:W-:Y:S01]  /*af00*/  UMOV UR5, 0x400 ;  /* 0x0000040000057882 */ /* 0x000fe20000000000 */
[----:B------:R-:W-:Y:S01]  /*af10*/  IMAD.SHL.U32 R7, R2, 0x4, RZ ;  /* 0x0000000402077824 */ /* 0x000fe200078e00ff */
[----:B------:R-:W-:-:S04]  /*af20*/  UIADD3 UR5, UPT, UPT, UR5, 0x410, URZ ;  /* 0x0000041005057890 */ /* 0x000fc8000fffe0ff */
[----:B------:R-:W-:Y:S01]  /*af30*/  LEA R6, R4, -R7, 0x2 ;  /* 0x8000000704067211 */ /* 0x000fe200078e10ff */
[----:B---3--:R-:W-:-:S09]  /*af40*/  ULEA UR5, UR6, UR5, 0x18 ;  /* 0x0000000506057291 */ /* 0x008fd2000f8ec0ff */
[----:B------:R-:W0:Y:S04]  /*af50*/  LDS R8, [R6+UR5] ;  /* 0x0000000506087984 */ /* 0x000e280008000800 */
[----:B------:R-:W3:Y:S04]  /*af60*/  LDS R10, [R6+UR5+0x100] ;  /* 0x00010005060a7984 */ /* 0x000ee80008000800 */
[----:B------:R-:W4:Y:S04]  /*af70*/  LDS R12, [R6+UR5+0x200] ;  /* 0x00020005060c7984 */ /* 0x000f280008000800 */
[----:B------:R-:W5:Y:S01]  /*af80*/  LDS R18, [R6+UR5+0x300] ;  /* 0x0003000506127984 */ /* 0x000f620008000800 */
[----:B0-----:R-:W-:Y:S01]  /*af90*/  FMUL.FTZ R7, R8, R5 ;  /* 0x0000000508077220 */ /* 0x001fe20000410000 */
[----:B------:R-:W-:-:S02]  /*afa0*/  VIADD R8, R4, 0x100 ;  /* 0x0000010004087836 */ /* 0x000fc40000000000 */
[----:B------:R-:W-:Y:S02]  /*afb0*/  VIADD R4, R6, UR5 ;  /* 0x0000000506047c36 */ /* 0x000fe40008000000 */
[----:B---3--:R-:W-:Y:S01]  /*afc0*/  FMUL.FTZ R9, R10, R5 ;  /* 0x000000050a097220 */ /* 0x008fe20000410000 */
[----:B------:R0:W-:Y:S01]  /*afd0*/  STS [R6+UR5], R7 ;  /* 0x0000000706007988 */ /* 0x0001e20008000805 */
[----:B------:R-:W-:Y:S01]  /*afe0*/  ISETP.GT.AND P0, PT, R8, R17, PT ;  /* 0x000000110800720c */ /* 0x000fe20003f04270 */
[-C--:B----4-:R-:W-:Y:S02]  /*aff0*/  FMUL.FTZ R11, R12, R5.reuse ;  /* 0x000000050c0b7220 */ /* 0x090fe40000410000 */
[----:B------:R0:W-:Y:S01]  /*b000*/  STS [R6+UR5+0x100], R9 ;  /* 0x0001000906007988 */ /* 0x0001e20008000805 */
[----:B-----5:R-:W-:-:S03]  /*b010*/  FMUL.FTZ R13, R18, R5 ;  /* 0x00000005120d7220 */ /* 0x020fc60000410000 */
[----:B------:R0:W-:Y:S04]  /*b020*/  STS [R6+UR5+0x200], R11 ;  /* 0x0002000b06007988 */ /* 0x0001e80008000805 */
[----:B------:R0:W-:Y:S02]  /*b030*/  STS [R6+UR5+0x300], R13 ;  /* 0x0003000d06007988 */ /* 0x0001e40008000805 */
[----:B------:R-:W-:Y:S05]  /*b040*/  @P0 BRA `(.L_x_4189) ;  /* 0x0000001000b80947 */ /* 0x000fea0003800000 */
[----:B0-----:R-:W-:Y:S01]  /*b050*/  IADD3 R6, PT, PT, -R8, R17, RZ ;  /* 0x0000001108067210 */ /* 0x001fe20007ffe1ff */
[----:B------:R-:W-:Y:S01]  /*b060*/  BSSY.RECONVERGENT B1, `(.L_x_4194) ;  /* 0x000003b000017945 */ /* 0x000fe20003800200 */
[----:B------:R-:W-:Y:S01]  /*b070*/  VIADD R4, R4, 0x600 ;  /* 0x0000060004047836 */ /* 0x000fe20000000000 */
[----:B------:R-:W-:Y:S02]  /*b080*/  PLOP3.LUT P0, PT, PT, PT, PT, 0x80, 0x8 ;  /* 0x000000000008781c */ /* 0x000fe40003f0f070 */
[----:B------:R-:W-:-:S13]  /*b090*/  ISETP.GT.AND P1, PT, R6, 0x2ff, PT ;  /* 0x000002ff0600780c */ /* 0x000fda0003f24270 */
[----:B------:R-:W-:Y:S05]  /*b0a0*/  @!P1 BRA `(.L_x_4195) ;  /* 0x0000000000d89947 */ /* 0x000fea0003800000 */
[----:B------:R-:W-:Y:S01]  /*b0b0*/  PLOP3.LUT P0, PT, PT, PT, PT, 0x8, 0x80 ;  /* 0x000000000080781c */ /* 0x000fe20003f0e170 */
[----:B--2---:R-:W-:-:S12]  /*b0c0*/  VIADD R35, R17, 0xfffffd01 ;  /* 0xfffffd0111237836 */ /* 0x004fd80000000000 */
.L_x_4196:
[----:B------:R-:W0:Y:S01]  /*b0d0*/  LDS R6, [R4+-0x200] ;  /* 0xfffe000004067984 */ /* 0x000e220000000800 */
[----:B------:R-:W-:-:S03]  /*b0e0*/  IADD3 R8, PT, PT, R8, 0x400, RZ ;  /* 0x0000040008087810 */ /* 0x000fc60007ffe0ff */
[----:B------:R-:W2:Y:S01]  /*b0f0*/  LDS R10, [R4+-0x100] ;  /* 0xffff0000040a7984 */ /* 0x000ea20000000800 */
[----:B------:R-:W-:-:S03]  /*b100*/  ISETP.GE.AND P1, PT, R8, R35, PT ;  /* 0x000000230800720c */ /* 0x000fc60003f26270 */
[----:B------:R-:W3:Y:S04]  /*b110*/  LDS R12, [R4] ;  /* 0x00000000040c7984 */ /* 0x000ee80000000800 */
[----:B------:R-:W4:Y:S04]  /*b120*/  LDS R18, [R4+0x100] ;  /* 0x0001000004127984 */ /* 0x000f280000000800 */
[----:B------:R-:W5:Y:S04]  /*b130*/  LDS R20, [R4+0x200] ;  /* 0x0002000004147984 */ /* 0x000f680000000800 */
[----:B------:R-:W5:Y:S04]  /*b140*/  LDS R24, [R4+0x300] ;  /* 0x0003000004187984 */ /* 0x000f680000000800 */
[----:B------:R-:W-:Y:S04]  /*b150*/  LDS R26, [R4+0x400] ;  /* 0x00040000041a7984 */ /* 0x000fe80000000800 */
[----:B-1----:R-:W1:Y:S04]  /*b160*/  LDS R28, [R4+0x500] ;  /* 0x00050000041c7984 */ /* 0x002e680000000800 */
[----:B------:R-:W1:Y:S04]  /*b170*/  LDS R30, [R4+0x600] ;  /* 0x00060000041e7984 */ /* 0x000e680000000800 */
[----:B------:R-:W1:Y:S04]  /*b180*/  LDS R32, [R4+0x700] ;  /* 0x0007000004207984 */ /* 0x000e680000000800 */
[----:B------:R-:W1:Y:S01]  /*b190*/  LDS R34, [R4+0x800] ;  /* 0x0008000004227984 */ /* 0x000e620000000800 */
[----:B0-----:R-:W-:-:S03]  /*b1a0*/  FMUL.FTZ R7, R5, R6 ;  /* 0x0000000605077220 */ /* 0x001fc60000410000 */
[----:B------:R-:W0:Y:S01]  /*b1b0*/  LDS R36, [R4+0x900] ;  /* 0x0009000004247984 */ /* 0x000e220000000800 */
[----:B--2---:R-:W-:-:S03]  /*b1c0*/  FMUL.FTZ R9, R5, R10 ;  /* 0x0000000a05097220 */ /* 0x004fc60000410000 */
[----:B------:R-:W2:Y:S01]  /*b1d0*/  LDS R38, [R4+0xa00] ;  /* 0x000a000004267984 */ /* 0x000ea20000000800 */
[----:B---3--:R-:W-:-:S03]  /*b1e0*/  FMUL.FTZ R11, R5, R12 ;  /* 0x0000000c050b7220 */ /* 0x008fc60000410000 */
[----:B------:R-:W3:Y:S01]  /*b1f0*/  LDS R40, [R4+0xb00] ;  /* 0x000b000004287984 */ /* 0x000ee20000000800 */
[----:B----4-:R-:W-:-:S03]  /*b200*/  FMUL.FTZ R13, R5, R18 ;  /* 0x00000012050d7220 */ /* 0x010fc60000410000 */
[----:B------:R-:W4:Y:S01]  /*b210*/  LDS R42, [R4+0xc00] ;  /* 0x000c0000042a7984 */ /* 0x000f220000000800 */
[----:B-----5:R-:W-:-:S03]  /*b220*/  FMUL.FTZ R23, R5, R20 ;  /* 0x0000001405177220 */ /* 0x020fc60000410000 */
[----:B------:R-:W5:Y:S01]  /*b230*/  LDS R44, [R4+0xd00] ;  /* 0x000d0000042c7984 */ /* 0x000f620000000800 */
[----:B------:R-:W-:-:S03]  /*b240*/  FMUL.FTZ R25, R5, R24 ;  /* 0x0000001805197220 */ /* 0x000fc60000410000 */
[----:B------:R1:W-:Y:S04]  /*b250*/  STS [R4+-0x200], R7 ;  /* 0xfffe000704007388 */ /* 0x0003e80000000800 */
[----:B------:R0:W-:Y:S01]  /*b260*/  STS [R4+-0x100], R9 ;  /* 0xffff000904007388 */ /* 0x0001e20000000800 */
[----:B-1----:R-:W-:-:S03]  /*b270*/  FMUL.FTZ R27, R5, R28 ;  /* 0x0000001c051b7220 */ /* 0x002fc60000410000 */
[----:B------:R2:W-:Y:S01]  /*b280*/  STS [R4], R11 ;  /* 0x0000000b04007388 */ /* 0x0005e20000000800 */
[C---:B------:R-:W-:Y:S01]  /*b290*/  FMUL.FTZ R29, R5.reuse, R30 ;  /* 0x0000001e051d7220 */ /* 0x040fe20000410000 */
[C---:B------:R-:W-:Y:S02]  /*b2a0*/  FMUL.FTZ R7, R5.reuse, R26 ;  /* 0x0000001a05077220 */ /* 0x040fe40000410000 */
[----:B------:R3:W-:Y:S01]  /*b2b0*/  STS [R4+0x100], R13 ;  /* 0x0001000d04007388 */ /* 0x0007e20000000800 */
[----:B------:R-:W-:-:S03]  /*b2c0*/  FMUL.FTZ R31, R5, R32 ;  /* 0x00000020051f7220 */ /* 0x000fc60000410000 */
[----:B------:R4:W-:Y:S01]  /*b2d0*/  STS [R4+0x200], R23 ;  /* 0x0002001704007388 */ /* 0x0009e20000000800 */
[----:B------:R-:W-:-:S03]  /*b2e0*/  FMUL.FTZ R33, R5, R34 ;  /* 0x0000002205217220 */ /* 0x000fc60000410000 */
[----:B------:R5:W-:Y:S01]  /*b2f0*/  STS [R4+0x300], R25 ;  /* 0x0003001904007388 */ /* 0x000be20000000800 */
[C---:B0-----:R-:W-:Y:S01]  /*b300*/  FMUL.FTZ R9, R5.reuse, R36 ;  /* 0x0000002405097220 */ /* 0x041fe20000410000 */
[C---:B--2---:R-:W-:Y:S02]  /*b310*/  FMUL.FTZ R11, R5.reuse, R38 ;  /* 0x00000026050b7220 */ /* 0x044fe40000410000 */
        /* <DEDUP_REMOVED lines=15> */
.L_x_4195:
[----:B------:R-:W-:Y:S05]  /*b410*/  BSYNC.RECONVERGENT B1 ;  /* 0x0000000000017941 */ /* 0x000fea0003800200 */
.L_x_4194:
[----:B------:R-:W-:Y:S01]  /*b420*/  IMAD.IADD R6, R17, 0x1, -R8 ;  /* 0x0000000111067824 */ /* 0x000fe200078e0a08 */
[----:B------:R-:W-:Y:S04]  /*b430*/  BSSY.RECONVERGENT B1, `(.L_x_4197) ;  /* 0x000001e000017945 */ /* 0x000fe80003800200 */
[----:B------:R-:W-:-:S13]  /*b440*/  ISETP.GT.AND P1, PT, R6, 0xff, PT ;  /* 0x000000ff0600780c */ /* 0x000fda0003f24270 */
[----:B------:R-:W-:Y:S05]  /*b450*/  @!P1 BRA `(.L_x_4198) ;  /* 0x00000000006c9947 */ /* 0x000fea0003800000 */
[----:B------:R-:W0:Y:S01]  /*b460*/  LDS R6, [R4+-0x200] ;  /* 0xfffe000004067984 */ /* 0x000e220000000800 */
[----:B------:R-:W-:Y:S02]  /*b470*/  PLOP3.LUT P0, PT, PT, PT, PT, 0x8, 0x80 ;  /* 0x000000000080781c */ /* 0x000fe40003f0e170 */
[----:B------:R-:W-:Y:S01]  /*b480*/  IADD3 R8, PT, PT, R8, 0x200, RZ ;  /* 0x0000020008087810 */ /* 0x000fe20007ffe0ff */
[----:B------:R-:W3:Y:S04]  /*b490*/  LDS R10, [R4+-0x100] ;  /* 0xffff0000040a7984 */ /* 0x000ee80000000800 */
[----:B------:R-:W4:Y:S04]  /*b4a0*/  LDS R12, [R4] ;  /* 0x00000000040c7984 */ /* 0x000f280000000800 */
[----:B------:R-:W5:Y:S04]  /*b4b0*/  LDS R18, [R4+0x100] ;  /* 0x0001000004127984 */ /* 0x000f680000000800 */
[----:B------:R-:W2:Y:S04]  /*b4c0*/  LDS R20, [R4+0x200] ;  /* 0x0002000004147984 */ /* 0x000ea80000000800 */
[----:B------:R-:W2:Y:S04]  /*b4d0*/  LDS R24, [R4+0x300] ;  /* 0x0003000004187984 */ /* 0x000ea80000000800 */
[----:B------:R-:W2:Y:S04]  /*b4e0*/  LDS R26, [R4+0x400] ;  /* 0x00040000041a7984 */ /* 0x000ea80000000800 */
[----:B-1----:R-:W1:Y:S01]  /*b4f0*/  LDS R28, [R4+0x500] ;  /* 0x00050000041c7984 */ /* 0x002e620000000800 */
[C---:B0-----:R-:W-:Y:S01]  /*b500*/  FMUL.FTZ R7, R5.reuse, R6 ;  /* 0x0000000605077220 */ /* 0x041fe20000410000 */
[----:B---3--:R-:W-:-:S04]  /*b510*/  FMUL.FTZ R9, R5, R10 ;  /* 0x0000000a05097220 */ /* 0x008fc80000410000 */
[----:B------:R-:W-:Y:S01]  /*b520*/  STS [R4+-0x200], R7 ;  /* 0xfffe000704007388 */ /* 0x000fe20000000800 */
[----:B----4-:R-:W-:-:S03]  /*b530*/  FMUL.FTZ R11, R5, R12 ;  /* 0x0000000c050b7220 */ /* 0x010fc60000410000 */
[----:B------:R-:W-:Y:S01]  /*b540*/  STS [R4+-0x100], R9 ;  /* 0xffff000904007388 */ /* 0x000fe20000000800 */
[----:B-----5:R-:W-:-:S03]  /*b550*/  FMUL.FTZ R13, R5, R18 ;  /* 0x00000012050d7220 */ /* 0x020fc60000410000 */
[----:B------:R-:W-:Y:S01]  /*b560*/  STS [R4], R11 ;  /* 0x0000000b04007388 */ /* 0x000fe20000000800 */
[----:B--2---:R-:W-:-:S03]  /*b570*/  FMUL.FTZ R23, R5, R20 ;  /* 0x0000001405177220 */ /* 0x004fc60000410000 */
[----:B------:R-:W-:Y:S01]  /*b580*/  STS [R4+0x100], R13 ;  /* 0x0001000d04007388 */ /* 0x000fe20000000800 */
[----:B------:R-:W-:-:S03]  /*b590*/  FMUL.FTZ R25, R5, R24 ;  /* 0x0000001805197220 */ /* 0x000fc60000410000 */
[----:B------:R-:W-:Y:S01]  /*b5a0*/  STS [R4+0x200], R23 ;  /* 0x0002001704007388 */ /* 0x000fe20000000800 */
[----:B------:R-:W-:-:S03]  /*b5b0*/  FMUL.FTZ R27, R5, R26 ;  /* 0x0000001a051b7220 */ /* 0x000fc60000410000 */
[----:B------:R-:W-:Y:S01]  /*b5c0*/  STS [R4+0x300], R25 ;  /* 0x0003001904007388 */ /* 0x000fe20000000800 */
[----:B-1----:R-:W-:-:S03]  /*b5d0*/  FMUL.FTZ R29, R5, R28 ;  /* 0x0000001c051d7220 */ /* 0x002fc60000410000 */
[----:B------:R-:W-:Y:S04]  /*b5e0*/  STS [R4+0x400], R27 ;  /* 0x0004001b04007388 */ /* 0x000fe80000000800 */
[----:B------:R0:W-:Y:S02]  /*b5f0*/  STS [R4+0x500], R29 ;  /* 0x0005001d04007388 */ /* 0x0001e40000000800 */
[----:B0-----:R-:W-:-:S07]  /*b600*/  VIADD R4, R4, 0x800 ;  /* 0x0000080004047836 */ /* 0x001fce0000000000 */
.L_x_4198:
[----:B------:R-:W-:Y:S05]  /*b610*/  BSYNC.RECONVERGENT B1 ;  /* 0x0000000000017941 */ /* 0x000fea0003800200 */
.L_x_4197:
[----:B------:R-:W-:-:S13]  /*b620*/  ISETP.GT.AND P1, PT, R8, R17, PT ;  /* 0x000000110800720c */ /* 0x000fda0003f24270 */
        /* <DEDUP_REMOVED lines=14> */
.L_x_4190:
        /* <DEDUP_REMOVED lines=15> */
[----:B------:R-:W-:Y:S02]  /*b800*/  IADD3.X R10, PT, PT, RZ, R9, RZ, P0, !PT ;  /* 0x00000009ff0a7210 */ /* 0x000fe400007fe4ff */
[----:B------:R-:W-:-:S02]  /*b810*/  LOP3.LUT R6, R6, 0x3, RZ, 0xc0, !PT ;  /* 0x0000000306067812 */ /* 0x000fc400078ec0ff */
[----:B------:R-:W-:-:S03]  /*b820*/  LOP3.LUT R7, R7, 0xc0, RZ, 0xc0, !PT ;  /* 0x000000c007077812 */ /* 0x000fc600078ec0ff */
[----:B------:R-:W-:Y:S02]  /*b830*/  IMAD.MOV R11, RZ, RZ, -R6 ;  /* 0x000000ffff0b7224 */ /* 0x000fe400078e0a06 */
[----:B------:R-:W-:Y:S01]  /*b840*/  IMAD.IADD R4, R4, 0x1, R7 ;  /* 0x0000000104047824 */ /* 0x000fe200078e0207 */
[----:B----4-:R-:W-:-:S04]  /*b850*/  LEA R12, P0, R23, UR8, 0x2 ;  /* 0x00000008170c7c11 */ /* 0x010fc8000f8010ff */
[----:B------:R-:W-:Y:S01]  /*b860*/  LEA.HI.X R23, R23, UR9, R10, 0x2, P0 ;  /* 0x0000000917177c11 */ /* 0x000fe200080f140a */
[----:B---3--:R-:W-:-:S06]  /*b870*/  ULEA UR5, UR6, UR5, 0x18 ;  /* 0x0000000506057291 */ /* 0x008fcc000f8ec0ff */
[----:B------:R-:W-:-:S07]  /*b880*/  IADD3 R10, PT, PT, R3, UR5, RZ ;  /* 0x00000005030a7c10 */ /* 0x000fce000fffe0ff */
.L_x_4201:
[----:B---3--:R-:W0:Y:S01]  /*b890*/  LDS R6, [R10] ;  /* 0x000000000a067984 */ /* 0x008e220000000800 */
[----:B------:R-:W-:Y:S01]  /*b8a0*/  IMAD.MOV.U32 R7, RZ, RZ, R23 ;  /* 0x000000ffff077224 */ /* 0x000fe200078e0017 */
[----:B------:R-:W-:-:S04]  /*b8b0*/  IADD3 R11, PT, PT, R11, 0x1, RZ ;  /* 0x000000010b0b7810 */ /* 0x000fc80007ffe0ff */
[----:B------:R-:W-:Y:S01]  /*b8c0*/  ISETP.NE.AND P0, PT, R11, RZ, PT ;  /* 0x000000ff0b00720c */ /* 0x000fe20003f05270 */
[----:B0-----:R-:W-:Y:S01]  /*b8d0*/  FMUL.FTZ R13, R6, R5 ;  /* 0x00000005060d7220 */ /* 0x001fe20000410000 */
[----:B------:R-:W-:Y:S01]  /*b8e0*/  IMAD.MOV.U32 R6, RZ, RZ, R12 ;  /* 0x000000ffff067224 */ /* 0x000fe200078e000c */
[----:B------:R-:W-:-:S03]  /*b8f0*/  IADD3 R12, P2, PT, R12, 0x100, RZ ;  /* 0x000001000c0c7810 */ /* 0x000fc60007f5e0ff */
[----:B------:R0:W-:Y:S02]  /*b900*/  STS [R10], R13 ;  /* 0x0000000d0a007388 */ /* 0x0001e40000000800 */
[----:B------:R-:W-:Y:S02]  /*b910*/  IMAD.X R23, RZ, RZ, R23, P2 ;  /* 0x000000ffff177224 */ /* 0x000fe400010e0617 */
[----:B------:R3:W-:Y:S01]  /*b920*/  STG.E desc[UR36][R6.64], R13 ;  /* 0x0000000d06007986 */ /* 0x0007e2000c101924 */
[----:B0-----:R-:W-:Y:S02]  /*b930*/  VIADD R10, R10, 0x100 ;  /* 0x000001000a0a7836 */ /* 0x001fe40000000000 */
[----:B------:R-:W-:Y:S05]  /*b940*/  @P0 BRA `(.L_x_4201) ;  /* 0xfffffffc00d00947 */ /* 0x000fea000383ffff */
.L_x_4200:
[----:B------:R-:W-:Y:S05]  /*b950*/  BSYNC.RECONVERGENT B1 ;  /* 0x0000000000017941 */ /* 0x000fea0003800200 */
.L_x_4199:
[----:B------:R-:W-:Y:S05]  /*b960*/  @!P1 BRA `(.L_x_4189) ;  /* 0x0000000800709947 */ /* 0x000fea0003800000 */
[----:B------:R-:W4:Y:S01]  /*b970*/  S2R R11, SR_CgaCtaId ;  /* 0x00000000000b7919 */ /* 0x000f220000008800 */
[----:B------:R-:W5:Y:S01]  /*b980*/  LDCU.64 UR8, c[0x0][0x480] ;  /* 0x00009000ff0877ac */ /* 0x000f620008000a00 */
[----:B---3--:R-:W-:Y:S01]  /*b990*/  IADD3 R7, P0, PT, R4, R8, RZ ;  /* 0x0000000804077210 */ /* 0x008fe20007f1e0ff */
[----:B------:R-:W-:Y:S01]  /*b9a0*/  IMAD.IADD R12, R17, 0x1, -R4 ;  /* 0x00000001110c7824 */ /* 0x000fe200078e0a04 */
[----:B------:R-:W-:Y:S01]  /*b9b0*/  MOV R6, 0x400 ;  /* 0x0000040000067802 */ /* 0x000fe20000000f00 */
[----:B------:R-:W-:Y:S01]  /*b9c0*/  BSSY.RECONVERGENT B1, `(.L_x_4202) ;  /* 0x0000058000017945 */ /* 0x000fe20003800200 */
[----:B------:R-:W-:Y:S02]  /*b9d0*/  IADD3.X R8, PT, PT, RZ, R9, RZ, P0, !PT ;  /* 0x00000009ff087210 */ /* 0x000fe400007fe4ff */
[----:B------:R-:W-:Y:S02]  /*b9e0*/  ISETP.GT.AND P1, PT, R12, 0x2ff, PT ;  /* 0x000002ff0c00780c */ /* 0x000fe40003f24270 */
[----:B-----5:R-:W-:-:S04]  /*b9f0*/  LEA R9, P0, R7, UR8, 0x2 ;  /* 0x0000000807097c11 */ /* 0x020fc8000f8010ff */
[----:B------:R-:W-:Y:S01]  /*ba00*/  LEA.HI.X R10, R7, UR9, R8, 0x2, P0 ;  /* 0x00000009070a7c11 */ /* 0x000fe200080f1408 */
[----:B------:R-:W-:Y:S01]  /*ba10*/  VIADD R8, R6, 0x410 ;  /* 0x0000041006087836 */ /* 0x000fe20000000000 */
[----:B------:R-:W-:Y:S02]  /*ba20*/  SHF.L.U32 R7, R2, 0x2, RZ ;  /* 0x0000000202077819 */ /* 0x000fe400000006ff */
[----:B------:R-:W-:Y:S02]  /*ba30*/  IADD3 R6, P0, PT, R9, 0x200, RZ ;  /* 0x0000020009067810 */ /* 0x000fe40007f1e0ff */
[----:B----4-:R-:W-:Y:S01]  /*ba40*/  LEA R11, R11, R8, 0x18 ;  /* 0x000000080b0b7211 */ /* 0x010fe200078ec0ff */
[----:B------:R-:W-:Y:S02]  /*ba50*/  IMAD R8, R4, 0x4, -R7 ;  /* 0x0000000404087824 */ /* 0x000fe400078e0a07 */
[----:B------:R-:W-:Y:S01]  /*ba60*/  IMAD.X R7, RZ, RZ, R10, P0 ;  /* 0x000000ffff077224 */ /* 0x000fe200000e060a */
[----:B------:R-:W-:-:S02]  /*ba70*/  PLOP3.LUT P0, PT, PT, PT, PT, 0x80, 0x8 ;  /* 0x000000000008781c */ /* 0x000fc40003f0f070 */
[----:B------:R-:W-:Y:S01]  /*ba80*/  IADD3 R8, PT, PT, R8, 0x200, R11 ;  /* 0x0000020008087810 */ /* 0x000fe20007ffe00b */
[----:B------:R-:W-:Y:S10]  /*ba90*/  @!P1 BRA `(.L_x_4203) ;  /* 0x0000000400289947 */ /* 0x000ff40003800000 */
[----:B------:R-:W-:Y:S02]  /*baa0*/  PLOP3.LUT P0, PT, PT, PT, PT, 0x8, 0x80 ;  /* 0x000000000080781c */ /* 0x000fe40003f0e170 */
[----:B-1----:R-:W-:-:S11]  /*bab0*/  IADD3 R31, PT, PT, R17, -0x2ff, RZ ;  /* 0xfffffd01111f7810 */ /* 0x002fd60007ffe0ff */
.L_x_4204:
[----:B------:R-:W0:Y:S01]  /*bac0*/  LDS R10, [R8+-0x200] ;  /* 0xfffe0000080a7984 */ /* 0x000e220000000800 */
[----:B------:R-:W-:-:S03]  /*bad0*/  VIADD R4, R4, 0x400 ;  /* 0x0000040004047836 */ /* 0x000fc60000000000 */
[----:B------:R-:W1:Y:S02]  /*bae0*/  LDS R12, [R8+-0x100] ;  /* 0xffff0000080c7984 */ /* 0x000e640000000800 */
[----:B------:R-:W-:Y:S02]  /*baf0*/  ISETP.GE.AND P1, PT, R4, R31, PT ;  /* 0x0000001f0400720c */ /* 0x000fe40003f26270 */
[----:B------:R-:W3:Y:S04]  /*bb00*/  LDS R18, [R8] ;  /* 0x0000000008127984 */ /* 0x000ee80000000800 */
[----:B--2---:R-:W-:Y:S04]  /*bb10*/  LDS R32, [R8+0x600] ;  /* 0x0006000008207984 */ /* 0x004fe80000000800 */
[----:B------:R-:W2:Y:S04]  /*bb20*/  LDS R20, [R8+0x100] ;  /* 0x0001000008147984 */ /* 0x000ea80000000800 */
[----:B------:R-:W4:Y:S04]  /*bb30*/  LDS R24, [R8+0x200] ;  /* 0x0002000008187984 */ /* 0x000f280000000800 */
[----:B------:R-:W5:Y:S04]  /*bb40*/  LDS R26, [R8+0x300] ;  /* 0x00030000081a7984 */ /* 0x000f680000000800 */
[----:B------:R-:W5:Y:S04]  /*bb50*/  LDS R28, [R8+0x400] ;  /* 0x00040000081c7984 */ /* 0x000f680000000800 */
[----:B------:R-:W5:Y:S04]  /*bb60*/  LDS R30, [R8+0x500] ;  /* 0x00050000081e7984 */ /* 0x000f680000000800 */
[----:B------:R-:W5:Y:S01]  /*bb70*/  LDS R34, [R8+0x700] ;  /* 0x0007000008227984 */ /* 0x000f620000000800 */
[----:B0-----:R-:W-:-:S03]  /*bb80*/  FMUL.FTZ R9, R5, R10 ;  /* 0x0000000a05097220 */ /* 0x001fc60000410000 */
[----:B------:R-:W-:Y:S01]  /*bb90*/  LDS R36, [R8+0x800] ;  /* 0x0008000008247984 */ /* 0x000fe20000000800 */
[----:B-1----:R-:W-:-:S03]  /*bba0*/  FMUL.FTZ R11, R5, R12 ;  /* 0x0000000c050b7220 */ /* 0x002fc60000410000 */
[----:B------:R-:W0:Y:S01]  /*bbb0*/  LDS R10, [R8+0xd00] ;  /* 0x000d0000080a7984 */ /* 0x000e220000000800 */
[----:B---3--:R-:W-:-:S03]  /*bbc0*/  FMUL.FTZ R13, R5, R18 ;  /* 0x00000012050d7220 */ /* 0x008fc60000410000 */
[----:B------:R-:W1:Y:S04]  /*bbd0*/  LDS R38, [R8+0x900] ;  /* 0x0009000008267984 */ /* 0x000e680000000800 */
[----:B------:R-:W3:Y:S01]  /*bbe0*/  LDS R40, [R8+0xa00] ;  /* 0x000a000008287984 */ /* 0x000ee20000000800 */
[----:B--2---:R-:W-:-:S03]  /*bbf0*/  FMUL.FTZ R23, R5, R20 ;  /* 0x0000001405177220 */ /* 0x004fc60000410000 */
[----:B------:R-:W-:Y:S01]  /*bc00*/  LDS R42, [R8+0xb00] ;  /* 0x000b0000082a7984 */ /* 0x000fe20000000800 */
[----:B----4-:R-:W-:-:S03]  /*bc10*/  FMUL.FTZ R25, R5, R24 ;  /* 0x0000001805197220 */ /* 0x010fc60000410000 */
[----:B------:R-:W2:Y:S01]  /*bc20*/  LDS R44, [R8+0xc00] ;  /* 0x000c0000082c7984 */ /* 0x000ea20000000800 */
[----:B-----5:R-:W-:-:S03]  /*bc30*/  FMUL.FTZ R27, R5, R26 ;  /* 0x0000001a051b7220 */ /* 0x020fc60000410000 */
[----:B------:R-:W-:Y:S01]  /*bc40*/  STG.E desc[UR36][R6.64+-0x100], R11 ;  /* 0xffff000b06007986 */ /* 0x000fe2000c101924 */
[----:B------:R-:W-:-:S03]  /*bc50*/  FMUL.FTZ R29, R5, R28 ;  /* 0x0000001c051d7220 */ /* 0x000fc60000410000 */
[----:B------:R4:W-:Y:S04]  /*bc60*/  STS [R8+-0x100], R11 ;  /* 0xffff000b08007388 */ /* 0x0009e80000000800 */
[----:B------:R-:W-:Y:S04]  /*bc70*/  STG.E desc[UR36][R6.64+-0x200], R9 ;  /* 0xfffe000906007986 */ /* 0x000fe8000c101924 */
[----:B------:R5:W-:Y:S01]  /*bc80*/  STS [R8+-0x200], R9 ;  /* 0xfffe000908007388 */ /* 0x000be20000000800 */
[----:B----4-:R-:W-:-:S03]  /*bc90*/  FMUL.FTZ R11, R5, R32 ;  /* 0x00000020050b7220 */ /* 0x010fc60000410000 */
[----:B------:R-:W-:Y:S04]  /*bca0*/  STG.E desc[UR36][R6.64], R13 ;  /* 0x0000000d06007986 */ /* 0x000fe8000c101924 */
[----:B------:R4:W-:Y:S01]  /*bcb0*/  STS [R8], R13 ;  /* 0x0000000d08007388 */ /* 0x0009e20000000800 */
[----:B-----5:R-:W-:-:S03]  /*bcc0*/  FMUL.FTZ R9, R5, R30 ;  /* 0x0000001e05097220 */ /* 0x020fc60000410000 */
[----:B------:R-:W-:Y:S04]  /*bcd0*/  STG.E desc[UR36][R6.64+0x600], R11 ;  /* 0x0006000b06007986 */ /* 0x000fe8000c101924 */
[----:B------:R0:W-:Y:S01]  /*bce0*/  STS [R8+0x600], R11 ;  /* 0x0006000b08007388 */ /* 0x0001e20000000800 */
[----:B----4-:R-:W-:-:S03]  /*bcf0*/  FMUL.FTZ R13, R5, R34 ;  /* 0x00000022050d7220 */ /* 0x010fc60000410000 */
[----:B------:R-:W-:Y:S04]  /*bd00*/  STG.E desc[UR36][R6.64+0x100], R23 ;  /* 0x0001001706007986 */ /* 0x000fe8000c101924 */
[----:B------:R4:W-:Y:S01]  /*bd10*/  STS [R8+0x100], R23 ;  /* 0x0001001708007388 */ /* 0x0009e20000000800 */
[C---:B0-----:R-:W-:Y:S01]  /*bd20*/  FMUL.FTZ R11, R5.reuse, R10 ;  /* 0x0000000a050b7220 */ /* 0x041fe20000410000 */
[----:B------:R-:W-:Y:S02]  /*bd30*/  IADD3 R10, P2, PT, R6, 0x1000, RZ ;  /* 0x00001000060a7810 */ /* 0x000fe40007f5e0ff */
[----:B------:R-:W-:Y:S04]  /*bd40*/  STG.E desc[UR36][R6.64+0x200], R25 ;  /* 0x0002001906007986 */ /* 0x000fe8000c101924 */
[----:B------:R1:W-:Y:S01]  /*bd50*/  STS [R8+0x200], R25 ;  /* 0x0002001908007388 */ /* 0x0003e20000000800 */
[----:B----4-:R-:W-:-:S03]  /*bd60*/  FMUL.FTZ R23, R5, R36 ;  /* 0x0000002405177220 */ /* 0x010fc60000410000 */
[----:B------:R-:W-:Y:S04]  /*bd70*/  STG.E desc[UR36][R6.64+0x300], R27 ;  /* 0x0003001b06007986 */ /* 0x000fe8000c101924 */
[----:B------:R3:W-:Y:S01]  /*bd80*/  STS [R8+0x300], R27 ;  /* 0x0003001b08007388 */ /* 0x0007e20000000800 */
[----:B-1----:R-:W-:-:S03]  /*bd90*/  FMUL.FTZ R25, R5, R38 ;  /* 0x0000002605197220 */ /* 0x002fc60000410000 */
[----:B------:R-:W-:Y:S04]  /*bda0*/  STG.E desc[UR36][R6.64+0x400], R29 ;  /* 0x0004001d06007986 */ /* 0x000fe8000c101924 */
[----:B------:R2:W-:Y:S01]  /*bdb0*/  STS [R8+0x400], R29 ;  /* 0x0004001d08007388 */ /* 0x0005e20000000800 */
[----:B---3--:R-:W-:-:S03]  /*bdc0*/  FMUL.FTZ R27, R5, R40 ;  /* 0x00000028051b7220 */ /* 0x008fc60000410000 */
[----:B------:R-:W-:Y:S04]  /*bdd0*/  STG.E desc[UR36][R6.64+0x500], R9 ;  /* 0x0005000906007986 */ /* 0x000fe8000c101924 */
[----:B------:R0:W-:Y:S01]  /*bde0*/  STS [R8+0x500], R9 ;  /* 0x0005000908007388 */ /* 0x0001e20000000800 */
[----:B--2---:R-:W-:-:S03]  /*bdf0*/  FMUL.FTZ R29, R5, R44 ;  /* 0x0000002c051d7220 */ /* 0x004fc60000410000 */
        /* <DEDUP_REMOVED lines=20> */
.L_x_4203:
[----:B------:R-:W-:Y:S05]  /*bf40*/  BSYNC.RECONVERGENT B1 ;  /* 0x0000000000017941 */ /* 0x000fea0003800200 */
.L_x_4202:
        /* <DEDUP_REMOVED lines=10> */
[----:B------:R-:W2:Y:S04]  /*bff0*/  LDS R24, [R8+0x200] ;  /* 0x0002000008187984 */ /* 0x000ea80000000800 */
[----:B------:R-:W2:Y:S04]  /*c000*/  LDS R26, [R8+0x300] ;  /* 0x00030000081a7984 */ /* 0x000ea80000000800 */
[----:B-1----:R-:W1:Y:S04]  /*c010*/  LDS R28, [R8+0x400] ;  /* 0x00040000081c7984 */ /* 0x002e680000000800 */
[----:B------:R-:W1:Y:S01]  /*c020*/  LDS R30, [R8+0x500] ;  /* 0x00050000081e7984 */ /* 0x000e620000000800 */
[C---:B0-----:R-:W-:Y:S01]  /*c030*/  FMUL.FTZ R9, R5.reuse, R10 ;  /* 0x0000000a05097220 */ /* 0x041fe20000410000 */
[----:B------:R-:W-:Y:S01]  /*c040*/  IADD3 R10, P1, PT, R6, 0x800, RZ ;  /* 0x00000800060a7810 */ /* 0x000fe20007f3e0ff */
[----:B---3--:R-:W-:-:S03]  /*c050*/  FMUL.FTZ R11, R5, R12 ;  /* 0x0000000c050b7220 */ /* 0x008fc60000410000 */
[----:B------:R-:W-:Y:S01]  /*c060*/  STG.E desc[UR36][R6.64+-0x200], R9 ;  /* 0xfffe000906007986 */ /* 0x000fe2000c101924 */
[----:B----4-:R-:W-:-:S03]  /*c070*/  FMUL.FTZ R13, R5, R18 ;  /* 0x00000012050d7220 */ /* 0x010fc60000410000 */
[----:B------:R-:W-:Y:S01]  /*c080*/  STS [R8+-0x200], R9 ;  /* 0xfffe000908007388 */ /* 0x000fe20000000800 */
[----:B-----5:R-:W-:-:S03]  /*c090*/  FMUL.FTZ R23, R5, R20 ;  /* 0x0000001405177220 */ /* 0x020fc60000410000 */
[----:B------:R-:W-:Y:S01]  /*c0a0*/  STG.E desc[UR36][R6.64+-0x100], R11 ;  /* 0xffff000b06007986 */ /* 0x000fe2000c101924 */
[----:B--2---:R-:W-:-:S03]  /*c0b0*/  FMUL.FTZ R25, R5, R24 ;  /* 0x0000001805197220 */ /* 0x004fc60000410000 */
[----:B------:R0:W-:Y:S01]  /*c0c0*/  STS [R8+-0x100], R11 ;  /* 0xffff000b08007388 */ /* 0x0001e20000000800 */
[----:B------:R-:W-:-:S03]  /*c0d0*/  FMUL.FTZ R27, R5, R26 ;  /* 0x0000001a051b7220 */ /* 0x000fc60000410000 */
[----:B------:R-:W-:Y:S01]  /*c0e0*/  STG.E desc[UR36][R6.64], R13 ;  /* 0x0000000d06007986 */ /* 0x000fe2000c101924 */
[----:B-1----:R-:W-:-:S03]  /*c0f0*/  FMUL.FTZ R29, R5, R28 ;  /* 0x0000001c051d7220 */ /* 0x002fc60000410000 */
        /* <DEDUP_REMOVED lines=16> */
.L_x_4206:
[----:B------:R-:W-:Y:S05]  /*c200*/  BSYNC.RECONVERGENT B1 ;  /* 0x0000000000017941 */ /* 0x000fea0003800200 */
.L_x_4205:
[----:B------:R-:W-:-:S13]  /*c210*/  ISETP.LE.OR P0, PT, R4, R17, P0 ;  /* 0x000000110400720c */ /* 0x000fda0000703670 */
[----:B------:R-:W-:Y:S05]  /*c220*/  @!P0 BRA `(.L_x_4189) ;  /* 0x0000000000408947 */ /* 0x000fea0003800000 */
[----:B------:R-:W0:Y:S04]  /*c230*/  LDS R4, [R8+-0x200] ;  /* 0xfffe000008047984 */ /* 0x000e280000000800 */
[----:B------:R-:W3:Y:S04]  /*c240*/  LDS R10, [R8+-0x100] ;  /* 0xffff0000080a7984 */ /* 0x000ee80000000800 */
[----:B------:R-:W4:Y:S04]  /*c250*/  LDS R12, [R8] ;  /* 0x00000000080c7984 */ /* 0x000f280000000800 */
[----:B------:R-:W5:Y:S01]  /*c260*/  LDS R18, [R8+0x100] ;  /* 0x0001000008127984 */ /* 0x000f620000000800 */
[-C--:B0-----:R-:W-:Y:S01]  /*c270*/  FMUL.FTZ R9, R4, R5.reuse ;  /* 0x0000000504097220 */ /* 0x081fe20000410000 */
[----:B---3--:R-:W-:-:S04]  /*c280*/  FMUL.FTZ R11, R10, R5 ;  /* 0x000000050a0b7220 */ /* 0x008fc80000410000 */
        /* <DEDUP_REMOVED lines=10> */
.L_x_4189:
[----:B------:R-:W-:Y:S05]  /*c330*/  BSYNC.RECONVERGENT B0 ;  /* 0x0000000000007941 */ /* 0x000fea0003800200 */
.L_x_4188:
[----:B------:R-:W4:Y:S01]  /*c340*/  LDCU.64 UR6, c[0x0][0x3b0] ;  /* 0x00007600ff0677ac */ /* 0x000f220008000a00 */
[----:B------:R-:W-:Y:S01]  /*c350*/  LOP3.LUT R3, R3, 0xfc, RZ, 0xc0, !PT ;  /* 0x000000fc03037812 */ /* 0x000fe200078ec0ff */
[----:B0--3--:R-:W0:Y:S01]  /*c360*/  LDC.64 R12, c[0x0][0x3c0] ;  /* 0x0000f000ff0c7b82 */ /* 0x009e220000000a00 */
[----:B------:R-:W-:Y:S01]  /*c370*/  CS2R R6, SRZ ;  /* 0x0000000000067805 */ /* 0x000fe2000001ff00 */
[----:B------:R-:W3:Y:S01]  /*c380*/  LDCU UR5, c[0x0][0x3f4] ;  /* 0x00007e80ff0577ac */ /* 0x000ee20008000800 */
[----:B------:R-:W-:Y:S01]  /*c390*/  SHF.R.U32.HI R41, RZ, 0x6, R21 ;  /* 0x00000006ff297819 */ /* 0x000fe20000011615 */
[----:B------:R-:W0:Y:S01]  /*c3a0*/  LDCU.64 UR8, c[0x0][0x3c8] ;  /* 0x00007900ff0877ac */ /* 0x000e220008000a00 */
[----:B----4-:R-:W-:-:S04]  /*c3b0*/  ISETP.NE.U32.AND P0, PT, RZ, UR6, PT ;  /* 0x00000006ff007c0c */ /* 0x010fc8000bf05070 */
[----:B------:R-:W-:-:S04]  /*c3c0*/  ISETP.NE.AND.EX P0, PT, RZ, UR7, PT, P0 ;  /* 0x00000007ff007c0c */ /* 0x000fc8000bf05300 */
[----:B------:R-:W-:-:S13]  /*c3d0*/  ISETP.GT.U32.OR P0, PT, R21, 0x3f, !P0 ;  /* 0x0000003f1500780c */ /* 0x000fda0004704470 */
[----:B------:R-:W4:Y:S01]  /*c3e0*/  @!P0 LDC.64 R8, c[0x0][0x3b0] ;  /* 0x0000ec00ff088b82 */ /* 0x000f220000000a00 */
[----:B------:R-:W-:Y:S01]  /*c3f0*/  @!P0 LEA R5, R0, R3, 0x8 ;  /* 0x0000000300058211 */ /* 0x000fe200078e40ff */
[----:B---3--:R-:W-:Y:S02]  /*c400*/  IMAD.U32 R18, RZ, RZ, UR5 ;  /* 0x00000005ff127e24 */ /* 0x008fe4000f8e00ff */
[----:B------:R-:W-:-:S03]  /*c410*/  IMAD.IADD R23, R2, 0x1, R41 ;  /* 0x0000000102177824 */ /* 0x000fc600078e0229 */
[----:B------:R-:W-:Y:S01]  /*c420*/  VIMNMX R20, PT, PT, R17, R18, PT ;  /* 0x0000001211147248 */ /* 0x000fe20003fe0100 */
[----:B----4-:R-:W-:Y:S01]  /*c430*/  @!P0 IMAD.WIDE.U32 R8, R5, 0x4, R8 ;  /* 0x0000000405088825 */ /* 0x010fe200078e0008 */
[----:B------:R-:W-:-:S06]  /*c440*/  CS2R R4, SRZ ;  /* 0x0000000000047805 */ /* 0x000fcc000001ff00 */
[----:B------:R3:W5:Y:S01]  /*c450*/  @!P0 LDG.E.128 R4, desc[UR36][R8.64] ;  /* 0x0000002408048981 */ /* 0x000762000c1e1d00 */
[----:B------:R-:W-:Y:S01]  /*c460*/  BAR.SYNC.DEFER_BLOCKING 0x0 ;  /* 0x0000000000007b1d */ /* 0x000fe20000010000 */
[----:B------:R-:W-:Y:S01]  /*c470*/  ISETP.GT.AND P0, PT, R20, R23, PT ;  /* 0x000000171400720c */ /* 0x000fe20003f04270 */
[----:B------:R-:W-:Y:S01]  /*c480*/  IMAD R107, R107, R18, R3 ;  /* 0x000000126b6b7224 */ /* 0x000fe200078e0203 */
[----:B------:R-:W-:Y:S02]  /*c490*/  SHF.L.U32 R14, R14, 0x8, RZ ;  /* 0x000000080e0e7819 */ /* 0x000fe400000006ff */
[----:B------:R-:W-:Y:S01]  /*c4a0*/  CS2R R10, SRZ ;  /* 0x00000000000a7805 */ /* 0x000fe2000001ff00 */
[----:B------:R-:W-:Y:S01]  /*c4b0*/  BSSY.RECONVERGENT B0, `(.L_x_4207) ;  /* 0x000008d000007945 */ /* 0x000fe20003800200 */
[----:B0-----:R-:W-:Y:S01]  /*c4c0*/  IMAD.WIDE R12, R107, 0x4, R12 ;  /* 0x000000046b0c7825 */ /* 0x001fe200078e020c */
[----:B---3--:R-:W-:-:S06]  /*c4d0*/  CS2R R8, SRZ ;  /* 0x0000000000087805 */ /* 0x008fcc000001ff00 */
[----:B------:R-:W-:Y:S05]  /*c4e0*/  @!P0 BRA `(.L_x_4208) ;  /* 0x0000000800248947 */ /* 0x000fea0003800000 */
[----:B------:R-:W-:Y:S01]  /*c4f0*/  IADD3 R8, PT, PT, R41, R2, -R20 ;  /* 0x0000000229087210 */ /* 0x000fe20007ffe814 */
[--C-:B------:R-:W-:Y:S01]  /*c500*/  IMAD.IADD R49, R20, 0x1, -R23.reuse ;  /* 0x0000000114317824 */ /* 0x100fe200078e0a17 */
[----:B------:R-:W-:Y:S01]  /*c510*/  BSSY.RECONVERGENT B1, `(.L_x_4209) ;  /* 0x0000048000017945 */ /* 0x000fe20003800200 */
[----:B------:R-:W-:Y:S01]  /*c520*/  IMAD R50, R15, R18, RZ ;  /* 0x000000120f327224 */ /* 0x000fe200078e02ff */
[----:B------:R-:W-:Y:S01]  /*c530*/  ISETP.GT.U32.AND P0, PT, R8, -0x4, PT ;  /* 0xfffffffc0800780c */ /* 0x000fe20003f04070 */
[----:B------:R-:W-:Y:S01]  /*c540*/  IMAD.MOV.U32 R43, RZ, RZ, R23 ;  /* 0x000000ffff2b7224 */ /* 0x000fe200078e0017 */
[----:B------:R-:W-:Y:S02]  /*c550*/  LOP3.LUT R51, R49, 0x3, RZ, 0xc0, !PT ;  /* 0x0000000331337812 */ /* 0x000fe400078ec0ff */
[----:B------:R-:W-:Y:S02]  /*c560*/  CS2R R8, SRZ ;  /* 0x0000000000087805 */ /* 0x000fe4000001ff00 */
[----:B------:R-:W-:-:S02]  /*c570*/  CS2R R10, SRZ ;  /* 0x00000000000a7805 */ /* 0x000fc4000001ff00 */
[----:B------:R-:W-:-:S05]  /*c580*/  ISETP.NE.AND P1, PT, R51, RZ, PT ;  /* 0x000000ff3300720c */ /* 0x000fca0003f25270 */
[----:B------:R-:W-:Y:S08]  /*c590*/  @P0 BRA `(.L_x_4210) ;  /* 0x0000000000fc0947 */ /* 0x000ff00003800000 */
[----:B------:R-:W0:Y:S01]  /*c5a0*/  S2UR UR6, SR_CgaCtaId ;  /* 0x00000000000679c3 */ /* 0x000e220000008800 */
[----:B------:R-:W-:Y:S01]  /*c5b0*/  UMOV UR5, 0x400 ;  /* 0x0000040000057882 */ /* 0x000fe20000000000 */
[----:B------:R-:W-:Y:S01]  /*c5c0*/  LOP3.LUT R20, R49, 0xfffffffc, RZ, 0xc0, !PT ;  /* 0xfffffffc31147812 */ /* 0x000fe200078ec0ff */
[----:B------:R-:W-:Y:S01]  /*c5d0*/  UIADD3 UR5, UPT, UPT, UR5, 0x410, URZ ;  /* 0x0000041005057890 */ /* 0x000fe2000fffe0ff */
[----:B------:R-:W-:Y:S01]  /*c5e0*/  SHF.L.U32 R40, R2, 0x8, RZ ;  /* 0x0000000802287819 */ /* 0x000fe200000006ff */
[----:B------:R-:W-:Y:S01]  /*c5f0*/  IMAD.MOV.U32 R43, RZ, RZ, R23 ;  /* 0x000000ffff2b7224 */ /* 0x000fe200078e0017 */
[----:B------:R-:W-:Y:S01]  /*c600*/  IADD3 R20, PT, PT, -R20, RZ, RZ ;  /* 0x000000ff14147210 */ /* 0x000fe20007ffe1ff */
[----:B------:R-:W-:Y:S01]  /*c610*/  IMAD.MOV.U32 R8, RZ, RZ, RZ ;  /* 0x000000ffff087224 */ /* 0x000fe200078e00ff */
[----:B0-----:R-:W-:-:S06]  /*c620*/  ULEA UR5, UR6, UR5, 0x18 ;  /* 0x0000000506057291 */ /* 0x001fcc000f8ec0ff */
[----:B------:R-:W-:-:S05]  /*c630*/  LEA R24, R41, UR5, 0x2 ;  /* 0x0000000529187c11 */ /* 0x000fca000f8e10ff */
[----:B------:R-:W-:-:S07]  /*c640*/  VIADD R42, R24, 0x8 ;  /* 0x00000008182a7836 */ /* 0x000fce0000000000 */
.L_x_4211:
[----:B------:R-:W-:Y:S01]  /*c650*/  IADD3 R25, P0, PT, R43, UR4, RZ ;  /* 0x000000042b197c10 */ /* 0x000fe2000ff1e0ff */
[C---:B------:R-:W-:Y:S01]  /*c660*/  IMAD.SHL.U32 R37, R50.reuse, 0x100, RZ ;  /* 0x0000010032257824 */ /* 0x040fe200078e00ff */
[----:B------:R-:W-:Y:S01]  /*c670*/  LEA R27, R41, R40, 0x8 ;  /* 0x00000028291b7211 */ /* 0x000fe200078e40ff */
[----:B-1----:R-:W-:Y:S01]  /*c680*/  IMAD.SHL.U32 R29, R50, 0x100, RZ ;  /* 0x00000100321d7824 */ /* 0x002fe200078e00ff */
[----:B------:R-:W0:Y:S01]  /*c690*/  LDS R44, [R42+-0x8] ;  /* 0xfffff8002a2c7984 */ /* 0x000e220000000800 */
[----:B------:R-:W-:Y:S01]  /*c6a0*/  IMAD.X R26, RZ, RZ, UR10, P0 ;  /* 0x0000000aff1a7e24 */ /* 0x000fe200080e06ff */
[C---:B------:R-:W-:Y:S02]  /*c6b0*/  LEA R24, P0, R25.reuse, UR8, 0x2 ;  /* 0x0000000819187c11 */ /* 0x040fe4000f8010ff */
[----:B------:R-:W1:Y:S02]  /*c6c0*/  LDS R46, [R42+-0x4] ;  /* 0xfffffc002a2e7984 */ /* 0x000e640000000800 */
[----:B------:R-:W-:-:S02]  /*c6d0*/  LEA.HI.X R25, R25, UR9, R26, 0x2, P0 ;  /* 0x0000000919197c11 */ /* 0x000fc400080f141a */
[----:B------:R-:W3:Y:S04]  /*c6e0*/  LDS R47, [R42] ;  /* 0x000000002a2f7984 */ /* 0x000ee80000000800 */
[----:B------:R-:W4:Y:S04]  /*c6f0*/  LDG.E R28, desc[UR36][R24.64+0x4] ;  /* 0x00000424181c7981 */ /* 0x000f28000c1e1900 */
[----:B------:R-:W3:Y:S04]  /*c700*/  LDG.E R26, desc[UR36][R24.64] ;  /* 0x00000024181a7981 */ /* 0x000ee8000c1e1900 */
[----:B------:R-:W3:Y:S04]  /*c710*/  LDG.E R30, desc[UR36][R24.64+0x8] ;  /* 0x00000824181e7981 */ /* 0x000ee8000c1e1900 */
[----:B--2---:R-:W2:Y:S04]  /*c720*/  LDG.E R32, desc[UR36][R24.64+0xc] ;  /* 0x00000c2418207981 */ /* 0x004ea8000c1e1900 */
[----:B------:R0:W1:Y:S01]  /*c730*/  LDS R48, [R42+0x4] ;  /* 0x000004002a307984 */ /* 0x0000620000000800 */
[----:B----4-:R-:W-:-:S02]  /*c740*/  IMAD R28, R28, R37, R27 ;  /* 0x000000251c1c7224 */ /* 0x010fc400078e021b */
[----:B---3--:R-:W-:-:S03]  /*c750*/  IMAD R37, R26, R37, R27 ;  /* 0x000000251a257224 */ /* 0x008fc600078e021b */
[----:B------:R-:W-:Y:S01]  /*c760*/  IADD3 R33, PT, PT, R28, 0x100, RZ ;  /* 0x000001001c217810 */ /* 0x000fe20007ffe0ff */
[----:B------:R-:W-:-:S04]  /*c770*/  IMAD.WIDE R36, R37, 0x4, R12 ;  /* 0x0000000425247825 */ /* 0x000fc800078e020c */
[-CC-:B------:R-:W-:Y:S02]  /*c780*/  IMAD R30, R30, R29.reuse, R27.reuse ;  /* 0x0000001d1e1e7224 */ /* 0x180fe400078e021b */
[----:B--2---:R-:W-:Y:S01]  /*c790*/  IMAD R27, R32, R29, R27 ;  /* 0x0000001d201b7224 */ /* 0x004fe200078e021b */
[----:B------:R-:W2:Y:S01]  /*c7a0*/  LDG.E.128 R36, desc[UR36][R36.64] ;  /* 0x0000002424247981 */ /* 0x000ea2000c1e1d00 */
[----:B------:R-:W-:Y:S02]  /*c7b0*/  VIADD R29, R30, 0x200 ;  /* 0x000002001e1d7836 */ /* 0x000fe40000000000 */
[----:B------:R-:W-:-:S04]  /*c7c0*/  IMAD.WIDE R32, R33, 0x4, R12 ;  /* 0x0000000421207825 */ /* 0x000fc800078e020c */
[----:B------:R-:W-:Y:S02]  /*c7d0*/  VIADD R25, R27, 0x300 ;  /* 0x000003001b197836 */ /* 0x000fe40000000000 */
[--C-:B------:R-:W-:Y:S01]  /*c7e0*/  IMAD.WIDE R28, R29, 0x4, R12.reuse ;  /* 0x000000041d1c7825 */ /* 0x100fe200078e020c */
[----:B------:R-:W1:Y:S03]  /*c7f0*/  LDG.E.128 R32, desc[UR36][R32.64] ;  /* 0x0000002420207981 */ /* 0x000e66000c1e1d00 */
[----:B------:R-:W-:Y:S02]  /*c800*/  IMAD.WIDE R24, R25, 0x4, R12 ;  /* 0x0000000419187825 */ /* 0x000fe400078e020c */
[----:B------:R-:W3:Y:S04]  /*c810*/  LDG.E.128 R28, desc[UR36][R28.64] ;  /* 0x000000241c1c7981 */ /* 0x000ee8000c1e1d00 */
[----:B------:R-:W4:Y:S01]  /*c820*/  LDG.E.128 R24, desc[UR36][R24.64] ;  /* 0x0000002418187981 */ /* 0x000f22000c1e1d00 */
[----:B------:R-:W-:-:S04]  /*c830*/  IADD3 R20, PT, PT, R20, 0x4, RZ ;  /* 0x0000000414147810 */ /* 0x000fc80007ffe0ff */
[----:B------:R-:W-:Y:S01]  /*c840*/  ISETP.NE.AND P0, PT, R20, RZ, PT ;  /* 0x000000ff1400720c */ /* 0x000fe20003f05270 */
[----:B------:R-:W-:Y:S01]  /*c850*/  VIADD R43, R43, 0x4 ;  /* 0x000000042b2b7836 */ /* 0x000fe20000000000 */
[----:B0-----:R-:W-:Y:S01]  /*c860*/  IADD3 R42, PT, PT, R42, 0x10, RZ ;  /* 0x000000102a2a7810 */ /* 0x001fe20007ffe0ff */
[----:B------:R-:W-:Y:S02]  /*c870*/  VIADD R40, R40, 0x400 ;  /* 0x0000040028287836 */ /* 0x000fe40000000000 */
        /* <DEDUP_REMOVED lines=17> */
.L_x_4210:
[----:B------:R-:W-:Y:S05]  /*c990*/  BSYNC.RECONVERGENT B1 ;  /* 0x0000000000017941 */ /* 0x000fea0003800200 */
.L_x_4209:
[----:B------:R-:W-:Y:S05]  /*c9a0*/  @!P1 BRA `(.L_x_4208) ;  /* 0x0000000000f49947 */ /* 0x000fea0003800000 */
[----:B------:R-:W-:Y:S01]  /*c9b0*/  ISETP.NE.AND P0, PT, R51, 0x1, PT ;  /* 0x000000013300780c */ /* 0x000fe20003f05270 */
[----:B------:R-:W-:Y:S01]  /*c9c0*/  BSSY.RECONVERGENT B1, `(.L_x_4212) ;  /* 0x0000025000017945 */ /* 0x000fe20003800200 */
[----:B------:R-:W-:-:S04]  /*c9d0*/  LOP3.LUT R20, R49, 0x1, RZ, 0xc0, !PT ;  /* 0x0000000131147812 */ /* 0x000fc800078ec0ff */
[----:B------:R-:W-:-:S07]  /*c9e0*/  ISETP.NE.U32.AND P1, PT, R20, 0x1, PT ;  /* 0x000000011400780c */ /* 0x000fce0003f25070 */
[----:B------:R-:W-:Y:S06]  /*c9f0*/  @!P0 BRA `(.L_x_4213) ;  /* 0x0000000000848947 */ /* 0x000fec0003800000 */
[----:B------:R-:W0:Y:S01]  /*ca00*/  LDCU.64 UR6, c[0x0][0x3c8] ;  /* 0x00007900ff0677ac */ /* 0x000e220008000a00 */
[----:B------:R-:W-:-:S05]  /*ca10*/  IADD3 R20, P0, PT, R43, UR4, RZ ;  /* 0x000000042b147c10 */ /* 0x000fca000ff1e0ff */
[----:B------:R-:W-:Y:S01]  /*ca20*/  IMAD.X R25, RZ, RZ, UR10, P0 ;  /* 0x0000000aff197e24 */ /* 0x000fe200080e06ff */
[----:B0-----:R-:W-:-:S04]  /*ca30*/  LEA R24, P0, R20, UR6, 0x2 ;  /* 0x0000000614187c11 */ /* 0x001fc8000f8010ff */
[----:B------:R-:W-:-:S05]  /*ca40*/  LEA.HI.X R25, R20, UR7, R25, 0x2, P0 ;  /* 0x0000000714197c11 */ /* 0x000fca00080f1419 */
[----:B------:R-:W3:Y:S04]  /*ca50*/  LDG.E R26, desc[UR36][R24.64+0x4] ;  /* 0x00000424181a7981 */ /* 0x000ee8000c1e1900 */
[----:B------:R-:W4:Y:S01]  /*ca60*/  LDG.E R20, desc[UR36][R24.64] ;  /* 0x0000002418147981 */ /* 0x000f22000c1e1900 */
[----:B-1----:R-:W-:Y:S01]  /*ca70*/  SHF.L.U32 R28, R50, 0x8, RZ ;  /* 0x00000008321c7819 */ /* 0x002fe200000006ff */
[----:B------:R-:W-:Y:S01]  /*ca80*/  IMAD.SHL.U32 R27, R43, 0x100, RZ ;  /* 0x000001002b1b7824 */ /* 0x000fe200078e00ff */
[----:B------:R-:W0:Y:S01]  /*ca90*/  S2UR UR6, SR_CgaCtaId ;  /* 0x00000000000679c3 */ /* 0x000e220000008800 */
[----:B------:R-:W-:Y:S02]  /*caa0*/  UMOV UR5, 0x400 ;  /* 0x0000040000057882 */ /* 0x000fe40000000000 */
[----:B------:R-:W-:-:S04]  /*cab0*/  UIADD3 UR5, UPT, UPT, UR5, 0x410, URZ ;  /* 0x0000041005057890 */ /* 0x000fc8000fffe0ff */
[----:B0-----:R-:W-:Y:S01]  /*cac0*/  ULEA UR5, UR6, UR5, 0x18 ;  /* 0x0000000506057291 */ /* 0x001fe2000f8ec0ff */
[-CC-:B---3--:R-:W-:Y:S02]  /*cad0*/  IMAD R26, R26, R28.reuse, R27.reuse ;  /* 0x0000001c1a1a7224 */ /* 0x188fe400078e021b */
[----:B----4-:R-:W-:Y:S02]  /*cae0*/  IMAD R27, R20, R28, R27 ;  /* 0x0000001c141b7224 */ /* 0x010fe400078e021b */
[----:B------:R-:W-:Y:S02]  /*caf0*/  VIADD R29, R26, 0x100 ;  /* 0x000001001a1d7836 */ /* 0x000fe40000000000 */
[----:B------:R-:W-:-:S04]  /*cb00*/  IMAD.WIDE R26, R27, 0x4, R12 ;  /* 0x000000041b1a7825 */ /* 0x000fc800078e020c */
[----:B------:R-:W-:Y:S01]  /*cb10*/  IMAD.WIDE R28, R29, 0x4, R12 ;  /* 0x000000041d1c7825 */ /* 0x000fe200078e020c */
[----:B--2---:R-:W2:Y:S05]  /*cb20*/  LDG.E.128 R32, desc[UR36][R26.64] ;  /* 0x000000241a207981 */ /* 0x004eaa000c1e1d00 */
        /* <DEDUP_REMOVED lines=14> */
.L_x_4213:
[----:B------:R-:W-:Y:S05]  /*cc10*/  BSYNC.RECONVERGENT B1 ;  /* 0x0000000000017941 */ /* 0x000fea0003800200 */
.L_x_4212:
[----:B------:R-:W-:Y:S05]  /*cc20*/  @P1 BRA `(.L_x_4208) ;  /* 0x0000000000541947 */ /* 0x000fea0003800000 */
[----:B------:R-:W0:Y:S01]  /*cc30*/  LDCU.64 UR6, c[0x0][0x3c8] ;  /* 0x00007900ff0677ac */ /* 0x000e220008000a00 */
        /* <DEDUP_REMOVED lines=8> */
[----:B------:R-:W-:-:S03]  /*ccc0*/  IADD3 R20, PT, PT, -R2, R43, RZ ;  /* 0x0000002b02147210 */ /* 0x000fc60007ffe1ff */
[----:B0-----:R-:W-:-:S06]  /*ccd0*/  ULEA UR5, UR6, UR5, 0x18 ;  /* 0x0000000506057291 */ /* 0x001fcc000f8ec0ff */
[----:B------:R-:W-:-:S06]  /*cce0*/  LEA R20, R20, UR5, 0x2 ;  /* 0x0000000514147c11 */ /* 0x000fcc000f8e10ff */
[----:B------:R-:W0:Y:S01]  /*ccf0*/  LDS R20, [R20] ;  /* 0x0000000014147984 */ /* 0x000e220000000800 */
[----:B---3--:R-:W-:-:S04]  /*cd00*/  IMAD R25, R50, R26, R43 ;  /* 0x0000001a32197224 */ /* 0x008fc800078e022b */
[----:B------:R-:W-:-:S04]  /*cd10*/  IMAD.SHL.U32 R25, R25, 0x100, RZ ;  /* 0x0000010019197824 */ /* 0x000fc800078e00ff */
[----:B------:R-:W-:-:S05]  /*cd20*/  IMAD.WIDE R24, R25, 0x4, R12 ;  /* 0x0000000419187825 */ /* 0x000fca00078e020c */
[----:B-1----:R-:W0:Y:S02]  /*cd30*/  LDG.E.128 R28, desc[UR36][R24.64] ;  /* 0x00000024181c7981 */ /* 0x002e24000c1e1d00 */
[-C--:B0-----:R-:W-:Y:S01]  /*cd40*/  FFMA.FTZ R8, R28, R20.reuse, R8 ;  /* 0x000000141c087223 */ /* 0x081fe20000010008 */
[-C--:B------:R-:W-:Y:S01]  /*cd50*/  FFMA.FTZ R9, R29, R20.reuse, R9 ;  /* 0x000000141d097223 */ /* 0x080fe20000010009 */
[-C--:B------:R-:W-:Y:S01]  /*cd60*/  FFMA.FTZ R10, R30, R20.reuse, R10 ;  /* 0x000000141e0a7223 */ /* 0x080fe2000001000a */
[----:B------:R-:W-:-:S07]  /*cd70*/  FFMA.FTZ R11, R31, R20, R11 ;  /* 0x000000141f0b7223 */ /* 0x000fce000001000b */
.L_x_4208:
[----:B------:R-:W-:Y:S05]  /*cd80*/  BSYNC.RECONVERGENT B0 ;  /* 0x0000000000007941 */ /* 0x000fea0003800200 */
.L_x_4207:
[----:B------:R-:W-:Y:S01]  /*cd90*/  ISETP.GT.AND P0, PT, R17, R23, PT ;  /* 0x000000171100720c */ /* 0x000fe20003f04270 */
[----:B------:R-:W0:Y:S01]  /*cda0*/  LDCU.64 UR8, c[0x0][0x3c8] ;  /* 0x00007900ff0877ac */ /* 0x000e220008000a00 */
[----:B------:R-:W-:Y:S11]  /*cdb0*/  BSSY.RECONVERGENT B2, `(.L_x_4214) ;  /* 0x000014e000027945 */ /* 0x000ff60003800200 */
[----:B------:R-:W-:Y:S05]  /*cdc0*/  @!P0 BRA `(.L_x_4215) ;  /* 0x0000001400308947 */ /* 0x000fea0003800000 */
[----:B------:R-:W-:Y:S01]  /*cdd0*/  IADD3 R20, PT, PT, R41, R2, -R17 ;  /* 0x0000000229147210 */ /* 0x000fe20007ffe811 */
[----:B------:R-:W-:Y:S01]  /*cde0*/  IMAD.IADD R17, R17, 0x1, -R23 ;  /* 0x0000000111117824 */ /* 0x000fe200078e0a17 */
[----:B------:R-:W-:Y:S01]  /*cdf0*/  BSSY.RECONVERGENT B1, `(.L_x_4216) ;  /* 0x00000bb000017945 */ /* 0x000fe20003800200 */
[----:B------:R-:W-:Y:S01]  /*ce00*/  IMAD R15, R15, R18, RZ ;  /* 0x000000120f0f7224 */ /* 0x000fe200078e02ff */
[----:B------:R-:W-:Y:S02]  /*ce10*/  ISETP.GT.U32.AND P0, PT, R20, -0x4, PT ;  /* 0xfffffffc1400780c */ /* 0x000fe40003f04070 */
[----:B------:R-:W-:-:S11]  /*ce20*/  LOP3.LUT R38, R17, 0x3, RZ, 0xc0, !PT ;  /* 0x0000000311267812 */ /* 0x000fd600078ec0ff */
[----:B------:R-:W-:Y:S05]  /*ce30*/  @P0 BRA `(.L_x_4217) ;  /* 0x0000000800d80947 */ /* 0x000fea0003800000 */
[----:B------:R-:W3:Y:S01]  /*ce40*/  S2UR UR6, SR_CgaCtaId ;  /* 0x00000000000679c3 */ /* 0x000ee20000008800 */
[----:B------:R-:W-:Y:S01]  /*ce50*/  UMOV UR5, 0x400 ;  /* 0x0000040000057882 */ /* 0x000fe20000000000 */
[----:B------:R-:W-:Y:S01]  /*ce60*/  LOP3.LUT R18, R17, 0xfffffffc, RZ, 0xc0, !PT ;  /* 0xfffffffc11127812 */ /* 0x000fe200078ec0ff */
[----:B------:R-:W-:Y:S01]  /*ce70*/  UIADD3 UR5, UPT, UPT, UR5, 0x410, URZ ;  /* 0x0000041005057890 */ /* 0x000fe2000fffe0ff */
[----:B------:R-:W-:Y:S01]  /*ce80*/  BSSY.RECONVERGENT B0, `(.L_x_4218) ;  /* 0x00000b0000007945 */ /* 0x000fe20003800200 */
[----:B------:R-:W-:Y:S01]  /*ce90*/  VIADD R23, R23, 0x1 ;  /* 0x0000000117177836 */ /* 0x000fe20000000000 */
[----:B-1----:R-:W-:Y:S02]  /*cea0*/  IADD3 R28, PT, PT, -R18, RZ, RZ ;  /* 0x000000ff121c7210 */ /* 0x002fe40007ffe1ff */
[----:B------:R-:W1:Y:S01]  /*ceb0*/  LDC R36, c[0x0][0x3f4] ;  /* 0x0000fd00ff247b82 */ /* 0x000e620000000800 */
[----:B---3--:R-:W-:-:S06]  /*cec0*/  ULEA UR5, UR6, UR5, 0x18 ;  /* 0x0000000506057291 */ /* 0x008fcc000f8ec0ff */
[----:B------:R-:W-:-:S05]  /*ced0*/  LEA R20, R41, UR5, 0x2 ;  /* 0x0000000529147c11 */ /* 0x000fca000f8e10ff */
[----:B------:R-:W-:-:S07]  /*cee0*/  VIADD R20, R20, 0x8 ;  /* 0x0000000814147836 */ /* 0x000fce0000000000 */
.L_x_4227:
[----:B-1----:R-:W-:Y:S01]  /*cef0*/  IMAD.MOV.U32 R18, RZ, RZ, R36 ;  /* 0x000000ffff127224 */ /* 0x002fe200078e0024 */
[C---:B------:R-:W-:Y:S01]  /*cf00*/  IADD3 R27, PT, PT, R23.reuse, -0x1, RZ ;  /* 0xffffffff171b7810 */ /* 0x040fe20007ffe0ff */
[----:B------:R-:W-:Y:S01]  /*cf10*/  VIADD R28, R28, 0x4 ;  /* 0x000000041c1c7836 */ /* 0x000fe20000000000 */
[C---:B------:R-:W-:Y:S01]  /*cf20*/  IADD3 R37, PT, PT, R23.reuse, 0x1, RZ ;  /* 0x0000000117257810 */ /* 0x040fe20007ffe0ff */
        /* <DEDUP_REMOVED lines=8> */
[----:B------:R-:W-:Y:S02]  /*cfb0*/  IABS R29, R18 ;  /* 0x00000012001d7213 */ /* 0x000fe40000000000 */
[----:B--2---:R-:W-:Y:S02]  /*cfc0*/  IABS R32, R27 ;  /* 0x0000001b00207213 */ /* 0x004fe40000000000 */
[----:B------:R-:W1:Y:S01]  /*cfd0*/  I2F.RP R26, R29 ;  /* 0x0000001d001a7306 */ /* 0x000e620000209400 */
[----:B------:R-:W-:Y:S02]  /*cfe0*/  ISETP.GE.AND P5, PT, R27, RZ, PT ;  /* 0x000000ff1b00720c */ /* 0x000fe40003fa6270 */
[----:B------:R-:W-:-:S05]  /*cff0*/  ISETP.NE.AND P6, PT, R18, RZ, PT ;  /* 0x000000ff1200720c */ /* 0x000fca0003fc5270 */
[----:B-1----:R-:W1:Y:S02]  /*d000*/  MUFU.RCP R26, R26 ;  /* 0x0000001a001a7308 */ /* 0x002e640000001000 */
[----:B-1----:R-:W-:-:S06]  /*d010*/  VIADD R30, R26, 0xffffffe ;  /* 0x0ffffffe1a1e7836 */ /* 0x002fcc0000000000 */
[----:B------:R-:W1:Y:S02]  /*d020*/  F2I.FTZ.U32.TRUNC.NTZ R25, R30 ;  /* 0x0000001e00197305 */ /* 0x000e64000021f000 */
[----:B-1----:R-:W-:-:S04]  /*d030*/  IMAD.MOV R24, RZ, RZ, -R25 ;  /* 0x000000ffff187224 */ /* 0x002fc800078e0a19 */
        /* <DEDUP_REMOVED lines=11> */
[----:B------:R-:W1:Y:S02]  /*d0f0*/  LDS R29, [R20+-0x8] ;  /* 0xfffff800141d7984 */ /* 0x000e640000000800 */
[----:B------:R-:W-:Y:S01]  /*d100*/  @!P5 IMAD.MOV R24, RZ, RZ, -R24 ;  /* 0x000000ffff18d224 */ /* 0x000fe200078e0a18 */
[----:B------:R-:W-:-:S04]  /*d110*/  @!P6 LOP3.LUT R24, RZ, R18, RZ, 0x33, !PT ;  /* 0x00000012ff18e212 */ /* 0x000fc800078e33ff */
[----:B------:R-:W-:-:S04]  /*d120*/  IADD3 R25, P4, PT, R24, UR4, RZ ;  /* 0x0000000418197c10 */ /* 0x000fc8000ff9e0ff */
[----:B------:R-:W-:Y:S02]  /*d130*/  IADD3.X R30, PT, PT, RZ, UR10, RZ, P4, !PT ;  /* 0x0000000aff1e7c10 */ /* 0x000fe4000a7fe4ff */
[----:B0-----:R-:W-:-:S04]  /*d140*/  LEA R26, P4, R25, UR8, 0x2 ;  /* 0x00000008191a7c11 */ /* 0x001fc8000f8810ff */
[----:B------:R-:W-:-:S05]  /*d150*/  LEA.HI.X R27, R25, UR9, R30, 0x2, P4 ;  /* 0x00000009191b7c11 */ /* 0x000fca000a0f141e */
        /* <DEDUP_REMOVED lines=9> */
.L_x_4220:
[----:B0-----:R-:W-:Y:S05]  /*d1f0*/  BSYNC.RECONVERGENT B3 ;  /* 0x0000000000037941 */ /* 0x001fea0003800200 */
.L_x_4219:
        /* <DEDUP_REMOVED lines=10> */
[----:B0-----:R-:W0:Y:S01]  /*d2a0*/  LDS R29, [R20+-0x4] ;  /* 0xfffffc00141d7984 */ /* 0x001e220000000800 */
[----:B-1----:R-:W-:-:S05]  /*d2b0*/  IADD3 R24, PT, PT, RZ, -R25, RZ ;  /* 0x80000019ff187210 */ /* 0x002fca0007ffe0ff */
[----:B--2---:R-:W-:Y:S02]  /*d2c0*/  IMAD R33, R24, R27, RZ ;  /* 0x0000001b18217224 */ /* 0x004fe400078e02ff */
        /* <DEDUP_REMOVED lines=9> */
[----:B------:R-:W-:-:S05]  /*d360*/  @!P1 IMAD.IADD R24, R24, 0x1, -R27 ;  /* 0x0000000118189824 */ /* 0x000fca00078e0a1b */
[----:B------:R-:W-:Y:S02]  /*d370*/  @!P4 IADD3 R24, PT, PT, -R24, RZ, RZ ;  /* 0x000000ff1818c210 */ /* 0x000fe40007ffe1ff */
[----:B------:R-:W-:-:S04]  /*d380*/  @!P5 LOP3.LUT R24, RZ, R18, RZ, 0x33, !PT ;  /* 0x00000012ff18d212 */ /* 0x000fc800078e33ff */
[----:B------:R-:W-:-:S05]  /*d390*/  IADD3 R25, P1, PT, R24, UR4, RZ ;  /* 0x0000000418197c10 */ /* 0x000fca000ff3e0ff */
[----:B------:R-:W-:Y:S01]  /*d3a0*/  IMAD.X R30, RZ, RZ, UR10, P1 ;  /* 0x0000000aff1e7e24 */ /* 0x000fe200088e06ff */
[----:B------:R-:W-:-:S04]  /*d3b0*/  LEA R26, P1, R25, UR8, 0x2 ;  /* 0x00000008191a7c11 */ /* 0x000fc8000f8210ff */
[----:B------:R-:W-:-:S05]  /*d3c0*/  LEA.HI.X R27, R25, UR9, R30, 0x2, P1 ;  /* 0x00000009191b7c11 */ /* 0x000fca00088f141e */
        /* <DEDUP_REMOVED lines=9> */
.L_x_4222:
[----:B------:R-:W-:Y:S05]  /*d460*/  BSYNC.RECONVERGENT B3 ;  /* 0x0000000000037941 */ /* 0x000fea0003800200 */
.L_x_4221:
        /* <DEDUP_REMOVED lines=10> */
[----:B0-----:R-:W0:Y:S01]  /*d510*/  LDS R29, [R20] ;  /* 0x00000000141d7984 */ /* 0x001e220000000800 */
[----:B-1----:R-:W-:-:S04]  /*d520*/  IMAD.MOV R24, RZ, RZ, -R25 ;  /* 0x000000ffff187224 */ /* 0x002fc800078e0a19 */
[----:B--2---:R-:W-:Y:S02]  /*d530*/  IMAD R33, R24, R27, RZ ;  /* 0x0000001b18217224 */ /* 0x004fe400078e02ff */
        /* <DEDUP_REMOVED lines=11> */
[----:B------:R-:W-:-:S04]  /*d5f0*/  @!P4 LOP3.LUT R24, RZ, R18, RZ, 0x33, !PT ;  /* 0x00000012ff18c212 */ /* 0x000fc800078e33ff */
[----:B------:R-:W-:-:S05]  /*d600*/  IADD3 R25, P1, PT, R24, UR4, RZ ;  /* 0x0000000418197c10 */ /* 0x000fca000ff3e0ff */
[----:B------:R-:W-:Y:S01]  /*d610*/  IMAD.X R30, RZ, RZ, UR10, P1 ;  /* 0x0000000aff1e7e24 */ /* 0x000fe200088e06ff */
[----:B------:R-:W-:-:S04]  /*d620*/  LEA R26, P1, R25, UR8, 0x2 ;  /* 0x00000008191a7c11 */ /* 0x000fc8000f8210ff */
[----:B------:R-:W-:-:S05]  /*d630*/  LEA.HI.X R27, R25, UR9, R30, 0x2, P1 ;  /* 0x00000009191b7c11 */ /* 0x000fca00088f141e */
        /* <DEDUP_REMOVED lines=9> */
.L_x_4224:
[----:B------:R-:W-:Y:S05]  /*d6d0*/  BSYNC.RECONVERGENT B3 ;  /* 0x0000000000037941 */ /* 0x000fea0003800200 */
.L_x_4223:
        /* <DEDUP_REMOVED lines=10> */
[----:B0-----:R-:W0:Y:S01]  /*d780*/  LDS R29, [R20+0x4] ;  /* 0x00000400141d7984 */ /* 0x001e220000000800 */
[----:B-1----:R-:W-:-:S04]  /*d790*/  IMAD.MOV R24, RZ, RZ, -R25 ;  /* 0x000000ffff187224 */ /* 0x002fc800078e0a19 */
[----:B--2---:R-:W-:Y:S02]  /*d7a0*/  IMAD R33, R24, R27, RZ ;  /* 0x0000001b18217224 */ /* 0x004fe400078e02ff */
        /* <DEDUP_REMOVED lines=25> */
.L_x_4226:
[----:B------:R-:W-:Y:S05]  /*d940*/  BSYNC.RECONVERGENT B3 ;  /* 0x0000000000037941 */ /* 0x000fea0003800200 */
.L_x_4225:
[----:B------:R-:W-:Y:S01]  /*d950*/  VIADD R23, R23, 0x4 ;  /* 0x0000000417177836 */ /* 0x000fe20000000000 */
[----:B------:R-:W-:Y:S01]  /*d960*/  IADD3 R20, PT, PT, R20, 0x10, RZ ;  /* 0x0000001014147810 */ /* 0x000fe20007ffe0ff */
[----:B------:R-:W-:Y:S06]  /*d970*/  @P0 BRA `(.L_x_4227) ;  /* 0xfffffff4005c0947 */ /* 0x000fec000383ffff */
[----:B------:R-:W-:Y:S05]  /*d980*/  BSYNC.RECONVERGENT B0 ;  /* 0x0000000000007941 */ /* 0x000fea0003800200 */
.L_x_4218:
[----:B------:R-:W-:-:S07]  /*d990*/  VIADD R23, R23, 0xffffffff ;  /* 0xffffffff17177836 */ /* 0x000fce0000000000 */
.L_x_4217:
[----:B0-----:R-:W-:Y:S05]  /*d9a0*/  BSYNC.RECONVERGENT B1 ;  /* 0x0000000000017941 */ /* 0x001fea0003800200 */
.L_x_4216:
[----:B------:R-:W-:-:S13]  /*d9b0*/  ISETP.NE.AND P0, PT, R38, RZ, PT ;  /* 0x000000ff2600720c */ /* 0x000fda0003f05270 */
        /* <DEDUP_REMOVED lines=8> */
[----:B------:R-:W-:Y:S01]  /*da40*/  IADD3 R20, PT, PT, -R2, R23, RZ ;  /* 0x0000001702147210 */ /* 0x000fe20007ffe1ff */
[----:B--2---:R-:W-:Y:S01]  /*da50*/  VIADD R33, R23, 0x1 ;  /* 0x0000000117217836 */ /* 0x004fe20000000000 */
[----:B------:R-:W-:Y:S04]  /*da60*/  BSSY.RECONVERGENT B1, `(.L_x_4230) ;  /* 0x000002a000017945 */ /* 0x000fe80003800200 */
[----:B------:R-:W-:Y:S01]  /*da70*/  ISETP.GE.AND P0, PT, R33, R18, PT ;  /* 0x000000122100720c */ /* 0x000fe20003f06270 */
[----:B0-----:R-:W-:-:S06]  /*da80*/  ULEA UR5, UR6, UR5, 0x18 ;  /* 0x0000000506057291 */ /* 0x001fcc000f8ec0ff */
[----:B------:R-:W-:Y:S01]  /*da90*/  LEA R32, R20, UR5, 0x2 ;  /* 0x0000000514207c11 */ /* 0x000fe2000f8e10ff */
[----:B------:R-:W-:Y:S06]  /*daa0*/  @!P1 BRA `(.L_x_4231) ;  /* 0x0000000000949947 */ /* 0x000fec0003800000 */
[----:B------:R-:W-:Y:S01]  /*dab0*/  IABS R27, R18 ;  /* 0x00000012001b7213 */ /* 0x000fe20000000000 */
[----:B------:R-:W0:Y:S01]  /*dac0*/  LDCU.64 UR6, c[0x0][0x3c8] ;  /* 0x00007900ff0677ac */ /* 0x000e220008000a00 */
[----:B------:R-:W-:Y:S02]  /*dad0*/  MOV R24, RZ ;  /* 0x000000ff00187202 */ /* 0x000fe40000000f00 */
[----:B------:R-:W2:Y:S01]  /*dae0*/  I2F.RP R26, R27 ;  /* 0x0000001b001a7306 */ /* 0x000ea20000209400 */
[----:B------:R-:W-:Y:S02]  /*daf0*/  ISETP.GE.AND P2, PT, R23, RZ, PT ;  /* 0x000000ff1700720c */ /* 0x000fe40003f46270 */
[----:B------:R-:W-:-:S05]  /*db00*/  ISETP.NE.AND P3, PT, R18, RZ, PT ;  /* 0x000000ff1200720c */ /* 0x000fca0003f65270 */
[----:B--2---:R-:W1:Y:S02]  /*db10*/  MUFU.RCP R26, R26 ;  /* 0x0000001a001a7308 */ /* 0x004e640000001000 */
[----:B-1----:R-:W-:-:S06]  /*db20*/  VIADD R28, R26, 0xffffffe ;  /* 0x0ffffffe1a1c7836 */ /* 0x002fcc0000000000 */
[----:B------:R-:W1:Y:S02]  /*db30*/  F2I.FTZ.U32.TRUNC.NTZ R25, R28 ;  /* 0x0000001c00197305 */ /* 0x000e64000021f000 */
[----:B-1----:R-:W-:-:S04]  /*db40*/  IMAD.MOV R20, RZ, RZ, -R25 ;  /* 0x000000ffff147224 */ /* 0x002fc800078e0a19 */
[----:B------:R-:W-:Y:S01]  /*db50*/  IMAD R29, R20, R27, RZ ;  /* 0x0000001b141d7224 */ /* 0x000fe200078e02ff */
[----:B------:R-:W-:-:S03]  /*db60*/  IABS R20, R23 ;  /* 0x0000001700147213 */ /* 0x000fc60000000000 */
        /* <DEDUP_REMOVED lines=20> */
[----:B------:R-:W0:Y:S02]  /*dcb0*/  LDG.E.128 R28, desc[UR36][R24.64] ;  /* 0x00000024181c7981 */ /* 0x000e24000c1e1d00 */
[-C--:B0-----:R-:W-:Y:S01]  /*dcc0*/  FFMA.FTZ R8, R28, R20.reuse, R8 ;  /* 0x000000141c087223 */ /* 0x081fe20000010008 */
[-C--:B------:R-:W-:Y:S01]  /*dcd0*/  FFMA.FTZ R9, R29, R20.reuse, R9 ;  /* 0x000000141d097223 */ /* 0x080fe20000010009 */
[-C--:B------:R-:W-:Y:S01]  /*dce0*/  FFMA.FTZ R10, R30, R20.reuse, R10 ;  /* 0x000000141e0a7223 */ /* 0x080fe2000001000a */
[----:B------:R-:W-:-:S07]  /*dcf0*/  FFMA.FTZ R11, R31, R20, R11 ;  /* 0x000000141f0b7223 */ /* 0x000fce000001000b */
.L_x_4231:
[----:B------:R-:W-:Y:S05]  /*dd00*/  BSYNC.RECONVERGENT B1 ;  /* 0x0000000000017941 */ /* 0x000fea0003800200 */
.L_x_4230:
[----:B------:R-:W-:Y:S04]  /*dd10*/  BSSY.RECONVERGENT B1, `(.L_x_4232) ;  /* 0x0000027000017945 */ /* 0x000fe80003800200 */
[----:B------:R-:W-:Y:S05]  /*dd20*/  @!P0 BRA `(.L_x_4233) ;  /* 0x0000000000948947 */ /* 0x000fea0003800000 */
[----:B------:R-:W-:Y:S01]  /*dd30*/  IABS R27, R18 ;  /* 0x00000012001b7213 */ /* 0x000fe20000000000 */
[----:B------:R-:W-:Y:S01]  /*dd40*/  IMAD.MOV.U32 R24, RZ, RZ, RZ ;  /* 0x000000ffff187224 */ /* 0x000fe200078e00ff */
[----:B------:R-:W-:Y:S01]  /*dd50*/  ISETP.GE.AND P1, PT, R33, RZ, PT ;  /* 0x000000ff2100720c */ /* 0x000fe20003f26270 */
[----:B------:R-:W0:Y:S01]  /*dd60*/  LDCU.64 UR6, c[0x0][0x3c8] ;  /* 0x00007900ff0677ac */ /* 0x000e220008000a00 */
[----:B------:R-:W2:Y:S01]  /*dd70*/  I2F.RP R26, R27 ;  /* 0x0000001b001a7306 */ /* 0x000ea20000209400 */
[----:B------:R-:W-:-:S07]  /*dd80*/  ISETP.NE.AND P2, PT, R18, RZ, PT ;  /* 0x000000ff1200720c */ /* 0x000fce0003f45270 */
[----:B--2---:R-:W1:Y:S02]  /*dd90*/  MUFU.RCP R26, R26 ;  /* 0x0000001a001a7308 */ /* 0x004e640000001000 */
[----:B-1----:R-:W-:-:S06]  /*dda0*/  VIADD R28, R26, 0xffffffe ;  /* 0x0ffffffe1a1c7836 */ /* 0x002fcc0000000000 */
[----:B------:R-:W1:Y:S02]  /*ddb0*/  F2I.FTZ.U32.TRUNC.NTZ R25, R28 ;  /* 0x0000001c00197305 */ /* 0x000e64000021f000 */
[----:B-1----:R-:W-:-:S05]  /*ddc0*/  IADD3 R20, PT, PT, RZ, -R25, RZ ;  /* 0x80000019ff147210 */ /* 0x002fca0007ffe0ff */
[----:B------:R-:W-:Y:S01]  /*ddd0*/  IMAD R29, R20, R27, RZ ;  /* 0x0000001b141d7224 */ /* 0x000fe200078e02ff */
[----:B------:R-:W-:-:S03]  /*dde0*/  IABS R20, R33 ;  /* 0x0000002100147213 */ /* 0x000fc60000000000 */
        /* <DEDUP_REMOVED lines=17> */
[----:B------:R-:W0:Y:S02]  /*df00*/  LDS R20, [R32+0x4] ;  /* 0x0000040020147984 */ /* 0x000e240000000800 */
[----:B------:R-:W-:-:S04]  /*df10*/  IMAD.SHL.U32 R25, R25, 0x100, RZ ;  /* 0x0000010019197824 */ /* 0x000fc800078e00ff */
[----:B------:R-:W-:-:S05]  /*df20*/  IMAD.WIDE R24, R25, 0x4, R12 ;  /* 0x0000000419187825 */ /* 0x000fca00078e020c */
[----:B------:R-:W0:Y:S02]  /*df30*/  LDG.E.128 R28, desc[UR36][R24.64] ;  /* 0x00000024181c7981 */ /* 0x000e24000c1e1d00 */
[-C--:B0-----:R-:W-:Y:S01]  /*df40*/  FFMA.FTZ R8, R28, R20.reuse, R8 ;  /* 0x000000141c087223 */ /* 0x081fe20000010008 */
[-C--:B------:R-:W-:Y:S01]  /*df50*/  FFMA.FTZ R9, R29, R20.reuse, R9 ;  /* 0x000000141d097223 */ /* 0x080fe20000010009 */
[-C--:B------:R-:W-:Y:S01]  /*df60*/  FFMA.FTZ R10, R30, R20.reuse, R10 ;  /* 0x000000141e0a7223 */ /* 0x080fe2000001000a */
[----:B------:R-:W-:-:S07]  /*df70*/  FFMA.FTZ R11, R31, R20, R11 ;  /* 0x000000141f0b7223 */ /* 0x000fce000001000b */
.L_x_4233:
[----:B------:R-:W-:Y:S05]  /*df80*/  BSYNC.RECONVERGENT B1 ;  /* 0x0000000000017941 */ /* 0x000fea0003800200 */
.L_x_4232:
[----:B------:R-:W-:-:S07]  /*df90*/  IADD3 R23, PT, PT, R23, 0x2, RZ ;  /* 0x0000000217177810 */ /* 0x000fce0007ffe0ff */
.L_x_4229:
[----:B------:R-:W-:Y:S05]  /*dfa0*/  BSYNC.RECONVERGENT B0 ;  /* 0x0000000000007941 */ /* 0x000fea0003800200 */
.L_x_4228:
[----:B------:R-:W-:Y:S02]  /*dfb0*/  LOP3.LUT R17, R17, 0x1, RZ, 0xc0, !PT ;  /* 0x0000000111117812 */ /* 0x000fe400078ec0ff */
[----:B------:R-:W-:-:S04]  /*dfc0*/  ISETP.GE.AND P0, PT, R23, R18, PT ;  /* 0x000000121700720c */ /* 0x000fc80003f06270 */
[----:B------:R-:W-:-:S13]  /*dfd0*/  ISETP.NE.U32.OR P0, PT, R17, 0x1, !P0 ;  /* 0x000000011100780c */ /* 0x000fda0004705470 */
[----:B------:R-:W-:Y:S05]  /*dfe0*/  @P0 BRA `(.L_x_4215) ;  /* 0x0000000000a80947 */ /* 0x000fea0003800000 */
[----:B------:R-:W-:Y:S01]  /*dff0*/  IABS R26, R18 ;  /* 0x00000012001a7213 */ /* 0x000fe20000000000 */
[----:B------:R-:W0:Y:S01]  /*e000*/  LDCU.64 UR6, c[0x0][0x3c8] ;  /* 0x00007900ff0677ac */ /* 0x000e220008000a00 */
[----:B------:R-:W-:Y:S02]  /*e010*/  IABS R20, R23 ;  /* 0x0000001700147213 */ /* 0x000fe40000000000 */
[----:B------:R-:W3:Y:S01]  /*e020*/  I2F.RP R27, R26 ;  /* 0x0000001a001b7306 */ /* 0x000ee20000209400 */
[----:B------:R-:W-:Y:S02]  /*e030*/  ISETP.GE.AND P1, PT, R23, RZ, PT ;  /* 0x000000ff1700720c */ /* 0x000fe40003f26270 */
[----:B------:R-:W-:-:S05]  /*e040*/  ISETP.NE.AND P2, PT, R18, RZ, PT ;  /* 0x000000ff1200720c */ /* 0x000fca0003f45270 */
[----:B---3--:R-:W3:Y:S02]  /*e050*/  MUFU.RCP R27, R27 ;  /* 0x0000001b001b7308 */ /* 0x008ee40000001000 */
[----:B---3--:R-:W-:-:S06]  /*e060*/  VIADD R24, R27, 0xffffffe ;  /* 0x0ffffffe1b187836 */ /* 0x008fcc0000000000 */
[----:B------:R3:W4:Y:S02]  /*e070*/  F2I.FTZ.U32.TRUNC.NTZ R25, R24 ;  /* 0x0000001800197305 */ /* 0x000724000021f000 */
[----:B---3--:R-:W-:Y:S02]  /*e080*/  HFMA2 R24, -RZ, RZ, 0, 0 ;  /* 0x00000000ff187431 */ /* 0x008fe400000001ff */
[----:B----4-:R-:W-:-:S04]  /*e090*/  IMAD.MOV R17, RZ, RZ, -R25 ;  /* 0x000000ffff117224 */ /* 0x010fc800078e0a19 */
[----:B------:R-:W-:-:S04]  /*e0a0*/  IMAD R17, R17, R26, RZ ;  /* 0x0000001a11117224 */ /* 0x000fc800078e02ff */
[----:B------:R-:W-:-:S06]  /*e0b0*/  IMAD.HI.U32 R17, R25, R17, R24 ;  /* 0x0000001119117227 */ /* 0x000fcc00078e0018 */
        /* <DEDUP_REMOVED lines=17> */
[----:B------:R-:W-:-:S03]  /*e1d0*/  IMAD.IADD R2, R23, 0x1, -R2 ;  /* 0x0000000117027824 */ /* 0x000fc600078e0a02 */
        /* <DEDUP_REMOVED lines=11> */
.L_x_4215:
[----:B0-----:R-:W-:Y:S05]  /*e290*/  BSYNC.RECONVERGENT B2 ;  /* 0x0000000000027941 */ /* 0x001fea0003800200 */
.L_x_4214:
[----:B------:R-:W-:Y:S01]  /*e2a0*/  ISETP.GT.U32.AND P2, PT, R21, 0x3f, PT ;  /* 0x0000003f1500780c */ /* 0x000fe20003f44070 */
[----:B------:R-:W-:-:S12]  /*e2b0*/  BSSY.RECONVERGENT B0, `(.L_x_4234) ;  /* 0x0000035000007945 */ /* 0x000fd80003800200 */
[----:B------:R-:W-:Y:S05]  /*e2c0*/  @P2 BRA `(.L_x_4235) ;  /* 0x0000000000cc2947 */ /* 0x000fea0003800000 */
[----:B------:R-:W0:Y:S01]  /*e2d0*/  LDC R2, c[0x0][0x478] ;  /* 0x00011e00ff027b82 */ /* 0x000e220000000800 */
[----:B-1----:R-:W-:Y:S01]  /*e2e0*/  IMAD.IADD R31, R3, 0x1, R22 ;  /* 0x00000001031f7824 */ /* 0x002fe200078e0216 */
[----:B------:R-:W1:Y:S01]  /*e2f0*/  LDCU.64 UR4, c[0x0][0x460] ;  /* 0x00008c00ff0477ac */ /* 0x000e620008000a00 */
[----:B------:R-:W3:Y:S01]  /*e300*/  LDS R109, [R109] ;  /* 0x000000006d6d7984 */ /* 0x000ee20000000800 */
[----:B0-----:R-:W-:-:S13]  /*e310*/  ISETP.NE.AND P1, PT, R2, 0x2, PT ;  /* 0x000000020200780c */ /* 0x001fda0003f25270 */
[----:B------:R-:W0:Y:S08]  /*e320*/  @!P1 LDC.64 R12, c[0x0][0x3a8] ;  /* 0x0000ea00ff0c9b82 */ /* 0x000e300000000a00 */
[----:B------:R-:W4:Y:S08]  /*e330*/  @!P1 LDC.64 R24, c[0x0][0x468] ;  /* 0x00011a00ff189b82 */ /* 0x000f300000000a00 */
[----:B------:R-:W2:Y:S01]  /*e340*/  @P1 LDC.64 R20, c[0x0][0x3a8] ;  /* 0x0000ea00ff141b82 */ /* 0x000ea20000000a00 */
[----:B0-----:R-:W-:-:S04]  /*e350*/  @!P1 IADD3 R12, P0, PT, R31, R12, RZ ;  /* 0x0000000c1f0c9210 */ /* 0x001fc80007f1e0ff */
[----:B------:R-:W-:Y:S01]  /*e360*/  @!P1 LEA.HI.X.SX32 R13, R31, R13, 0x1, P0 ;  /* 0x0000000d1f0d9211 */ /* 0x000fe200000f0eff */
[----:B----4-:R-:W4:Y:S04]  /*e370*/  @!P1 LDG.E R24, desc[UR36][R24.64+0x8] ;  /* 0x0000082418189981 */ /* 0x010f28000c1e1900 */
[----:B------:R-:W3:Y:S01]  /*e380*/  @!P1 LDG.E R2, desc[UR36][R12.64] ;  /* 0x000000240c029981 */ /* 0x000ee2000c1e1900 */
[----:B-1----:R-:W-:-:S04]  /*e390*/  ISETP.NE.U32.AND P0, PT, RZ, UR4, PT ;  /* 0x00000004ff007c0c */ /* 0x002fc8000bf05070 */
[----:B------:R-:W-:Y:S01]  /*e3a0*/  ISETP.NE.AND.EX P0, PT, RZ, UR5, PT, P0 ;  /* 0x00000005ff007c0c */ /* 0x000fe2000bf05300 */
[----:B------:R-:W0:-:S12]  /*e3b0*/  LDCU.64 UR4, c[0x0][0x3c0] ;  /* 0x00007800ff0477ac */ /* 0x000e180008000a00 */
[----:B------:R-:W1:Y:S08]  /*e3c0*/  @P0 LDC R26, c[0x0][0x3f8] ;  /* 0x0000fe00ff1a0b82 */ /* 0x000e700000000800 */
[----:B------:R-:W0:Y:S01]  /*e3d0*/  @P0 LDC.64 R22, c[0x0][0x458] ;  /* 0x00011600ff160b82 */ /* 0x000e220000000a00 */
[----:B--2---:R-:W-:-:S04]  /*e3e0*/  @P1 IMAD.WIDE R12, R31, 0x4, R20 ;  /* 0x000000041f0c1825 */ /* 0x004fc800078e0214 */
[----:B-1----:R-:W-:-:S05]  /*e3f0*/  @P0 IMAD R0, R19, R26, R0 ;  /* 0x0000001a13000224 */ /* 0x002fca00078e0200 */
[----:B------:R-:W-:-:S05]  /*e400*/  @P0 LEA R21, R0, R3, 0x8 ;  /* 0x0000000300150211 */ /* 0x000fca00078e40ff */
[----:B0-----:R-:W-:-:S06]  /*e410*/  @P0 IMAD.WIDE R20, R21, 0x4, R22 ;  /* 0x0000000415140825 */ /* 0x001fcc00078e0216 */
[----:B------:R-:W2:Y:S01]  /*e420*/  @P0 LDG.E.128 R20, desc[UR36][R20.64] ;  /* 0x0000002414140981 */ /* 0x000ea2000c1e1d00 */
[----:B---3--:R-:W4:Y:S08]  /*e430*/  @!P1 I2F.S8 R15, R2 ;  /* 0x00000002000f9306 */ /* 0x008f300000001400 */
[----:B------:R-:W0:Y:S08]  /*e440*/  @!P1 I2F.S8 R17, R2.B1 ;  /* 0x1000000200119306 */ /* 0x000e300000001400 */
[----:B------:R-:W1:Y:S08]  /*e450*/  @!P1 I2F.S8 R27, R2.B2 ;  /* 0x20000002001b9306 */ /* 0x000e700000001400 */
[----:B------:R-:W3:Y:S01]  /*e460*/  @!P1 I2F.S8 R29, R2.B3 ;  /* 0x30000002001d9306 */ /* 0x000ee20000001400 */
[C---:B----4-:R-:W-:Y:S01]  /*e470*/  @!P1 FMUL.FTZ R32, R24.reuse, R15 ;  /* 0x0000000f18209220 */ /* 0x050fe20000410000 */
[C---:B0-----:R-:W-:Y:S01]  /*e480*/  @!P1 FMUL.FTZ R33, R24.reuse, R17 ;  /* 0x0000001118219220 */ /* 0x041fe20000410000 */
[C---:B-1----:R-:W-:Y:S01]  /*e490*/  @!P1 FMUL.FTZ R34, R24.reuse, R27 ;  /* 0x0000001b18229220 */ /* 0x042fe20000410000 */
[----:B---3--:R-:W-:-:S06]  /*e4a0*/  @!P1 FMUL.FTZ R35, R24, R29 ;  /* 0x0000001d18239220 */ /* 0x008fcc0000410000 */
[----:B------:R-:W3:Y:S01]  /*e4b0*/  @P1 LDG.E.128 R32, desc[UR36][R12.64] ;  /* 0x000000240c201981 */ /* 0x000ee2000c1e1d00 */
[----:B------:R-:W-:Y:S02]  /*e4c0*/  IMAD R15, R14, R18, R3 ;  /* 0x000000120e0f7224 */ /* 0x000fe400078e0203 */
[----:B------:R-:W-:-:S03]  /*e4d0*/  IMAD.SHL.U32 R16, R16, 0x100, RZ ;  /* 0x0000010010107824 */ /* 0x000fc600078e00ff */
[----:B------:R-:W-:Y:S02]  /*e4e0*/  SHF.R.S32.HI R17, RZ, 0x1f, R15 ;  /* 0x0000001fff117819 */ /* 0x000fe4000001140f */
[----:B------:R-:W-:-:S04]  /*e4f0*/  IADD3 R15, P1, PT, R16, R15, RZ ;  /* 0x0000000f100f7210 */ /* 0x000fc80007f3e0ff */
        /* <DEDUP_REMOVED lines=12> */
[C---:B------:R-:W-:Y:S01]  /*e5c0*/  FFMA.FTZ R8, R109.reuse, R4, R8 ;  /* 0x000000046d087223 */ /* 0x040fe20000010008 */
[C---:B------:R-:W-:Y:S01]  /*e5d0*/  FFMA.FTZ R9, R109.reuse, R5, R9 ;  /* 0x000000056d097223 */ /* 0x040fe20000010009 */
[C---:B------:R-:W-:Y:S01]  /*e5e0*/  FFMA.FTZ R10, R109.reuse, R6, R10 ;  /* 0x000000066d0a7223 */ /* 0x040fe2000001000a */
[----:B------:R-:W-:-:S07]  /*e5f0*/  FFMA.FTZ R11, R109, R7, R11 ;  /* 0x000000076d0b7223 */ /* 0x000fce000001000b */
.L_x_4235:
[----:B------:R-:W-:Y:S05]  /*e600*/  BSYNC.RECONVERGENT B0 ;  /* 0x0000000000007941 */ /* 0x000fea0003800200 */
.L_x_4234:
[----:B------:R-:W-:Y:S06]  /*e610*/  BAR.SYNC.DEFER_BLOCKING 0x0 ;  /* 0x0000000000007b1d */ /* 0x000fec0000010000 */
[----:B------:R-:W-:Y:S05]  /*e620*/  @P2 EXIT ;  /* 0x000000000000294d */ /* 0x000fea0003800000 */
[----:B------:R-:W3:Y:S02]  /*e630*/  LDCU UR4, c[0x0][0x478] ;  /* 0x00008f00ff0477ac */ /* 0x000ee40008000800 */
[----:B---3--:R-:W-:-:S09]  /*e640*/  UISETP.NE.AND UP0, UPT, UR4, 0x2, UPT ;  /* 0x000000020400788c */ /* 0x008fd2000bf05270 */
[----:B------:R-:W-:Y:S05]  /*e650*/  BRA.U UP0, `(.L_x_4236) ;  /* 0x00000001007c7547 */ /* 0x000fea000b800000 */
[----:B0----5:R-:W0:Y:S01]  /*e660*/  LDC.64 R4, c[0x0][0x470] ;  /* 0x00011c00ff047b82 */ /* 0x021e220000000a00 */
        /* <DEDUP_REMOVED lines=23> */
[C---:B---3--:R-:W-:Y:S02]  /*e7e0*/  IADD3 R2, P0, PT, R3.reuse, UR4, RZ ;  /* 0x0000000403027c10 */ /* 0x048fe4000ff1e0ff */
[----:B------:R-:W-:Y:S01]  /*e7f0*/  LOP3.LUT R7, R0, 0xff, RZ, 0xc0, !PT ;  /* 0x000000ff00077812 */ /* 0x000fe200078ec0ff */
[----:B------:R-:W-:Y:S01]  /*e800*/  IMAD R4, R4, 0x100, R5 ;  /* 0x0000010004047824 */ /* 0x000fe200078e0205 */
[----:B------:R-:W-:-:S04]  /*e810*/  LEA.HI.X.SX32 R3, R3, UR5, 0x1, P0 ;  /* 0x0000000503037c11 */ /* 0x000fc800080f0eff */
[----:B------:R-:W-:-:S05]  /*e820*/  IADD3 R7, PT, PT, R4, R7, RZ ;  /* 0x0000000704077210 */ /* 0x000fca0007ffe0ff */
[----:B------:R-:W-:Y:S01]  /*e830*/  STG.E desc[UR36][R2.64], R7 ;  /* 0x0000000702007986 */ /* 0x000fe2000c101924 */
[----:B------:R-:W-:Y:S05]  /*e840*/  EXIT ;  /* 0x000000000000794d */ /* 0x000fea0003800000 */
.L_x_4236:
[----:B0----5:R-:W0:Y:S01]  /*e850*/  LDC.64 R4, c[0x0][0x380] ;  /* 0x0000e000ff047b82 */ /* 0x021e220000000a00 */
[----:B------:R-:W-:-:S04]  /*e860*/  IMAD.IADD R3, R14, 0x1, R3 ;  /* 0x000000010e037824 */ /* 0x000fc800078e0203 */
[----:B0-----:R-:W-:-:S05]  /*e870*/  IMAD.WIDE R2, R3, 0x4, R4 ;  /* 0x0000000403027825 */ /* 0x001fca00078e0204 */
[----:B------:R-:W-:Y:S01]  /*e880*/  STG.E.128 desc[UR36][R2.64], R8 ;  /* 0x0000000802007986 */ /* 0x000fe2000c101d24 */
[----:B------:R-:W-:Y:S05]  /*e890*/  EXIT ;  /* 0x000000000000794d */ /* 0x000fea0003800000 */
.L_x_4167:
[----:B------:R-:W-:Y:S01]  /*e8a0*/  HFMA2 R11, -RZ, RZ, 0, 1.847743988037109375e-06 ;  /* 0x0000001fff0b7431 */ /* 0x000fe200000001ff */
[----:B------:R-:W-:Y:S01]  /*e8b0*/  BSSY B1, `(.L_x_4237) ;  /* 0x0000006000017945 */ /* 0x000fe20003800000 */
[----:B------:R-:W-:Y:S02]  /*e8c0*/  IMAD.MOV.U32 R12, RZ, RZ, 0x2 ;  /* 0x00000002ff0c7424 */ /* 0x000fe400078e00ff */
[----:B------:R-:W-:-:S07]  /*e8d0*/  IMAD.MOV.U32 R15, RZ, RZ, -0x1 ;  /* 0xffffffffff0f7424 */ /* 0x000fce00078e00ff */
[----:B------:R-:W-:Y:S05]  /*e8e0*/  WARPSYNC.COLLECTIVE R15, `(.L_x_4238) ;  /* 0x000000000f087348 */ /* 0x000fea0003c00000 */
[----:B------:R0:W1:Y:S02]  /*e8f0*/  SHFL.BFLY P6, R14, R13, R12, R11 ;  /* 0x0c00000c0d0e7389 */ /* 0x00006400000c000b */
[----:B01----:R-:W-:Y:S05]  /*e900*/  ENDCOLLECTIVE ;  /* 0x000000000000791b */ /* 0x003fea0003800000 */
.L_x_4238:
[----:B------:R-:W-:Y:S05]  /*e910*/  BSYNC B1 ;  /* 0x0000000000017941 */ /* 0x000fea0003800000 */
.L_x_4237:
[----:B------:R-:W-:Y:S01]  /*e920*/  FADD.FTZ R13, R13, R14 ;  /* 0x0000000e0d0d7221 */ /* 0x000fe20000010000 */
[----:B------:R-:W-:Y:S01]  /*e930*/  IMAD.MOV.U32 R12, RZ, RZ, 0x1 ;  /* 0x00000001ff0c7424 */ /* 0x000fe200078e00ff */
[----:B------:R-:W-:Y:S01]  /*e940*/  MOV R11, 0x1f ;  /* 0x0000001f000b7802 */ /* 0x000fe20000000f00 */
[----:B------:R-:W-:-:S07]  /*e950*/  IMAD.MOV.U32 R15, RZ, RZ, -0x1 ;  /* 0xffffffffff0f7424 */ /* 0x000fce00078e00ff */
[----:B------:R-:W-:Y:S05]  /*e960*/  WARPSYNC.COLLECTIVE R15, `(.L_x_4239) ;  /* 0x000000000f087348 */ /* 0x000fea0003c00000 */
[----:B------:R0:W1:Y:S02]  /*e970*/  SHFL.BFLY P6, R14, R13, R12, R11 ;  /* 0x0c00000c0d0e7389 */ /* 0x00006400000c000b */
[----:B01----:R-:W-:Y:S05]  /*e980*/  ENDCOLLECTIVE ;  /* 0x000000000000791b */ /* 0x003fea0003800000 */
.L_x_4239:
[----:B------:R-:W-:Y:S05]  /*e990*/  BRA `(.L_x_4240) ;  /* 0xffffffa4009c7947 */ /* 0x000fea000383ffff */
.L_x_4171:
[----:B------:R-:W-:Y:S01]  /*e9a0*/  HFMA2 R12, -RZ, RZ, 0, 9.5367431640625e-07 ;  /* 0x00000010ff0c7431 */ /* 0x000fe200000001ff */
[----:B------:R-:W-:Y:S01]  /*e9b0*/  BSSY B0, `(.L_x_4241) ;  /* 0x0000007000007945 */ /* 0x000fe20003800000 */
[----:B------:R-:W-:Y:S02]  /*e9c0*/  IMAD.MOV.U32 R13, RZ, RZ, R0 ;  /* 0x000000ffff0d7224 */ /* 0x000fe400078e0000 */
[----:B------:R-:W-:Y:S02]  /*e9d0*/  IMAD.MOV.U32 R11, RZ, RZ, 0x1f ;  /* 0x0000001fff0b7424 */ /* 0x000fe400078e00ff */
[----:B------:R-:W-:-:S07]  /*e9e0*/  IMAD.MOV.U32 R15, RZ, RZ, -0x1 ;  /* 0xffffffffff0f7424 */ /* 0x000fce00078e00ff */
[----:B-123-5:R-:W-:Y:S05]  /*e9f0*/  WARPSYNC.COLLECTIVE R15, `(.L_x_4242) ;  /* 0x000000000f087348 */ /* 0x02efea0003c00000 */
[----:B------:R0:W4:Y:S02]  /*ea00*/  SHFL.BFLY P6, R14, R13, R12, R11 ;  /* 0x0c00000c0d0e7389 */ /* 0x00012400000c000b */
[----:B012345:R-:W-:Y:S05]  /*ea10*/  ENDCOLLECTIVE ;  /* 0x000000000000791b */ /* 0x03ffea0003800000 */
.L_x_4242:
[----:B------:R-:W-:Y:S05]  /*ea20*/  BSYNC B0 ;  /* 0x0000000000007941 */ /* 0x000fea0003800000 */
.L_x_4241:
[----:B------:R-:W-:Y:S01]  /*ea30*/  FMNMX.FTZ R13, R14, R0, !PT ;  /* 0x000000000e0d7209 */ /* 0x000fe20007810000 */
[----:B------:R-:W-:Y:S01]  /*ea40*/  IMAD.MOV.U32 R11, RZ, RZ, 0x1f ;  /* 0x0000001fff0b7424 */ /* 0x000fe200078e00ff */
[----:B------:R-:W-:Y:S01]  /*ea50*/  MOV R12, 0x8 ;  /* 0x00000008000c7802 */ /* 0x000fe20000000f00 */
[----:B------:R-:W-:-:S07]  /*ea60*/  IMAD.MOV.U32 R15, RZ, RZ, -0x1 ;  /* 0xffffffffff0f7424 */ /* 0x000fce00078e00ff */
[----:B------:R-:W-:Y:S05]  /*ea70*/  WARPSYNC.COLLECTIVE R15, `(.L_x_4243) ;  /* 0x000000000f087348 */ /* 0x000fea0003c00000 */
[----:B------:R0:W1:Y:S02]  /*ea80*/  SHFL.BFLY P6, R14, R13, R12, R11 ;  /* 0x0c00000c0d0e7389 */ /* 0x00006400000c000b */
[----:B01----:R-:W-:Y:S05]  /*ea90*/  ENDCOLLECTIVE ;  /* 0x000000000000791b */ /* 0x003fea0003800000 */
.L_x_4243:
[----:B------:R-:W-:Y:S01]  /*eaa0*/  IMAD.MOV.U32 R12, RZ, RZ, 0x4 ;  /* 0x00000004ff0c7424 */ /* 0x000fe200078e00ff */
[----:B------:R-:W-:-:S04]  /*eab0*/  FMNMX.FTZ R3, R13, R14, !PT ;  /* 0x0000000e0d037209 */ /* 0x000fc80007810000 */
[----:B------:R-:W-:-:S07]  /*eac0*/  MOV R13, R3 ;  /* 0x00000003000d7202 */ /* 0x000fce0000000f00 */
[----:B------:R-:W-:Y:S05]  /*ead0*/  WARPSYNC.COLLECTIVE R15, `(.L_x_4244) ;  /* 0x000000000f087348 */ /* 0x000fea0003c00000 */
[----:B------:R0:W1:Y:S02]  /*eae0*/  SHFL.BFLY P6, R14, R13, R12, R11 ;  /* 0x0c00000c0d0e7389 */ /* 0x00006400000c000b */
[----:B01----:R-:W-:Y:S05]  /*eaf0*/  ENDCOLLECTIVE ;  /* 0x000000000000791b */ /* 0x003fea0003800000 */
.L_x_4244:
[----:B------:R-:W-:Y:S05]  /*eb00*/  BRA `(.L_x_4245) ;  /* 0xffffffa400f47947 */ /* 0x000fea000383ffff */
.L_x_4246:
        /* <DEDUP_REMOVED lines=15> */
.L_x_4658:


//--------------------- .text._ZN4mmha33masked_multihead_attention_kernelIfLi256ELi256ELi1ELi64ELi256ELb0ELb0EEEv26Multihead_attention_paramsIT_XT5_EE --------------------------
	.section	.text._ZN4mmha33masked_multihead_attention_kernelIfLi256ELi256ELi1ELi64ELi256ELb0ELb0EEEv26Multihead_attention_paramsIT_XT5_EE,"ax",@progbits
	.align	128
        .global         _ZN4mmha33masked_multihead_attention_kernelIfLi256ELi256ELi1ELi64ELi256ELb0ELb0EEEv26Multihead_attention_paramsIT_XT5_EE
        .type           _ZN4mmha33masked_multihead_attention_kernelIfLi256ELi256ELi1ELi64ELi256ELb0ELb0EEEv26Multihead_attention_paramsIT_XT5_EE,@function
        .size           _ZN4mmha33masked_multihead_attention_kernelIfLi256ELi256ELi1ELi64ELi256ELb0ELb0EEEv26Multihead_attention_paramsIT_XT5_EE,(.L_x_4659 - _ZN4mmha33masked_multihead_attention_kernelIfLi256ELi256ELi1ELi64ELi256ELb0ELb0EEEv26Multihead_attention_paramsIT_XT5_EE)
        .other          _ZN4mmha33masked_multihead_attention_kernelIfLi256ELi256ELi1ELi64ELi256ELb0ELb0EEEv26Multihead_attention_paramsIT_XT5_EE,@"STO_CUDA_ENTRY STV_DEFAULT"
_ZN4mmha33masked_multihead_attention_kernelIfLi256ELi256ELi1ELi64ELi256ELb0ELb0EEEv26Multihead_attention_paramsIT_XT5_EE:
.text._ZN4mmha33masked_multihead_attention_kernelIfLi256ELi256ELi1ELi64ELi256ELb0ELb0EEEv26Multihead_attention_paramsIT_XT5_EE:
        /* <DEDUP_REMOVED lines=15> */
.L_x_4247:
        /* <DEDUP_REMOVED lines=20> */
[----:B------:R-:W-:-:S05]  /*0230*/  MOV R3, UR5 ;  /* 0x0000000500037c02 */ /* 0x000fca0008000f00 */
[----:B0-----:R0:W4:Y:S01]  /*0240*/  @P1 LDG.E R7, desc[UR36][R2.64] ;  /* 0x0000002402071981 */ /* 0x001122000c1e1900 */
[----:B---3--:R-:W-:-:S06]  /*0250*/  IADD3 R4, PT, PT, R0, 0xffffffe, RZ ;  /* 0x0ffffffe00047810 */ /* 0x008fcc0007ffe0ff */
        /* <DEDUP_REMOVED lines=27> */
[----:B------:R-:W-:Y:S01]  /*0410*/  UISETP.GT.U32.AND UP2, UPT, UR12, UR4, UPT ;  /* 0x000000040c00728c */ /* 0x000fe2000bf44070 */
[----:B-1----:R-:W-:-:S10]  /*0420*/  IMAD.U32 R0, RZ, RZ, UR8 ;  /* 0x00000008ff007e24 */ /* 0x002fd4000f8e00ff */
[----:B------:R-:W-:Y:S01]  /*0430*/  @!UP2 UIADD3 UR4, UPT, UPT, UR4, -UR12, URZ ;  /* 0x8000000c0404a290 */ /* 0x000fe2000fffe0ff */
[----:B------:R-:W-:-:S03]  /*0440*/  IABS R0, R0 ;  /* 0x0000000000007213 */ /* 0x000fc60000000000 */
[----:B------:R-:W-:Y:S01]  /*0450*/  UISETP.GE.U32.AND UP4, UPT, UR4, UR12, UPT ;  /* 0x0000000c0400728c */ /* 0x000fe2000bf86070 */
        /* <DEDUP_REMOVED lines=15> */
[----:B0-----:R-:W-:Y:S02]  /*0550*/  IADD3 R4, PT, PT, R0, 0xffffffe, RZ ;  /* 0x0ffffffe00047810 */ /* 0x001fe40007ffe0ff */
[----:B----4-:R-:W-:-:S04]  /*0560*/  @UP1 UIMAD.WIDE UR4, UR42, 0x4, UR4 ;  /* 0x000000042a0418a5 */ /* 0x010fc8000f8e0204 */
[----:B------:R-:W0:Y:S02]  /*0570*/  F2I.FTZ.U32.TRUNC.NTZ R4, R4 ;  /* 0x0000000400047305 */ /* 0x000e24000021f000 */
[----:B------:R-:W-:Y:S01]  /*0580*/  IMAD.U32 R2, RZ, RZ, UR4 ;  /* 0x00000004ff027e24 */ /* 0x000fe2000f8e00ff */
[----:B------:R-:W1:Y:S01]  /*0590*/  @!UP0 LDCU UR45, c[0x0][0x40c] ;  /* 0x00008180ff2d87ac */ /* 0x000e620008000800 */
[----:B------:R-:W-:Y:S02]  /*05a0*/  PLOP3.LUT P3, PT, PT, PT, UP1, 0x80, 0x8 ;  /* 0x000000000008781c */ /* 0x000fe40003f6f018 */
[----:B------:R-:W-:Y:S02]  /*05b0*/  MOV R3, UR5 ;  /* 0x0000000500037c02 */ /* 0x000fe40008000f00 */
[----:B0-----:R-:W-:-:S09]  /*05c0*/  R2UR UR5, R4 ;  /* 0x00000000040572ca */ /* 0x001fd200000e0000 */
        /* <DEDUP_REMOVED lines=23> */
[----:B--2---:R-:W3:Y:S01]  /*0740*/  @!P4 I2F.S8 R0, R6 ;  /* 0x000000060000c306 */ /* 0x004ee20000001400 */
[----:B------:R-:W-:-:S07]  /*0750*/  UIADD3 UR4, UPT, UPT, UR45, 0x1, -UR8 ;  /* 0x000000012d047890 */ /* 0x000fce000fffe808 */
[----:B------:R-:W0:Y:S01]  /*0760*/  @!P4 I2F.S8 R2, R6.B1 ;  /* 0x100000060002c306 */ /* 0x000e220000001400 */
[----:B------:R-:W-:-:S07]  /*0770*/  @!UP1 UIADD3 UR41, UPT, UPT, UR41, -UR12, URZ ;  /* 0x8000000c29299290 */ /* 0x000fce000fffe0ff */
[----:B------:R-:W1:Y:S08]  /*0780*/  @!P4 I2F.S8 R4, R6.B2 ;  /* 0x200000060004c306 */ /* 0x000e700000001400 */
[----:B------:R-:W2:Y:S01]  /*0790*/  @!P4 I2F.S8 R12, R6.B3 ;  /* 0x30000006000cc306 */ /* 0x000ea20000001400 */
[----:B------:R-:W-:Y:S01]  /*07a0*/  @!UP2 UIADD3 UR41, UPT, UPT, -UR41, URZ, URZ ;  /* 0x000000ff2929a290 */ /* 0x000fe2000fffe1ff */
[----:B------:R-:W-:Y:S01]  /*07b0*/  VIMNMX R249, PT, PT, RZ, UR4, !PT ;  /* 0x00000004fff97c48 */ /* 0x000fe2000ffe0100 */
[----:B------:R-:W-:Y:S01]  /*07c0*/  @!UP0 ULOP3.LUT UR41, URZ, UR8, URZ, 0x33, !UPT ;  /* 0x00000008ff298292 */ /* 0x000fe2000f8e33ff */
[C---:B---3--:R-:W-:Y:S01]  /*07d0*/  @!P4 FMUL.FTZ R24, R5.reuse, R0 ;  /* 0x000000000518c220 */ /* 0x048fe20000410000 */
        /* <DEDUP_REMOVED lines=23> */
.L_x_4249:
[----:B------:R-:W-:Y:S05]  /*0950*/  BSYNC.RECONVERGENT B0 ;  /* 0x0000000000007941 */ /* 0x000fea0003800200 */
.L_x_4248:
        /* <DEDUP_REMOVED lines=8> */
.L_x_4251:
[----:B------:R-:W-:Y:S05]  /*09e0*/  BSYNC.RECONVERGENT B0 ;  /* 0x0000000000007941 */ /* 0x000fea0003800200 */
.L_x_4250:
        /* <DEDUP_REMOVED lines=26> */
[----:B-1----:R-:W0:Y:S01]  /*0b90*/  @!P1 LDC.64 R2, c[0x0][0x390] ;  /* 0x0000e400ff029b82 */ /* 0x002e220000000a00 */
[----:B------:R-:W1:Y:S07]  /*0ba0*/  @UP0 LDCU.64 UR4, c[0x0][0x418] ;  /* 0x00008300ff0407ac */ /* 0x000e6e0008000a00 */
[----:B------:R-:W3:Y:S01]  /*0bb0*/  @!P2 LDC.64 R4, c[0x0][0x3a0] ;  /* 0x0000e800ff04ab82 */ /* 0x000ee20000000a00 */
[----:B--2---:R-:W-:-:S05]  /*0bc0*/  @!P0 IMAD.WIDE R6, R11, 0x4, R6 ;  /* 0x000000040b068825 */ /* 0x004fca00078e0206 */
[----:B------:R-:W2:Y:S02]  /*0bd0*/  @!P0 LDG.E.128 R32, desc[UR36][R6.64] ;  /* 0x0000002406208981 */ /* 0x000ea4000c1e1d00 */
[----:B------:R-:W4:Y:S01]  /*0be0*/  LDC R11, c[0x0][0x400] ;  /* 0x00010000ff0b7b82 */ /* 0x000f220000000800 */
[----:B-1----:R-:W-:Y:S01]  /*0bf0*/  @UP0 UIMAD.WIDE.U32 UR6, UR6, 0x4, UR4 ;  /* 0x00000004060608a5 */ /* 0x002fe2000f8e0004 */
[----:B------:R-:W1:Y:S01]  /*0c00*/  LDCU.U8 UR4, c[0x0][0x404] ;  /* 0x00008080ff0477ac */ /* 0x000e620008000000 */
[----:B0-----:R-:W-:-:S04]  /*0c10*/  @!P1 IMAD.WIDE.U32 R2, R9, 0x4, R2 ;  /* 0x0000000409029825 */ /* 0x001fc800078e0002 */
[----:B------:R-:W-:Y:S01]  /*0c20*/  MOV R8, UR6 ;  /* 0x0000000600087c02 */ /* 0x000fe20008000f00 */
[----:B------:R-:W2:Y:S01]  /*0c30*/  @!P1 LDG.E.128 R12, desc[UR36][R2.64] ;  /* 0x00000024020c9981 */ /* 0x000ea2000c1e1d00 */
[----:B---3--:R-:W-:-:S04]  /*0c40*/  @!P2 IMAD.WIDE.U32 R4, R9, 0x4, R4 ;  /* 0x000000040904a825 */ /* 0x008fc800078e0004 */
[----:B------:R-:W-:Y:S01]  /*0c50*/  IMAD.U32 R9, RZ, RZ, UR7 ;  /* 0x00000007ff097e24 */ /* 0x000fe2000f8e00ff */
[----:B------:R-:W3:Y:S04]  /*0c60*/  @!P2 LDG.E.128 R28, desc[UR36][R4.64] ;  /* 0x00000024041ca981 */ /* 0x000ee8000c1e1d00 */
[----:B------:R-:W3:Y:S01]  /*0c70*/  @P3 LDG.E R8, desc[UR36][R8.64] ;  /* 0x0000002408083981 */ /* 0x000ee2000c1e1900 */
[----:B-1----:R-:W-:-:S04]  /*0c80*/  ISETP.NE.AND P1, PT, RZ, UR4, PT ;  /* 0x00000004ff007c0c */ /* 0x002fc8000bf25270 */
[----:B----4-:R-:W-:Y:S01]  /*0c90*/  ISETP.LT.OR P1, PT, R11, 0x1, P1 ;  /* 0x000000010b00780c */ /* 0x010fe20000f21670 */
[----:B------:R-:W-:Y:S01]  /*0ca0*/  UMOV UR39, URZ ;  /* 0x000000ff00277c82 */ /* 0x000fe20008000000 */
[----:B------:R-:W-:Y:S01]  /*0cb0*/  BSSY.RECONVERGENT B6, `(.L_x_4252) ;  /* 0x00000d0000067945 */ /* 0x000fe20003800200 */
[----:B--2---:R-:W-:Y:S01]  /*0cc0*/  FADD.FTZ R16, R12, R16 ;  /* 0x000000100c107221 */ /* 0x004fe20000010000 */
[----:B------:R-:W-:Y:S01]  /*0cd0*/  FADD.FTZ R17, R13, R17 ;  /* 0x000000110d117221 */ /* 0x000fe20000010000 */
[----:B------:R-:W-:Y:S01]  /*0ce0*/  FADD.FTZ R18, R14, R18 ;  /* 0x000000120e127221 */ /* 0x000fe20000010000 */
[----:B------:R-:W-:Y:S01]  /*0cf0*/  FADD.FTZ R19, R15, R19 ;  /* 0x000000130f137221 */ /* 0x000fe20000010000 */
[----:B---3--:R-:W-:Y:S01]  /*0d00*/  FADD.FTZ R24, R28, R24 ;  /* 0x000000181c187221 */ /* 0x008fe20000010000 */
[----:B------:R-:W-:Y:S01]  /*0d10*/  FADD.FTZ R25, R29, R25 ;  /* 0x000000191d197221 */ /* 0x000fe20000010000 */
[----:B------:R-:W-:Y:S01]  /*0d20*/  FADD.FTZ R26, R30, R26 ;  /* 0x0000001a1e1a7221 */ /* 0x000fe20000010000 */
[----:B------:R-:W-:Y:S01]  /*0d30*/  FADD.FTZ R27, R31, R27 ;  /* 0x0000001b1f1b7221 */ /* 0x000fe20000010000 */
[----:B------:R-:W-:Y:S01]  /*0d40*/  @P3 R2UR UR39, R8 ;  /* 0x00000000082732ca */ /* 0x000fe200000e0000 */
[----:B------:R-:W-:Y:S01]  /*0d50*/  @!P0 FMUL.FTZ R24, R24, R32 ;  /* 0x0000002018188220 */ /* 0x000fe20000410000 */
[----:B------:R-:W-:Y:S01]  /*0d60*/  @!P0 FMUL.FTZ R25, R25, R33 ;  /* 0x0000002119198220 */ /* 0x000fe20000410000 */
[----:B------:R-:W-:Y:S01]  /*0d70*/  @!P0 FMUL.FTZ R26, R26, R34 ;  /* 0x000000221a1a8220 */ /* 0x000fe20000410000 */
[----:B------:R-:W-:Y:S01]  /*0d80*/  @!P0 FMUL.FTZ R27, R27, R35 ;  /* 0x000000231b1b8220 */ /* 0x000fe20000410000 */
[----:B------:R-:W-:Y:S10]  /*0d90*/  @P1 BRA `(.L_x_4253) ;  /* 0x0000000000ac1947 */ /* 0x000ff40003800000 */
[----:B------:R-:W-:-:S13]  /*0da0*/  ISETP.GE.AND P0, PT, R10, R11, PT ;  /* 0x0000000b0a00720c */ /* 0x000fda0003f06270 */
[----:B------:R-:W-:Y:S05]  /*0db0*/  @P0 BRA `(.L_x_4254) ;  /* 0x0000000800fc0947 */ /* 0x000fea0003800000 */
[----:B------:R-:W-:Y:S01]  /*0dc0*/  I2FP.F32.U32 R0, R11 ;  /* 0x0000000b00007245 */ /* 0x000fe20000201000 */
[----:B------:R-:W0:Y:S01]  /*0dd0*/  LDCU UR4, c[0x0][0x40c] ;  /* 0x00008180ff0477ac */ /* 0x000e220008000800 */
[----:B------:R-:W-:Y:S02]  /*0de0*/  IADD3 R2, PT, PT, R10, 0x2, RZ ;  /* 0x000000020a027810 */ /* 0x000fe40007ffe0ff */
[----:B------:R-:W1:Y:S01]  /*0df0*/  MUFU.RCP R3, R0 ;  /* 0x0000000000037308 */ /* 0x000e620000001000 */
[----:B------:R-:W-:Y:S02]  /*0e00*/  I2FP.F32.U32 R10, R10 ;  /* 0x0000000a000a7245 */ /* 0x000fe40000201000 */
        /* <DEDUP_REMOVED lines=36> */
.L_x_4253:
        /* <DEDUP_REMOVED lines=13> */
[----:B0-----:R-:W-:Y:S01]  /*1120*/  HFMA2 R2, -RZ, RZ, 0, 0 ;  /* 0x00000000ff027431 */ /* 0x001fe200000001ff */
        /* <DEDUP_REMOVED lines=40> */
.L_x_4255:
        /* <DEDUP_REMOVED lines=77> */
[----:B------:R-:W-:Y:S02]  /*1880*/  FFMA.FTZ R25, R25, R4, R8 ;  /* 0x0000000419197223 */ /* 0x000fe40000010008 */
[----:B------:R-:W-:-:S07]  /*1890*/  MOV R16, R3 ;  /* 0x0000000300107202 */ /* 0x000fce0000000f00 */
.L_x_4259:
[----:B------:R-:W-:Y:S05]  /*18a0*/  BSYNC.RECONVERGENT B1 ;  /* 0x0000000000017941 */ /* 0x000fea0003800200 */
.L_x_4258:
        /* <DEDUP_REMOVED lines=8> */
.L_x_4257:
[----:B------:R-:W-:Y:S05]  /*1930*/  BSYNC.RECONVERGENT B0 ;  /* 0x0000000000007941 */ /* 0x000fea0003800200 */
.L_x_4256:
[----:B------:R-:W-:Y:S01]  /*1940*/  BAR.SYNC.DEFER_BLOCKING 0x0 ;  /* 0x0000000000007b1d */ /* 0x000fe20000010000 */
[----:B------:R-:W-:-:S04]  /*1950*/  @!P6 IMAD R29, R29, R22, R28 ;  /* 0x000000161d1de224 */ /* 0x000fc800078e021c */
[C---:B------:R-:W-:Y:S01]  /*1960*/  @!P6 IMAD R0, R29.reuse, 0x4, R0 ;  /* 0x000000041d00e824 */ /* 0x040fe200078e0200 */
[----:B------:R-:W-:-:S04]  /*1970*/  @!P6 LEA R2, R29, R2, 0x2 ;  /* 0x000000021d02e211 */ /* 0x000fc800078e10ff */
[----:B---3--:R0:W1:Y:S04]  /*1980*/  @!P6 LDS.128 R16, [R0] ;  /* 0x000000000010e984 */ /* 0x0080680000000c00 */
[----:B------:R0:W2:Y:S01]  /*1990*/  @!P6 LDS.128 R24, [R2] ;  /* 0x000000000218e984 */ /* 0x0000a20000000c00 */
[----:B------:R-:W-:Y:S06]  /*19a0*/  BAR.SYNC.DEFER_BLOCKING 0x0 ;  /* 0x0000000000007b1d */ /* 0x000fec0000010000 */
.L_x_4254:
[----:B------:R-:W-:Y:S05]  /*19b0*/  BSYNC.RECONVERGENT B6 ;  /* 0x0000000000067941 */ /* 0x000fea0003800200 */
.L_x_4252:
        /* <DEDUP_REMOVED lines=24> */
.L_x_4261:
[----:B------:R-:W-:Y:S05]  /*1b40*/  BSYNC.RECONVERGENT B0 ;  /* 0x0000000000007941 */ /* 0x000fea0003800200 */
.L_x_4260:
        /* <DEDUP_REMOVED lines=41> */
[----:B------:R-:W-:Y:S01]  /*1de0*/  IMAD.MOV.U32 R4, RZ, RZ, R2 ;  /* 0x000000ffff047224 */ /* 0x000fe200078e0002 */
        /* <DEDUP_REMOVED lines=8> */
[----:B---3--:R-:W-:-:S05]  /*1e70*/  FADD.FTZ R4, R4, R2 ;  /* 0x0000000204047221 */ /* 0x008fca0000010000 */
[----:B------:R0:W-:Y:S02]  /*1e80*/  STL [R1+0x460], R4 ;  /* 0x0004600401007387 */ /* 0x0001e40000100800 */
.L_x_4264:
[----:B------:R-:W3:Y:S04]  /*1e90*/  LDL R2, [R1+0x460] ;  /* 0x0004600001027983 */ /* 0x000ee80000100800 */
[----:B---3--:R3:W-:Y:S02]  /*1ea0*/  STS [R0], R2 ;  /* 0x0000000200007388 */ /* 0x0087e40000000800 */
.L_x_4263:
[----:B------:R-:W-:Y:S05]  /*1eb0*/  BSYNC.RECONVERGENT B0 ;  /* 0x0000000000007941 */ /* 0x000fea0003800200 */
.L_x_4262:
[----:B---3--:R-:W-:Y:S01]  /*1ec0*/  IADD3 R0, PT, PT, R5, 0x1f, RZ ;  /* 0x0000001f05007810 */ /* 0x008fe20007ffe0ff */
[----:B------:R-:W3:Y:S01]  /*1ed0*/  LDCU UR4, c[0x0][0x3f0] ;  /* 0x00007e00ff0477ac */ /* 0x000ee20008000800 */
[----:B------:R-:W-:Y:S02]  /*1ee0*/  BSSY.RECONVERGENT B0, `(.L_x_4265) ;  /* 0x00006df000007945 */ /* 0x000fe40003800200 */
[----:B------:R-:W-:Y:S01]  /*1ef0*/  SHF.R.S32.HI R3, RZ, 0x1f, R0 ;  /* 0x0000001fff037819 */ /* 0x000fe20000011400 */
[----:B------:R-:W4:Y:S03]  /*1f00*/  LDCU UR11, c[0x0][0x410] ;  /* 0x00008200ff0b77ac */ /* 0x000f260008000800 */
[----:B------:R-:W-:Y:S01]  /*1f10*/  LEA.HI R0, R3, R0, RZ, 0x5 ;  /* 0x0000000003007211 */ /* 0x000fe200078f28ff */
[----:B------:R-:W0:Y:S03]  /*1f20*/  LDCU.64 UR14, c[0x0][0x3b8] ;  /* 0x00007700ff0e77ac */ /* 0x000e260008000a00 */
[----:B------:R-:W-:Y:S01]  /*1f30*/  LOP3.LUT R0, R0, 0xffffffe0, RZ, 0xc0, !PT ;  /* 0xffffffe000007812 */ /* 0x000fe200078ec0ff */
[----:B------:R-:W0:Y:S01]  /*1f40*/  LDCU.64 UR16, c[0x0][0x438] ;  /* 0x00008700ff1077ac */ /* 0x000e220008000a00 */
[----:B------:R-:W-:Y:S02]  /*1f50*/  BAR.SYNC.DEFER_BLOCKING 0x0 ;  /* 0x0000000000007b1d */ /* 0x000fe40000010000 */
[----:B------:R-:W-:Y:S01]  /*1f60*/  ISETP.GE.AND P0, PT, R23, R0, PT ;  /* 0x000000001700720c */ /* 0x000fe20003f06270 */
[----:B---3--:R-:W-:-:S03]  /*1f70*/  UIMAD UR40, UR42, UR4, UR40 ;  /* 0x000000042a2872a4 */ /* 0x008fc6000f8e0228 */
[----:B------:R-:W3:Y:S01]  /*1f80*/  LDCU.64 UR12, c[0x0][0x448] ;  /* 0x00008900ff0c77ac */ /* 0x000ee20008000a00 */
[----:B------:R-:W-:-:S08]  /*1f90*/  USHF.L.U32 UR40, UR40, 0x8, URZ ;  /* 0x0000000828287899 */ /* 0x000fd000080006ff */
[----:B----4-:R-:W-:Y:S05]  /*1fa0*/  @P0 BRA `(.L_x_4266) ;  /* 0x0000006c00480947 */ /* 0x010fea0003800000 */
[----:B------:R-:W4:Y:S01]  /*1fb0*/  LDC R2, c[0x0][0x3f4] ;  /* 0x0000fd00ff027b82 */ /* 0x000f220000000800 */
[----:B------:R-:W5:Y:S01]  /*1fc0*/  LDS.128 R8, [UR10+0x40] ;  /* 0x0000400aff087984 */ /* 0x000f620008000c00 */
[----:B0-----:R-:W-:Y:S01]  /*1fd0*/  HFMA2 R4, -RZ, RZ, 0, 0 ;  /* 0x00000000ff047431 */ /* 0x001fe200000001ff */
[----:B------:R-:W0:Y:S01]  /*1fe0*/  LDCU UR5, c[0x0][0x440] ;  /* 0x00008800ff0577ac */ /* 0x000e220008000800 */
[----:B------:R-:W-:Y:S01]  /*1ff0*/  IMAD.IADD R0, R249, 0x1, R0 ;  /* 0x00000001f9007824 */ /* 0x000fe200078e0200 */
[----:B-1----:R-:W1:Y:S01]  /*2000*/  LDS.128 R16, [UR10+0x50] ;  /* 0x0000500aff107984 */ /* 0x002e620008000c00 */
[----:B------:R-:W2:Y:S02]  /*2010*/  LDCU.64 UR6, c[0x0][0x420] ;  /* 0x00008400ff0677ac */ /* 0x000ea40008000a00 */
[----:B------:R-:W3:Y:S01]  /*2020*/  S2UR UR8, SR_CTAID.Y ;  /* 0x00000000000879c3 */ /* 0x000ee20000002600 */
[----:B------:R-:W1:Y:S07]  /*2030*/  LDS.128 R12, [UR10+0x60] ;  /* 0x0000600aff0c7984 */ /* 0x000e6e0008000c00 */
[----:B------:R-:W0:Y:S01]  /*2040*/  S2UR UR4, SR_CTAID.X ;  /* 0x00000000000479c3 */ /* 0x000e220000002500 */
[----:B----4-:R-:W-:-:S02]  /*2050*/  IABS R3, R2 ;  /* 0x0000000200037213 */ /* 0x010fc40000000000 */
[----:B--2---:R-:W-:-:S03]  /*2060*/  ISETP.NE.U32.AND P0, PT, RZ, UR6, PT ;  /* 0x00000006ff007c0c */ /* 0x004fc6000bf05070 */
[----:B------:R-:W-:Y:S01]  /*2070*/  IMAD.MOV.U32 R6, RZ, RZ, R3 ;  /* 0x000000ffff067224 */ /* 0x000fe200078e0003 */
[----:B------:R-:W-:Y:S01]  /*2080*/  ISETP.NE.AND.EX P0, PT, RZ, UR7, PT, P0 ;  /* 0x00000007ff007c0c */ /* 0x000fe2000bf05300 */
[----:B---3--:R-:W-:Y:S02]  /*2090*/  IMAD R2, R2, UR8, RZ ;  /* 0x0000000802027c24 */ /* 0x008fe4000f8e02ff */
[----:B------:R-:W2:Y:S01]  /*20a0*/  I2F.RP R3, R6 ;  /* 0x0000000600037306 */ /* 0x000ea20000209400 */
[----:B0-----:R-:W-:-:S07]  /*20b0*/  UIMAD UR4, UR4, UR5, UR45 ;  /* 0x00000005040472a4 */ /* 0x001fce000f8e022d */
[----:B--2---:R-:W0:Y:S02]  /*20c0*/  MUFU.RCP R3, R3 ;  /* 0x0000000300037308 */ /* 0x004e240000001000 */
[----:B0-----:R-:W-:-:S06]  /*20d0*/  IADD3 R5, PT, PT, R3, 0xffffffe, RZ ;  /* 0x0ffffffe03057810 */ /* 0x001fcc0007ffe0ff */
[----:B------:R-:W0:Y:S02]  /*20e0*/  F2I.FTZ.U32.TRUNC.NTZ R5, R5 ;  /* 0x0000000500057305 */ /* 0x000e24000021f000 */
[----:B0-----:R-:W-:-:S04]  /*20f0*/  IMAD.MOV R7, RZ, RZ, -R5 ;  /* 0x000000ffff077224 */ /* 0x001fc800078e0a05 */
[----:B------:R-:W-:-:S04]  /*2100*/  IMAD R7, R7, R6, RZ ;  /* 0x0000000607077224 */ /* 0x000fc800078e02ff */
[----:B------:R-:W-:Y:S02]  /*2110*/  IMAD.HI.U32 R3, R5, R7, R4 ;  /* 0x0000000705037227 */ /* 0x000fe400078e0004 */
[----:B------:R-:W0:Y:S03]  /*2120*/  S2R R4, SR_TID.X ;  /* 0x0000000000047919 */ /* 0x000e260000002100 */
[----:B------:R2:W-:Y:S04]  /*2130*/  STL [R1+0x468], R3 ;  /* 0x0004680301007387 */ /* 0x0005e80000100800 */
[----:B-----5:R-:W-:Y:S04]  /*2140*/  STL.64 [R1+0x450], R8 ;  /* 0x0004500801007387 */ /* 0x020fe80000100a00 */
[----:B------:R-:W-:Y:S04]  /*2150*/  STL.64 [R1+0x458], R10 ;  /* 0x0004580a01007387 */ /* 0x000fe80000100a00 */
[----:B------:R-:W3:Y:S04]  /*2160*/  LDS.128 R8, [UR10+0x70] ;  /* 0x0000700aff087984 */ /* 0x000ee80008000c00 */
[----:B-1----:R-:W-:Y:S04]  /*2170*/  STL.64 [R1+0x440], R16 ;  /* 0x0004401001007387 */ /* 0x002fe80000100a00 */
[----:B------:R-:W-:Y:S04]  /*2180*/  STL.64 [R1+0x448], R18 ;  /* 0x0004481201007387 */ /* 0x000fe80000100a00 */
[----:B------:R-:W1:Y:S04]  /*2190*/  LDS.128 R16, [UR10+0x80] ;  /* 0x0000800aff107984 */ /* 0x000e680008000c00 */
[----:B------:R-:W-:Y:S01]  /*21a0*/  STL.64 [R1+0x430], R12 ;  /* 0x0004300c01007387 */ /* 0x000fe20000100a00 */
[----:B0-----:R-:W-:-:S03]  /*21b0*/  IADD3 R249, PT, PT, R249, R4, RZ ;  /* 0x00000004f9f97210 */ /* 0x001fc60007ffe0ff */
[----:B------:R-:W-:Y:S01]  /*21c0*/  STL.64 [R1+0x438], R14 ;  /* 0x0004380e01007387 */ /* 0x000fe20000100a00 */
[----:B--2---:R-:W-:-:S03]  /*21d0*/  IADD3 R3, P1, P2, R2, UR6, R249 ;  /* 0x0000000602037c10 */ /* 0x004fc6000fa3e0f9 */
[----:B------:R-:W0:Y:S04]  /*21e0*/  LDS.128 R12, [UR10+0x90] ;  /* 0x0000900aff0c7984 */ /* 0x000e280008000c00 */
[----:B---3--:R-:W-:Y:S04]  /*21f0*/  STL.64 [R1+0x420], R8 ;  /* 0x0004200801007387 */ /* 0x008fe80000100a00 */
[----:B------:R-:W-:Y:S04]  /*2200*/  STL.64 [R1+0x428], R10 ;  /* 0x0004280a01007387 */ /* 0x000fe80000100a00 */
[----:B------:R-:W2:Y:S04]  /*2210*/  LDS.128 R8, [UR10+0xa0] ;  /* 0x0000a00aff087984 */ /* 0x000ea80008000c00 */
[----:B-1----:R-:W-:Y:S04]  /*2220*/  STL.64 [R1+0x410], R16 ;  /* 0x0004101001007387 */ /* 0x002fe80000100a00 */
[----:B------:R-:W-:Y:S04]  /*2230*/  STL.64 [R1+0x418], R18 ;  /* 0x0004181201007387 */ /* 0x000fe80000100a00 */
[----:B------:R-:W1:Y:S04]  /*2240*/  LDS.128 R16, [UR10+0xb0] ;  /* 0x0000b00aff107984 */ /* 0x000e680008000c00 */
[----:B0-----:R-:W-:Y:S04]  /*2250*/  STL.64 [R1+0x400], R12 ;  /* 0x0004000c01007387 */ /* 0x001fe80000100a00 */
[----:B------:R-:W-:Y:S04]  /*2260*/  STL.64 [R1+0x408], R14 ;  /* 0x0004080e01007387 */ /* 0x000fe80000100a00 */
[----:B------:R-:W0:Y:S04]  /*2270*/  LDS.128 R12, [UR10+0xc0] ;  /* 0x0000c00aff0c7984 */ /* 0x000e280008000c00 */
[----:B--2---:R-:W-:Y:S04]  /*2280*/  STL.64 [R1+0x3f0], R8 ;  /* 0x0003f00801007387 */ /* 0x004fe80000100a00 */
        /* <DEDUP_REMOVED lines=166> */
[----:B0-----:R-:W-:Y:S04]  /*2cf0*/  STL.64 [R1+0x70], R12 ;  /* 0x0000700c01007387 */ /* 0x001fe80000100a00 */
[----:B------:R-:W-:Y:S04]  /*2d00*/  STL.64 [R1+0x78], R14 ;  /* 0x0000780e01007387 */ /* 0x000fe80000100a00 */
[----:B--2---:R-:W-:Y:S04]  /*2d10*/  STL.64 [R1+0x60], R8 ;  /* 0x0000600801007387 */ /* 0x004fe80000100a00 */
[----:B------:R-:W-:Y:S04]  /*2d20*/  STL.64 [R1+0x68], R10 ;  /* 0x0000680a01007387 */ /* 0x000fe80000100a00 */
[----:B------:R0:W-:Y:S04]  /*2d30*/  STL [R1+0x464], R0 ;  /* 0x0004640001007387 */ /* 0x0001e80000100800 */
[----:B------:R1:W-:Y:S01]  /*2d40*/  STL [R1+0x54], R3 ;  /* 0x0000540301007387 */ /* 0x0003e20000100800 */
[----:B0-----:R-:W-:Y:S01]  /*2d50*/  SHF.R.S32.HI R0, RZ, 0x1f, R2 ;  /* 0x0000001fff007819 */ /* 0x001fe20000011402 */
[----:B------:R-:W-:-:S03]  /*2d60*/  IMAD.U32 R2, RZ, RZ, UR5 ;  /* 0x00000005ff027e24 */ /* 0x000fc6000f8e00ff */
[----:B------:R-:W-:Y:S01]  /*2d70*/  IADD3.X R5, PT, PT, R0, UR7, RZ, P1, P2 ;  /* 0x0000000700057c10 */ /* 0x000fe20008fe44ff */
[----:B------:R-:W-:Y:S01]  /*2d80*/  IMAD R0, R2, UR4, R249 ;  /* 0x0000000402007c24 */ /* 0x000fe2000f8e02f9 */
[----:B-1----:R-:W-:-:S03]  /*2d90*/  LEA R3, R4, UR9, 0x2 ;  /* 0x0000000904037c11 */ /* 0x002fc6000f8e10ff */
[----:B------:R0:W-:Y:S04]  /*2da0*/  STL [R1+0x50], R5 ;  /* 0x0000500501007387 */ /* 0x0001e80000100800 */
[----:B------:R0:W-:Y:S04]  /*2db0*/  STL [R1+0x58], R0 ;  /* 0x0000580001007387 */ /* 0x0001e80000100800 */
[----:B------:R0:W-:Y:S02]  /*2dc0*/  STL [R1+0x5c], R3 ;  /* 0x00005c0301007387 */ /* 0x0001e40000100800 */
.L_x_4291:
[----:B0-----:R-:W2:Y:S01]  /*2dd0*/  LDL R3, [R1+0x468] ;  /* 0x0004680001037983 */ /* 0x001ea20000100800 */
[----:B------:R-:W0:Y:S01]  /*2de0*/  LDC R0, c[0x0][0x3f4] ;  /* 0x0000fd00ff007b82 */ /* 0x000e220000000800 */
[----:B------:R-:W-:Y:S02]  /*2df0*/  IABS R2, R249 ;  /* 0x000000f900027213 */ /* 0x000fe40000000000 */
[----:B------:R-:W-:Y:S04]  /*2e00*/  STL.64 [R1+0x498], R202 ;  /* 0x000498ca01007387 */ /* 0x000fe80000100a00 */
[----:B------:R-:W-:Y:S01]  /*2e10*/  STL.64 [R1+0x490], R200 ;  /* 0x000490c801007387 */ /* 0x000fe20000100a00 */
[----:B------:R-:W1:Y:S03]  /*2e20*/  LDC R5, c[0x0][0x3f4] ;  /* 0x0000fd00ff057b82 */ /* 0x000e660000000800 */
[----:B------:R-:W-:Y:S04]  /*2e30*/  STL.64 [R1+0x488], R198 ;  /* 0x000488c601007387 */ /* 0x000fe80000100a00 */
[----:B------:R3:W-:Y:S04]  /*2e40*/  STL.64 [R1+0x480], R196 ;  /* 0x000480c401007387 */ /* 0x0007e80000100a00 */
[----:B------:R-:W-:Y:S04]  /*2e50*/  STL.64 [R1+0x478], R194 ;  /* 0x000478c201007387 */ /* 0x000fe80000100a00 */
[----:B------:R-:W-:Y:S01]  /*2e60*/  STL.64 [R1+0x470], R192 ;  /* 0x000470c001007387 */ /* 0x000fe20000100a00 */
[----:B0-----:R-:W-:-:S03]  /*2e70*/  IABS R4, R0 ;  /* 0x0000000000047213 */ /* 0x001fc60000000000 */
[----:B---3--:R-:W3:Y:S04]  /*2e80*/  LDL.64 R196, [R1+0x30] ;  /* 0x0000300001c47983 */ /* 0x008ee80000100a00 */
[----:B------:R-:W3:Y:S01]  /*2e90*/  LDL.64 R198, [R1+0x38] ;  /* 0x0000380001c67983 */ /* 0x000ee20000100a00 */
[----:B-1----:R-:W-:Y:S02]  /*2ea0*/  IABS R5, R5 ;  /* 0x0000000500057213 */ /* 0x002fe40000000000 */
[----:B------:R-:W-:Y:S01]  /*2eb0*/  ISETP.GE.AND P3, PT, R249, RZ, PT ;  /* 0x000000fff900720c */ /* 0x000fe20003f66270 */
[----:B------:R-:W4:Y:S04]  /*2ec0*/  LDL.64 R200, [R1+0x20] ;  /* 0x0000200001c87983 */ /* 0x000f280000100a00 */
[----:B------:R-:W4:Y:S01]  /*2ed0*/  LDL.64 R202, [R1+0x28] ;  /* 0x0000280001ca7983 */ /* 0x000f220000100a00 */
[----:B--2---:R-:W-:-:S05]  /*2ee0*/  IMAD.HI.U32 R3, R3, R2, RZ ;  /* 0x0000000203037227 */ /* 0x004fca00078e00ff */
[----:B------:R-:W-:-:S05]  /*2ef0*/  IADD3 R3, PT, PT, -R3, RZ, RZ ;  /* 0x000000ff03037210 */ /* 0x000fca0007ffe1ff */
[----:B------:R-:W-:-:S05]  /*2f00*/  IMAD R2, R4, R3, R2 ;  /* 0x0000000304027224 */ /* 0x000fca00078e0202 */
[----:B------:R-:W-:-:S13]  /*2f10*/  ISETP.GT.U32.AND P1, PT, R5, R2, PT ;  /* 0x000000020500720c */ /* 0x000fda0003f24070 */
[----:B------:R-:W-:-:S05]  /*2f20*/  @!P1 IMAD.IADD R2, R2, 0x1, -R4 ;  /* 0x0000000102029824 */ /* 0x000fca00078e0a04 */
[----:B------:R-:W-:Y:S02]  /*2f30*/  ISETP.GT.U32.AND P2, PT, R5, R2, PT ;  /* 0x000000020500720c */ /* 0x000fe40003f44070 */
[----:B------:R-:W-:-:S11]  /*2f40*/  ISETP.GE.AND P1, PT, R249, UR45, PT ;  /* 0x0000002df9007c0c */ /* 0x000fd6000bf26270 */
[----:B------:R-:W-:Y:S02]  /*2f50*/  @!P2 IADD3 R2, PT, PT, R2, -R4, RZ ;  /* 0x800000040202a210 */ /* 0x000fe40007ffe0ff */
[----:B------:R-:W-:Y:S01]  /*2f60*/  ISETP.NE.AND P2, PT, R0, RZ, PT ;  /* 0x000000ff0000720c */ /* 0x000fe20003f45270 */
[----:B------:R-:W0:Y:S02]  /*2f70*/  @!P1 LDC.64 R4, c[0x0][0x3b8] ;  /* 0x0000ee00ff049b82 */ /* 0x000e240000000a00 */
[----:B------:R-:W-:-:S05]  /*2f80*/  IMAD.MOV.U32 R248, RZ, RZ, R2 ;  /* 0x000000fffff87224 */ /* 0x000fca00078e0002 */
[----:B------:R-:W-:-:S05]  /*2f90*/  @!P3 IADD3 R248, PT, PT, -R248, RZ, RZ ;  /* 0x000000fff8f8b210 */ /* 0x000fca0007ffe1ff */
[----:B------:R-:W-:Y:S01]  /*2fa0*/  @!P2 LOP3.LUT R248, RZ, R0, RZ, 0x33, !PT ;  /* 0x00000000fff8a212 */ /* 0x000fe200078e33ff */
[----:B------:R-:W-:-:S04]  /*2fb0*/  @!P1 IMAD R6, R0, UR40, RZ ;  /* 0x0000002800069c24 */ /* 0x000fc8000f8e02ff */
[----:B------:R-:W-:Y:S01]  /*2fc0*/  @!P1 IMAD.IADD R3, R248, 0x1, R0 ;  /* 0x00000001f8039824 */ /* 0x000fe200078e0200 */
[----:B------:R-:W-:-:S03]  /*2fd0*/  @!P1 LEA R2, R0, R248, 0x1 ;  /* 0x000000f800029211 */ /* 0x000fc600078e08ff */
[----:B------:R-:W-:Y:S01]  /*2fe0*/  @!P1 IMAD.SHL.U32 R7, R3, 0x4, RZ ;  /* 0x0000000403079824 */ /* 0x000fe200078e00ff */
[----:B------:R-:W-:Y:S02]  /*2ff0*/  @!P1 SHF.L.U32 R2, R2, 0x2, RZ ;  /* 0x0000000202029819 */ /* 0x000fe400000006ff */
[----:B------:R-:W-:Y:S02]  /*3000*/  @!P1 SHF.R.S32.HI R244, RZ, 0x1f, R6 ;  /* 0x0000001ffff49819 */ /* 0x000fe40000011406 */
[C---:B------:R-:W-:Y:S02]  /*3010*/  @!P1 IADD3 R3, P2, PT, R6.reuse, R7, RZ ;  /* 0x0000000706039210 */ /* 0x040fe40007f5e0ff */
[----:B------:R-:W-:Y:S02]  /*3020*/  @!P1 IADD3 R6, P3, PT, R6, R2, RZ ;  /* 0x0000000206069210 */ /* 0x000fe40007f7e0ff */
[-C--:B------:R-:W-:Y:S02]  /*3030*/  @!P1 LEA.HI.X.SX32 R7, R7, R244.reuse, 0x1, P2 ;  /* 0x000000f407079211 */ /* 0x080fe400010f0eff */
[----:B------:R-:W-:-:S02]  /*3040*/  @!P1 LEA.HI.X.SX32 R244, R2, R244, 0x1, P3 ;  /* 0x000000f402f49211 */ /* 0x000fc400018f0eff */
[----:B0-----:R-:W-:-:S04]  /*3050*/  @!P1 LEA R2, P2, R3, R4, 0x2 ;  /* 0x0000000403029211 */ /* 0x001fc800078410ff */
[----:B------:R-:W-:-:S05]  /*3060*/  @!P1 LEA.HI.X R3, R3, R5, R7, 0x2, P2 ;  /* 0x0000000503039211 */ /* 0x000fca00010f1407 */
[----:B---3--:R-:W2:Y:S01]  /*3070*/  @!P1 LDG.E.128 R196, desc[UR36][R2.64] ;  /* 0x0000002402c49981 */ /* 0x008ea2000c1e1d00 */
[----:B------:R-:W-:-:S04]  /*3080*/  @!P1 LEA R4, P3, R6, R4, 0x2 ;  /* 0x0000000406049211 */ /* 0x000fc800078610ff */
[----:B------:R-:W-:Y:S02]  /*3090*/  @!P1 LEA.HI.X R5, R6, R5, R244, 0x2, P3 ;  /* 0x0000000506059211 */ /* 0x000fe400018f14f4 */
[----:B------:R-:W0:Y:S01]  /*30a0*/  @!P1 LDC.64 R6, c[0x0][0x3b8] ;  /* 0x0000ee00ff069b82 */ /* 0x000e220000000a00 */
[----:B------:R-:W-:Y:S02]  /*30b0*/  @!P1 IMAD.IADD R246, R248, 0x1, R0 ;  /* 0x00000001f8f69824 */ /* 0x000fe400078e0200 */
[C---:B------:R-:W-:Y:S01]  /*30c0*/  @!P1 IMAD R245, R0.reuse, 0x4, R248 ;  /* 0x0000000400f59824 */ /* 0x040fe200078e02f8 */
[----:B----4-:R-:W3:Y:S02]  /*30d0*/  @!P1 LDG.E.128 R200, desc[UR36][R4.64] ;  /* 0x0000002404c89981 */ /* 0x010ee4000c1e1d00 */
[C---:B------:R-:W-:Y:S01]  /*30e0*/  @!P1 LEA R246, R0.reuse, R246, 0x1 ;  /* 0x000000f600f69211 */ /* 0x040fe200078e08ff */
[----:B------:R-:W-:Y:S01]  /*30f0*/  @!P1 IMAD R244, R0, UR40, RZ ;  /* 0x0000002800f49c24 */ /* 0x000fe2000f8e02ff */
[----:B------:R-:W-:Y:S01]  /*3100*/  @!P1 SHF.L.U32 R252, R245, 0x2, RZ ;  /* 0x00000002f5fc9819 */ /* 0x000fe200000006ff */
[----:B--2---:R1:W-:Y:S04]  /*3110*/  @!P1 STL.64 [R1+0x30], R196 ;  /* 0x000030c401009387 */ /* 0x0043e80000100a00 */
[----:B------:R2:W-:Y:S04]  /*3120*/  @!P1 STL.64 [R1+0x38], R198 ;  /* 0x000038c601009387 */ /* 0x0005e80000100a00 */
[----:B-1----:R-:W4:Y:S04]  /*3130*/  LDL.64 R196, [R1] ;  /* 0x0000000001c47983 */ /* 0x002f280000100a00 */
[----:B--2---:R-:W4:Y:S01]  /*3140*/  LDL.64 R198, [R1+0x8] ;  /* 0x0000080001c67983 */ /* 0x004f220000100a00 */
[----:B------:R-:W-:Y:S01]  /*3150*/  @!P1 IMAD.SHL.U32 R246, R246, 0x4, RZ ;  /* 0x00000004f6f69824 */ /* 0x000fe200078e00ff */
[----:B------:R-:W-:-:S02]  /*3160*/  @!P1 SHF.R.S32.HI R251, RZ, 0x1f, R244 ;  /* 0x0000001ffffb9819 */ /* 0x000fc400000114f4 */
[C---:B------:R-:W-:Y:S02]  /*3170*/  @!P1 IADD3 R247, P3, PT, R244.reuse, R252, RZ ;  /* 0x000000fcf4f79210 */ /* 0x040fe40007f7e0ff */
[----:B------:R-:W-:Y:S02]  /*3180*/  @!P1 IADD3 R250, P2, PT, R244, R246, RZ ;  /* 0x000000f6f4fa9210 */ /* 0x000fe40007f5e0ff */
[-C--:B------:R-:W-:Y:S01]  /*3190*/  @!P1 LEA.HI.X.SX32 R252, R252, R251.reuse, 0x1, P3 ;  /* 0x000000fbfcfc9211 */ /* 0x080fe200018f0eff */
[----:B------:R-:W1:Y:S01]  /*31a0*/  @!P1 LDC.64 R244, c[0x0][0x3b8] ;  /* 0x0000ee00fff49b82 */ /* 0x000e620000000a00 */
[----:B------:R-:W-:Y:S02]  /*31b0*/  @!P1 LEA.HI.X.SX32 R251, R246, R251, 0x1, P2 ;  /* 0x000000fbf6fb9211 */ /* 0x000fe400010f0eff */
[----:B0-----:R-:W-:-:S04]  /*31c0*/  @!P1 LEA R246, P3, R247, R6, 0x2 ;  /* 0x00000006f7f69211 */ /* 0x001fc800078610ff */
[----:B------:R-:W-:Y:S02]  /*31d0*/  @!P1 LEA.HI.X R247, R247, R7, R252, 0x2, P3 ;  /* 0x00000007f7f79211 */ /* 0x000fe400018f14fc */
[----:B------:R-:W-:-:S04]  /*31e0*/  @!P1 LEA R6, P2, R250, R6, 0x2 ;  /* 0x00000006fa069211 */ /* 0x000fc800078410ff */
[----:B------:R-:W-:Y:S01]  /*31f0*/  @!P1 LEA.HI.X R7, R250, R7, R251, 0x2, P2 ;  /* 0x00000007fa079211 */ /* 0x000fe200010f14fb */
[----:B------:R-:W-:-:S05]  /*3200*/  @!P1 IMAD R250, R0, UR40, RZ ;  /* 0x0000002800fa9c24 */ /* 0x000fca000f8e02ff */
[----:B------:R-:W-:-:S04]  /*3210*/  @!P1 LEA R251, P2, R248, R250, 0x2 ;  /* 0x000000faf8fb9211 */ /* 0x000fc800078410ff */
[----:B------:R-:W-:Y:S02]  /*3220*/  @!P1 LEA.HI.X.SX32 R252, R250, RZ, 0x1, P2 ;  /* 0x000000fffafc9211 */ /* 0x000fe400010f0eff */
[----:B-1----:R-:W-:Y:S02]  /*3230*/  @!P1 LEA R250, P2, R251, R244, 0x2 ;  /* 0x000000f4fbfa9211 */ /* 0x002fe400078410ff */
[----:B------:R-:W-:-:S05]  /*3240*/  @!P1 IADD3 R244, PT, PT, R248, R0, RZ ;  /* 0x00000000f8f49210 */ /* 0x000fca0007ffe0ff */
[----:B------:R-:W-:Y:S01]  /*3250*/  @!P1 IMAD R244, R0, 0x4, R244 ;  /* 0x0000000400f49824 */ /* 0x000fe200078e02f4 */
[----:B------:R-:W-:-:S04]  /*3260*/  @!P1 LEA.HI.X R251, R251, R245, R252, 0x2, P2 ;  /* 0x000000f5fbfb9211 */ /* 0x000fc800010f14fc */
[----:B------:R-:W-:Y:S01]  /*3270*/  @!P1 SHF.L.U32 R252, R244, 0x2, RZ ;  /* 0x00000002f4fc9819 */ /* 0x000fe200000006ff */
[----:B------:R-:W-:-:S03]  /*3280*/  @!P1 IMAD R244, R0, UR40, RZ ;  /* 0x0000002800f49c24 */ /* 0x000fc6000f8e02ff */
[----:B------:R-:W-:Y:S02]  /*3290*/  @!P1 SHF.R.S32.HI R245, RZ, 0x1f, R252 ;  /* 0x0000001ffff59819 */ /* 0x000fe400000114fc */
[----:B------:R-:W-:-:S04]  /*32a0*/  @!P1 IADD3 R252, P2, PT, R244, R252, RZ ;  /* 0x000000fcf4fc9210 */ /* 0x000fc80007f5e0ff */
[----:B------:R-:W-:Y:S02]  /*32b0*/  @!P1 LEA.HI.X.SX32 R192, R244, R245, 0x1, P2 ;  /* 0x000000f5f4c09211 */ /* 0x000fe400010f0eff */
[----:B------:R-:W0:Y:S01]  /*32c0*/  @!P1 LDC.64 R244, c[0x0][0x3b8] ;  /* 0x0000ee00fff49b82 */ /* 0x000e220000000a00 */
[----:B------:R-:W-:-:S05]  /*32d0*/  @!P1 IMAD.IADD R2, R248, 0x1, R0 ;  /* 0x00000001f8029824 */ /* 0x000fca00078e0200 */
[----:B------:R-:W-:-:S05]  /*32e0*/  @!P1 LEA R2, R0, R2, 0x2 ;  /* 0x0000000200029211 */ /* 0x000fca00078e10ff */
[----:B------:R-:W-:Y:S01]  /*32f0*/  @!P1 IMAD.IADD R2, R2, 0x1, R0 ;  /* 0x0000000102029824 */ /* 0x000fe200078e0200 */
[----:B0-----:R-:W-:-:S04]  /*3300*/  @!P1 LEA R194, P2, R252, R244, 0x2 ;  /* 0x000000f4fcc29211 */ /* 0x001fc800078410ff */
[----:B------:R-:W-:Y:S01]  /*3310*/  @!P1 SHF.L.U32 R244, R2, 0x2, RZ ;  /* 0x0000000202f49819 */ /* 0x000fe200000006ff */
[----:B------:R-:W-:Y:S01]  /*3320*/  @!P1 IMAD R2, R0, UR40, RZ ;  /* 0x0000002800029c24 */ /* 0x000fe2000f8e02ff */
[----:B------:R-:W-:Y:S02]  /*3330*/  @!P1 LEA.HI.X R195, R252, R245, R192, 0x2, P2 ;  /* 0x000000f5fcc39211 */ /* 0x000fe400010f14c0 */
[----:B------:R-:W-:Y:S02]  /*3340*/  @!P1 SHF.R.S32.HI R3, RZ, 0x1f, R244 ;  /* 0x0000001fff039819 */ /* 0x000fe400000114f4 */
[C---:B------:R-:W-:Y:S01]  /*3350*/  @!P1 IADD3 R244, P2, PT, R2.reuse, R244, RZ ;  /* 0x000000f402f49210 */ /* 0x040fe20007f5e0ff */
[----:B---3--:R-:W-:Y:S03]  /*3360*/  @!P1 STL.64 [R1+0x20], R200 ;  /* 0x000020c801009387 */ /* 0x008fe60000100a00 */
[----:B------:R-:W-:Y:S01]  /*3370*/  @!P1 LEA.HI.X.SX32 R245, R2, R3, 0x1, P2 ;  /* 0x0000000302f59211 */ /* 0x000fe200010f0eff */
[----:B------:R-:W5:Y:S01]  /*3380*/  @!P1 LDG.E.128 R8, desc[UR36][R194.64] ;  /* 0x00000024c2089981 */ /* 0x000f62000c1e1d00 */
[----:B------:R-:W0:Y:S02]  /*3390*/  @!P1 LDC.64 R2, c[0x0][0x3b8] ;  /* 0x0000ee00ff029b82 */ /* 0x000e240000000a00 */
[----:B0-----:R-:W-:Y:S01]  /*33a0*/  @!P1 LEA R192, P2, R244, R2, 0x2 ;  /* 0x00000002f4c09211 */ /* 0x001fe200078410ff */
[----:B------:R-:W-:Y:S01]  /*33b0*/  @!P1 IMAD.IADD R2, R248, 0x1, R0 ;  /* 0x00000001f8029824 */ /* 0x000fe200078e0200 */
[----:B----4-:R-:W2:Y:S04]  /*33c0*/  @!P1 LDG.E.128 R196, desc[UR36][R246.64] ;  /* 0x00000024f6c49981 */ /* 0x010ea8000c1e1d00 */
[----:B------:R-:W-:-:S05]  /*33d0*/  @!P1 LEA R2, R0, R2, 0x2 ;  /* 0x0000000200029211 */ /* 0x000fca00078e10ff */
[----:B------:R-:W-:-:S05]  /*33e0*/  @!P1 IMAD R2, R0, 0x2, R2 ;  /* 0x0000000200029824 */ /* 0x000fca00078e0202 */
[----:B------:R-:W-:-:S05]  /*33f0*/  @!P1 LEA R2, R0, R2, 0x1 ;  /* 0x0000000200029211 */ /* 0x000fca00078e08ff */
[----:B------:R-:W-:Y:S01]  /*3400*/  @!P1 IMAD.IADD R2, R2, 0x1, R0 ;  /* 0x0000000102029824 */ /* 0x000fe200078e0200 */
[----:B------:R-:W-:-:S04]  /*3410*/  @!P1 LEA.HI.X R193, R244, R3, R245, 0x2, P2 ;  /* 0x00000003f4c19211 */ /* 0x000fc800010f14f5 */
[----:B------:R-:W-:Y:S01]  /*3420*/  @!P1 SHF.L.U32 R4, R2, 0x2, RZ ;  /* 0x0000000202049819 */ /* 0x000fe200000006ff */
[----:B------:R-:W-:Y:S01]  /*3430*/  @!P1 IMAD R2, R0, UR40, RZ ;  /* 0x0000002800029c24 */ /* 0x000fe2000f8e02ff */
[----:B------:R0:W-:Y:S02]  /*3440*/  @!P1 STL.64 [R1+0x28], R202 ;  /* 0x000028ca01009387 */ /* 0x0001e40000100a00 */
[----:B------:R-:W-:Y:S02]  /*3450*/  @!P1 SHF.R.S32.HI R3, RZ, 0x1f, R4 ;  /* 0x0000001fff039819 */ /* 0x000fe40000011404 */
[C---:B------:R-:W-:Y:S01]  /*3460*/  @!P1 IADD3 R4, P2, PT, R2.reuse, R4, RZ ;  /* 0x0000000402049210 */ /* 0x040fe20007f5e0ff */
[----:B------:R-:W5:Y:S03]  /*3470*/  @!P1 LDG.E.128 R12, desc[UR36][R192.64] ;  /* 0x00000024c00c9981 */ /* 0x000f66000c1e1d00 */
[----:B------:R-:W-:-:S02]  /*3480*/  @!P1 LEA.HI.X.SX32 R5, R2, R3, 0x1, P2 ;  /* 0x0000000302059211 */ /* 0x000fc400010f0eff */
[----:B------:R-:W1:Y:S01]  /*3490*/  @!P1 LDC.64 R2, c[0x0][0x3b8] ;  /* 0x0000ee00ff029b82 */ /* 0x000e620000000a00 */
[----:B0-----:R-:W5:Y:S04]  /*34a0*/  LDL.LU.64 R202, [R1+0x498] ;  /* 0x0004980001ca7983 */ /* 0x001f680000300a00 */
[----:B------:R-:W5:Y:S01]  /*34b0*/  LDL.LU.64 R200, [R1+0x490] ;  /* 0x0004900001c87983 */ /* 0x000f620000300a00 */
[----:B-1----:R-:W-:-:S04]  /*34c0*/  @!P1 LEA R2, P2, R4, R2, 0x2 ;  /* 0x0000000204029211 */ /* 0x002fc800078410ff */
[----:B------:R-:W-:Y:S01]  /*34d0*/  @!P1 LEA.HI.X R3, R4, R3, R5, 0x2, P2 ;  /* 0x0000000304039211 */ /* 0x000fe200010f1405 */
[----:B------:R-:W-:-:S04]  /*34e0*/  @!P1 IMAD.IADD R4, R248, 0x1, R0 ;  /* 0x00000001f8049824 */ /* 0x000fc800078e0200 */
[----:B------:R0:W5:Y:S01]  /*34f0*/  @!P1 LDG.E.128 R16, desc[UR36][R2.64] ;  /* 0x0000002402109981 */ /* 0x000162000c1e1d00 */
        /* <DEDUP_REMOVED lines=9> */
[----:B------:R-:W1:Y:S02]  /*3590*/  @!P1 LDC.64 R4, c[0x0][0x3b8] ;  /* 0x0000ee00ff049b82 */ /* 0x000e640000000a00 */
[----:B-1----:R-:W-:-:S04]  /*35a0*/  @!P1 LEA R4, P2, R244, R4, 0x2 ;  /* 0x00000004f4049211 */ /* 0x002fc800078410ff */
[----:B------:R-:W-:Y:S01]  /*35b0*/  @!P1 LEA.HI.X R5, R244, R5, R245, 0x2, P2 ;  /* 0x00000005f4059211 */ /* 0x000fe200010f14f5 */
[----:B--2---:R1:W-:Y:S04]  /*35c0*/  @!P1 STL.64 [R1], R196 ;  /* 0x000000c401009387 */ /* 0x0043e80000100a00 */
[----:B------:R2:W-:Y:S04]  /*35d0*/  @!P1 STL.64 [R1+0x8], R198 ;  /* 0x000008c601009387 */ /* 0x0005e80000100a00 */
[----:B------:R-:W3:Y:S04]  /*35e0*/  LDL.64 R244, [R1+0x10] ;  /* 0x0000100001f47983 */ /* 0x000ee80000100a00 */
[----:B------:R-:W3:Y:S04]  /*35f0*/  LDL.64 R246, [R1+0x18] ;  /* 0x0000180001f67983 */ /* 0x000ee80000100a00 */
[----:B-1----:R-:W4:Y:S04]  /*3600*/  LDL.64 R196, [R1+0x40] ;  /* 0x0000400001c47983 */ /* 0x002f280000100a00 */
[----:B--2---:R-:W4:Y:S01]  /*3610*/  LDL.64 R198, [R1+0x48] ;  /* 0x0000480001c67983 */ /* 0x004f220000100a00 */
[----:B0-----:R-:W-:-:S03]  /*3620*/  @!P1 IADD3 R2, PT, PT, R248, R0, RZ ;  /* 0x00000000f8029210 */ /* 0x001fc60007ffe0ff */
[----:B------:R-:W5:Y:S04]  /*3630*/  @!P1 LDG.E.128 R20, desc[UR36][R4.64] ;  /* 0x0000002404149981 */ /* 0x000f68000c1e1d00 */
[----:B---3--:R0:W2:Y:S04]  /*3640*/  @!P1 LDG.E.128 R244, desc[UR36][R6.64] ;  /* 0x0000002406f49981 */ /* 0x0080a8000c1e1d00 */
[----:B----4-:R-:W3:Y:S01]  /*3650*/  @!P1 LDG.E.128 R196, desc[UR36][R250.64] ;  /* 0x00000024fac49981 */ /* 0x010ee2000c1e1d00 */
[----:B0-----:R-:W-:-:S05]  /*3660*/  @!P1 IMAD.IADD R6, R248, 0x1, R0 ;  /* 0x00000001f8069824 */ /* 0x001fca00078e0200 */
[----:B------:R-:W-:-:S05]  /*3670*/  @!P1 LEA R6, R0, R6, 0x2 ;  /* 0x0000000600069211 */ /* 0x000fca00078e10ff */
[----:B------:R-:W-:-:S05]  /*3680*/  @!P1 IMAD R6, R0, 0x2, R6 ;  /* 0x0000000200069824 */ /* 0x000fca00078e0206 */
[----:B------:R-:W-:-:S05]  /*3690*/  @!P1 LEA R6, R0, R6, 0x1 ;  /* 0x0000000600069211 */ /* 0x000fca00078e08ff */
[----:B------:R-:W-:-:S05]  /*36a0*/  @!P1 IMAD R6, R0, 0x2, R6 ;  /* 0x0000000200069824 */ /* 0x000fca00078e0206 */
[----:B------:R-:W-:Y:S01]  /*36b0*/  @!P1 IADD3 R6, PT, PT, R6, R0, RZ ;  /* 0x0000000006069210 */ /* 0x000fe20007ffe0ff */
[----:B------:R-:W-:-:S05]  /*36c0*/  @!P1 IMAD R2, R0, 0x4, R2 ;  /* 0x0000000400029824 */ /* 0x000fca00078e0202 */
[----:B------:R-:W-:-:S05]  /*36d0*/  @!P1 LEA R2, R0, R2, 0x1 ;  /* 0x0000000200029211 */ /* 0x000fca00078e08ff */
[----:B------:R-:W-:-:S05]  /*36e0*/  @!P1 IMAD R2, R0, 0x2, R2 ;  /* 0x0000000200029824 */ /* 0x000fca00078e0202 */
[----:B------:R-:W-:-:S05]  /*36f0*/  @!P1 LEA R2, R0, R2, 0x1 ;  /* 0x0000000200029211 */ /* 0x000fca00078e08ff */
[----:B------:R-:W-:-:S05]  /*3700*/  @!P1 IMAD R2, R0, 0x2, R2 ;  /* 0x0000000200029824 */ /* 0x000fca00078e0202 */
[----:B------:R-:W-:-:S05]  /*3710*/  @!P1 LEA R2, R0, R2, 0x1 ;  /* 0x0000000200029211 */ /* 0x000fca00078e08ff */
[----:B------:R-:W-:Y:S01]  /*3720*/  @!P1 IMAD R2, R0, 0x2, R2 ;  /* 0x0000000200029824 */ /* 0x000fe200078e0202 */
[----:B------:R-:W-:-:S04]  /*3730*/  @!P1 IADD3 R4, PT, PT, R248, R0, RZ ;  /* 0x00000000f8049210 */ /* 0x000fc80007ffe0ff */
[----:B------:R-:W-:Y:S01]  /*3740*/  @!P1 IADD3 R2, PT, PT, R2, R0, RZ ;  /* 0x0000000002029210 */ /* 0x000fe20007ffe0ff */
[----:B--2---:R0:W-:Y:S02]  /*3750*/  @!P1 STL.64 [R1+0x10], R244 ;  /* 0x000010f401009387 */ /* 0x0041e40000100a00 */
[----:B0-----:R-:W-:Y:S02]  /*3760*/  @!P1 IMAD.SHL.U32 R245, R6, 0x4, RZ ;  /* 0x0000000406f59824 */ /* 0x001fe400078e00ff */
[----:B------:R-:W-:-:S03]  /*3770*/  @!P1 IMAD R6, R0, UR40, RZ ;  /* 0x0000002800069c24 */ /* 0x000fc6000f8e02ff */
[----:B------:R-:W-:Y:S02]  /*3780*/  @!P1 SHF.R.S32.HI R7, RZ, 0x1f, R245 ;  /* 0x0000001fff079819 */ /* 0x000fe400000114f5 */
[C---:B------:R-:W-:Y:S01]  /*3790*/  @!P1 IADD3 R245, P2, PT, R6.reuse, R245, RZ ;  /* 0x000000f506f59210 */ /* 0x040fe20007f5e0ff */
[----:B------:R0:W-:Y:S03]  /*37a0*/  @!P1 STL.64 [R1+0x18], R246 ;  /* 0x000018f601009387 */ /* 0x0001e60000100a00 */
[----:B0-----:R-:W-:Y:S02]  /*37b0*/  @!P1 LEA.HI.X.SX32 R246, R6, R7, 0x1, P2 ;  /* 0x0000000706f69211 */ /* 0x001fe400010f0eff */
[----:B------:R-:W0:Y:S02]  /*37c0*/  @!P1 LDC.64 R6, c[0x0][0x3b8] ;  /* 0x0000ee00ff069b82 */ /* 0x000e240000000a00 */
[----:B0-----:R-:W-:-:S02]  /*37d0*/  @!P1 LEA R244, P2, R245, R6, 0x2 ;  /* 0x00000006f5f49211 */ /* 0x001fc400078410ff */
[----:B------:R-:W-:-:S05]  /*37e0*/  @!P1 IADD3 R6, PT, PT, R248, R0, RZ ;  /* 0x00000000f8069210 */ /* 0x000fca0007ffe0ff */
[----:B------:R-:W-:-:S05]  /*37f0*/  @!P1 IMAD R6, R0, 0x4, R6 ;  /* 0x0000000400069824 */ /* 0x000fca00078e0206 */
[----:B------:R-:W-:-:S05]  /*3800*/  @!P1 LEA R6, R0, R6, 0x1 ;  /* 0x0000000600069211 */ /* 0x000fca00078e08ff */
[----:B------:R-:W-:-:S05]  /*3810*/  @!P1 IMAD R6, R0, 0x2, R6 ;  /* 0x0000000200069824 */ /* 0x000fca00078e0206 */
[----:B------:R-:W-:-:S05]  /*3820*/  @!P1 LEA R6, R0, R6, 0x1 ;  /* 0x0000000600069211 */ /* 0x000fca00078e08ff */
[----:B------:R-:W-:Y:S01]  /*3830*/  @!P1 IMAD R6, R0, 0x2, R6 ;  /* 0x0000000200069824 */ /* 0x000fe200078e0206 */
[----:B------:R-:W-:-:S04]  /*3840*/  @!P1 LEA.HI.X R245, R245, R7, R246, 0x2, P2 ;  /* 0x00000007f5f59211 */ /* 0x000fc800010f14f6 */
[----:B------:R-:W-:Y:S01]  /*3850*/  @!P1 SHF.L.U32 R246, R6, 0x2, RZ ;  /* 0x0000000206f69819 */ /* 0x000fe200000006ff */
[----:B------:R-:W-:Y:S01]  /*3860*/  @!P1 IMAD R6, R0, UR40, RZ ;  /* 0x0000002800069c24 */ /* 0x000fe2000f8e02ff */
[----:B------:R0:W5:Y:S02]  /*3870*/  @!P1 LDG.E.128 R24, desc[UR36][R244.64] ;  /* 0x00000024f4189981 */ /* 0x000164000c1e1d00 */
[----:B------:R-:W-:Y:S02]  /*3880*/  @!P1 SHF.R.S32.HI R7, RZ, 0x1f, R246 ;  /* 0x0000001fff079819 */ /* 0x000fe400000114f6 */
[----:B------:R-:W-:-:S04]  /*3890*/  @!P1 IADD3 R246, P2, PT, R6, R246, RZ ;  /* 0x000000f606f69210 */ /* 0x000fc80007f5e0ff */
[----:B------:R-:W-:Y:S02]  /*38a0*/  @!P1 LEA.HI.X.SX32 R247, R6, R7, 0x1, P2 ;  /* 0x0000000706f79211 */ /* 0x000fe400010f0eff */
[----:B------:R-:W1:Y:S02]  /*38b0*/  @!P1 LDC.64 R6, c[0x0][0x3b8] ;  /* 0x0000ee00ff069b82 */ /* 0x000e640000000a00 */
[----:B-1----:R-:W-:-:S04]  /*38c0*/  @!P1 LEA R6, P2, R246, R6, 0x2 ;  /* 0x00000006f6069211 */ /* 0x002fc800078410ff */
[----:B------:R-:W-:Y:S01]  /*38d0*/  @!P1 LEA.HI.X R7, R246, R7, R247, 0x2, P2 ;  /* 0x00000007f6079211 */ /* 0x000fe200010f14f7 */
[----:B------:R-:W-:Y:S02]  /*38e0*/  @!P1 IMAD.IADD R246, R248, 0x1, R0 ;  /* 0x00000001f8f69824 */ /* 0x000fe400078e0200 */
[----:B------:R-:W-:Y:S01]  /*38f0*/  @!P1 IMAD R4, R0, 0x4, R4 ;  /* 0x0000000400049824 */ /* 0x000fe200078e0204 */
[----:B0-----:R-:W-:Y:S01]  /*3900*/  @!P1 IADD3 R244, PT, PT, R248, R0, RZ ;  /* 0x00000000f8f49210 */ /* 0x001fe20007ffe0ff */
[----:B------:R0:W5:Y:S01]  /*3910*/  @!P1 LDG.E.128 R28, desc[UR36][R6.64] ;  /* 0x00000024061c9981 */ /* 0x000162000c1e1d00 */
[----:B------:R-:W-:-:S05]  /*3920*/  @!P1 LEA R246, R0, R246, 0x2 ;  /* 0x000000f600f69211 */ /* 0x000fca00078e10ff */
[----:B------:R-:W-:-:S05]  /*3930*/  @!P1 IMAD R246, R0, 0x2, R246 ;  /* 0x0000000200f69824 */ /* 0x000fca00078e02f6 */
[----:B------:R-:W-:-:S05]  /*3940*/  @!P1 LEA R246, R0, R246, 0x1 ;  /* 0x000000f600f69211 */ /* 0x000fca00078e08ff */
[----:B------:R-:W-:-:S05]  /*3950*/  @!P1 IMAD R246, R0, 0x2, R246 ;  /* 0x0000000200f69824 */ /* 0x000fca00078e02f6 */
[----:B------:R-:W-:-:S05]  /*3960*/  @!P1 LEA R246, R0, R246, 0x1 ;  /* 0x000000f600f69211 */ /* 0x000fca00078e08ff */
[----:B------:R-:W-:-:S05]  /*3970*/  @!P1 IMAD.IADD R246, R246, 0x1, R0 ;  /* 0x00000001f6f69824 */ /* 0x000fca00078e0200 */
[----:B------:R-:W-:Y:S01]  /*3980*/  @!P1 SHF.L.U32 R251, R246, 0x2, RZ ;  /* 0x00000002f6fb9819 */ /* 0x000fe200000006ff */
[----:B------:R-:W-:-:S03]  /*3990*/  @!P1 IMAD R246, R0, UR40, RZ ;  /* 0x0000002800f69c24 */ /* 0x000fc6000f8e02ff */
[----:B------:R-:W-:Y:S02]  /*39a0*/  @!P1 SHF.R.S32.HI R247, RZ, 0x1f, R251 ;  /* 0x0000001ffff79819 */ /* 0x000fe400000114fb */
[----:B------:R-:W-:-:S04]  /*39b0*/  @!P1 IADD3 R251, P2, PT, R246, R251, RZ ;  /* 0x000000fbf6fb9210 */ /* 0x000fc80007f5e0ff */
[----:B------:R-:W-:Y:S02]  /*39c0*/  @!P1 LEA.HI.X.SX32 R252, R246, R247, 0x1, P2 ;  /* 0x000000f7f6fc9211 */ /* 0x000fe400010f0eff */
[----:B------:R-:W1:Y:S02]  /*39d0*/  @!P1 LDC.64 R246, c[0x0][0x3b8] ;  /* 0x0000ee00fff69b82 */ /* 0x000e640000000a00 */
[----:B-1----:R-:W-:Y:S01]  /*39e0*/  @!P1 LEA R250, P2, R251, R246, 0x2 ;  /* 0x000000f6fbfa9211 */ /* 0x002fe200078410ff */
[----:B------:R-:W-:-:S05]  /*39f0*/  @!P1 IMAD.IADD R246, R248, 0x1, R0 ;  /* 0x00000001f8f69824 */ /* 0x000fca00078e0200 */
[----:B------:R-:W-:-:S05]  /*3a00*/  @!P1 LEA R246, R0, R246, 0x2 ;  /* 0x000000f600f69211 */ /* 0x000fca00078e10ff */
[----:B------:R-:W-:Y:S01]  /*3a10*/  @!P1 IMAD R246, R0, 0x2, R246 ;  /* 0x0000000200f69824 */ /* 0x000fe200078e02f6 */
[----:B------:R-:W-:-:S04]  /*3a20*/  @!P1 LEA.HI.X R251, R251, R247, R252, 0x2, P2 ;  /* 0x000000f7fbfb9211 */ /* 0x000fc800010f14fc */
[C---:B------:R-:W-:Y:S02]  /*3a30*/  @!P1 LEA R246, R0.reuse, R246, 0x1 ;  /* 0x000000f600f69211 */ /* 0x040fe400078e08ff */
[C---:B------:R-:W-:Y:S01]  /*3a40*/  @!P1 LEA R4, R0.reuse, R4, 0x1 ;  /* 0x0000000400049211 */ /* 0x040fe200078e08ff */
[----:B------:R-:W-:Y:S01]  /*3a50*/  @!P1 IMAD R244, R0, 0x4, R244 ;  /* 0x0000000400f49824 */ /* 0x000fe200078e02f4 */
[----:B------:R-:W5:Y:S01]  /*3a60*/  @!P1 LDG.E.128 R32, desc[UR36][R250.64] ;  /* 0x00000024fa209981 */ /* 0x000f62000c1e1d00 */
[----:B------:R-:W-:Y:S02]  /*3a70*/  @!P1 IMAD.SHL.U32 R252, R246, 0x4, RZ ;  /* 0x00000004f6fc9824 */ /* 0x000fe400078e00ff */
[----:B------:R-:W-:-:S03]  /*3a80*/  @!P1 IMAD R246, R0, UR40, RZ ;  /* 0x0000002800f69c24 */ /* 0x000fc6000f8e02ff */
[----:B------:R-:W-:Y:S02]  /*3a90*/  @!P1 SHF.R.S32.HI R247, RZ, 0x1f, R252 ;  /* 0x0000001ffff79819 */ /* 0x000fe400000114fc */
[----:B------:R-:W-:-:S04]  /*3aa0*/  @!P1 IADD3 R252, P2, PT, R246, R252, RZ ;  /* 0x000000fcf6fc9210 */ /* 0x000fc80007f5e0ff */
[----:B------:R-:W-:Y:S02]  /*3ab0*/  @!P1 LEA.HI.X.SX32 R194, R246, R247, 0x1, P2 ;  /* 0x000000f7f6c29211 */ /* 0x000fe400010f0eff */
[----:B------:R-:W1:Y:S01]  /*3ac0*/  @!P1 LDC.64 R246, c[0x0][0x3b8] ;  /* 0x0000ee00fff69b82 */ /* 0x000e620000000a00 */
[----:B------:R-:W-:-:S05]  /*3ad0*/  @!P1 IMAD R4, R0, 0x2, R4 ;  /* 0x0000000200049824 */ /* 0x000fca00078e0204 */
[----:B------:R-:W-:Y:S02]  /*3ae0*/  @!P1 LEA R4, R0, R4, 0x1 ;  /* 0x0000000400049211 */ /* 0x000fe400078e08ff */
[----:B-1----:R-:W-:Y:S01]  /*3af0*/  @!P1 LEA R192, P2, R252, R246, 0x2 ;  /* 0x000000f6fcc09211 */ /* 0x002fe200078410ff */
[----:B------:R-:W-:Y:S02]  /*3b00*/  @!P1 IMAD.SHL.U32 R246, R2, 0x4, RZ ;  /* 0x0000000402f69824 */ /* 0x000fe400078e00ff */
[----:B------:R-:W-:Y:S01]  /*3b10*/  @!P1 IMAD R2, R0, UR40, RZ ;  /* 0x0000002800029c24 */ /* 0x000fe2000f8e02ff */
[----:B------:R-:W-:Y:S02]  /*3b20*/  @!P1 LEA.HI.X R193, R252, R247, R194, 0x2, P2 ;  /* 0x000000f7fcc19211 */ /* 0x000fe400010f14c2 */
[----:B------:R-:W-:Y:S02]  /*3b30*/  @!P1 SHF.R.S32.HI R3, RZ, 0x1f, R246 ;  /* 0x0000001fff039819 */ /* 0x000fe400000114f6 */
[----:B------:R-:W-:Y:S01]  /*3b40*/  @!P1 IADD3 R246, P2, PT, R2, R246, RZ ;  /* 0x000000f602f69210 */ /* 0x000fe20007f5e0ff */
[C---:B------:R-:W-:Y:S01]  /*3b50*/  @!P1 IMAD R4, R0.reuse, 0x2, R4 ;  /* 0x0000000200049824 */ /* 0x040fe200078e0204 */
[----:B------:R-:W-:Y:S01]  /*3b60*/  @!P1 LEA R244, R0, R244, 0x1 ;  /* 0x000000f400f49211 */ /* 0x000fe200078e08ff */
[----:B0-----:R-:W-:Y:S01]  /*3b70*/  @!P1 IMAD.IADD R6, R248, 0x1, R0 ;  /* 0x00000001f8069824 */ /* 0x001fe200078e0200 */
[----:B------:R-:W-:Y:S01]  /*3b80*/  @!P1 LEA.HI.X.SX32 R247, R2, R3, 0x1, P2 ;  /* 0x0000000302f79211 */ /* 0x000fe200010f0eff */
[----:B------:R-:W5:Y:S01]  /*3b90*/  @!P1 LDG.E.128 R36, desc[UR36][R192.64] ;  /* 0x00000024c0249981 */ /* 0x000f62000c1e1d00 */
[----:B------:R-:W0:Y:S01]  /*3ba0*/  @!P1 LDC.64 R2, c[0x0][0x3b8] ;  /* 0x0000ee00ff029b82 */ /* 0x000e220000000a00 */
[----:B------:R-:W-:-:S05]  /*3bb0*/  @!P1 LEA R4, R0, R4, 0x1 ;  /* 0x0000000400049211 */ /* 0x000fca00078e08ff */
[----:B------:R-:W-:-:S05]  /*3bc0*/  @!P1 IMAD R4, R0, 0x2, R4 ;  /* 0x0000000200049824 */ /* 0x000fca00078e0204 */
[C---:B------:R-:W-:Y:S01]  /*3bd0*/  @!P1 LEA R4, R0.reuse, R4, 0x1 ;  /* 0x0000000400049211 */ /* 0x040fe200078e08ff */
[----:B------:R-:W-:Y:S01]  /*3be0*/  @!P1 IMAD R244, R0, 0x2, R244 ;  /* 0x0000000200f49824 */ /* 0x000fe200078e02f4 */
[----:B0-----:R-:W-:-:S04]  /*3bf0*/  @!P1 LEA R2, P2, R246, R2, 0x2 ;  /* 0x00000002f6029211 */ /* 0x001fc800078410ff */
[----:B------:R-:W-:Y:S01]  /*3c00*/  @!P1 LEA.HI.X R3, R246, R3, R247, 0x2, P2 ;  /* 0x00000003f6039211 */ /* 0x000fe200010f14f7 */
[----:B------:R-:W-:Y:S02]  /*3c10*/  @!P1 IMAD.SHL.U32 R246, R4, 0x4, RZ ;  /* 0x0000000404f69824 */ /* 0x000fe400078e00ff */
[C---:B------:R-:W-:Y:S01]  /*3c20*/  @!P1 IMAD R4, R0.reuse, UR40, RZ ;  /* 0x0000002800049c24 */ /* 0x040fe2000f8e02ff */
[----:B------:R-:W-:Y:S01]  /*3c30*/  @!P1 LEA R244, R0, R244, 0x1 ;  /* 0x000000f400f49211 */ /* 0x000fe200078e08ff */
[----:B------:R0:W5:Y:S01]  /*3c40*/  @!P1 LDG.E.128 R40, desc[UR36][R2.64] ;  /* 0x0000002402289981 */ /* 0x000162000c1e1d00 */
[----:B------:R-:W-:Y:S02]  /*3c50*/  @!P1 SHF.R.S32.HI R5, RZ, 0x1f, R246 ;  /* 0x0000001fff059819 */ /* 0x000fe400000114f6 */
[----:B------:R-:W-:-:S04]  /*3c60*/  @!P1 IADD3 R246, P2, PT, R4, R246, RZ ;  /* 0x000000f604f69210 */ /* 0x000fc80007f5e0ff */
[----:B------:R-:W-:Y:S02]  /*3c70*/  @!P1 LEA.HI.X.SX32 R247, R4, R5, 0x1, P2 ;  /* 0x0000000504f79211 */ /* 0x000fe400010f0eff */
[----:B------:R-:W1:Y:S01]  /*3c80*/  @!P1 LDC.64 R4, c[0x0][0x3b8] ;  /* 0x0000ee00ff049b82 */ /* 0x000e620000000a00 */
[----:B------:R-:W-:-:S05]  /*3c90*/  @!P1 IMAD R244, R0, 0x2, R244 ;  /* 0x0000000200f49824 */ /* 0x000fca00078e02f4 */
[----:B------:R-:W-:-:S05]  /*3ca0*/  @!P1 LEA R244, R0, R244, 0x1 ;  /* 0x000000f400f49211 */ /* 0x000fca00078e08ff */
[C---:B------:R-:W-:Y:S01]  /*3cb0*/  @!P1 IMAD R244, R0.reuse, 0x2, R244 ;  /* 0x0000000200f49824 */ /* 0x040fe200078e02f4 */
[----:B------:R-:W-:-:S04]  /*3cc0*/  @!P1 LEA R6, R0, R6, 0x2 ;  /* 0x0000000600069211 */ /* 0x000fc800078e10ff */
[C---:B------:R-:W-:Y:S01]  /*3cd0*/  @!P1 LEA R244, R0.reuse, R244, 0x1 ;  /* 0x000000f400f49211 */ /* 0x040fe200078e08ff */
[----:B------:R-:W-:-:S04]  /*3ce0*/  @!P1 IMAD R6, R0, 0x2, R6 ;  /* 0x0000000200069824 */ /* 0x000fc800078e0206 */
[----:B------:R-:W-:Y:S01]  /*3cf0*/  @!P1 IMAD.IADD R244, R244, 0x1, R0 ;  /* 0x00000001f4f49824 */ /* 0x000fe200078e0200 */
[----:B-1----:R-:W-:-:S04]  /*3d00*/  @!P1 LEA R4, P2, R246, R4, 0x2 ;  /* 0x00000004f6049211 */ /* 0x002fc800078410ff */
[----:B------:R-:W-:Y:S01]  /*3d10*/  @!P1 LEA.HI.X R5, R246, R5, R247, 0x2, P2 ;  /* 0x00000005f6059211 */ /* 0x000fe200010f14f7 */
[----:B------:R-:W-:Y:S01]  /*3d20*/  @!P1 IMAD R247, R0, UR40, RZ ;  /* 0x0000002800f79c24 */ /* 0x000fe2000f8e02ff */
[----:B------:R-:W-:Y:S02]  /*3d30*/  @!P1 SHF.L.U32 R246, R244, 0x2, RZ ;  /* 0x00000002f4f69819 */ /* 0x000fe400000006ff */
[----:B------:R-:W-:Y:S01]  /*3d40*/  @!P1 LEA R6, R0, R6, 0x1 ;  /* 0x0000000600069211 */ /* 0x000fe200078e08ff */
[----:B0-----:R-:W-:Y:S01]  /*3d50*/  IMAD.IADD R2, R248, 0x1, R0 ;  /* 0x00000001f8027824 */ /* 0x001fe200078e0200 */
[----:B------:R-:W-:Y:S01]  /*3d60*/  @!P1 SHF.R.S32.HI R244, RZ, 0x1f, R246 ;  /* 0x0000001ffff49819 */ /* 0x000fe200000114f6 */
[----:B------:R0:W5:Y:S01]  /*3d70*/  @!P1 LDG.E.128 R44, desc[UR36][R4.64] ;  /* 0x00000024042c9981 */ /* 0x000162000c1e1d00 */
[----:B------:R-:W-:Y:S01]  /*3d80*/  @!P1 IADD3 R246, P2, PT, R247, R246, RZ ;  /* 0x000000f6f7f69210 */ /* 0x000fe20007f5e0ff */
[----:B------:R-:W-:-:S03]  /*3d90*/  @!P1 IMAD R6, R0, 0x2, R6 ;  /* 0x0000000200069824 */ /* 0x000fc600078e0206 */
[----:B------:R-:W-:Y:S02]  /*3da0*/  @!P1 LEA.HI.X.SX32 R247, R247, R244, 0x1, P2 ;  /* 0x000000f4f7f79211 */ /* 0x000fe400010f0eff */
[----:B------:R-:W1:Y:S01]  /*3db0*/  @!P1 LDC.64 R244, c[0x0][0x3b8] ;  /* 0x0000ee00fff49b82 */ /* 0x000e620000000a00 */
[----:B------:R-:W-:-:S05]  /*3dc0*/  @!P1 LEA R6, R0, R6, 0x1 ;  /* 0x0000000600069211 */ /* 0x000fca00078e08ff */
[C---:B------:R-:W-:Y:S01]  /*3dd0*/  @!P1 IMAD R6, R0.reuse, 0x2, R6 ;  /* 0x0000000200069824 */ /* 0x040fe200078e0206 */
[C---:B------:R-:W-:Y:S01]  /*3de0*/  LEA R2, R0.reuse, R2, 0x2 ;  /* 0x0000000200027211 */ /* 0x040fe200078e10ff */
[----:B0-----:R-:W0:Y:S03]  /*3df0*/  @!P1 LDC.64 R4, c[0x0][0x3b8] ;  /* 0x0000ee00ff049b82 */ /* 0x001e260000000a00 */
[----:B------:R-:W-:-:S05]  /*3e00*/  @!P1 LEA R6, R0, R6, 0x1 ;  /* 0x0000000600069211 */ /* 0x000fca00078e08ff */
[----:B------:R-:W-:-:S05]  /*3e10*/  @!P1 IMAD R6, R0, 0x2, R6 ;  /* 0x0000000200069824 */ /* 0x000fca00078e0206 */
[----:B------:R-:W-:Y:S02]  /*3e20*/  @!P1 LEA R6, R0, R6, 0x1 ;  /* 0x0000000600069211 */ /* 0x000fe400078e08ff */
[----:B-1----:R-:W-:-:S04]  /*3e30*/  @!P1 LEA R244, P2, R246, R244, 0x2 ;  /* 0x000000f4f6f49211 */ /* 0x002fc800078410ff */
[----:B------:R-:W-:Y:S01]  /*3e40*/  @!P1 LEA.HI.X R245, R246, R245, R247, 0x2, P2 ;  /* 0x000000f5f6f59211 */ /* 0x000fe200010f14f7 */
[----:B------:R-:W-:Y:S02]  /*3e50*/  @!P1 IMAD.SHL.U32 R246, R6, 0x4, RZ ;  /* 0x0000000406f69824 */ /* 0x000fe400078e00ff */
[C---:B------:R-:W-:Y:S02]  /*3e60*/  @!P1 IMAD R6, R0.reuse, UR40, RZ ;  /* 0x0000002800069c24 */ /* 0x040fe4000f8e02ff */
[----:B------:R-:W-:Y:S01]  /*3e70*/  IMAD R2, R0, 0x2, R2 ;  /* 0x0000000200027824 */ /* 0x000fe200078e0202 */
[----:B------:R-:W-:Y:S01]  /*3e80*/  @!P1 SHF.R.S32.HI R7, RZ, 0x1f, R246 ;  /* 0x0000001fff079819 */ /* 0x000fe200000114f6 */
[----:B------:R-:W5:Y:S01]  /*3e90*/  @!P1 LDG.E.128 R48, desc[UR36][R244.64] ;  /* 0x00000024f4309981 */ /* 0x000f62000c1e1d00 */
[----:B------:R-:W-:-:S04]  /*3ea0*/  @!P1 IADD3 R246, P2, PT, R6, R246, RZ ;  /* 0x000000f606f69210 */ /* 0x000fc80007f5e0ff */
[----:B------:R-:W-:Y:S02]  /*3eb0*/  @!P1 LEA.HI.X.SX32 R247, R6, R7, 0x1, P2 ;  /* 0x0000000706f79211 */ /* 0x000fe400010f0eff */
[----:B------:R-:W1:Y:S02]  /*3ec0*/  @!P1 LDC.64 R6, c[0x0][0x3b8] ;  /* 0x0000ee00ff069b82 */ /* 0x000e640000000a00 */
[----:B-1----:R-:W-:-:S04]  /*3ed0*/  @!P1 LEA R6, P2, R246, R6, 0x2 ;  /* 0x00000006f6069211 */ /* 0x002fc800078410ff */
[----:B------:R-:W-:Y:S02]  /*3ee0*/  @!P1 LEA.HI.X R7, R246, R7, R247, 0x2, P2 ;  /* 0x00000007f6079211 */ /* 0x000fe400010f14f7 */
[----:B------:R-:W-:Y:S02]  /*3ef0*/  @!P1 IADD3 R246, PT, PT, R248, R0, RZ ;  /* 0x00000000f8f69210 */ /* 0x000fe40007ffe0ff */
[C---:B------:R-:W-:Y:S01]  /*3f00*/  LEA R2, R0.reuse, R2, 0x1 ;  /* 0x0000000200027211 */ /* 0x040fe200078e08ff */
[----:B------:R1:W5:Y:S02]  /*3f10*/  @!P1 LDG.E.128 R52, desc[UR36][R6.64] ;  /* 0x0000002406349981 */ /* 0x000364000c1e1d00 */
[----:B------:R-:W-:-:S05]  /*3f20*/  @!P1 IMAD R246, R0, 0x4, R246 ;  /* 0x0000000400f69824 */ /* 0x000fca00078e02f6 */
[----:B------:R-:W-:-:S05]  /*3f30*/  @!P1 LEA R246, R0, R246, 0x1 ;  /* 0x000000f600f69211 */ /* 0x000fca00078e08ff */
[----:B------:R-:W-:-:S05]  /*3f40*/  @!P1 IMAD R246, R0, 0x2, R246 ;  /* 0x0000000200f69824 */ /* 0x000fca00078e02f6 */
[C---:B------:R-:W-:Y:S01]  /*3f50*/  @!P1 LEA R246, R0.reuse, R246, 0x1 ;  /* 0x000000f600f69211 */ /* 0x040fe200078e08ff */
[----:B------:R-:W-:-:S04]  /*3f60*/  IMAD R2, R0, 0x2, R2 ;  /* 0x0000000200027824 */ /* 0x000fc800078e0202 */
[C---:B------:R-:W-:Y:S01]  /*3f70*/  @!P1 IMAD R246, R0.reuse, 0x2, R246 ;  /* 0x0000000200f69824 */ /* 0x040fe200078e02f6 */
[----:B------:R-:W-:-:S04]  /*3f80*/  LEA R2, R0, R2, 0x1 ;  /* 0x0000000200027211 */ /* 0x000fc800078e08ff */
[C---:B------:R-:W-:Y:S01]  /*3f90*/  @!P1 LEA R246, R0.reuse, R246, 0x1 ;  /* 0x000000f600f69211 */ /* 0x040fe200078e08ff */
[----:B------:R-:W-:-:S04]  /*3fa0*/  IMAD R2, R0, 0x2, R2 ;  /* 0x0000000200027824 */ /* 0x000fc800078e0202 */
[C---:B------:R-:W-:Y:S01]  /*3fb0*/  @!P1 IMAD R246, R0.reuse, 0x2, R246 ;  /* 0x0000000200f69824 */ /* 0x040fe200078e02f6 */
[----:B------:R-:W-:-:S04]  /*3fc0*/  LEA R2, R0, R2, 0x1 ;  /* 0x0000000200027211 */ /* 0x000fc800078e08ff */
[----:B------:R-:W-:Y:S01]  /*3fd0*/  @!P1 SHF.L.U32 R250, R246, 0x2, RZ ;  /* 0x00000002f6fa9819 */ /* 0x000fe200000006ff */
[C---:B------:R-:W-:Y:S02]  /*3fe0*/  @!P1 IMAD R246, R0.reuse, UR40, RZ ;  /* 0x0000002800f69c24 */ /* 0x040fe4000f8e02ff */
[----:B------:R-:W-:Y:S01]  /*3ff0*/  IMAD R2, R0, 0x2, R2 ;  /* 0x0000000200027824 */ /* 0x000fe200078e0202 */
[----:B------:R-:W-:Y:S02]  /*4000*/  @!P1 SHF.R.S32.HI R247, RZ, 0x1f, R250 ;  /* 0x0000001ffff79819 */ /* 0x000fe400000114fa */
[----:B------:R-:W-:Y:S02]  /*4010*/  @!P1 IADD3 R250, P2, PT, R246, R250, RZ ;  /* 0x000000faf6fa9210 */ /* 0x000fe40007f5e0ff */
[----:B------:R-:W-:Y:S02]  /*4020*/  LEA R2, R0, R2, 0x1 ;  /* 0x0000000200027211 */ /* 0x000fe400078e08ff */
[----:B------:R-:W-:-:S02]  /*4030*/  @!P1 LEA.HI.X.SX32 R251, R246, R247, 0x1, P2 ;  /* 0x000000f7f6fb9211 */ /* 0x000fc400010f0eff */
[----:B------:R-:W2:Y:S01]  /*4040*/  @!P1 LDC.64 R246, c[0x0][0x3b8] ;  /* 0x0000ee00fff69b82 */ /* 0x000ea20000000a00 */
[----:B------:R-:W-:-:S05]  /*4050*/  IMAD R2, R0, 0x2, R2 ;  /* 0x0000000200027824 */ /* 0x000fca00078e0202 */
[----:B------:R-:W-:-:S05]  /*4060*/  LEA R2, R0, R2, 0x1 ;  /* 0x0000000200027211 */ /* 0x000fca00078e08ff */
[----:B------:R-:W-:-:S05]  /*4070*/  IMAD R2, R0, 0x2, R2 ;  /* 0x0000000200027824 */ /* 0x000fca00078e0202 */
[----:B------:R-:W-:-:S05]  /*4080*/  LEA R2, R0, R2, 0x1 ;  /* 0x0000000200027211 */ /* 0x000fca00078e08ff */
[C---:B------:R-:W-:Y:S01]  /*4090*/  IMAD R252, R0.reuse, 0x2, R2 ;  /* 0x0000000200fc7824 */ /* 0x040fe200078e0202 */
[----:B------:R-:W-:Y:S02]  /*40a0*/  @!P1 LEA R2, R0, R248, 0x5 ;  /* 0x000000f800029211 */ /* 0x000fe400078e28ff */
[----:B--2---:R-:W-:-:S03]  /*40b0*/  @!P1 LEA R246, P2, R250, R246, 0x2 ;  /* 0x000000f6faf69211 */ /* 0x004fc600078410ff */
[----:B------:R-:W-:Y:S01]  /*40c0*/  @!P1 IMAD.SHL.U32 R2, R2, 0x4, RZ ;  /* 0x0000000402029824 */ /* 0x000fe200078e00ff */
[----:B------:R-:W-:Y:S01]  /*40d0*/  @!P1 LEA.HI.X R247, R250, R247, R251, 0x2, P2 ;  /* 0x000000f7faf79211 */ /* 0x000fe200010f14fb */
[----:B------:R-:W-:Y:S01]  /*40e0*/  @!P1 IMAD R251, R0, UR40, RZ ;  /* 0x0000002800fb9c24 */ /* 0x000fe2000f8e02ff */
[----:B------:R-:W-:Y:S01]  /*40f0*/  @!P1 SHF.L.U32 R3, R252, 0x2, RZ ;  /* 0x00000002fc039819 */ /* 0x000fe200000006ff */
[C---:B-1----:R-:W-:Y:S02]  /*4100*/  @!P1 IMAD R6, R0.reuse, UR40, RZ ;  /* 0x0000002800069c24 */ /* 0x042fe4000f8e02ff */
[----:B------:R-:W5:Y:S01]  /*4110*/  @!P1 LDG.E.128 R56, desc[UR36][R246.64] ;  /* 0x00000024f6389981 */ /* 0x000f62000c1e1d00 */
[----:B------:R-:W-:Y:S02]  /*4120*/  @!P1 SHF.R.S32.HI R250, RZ, 0x1f, R251 ;  /* 0x0000001ffffa9819 */ /* 0x000fe400000114fb */
[C---:B------:R-:W-:Y:S02]  /*4130*/  @!P1 IADD3 R193, P3, PT, R251.reuse, R2, RZ ;  /* 0x00000002fbc19210 */ /* 0x040fe40007f7e0ff */
[----:B------:R-:W-:Y:S01]  /*4140*/  @!P1 IADD3 R251, P2, PT, R251, R3, RZ ;  /* 0x00000003fbfb9210 */ /* 0x000fe20007f5e0ff */
[----:B------:R-:W-:Y:S01]  /*4150*/  IMAD R252, R0, 0x2, R252 ;  /* 0x0000000200fc7824 */ /* 0x000fe200078e02fc */
[----:B------:R-:W-:-:S02]  /*4160*/  @!P1 LEA.HI.X.SX32 R194, R2, R250, 0x1, P3 ;  /* 0x000000fa02c29211 */ /* 0x000fc400018f0eff */
[----:B------:R-:W-:Y:S02]  /*4170*/  @!P1 LEA.HI.X.SX32 R192, R3, R250, 0x1, P2 ;  /* 0x000000fa03c09211 */ /* 0x000fe400010f0eff */
[-C--:B0-----:R-:W-:Y:S02]  /*4180*/  @!P1 LEA R2, P3, R193, R4.reuse, 0x2 ;  /* 0x00000004c1029211 */ /* 0x081fe400078610ff */
[----:B------:R-:W-:Y:S01]  /*4190*/  @!P1 LEA R250, P2, R251, R4, 0x2 ;  /* 0x00000004fbfa9211 */ /* 0x000fe200078410ff */
[----:B------:R-:W-:Y:S01]  /*41a0*/  @!P1 IMAD R4, R0, UR40, RZ ;  /* 0x0000002800049c24 */ /* 0x000fe2000f8e02ff */
[-C--:B------:R-:W-:Y:S02]  /*41b0*/  @!P1 LEA.HI.X R3, R193, R5.reuse, R194, 0x2, P3 ;  /* 0x00000005c1039211 */ /* 0x080fe400018f14c2 */
[----:B------:R-:W-:Y:S02]  /*41c0*/  @!P1 LEA.HI.X R251, R251, R5, R192, 0x2, P2 ;  /* 0x00000005fbfb9211 */ /* 0x000fe400010f14c0 */
[C---:B------:R-:W-:Y:S01]  /*41d0*/  @!P1 SHF.L.U32 R5, R252.reuse, 0x2, RZ ;  /* 0x00000002fc059819 */ /* 0x040fe200000006ff */
[----:B------:R-:W-:Y:S01]  /*41e0*/  IMAD.IADD R244, R252, 0x1, R0 ;  /* 0x00000001fcf47824 */ /* 0x000fe200078e0200 */
[----:B------:R0:W5:Y:S02]  /*41f0*/  @!P1 LDG.E.128 R60, desc[UR36][R2.64] ;  /* 0x00000024023c9981 */ /* 0x000164000c1e1d00 */
[----:B------:R-:W-:-:S02]  /*4200*/  @!P1 SHF.R.S32.HI R192, RZ, 0x1f, R5 ;  /* 0x0000001fffc09819 */ /* 0x000fc40000011405 */
[C---:B------:R-:W-:Y:S01]  /*4210*/  @!P1 IADD3 R194, P2, PT, R4.reuse, R5, RZ ;  /* 0x0000000504c29210 */ /* 0x040fe20007f5e0ff */
[----:B------:R-:W5:Y:S03]  /*4220*/  @!P1 LDG.E.128 R64, desc[UR36][R250.64] ;  /* 0x00000024fa409981 */ /* 0x000f66000c1e1d00 */
[----:B------:R-:W-:Y:S02]  /*4230*/  @!P1 LEA.HI.X.SX32 R195, R4, R192, 0x1, P2 ;  /* 0x000000c004c39211 */ /* 0x000fe400010f0eff */
[----:B------:R-:W1:Y:S02]  /*4240*/  @!P1 LDC.64 R4, c[0x0][0x3b8] ;  /* 0x0000ee00ff049b82 */ /* 0x000e640000000a00 */
[----:B-1----:R-:W-:Y:S01]  /*4250*/  @!P1 LEA R192, P2, R194, R4, 0x2 ;  /* 0x00000004c2c09211 */ /* 0x002fe200078410ff */
[----:B------:R-:W-:-:S03]  /*4260*/  @!P1 IMAD R4, R0, UR40, RZ ;  /* 0x0000002800049c24 */ /* 0x000fc6000f8e02ff */
[----:B------:R-:W-:Y:S02]  /*4270*/  @!P1 LEA.HI.X R193, R194, R5, R195, 0x2, P2 ;  /* 0x00000005c2c19211 */ /* 0x000fe400010f14c3 */
[----:B------:R-:W-:Y:S01]  /*4280*/  @!P1 SHF.L.U32 R5, R244, 0x2, RZ ;  /* 0x00000002f4059819 */ /* 0x000fe200000006ff */
[----:B0-----:R-:W-:Y:S02]  /*4290*/  @!P1 IMAD R2, R0, UR40, RZ ;  /* 0x0000002800029c24 */ /* 0x001fe4000f8e02ff */
[----:B------:R-:W5:Y:S01]  /*42a0*/  @!P1 LDG.E.128 R68, desc[UR36][R192.64] ;  /* 0x00000024c0449981 */ /* 0x000f62000c1e1d00 */
[----:B------:R-:W-:Y:S02]  /*42b0*/  @!P1 SHF.R.S32.HI R252, RZ, 0x1f, R5 ;  /* 0x0000001ffffc9819 */ /* 0x000fe40000011405 */
[----:B------:R-:W-:-:S04]  /*42c0*/  @!P1 IADD3 R245, P2, PT, R4, R5, RZ ;  /* 0x0000000504f59210 */ /* 0x000fc80007f5e0ff */
[----:B------:R-:W-:Y:S02]  /*42d0*/  @!P1 LEA.HI.X.SX32 R252, R4, R252, 0x1, P2 ;  /* 0x000000fc04fc9211 */ /* 0x000fe400010f0eff */
[----:B------:R-:W0:Y:S02]  /*42e0*/  @!P1 LDC.64 R4, c[0x0][0x3b8] ;  /* 0x0000ee00ff049b82 */ /* 0x000e240000000a00 */
[----:B0-----:R-:W-:-:S04]  /*42f0*/  @!P1 LEA R4, P2, R245, R4, 0x2 ;  /* 0x00000004f5049211 */ /* 0x001fc800078410ff */
[----:B------:R-:W-:Y:S01]  /*4300*/  @!P1 LEA.HI.X R5, R245, R5, R252, 0x2, P2 ;  /* 0x00000005f5059211 */ /* 0x000fe200010f14fc */
[----:B------:R-:W-:-:S04]  /*4310*/  IMAD.IADD R252, R244, 0x1, R0 ;  /* 0x00000001f4fc7824 */ /* 0x000fc800078e0200 */
[----:B------:R0:W5:Y:S01]  /*4320*/  @!P1 LDG.E.128 R72, desc[UR36][R4.64] ;  /* 0x0000002404489981 */ /* 0x000162000c1e1d00 */
[----:B------:R-:W-:-:S04]  /*4330*/  @!P1 SHF.L.U32 R7, R252, 0x2, RZ ;  /* 0x00000002fc079819 */ /* 0x000fc800000006ff */
[----:B------:R-:W-:Y:S02]  /*4340*/  @!P1 SHF.R.S32.HI R244, RZ, 0x1f, R7 ;  /* 0x0000001ffff49819 */ /* 0x000fe40000011407 */
[----:B------:R-:W-:-:S04]  /*4350*/  @!P1 IADD3 R245, P2, PT, R6, R7, RZ ;  /* 0x0000000706f59210 */ /* 0x000fc80007f5e0ff */
[----:B------:R-:W-:Y:S02]  /*4360*/  @!P1 LEA.HI.X.SX32 R194, R6, R244, 0x1, P2 ;  /* 0x000000f406c29211 */ /* 0x000fe400010f0eff */
[----:B------:R-:W1:Y:S01]  /*4370*/  @!P1 LDC.64 R6, c[0x0][0x3b8] ;  /* 0x0000ee00ff069b82 */ /* 0x000e620000000a00 */
[----:B------:R-:W-:Y:S01]  /*4380*/  IMAD.IADD R246, R252, 0x1, R0 ;  /* 0x00000001fcf67824 */ /* 0x000fe200078e0200 */
[----:B-1----:R-:W-:Y:S01]  /*4390*/  @!P1 LEA R244, P2, R245, R6, 0x2 ;  /* 0x00000006f5f49211 */ /* 0x002fe200078410ff */
[----:B------:R-:W-:-:S03]  /*43a0*/  @!P1 IMAD R6, R0, UR40, RZ ;  /* 0x0000002800069c24 */ /* 0x000fc6000f8e02ff */
        /* <DEDUP_REMOVED lines=8> */
[----:B------:R-:W-:-:S05]  /*4430*/  IMAD.IADD R246, R246, 0x1, R0 ;  /* 0x00000001f6f67824 */ /* 0x000fca00078e0200 */
[----:B------:R-:W-:Y:S02]  /*4440*/  @!P1 SHF.L.U32 R3, R246, 0x2, RZ ;  /* 0x00000002f6039819 */ /* 0x000fe400000006ff */
[----:B-1----:R-:W-:-:S04]  /*4450*/  @!P1 LEA R6, P2, R247, R6, 0x2 ;  /* 0x00000006f7069211 */ /* 0x002fc800078410ff */
[----:B------:R-:W-:Y:S02]  /*4460*/  @!P1 LEA.HI.X R7, R247, R7, R252, 0x2, P2 ;  /* 0x00000007f7079211 */ /* 0x000fe400010f14fc */
[----:B------:R-:W-:Y:S02]  /*4470*/  @!P1 SHF.R.S32.HI R252, RZ, 0x1f, R3 ;  /* 0x0000001ffffc9819 */ /* 0x000fe40000011403 */
[----:B------:R-:W-:Y:S01]  /*4480*/  @!P1 IADD3 R247, P2, PT, R2, R3, RZ ;  /* 0x0000000302f79210 */ /* 0x000fe20007f5e0ff */
[----:B0-----:R-:W-:Y:S01]  /*4490*/  @!P1 IMAD R244, R0, UR40, RZ ;  /* 0x0000002800f49c24 */ /* 0x001fe2000f8e02ff */
[----:B------:R0:W5:Y:S02]  /*44a0*/  @!P1 LDG.E.128 R80, desc[UR36][R6.64] ;  /* 0x0000002406509981 */ /* 0x000164000c1e1d00 */
[----:B------:R-:W-:Y:S02]  /*44b0*/  @!P1 LEA.HI.X.SX32 R252, R2, R252, 0x1, P2 ;  /* 0x000000fc02fc9211 */ /* 0x000fe400010f0eff */
[----:B------:R-:W1:Y:S02]  /*44c0*/  @!P1 LDC.64 R2, c[0x0][0x3b8] ;  /* 0x0000ee00ff029b82 */ /* 0x000e640000000a00 */
[----:B-1----:R-:W-:-:S04]  /*44d0*/  @!P1 LEA R2, P2, R247, R2, 0x2 ;  /* 0x00000002f7029211 */ /* 0x002fc800078410ff */
[----:B------:R-:W-:Y:S01]  /*44e0*/  @!P1 LEA.HI.X R3, R247, R3, R252, 0x2, P2 ;  /* 0x00000003f7039211 */ /* 0x000fe200010f14fc */
[----:B------:R-:W-:Y:S02]  /*44f0*/  IMAD.IADD R252, R246, 0x1, R0 ;  /* 0x00000001f6fc7824 */ /* 0x000fe400078e0200 */
[C---:B------:R-:W-:Y:S02]  /*4500*/  @!P1 IMAD R246, R0.reuse, UR40, RZ ;  /* 0x0000002800f69c24 */ /* 0x040fe4000f8e02ff */
[----:B0-----:R-:W-:Y:S01]  /*4510*/  @!P1 IMAD R6, R0, UR40, RZ ;  /* 0x0000002800069c24 */ /* 0x001fe2000f8e02ff */
[----:B------:R-:W-:Y:S01]  /*4520*/  @!P1 SHF.L.U32 R247, R252, 0x2, RZ ;  /* 0x00000002fcf79819 */ /* 0x000fe200000006ff */
[----:B------:R0:W5:Y:S03]  /*4530*/  @!P1 LDG.E.128 R84, desc[UR36][R2.64] ;  /* 0x0000002402549981 */ /* 0x000166000c1e1d00 */
[----:B------:R-:W-:-:S02]  /*4540*/  @!P1 SHF.R.S32.HI R250, RZ, 0x1f, R247 ;  /* 0x0000001ffffa9819 */ /* 0x000fc400000114f7 */
        /* <DEDUP_REMOVED lines=14> */
[----:B0-----:R-:W-:Y:S01]  /*4630*/  @!P1 LEA R192, P2, R194, R246, 0x2 ;  /* 0x000000f6c2c09211 */ /* 0x001fe200078410ff */
[----:B------:R-:W-:-:S05]  /*4640*/  IMAD.IADD R246, R252, 0x1, R0 ;  /* 0x00000001fcf67824 */ /* 0x000fca00078e0200 */
[----:B------:R-:W-:Y:S02]  /*4650*/  @!P1 SHF.L.U32 R5, R246, 0x2, RZ ;  /* 0x00000002f6059819 */ /* 0x000fe400000006ff */
[----:B------:R-:W-:Y:S02]  /*4660*/  @!P1 LEA.HI.X R193, R194, R247, R195, 0x2, P2 ;  /* 0x000000f7c2c19211 */ /* 0x000fe400010f14c3 */
[----:B------:R-:W-:Y:S02]  /*4670*/  @!P1 SHF.R.S32.HI R252, RZ, 0x1f, R5 ;  /* 0x0000001ffffc9819 */ /* 0x000fe40000011405 */
[----:B------:R-:W-:Y:S01]  /*4680*/  @!P1 IADD3 R247, P2, PT, R4, R5, RZ ;  /* 0x0000000504f79210 */ /* 0x000fe20007f5e0ff */
[----:B------:R-:W-:Y:S01]  /*4690*/  IMAD.IADD R246, R246, 0x1, R0 ;  /* 0x00000001f6f67824 */ /* 0x000fe200078e0200 */
[----:B------:R-:W5:Y:S02]  /*46a0*/  @!P1 LDG.E.128 R92, desc[UR36][R192.64] ;  /* 0x00000024c05c9981 */ /* 0x000f64000c1e1d00 */
[----:B------:R-:W-:-:S02]  /*46b0*/  @!P1 LEA.HI.X.SX32 R252, R4, R252, 0x1, P2 ;  /* 0x000000fc04fc9211 */ /* 0x000fc400010f0eff */
[----:B------:R-:W0:Y:S02]  /*46c0*/  @!P1 LDC.64 R4, c[0x0][0x3b8] ;  /* 0x0000ee00ff049b82 */ /* 0x000e240000000a00 */
[----:B0-----:R-:W-:-:S04]  /*46d0*/  @!P1 LEA R4, P2, R247, R4, 0x2 ;  /* 0x00000004f7049211 */ /* 0x001fc800078410ff */
[----:B------:R-:W-:Y:S02]  /*46e0*/  @!P1 LEA.HI.X R5, R247, R5, R252, 0x2, P2 ;  /* 0x00000005f7059211 */ /* 0x000fe400010f14fc */
[----:B------:R-:W-:-:S03]  /*46f0*/  @!P1 SHF.L.U32 R247, R246, 0x2, RZ ;  /* 0x00000002f6f79819 */ /* 0x000fc600000006ff */
        /* <DEDUP_REMOVED lines=11> */
[----:B------:R-:W-:Y:S01]  /*47b0*/  IMAD.IADD R246, R246, 0x1, R0 ;  /* 0x00000001f6f67824 */ /* 0x000fe200078e0200 */
[----:B------:R1:W5:Y:S02]  /*47c0*/  @!P1 LDG.E.128 R100, desc[UR36][R244.64] ;  /* 0x00000024f4649981 */ /* 0x000364000c1e1d00 */
[----:B------:R-:W-:Y:S02]  /*47d0*/  @!P1 LEA.HI.X.SX32 R252, R6, R252, 0x1, P2 ;  /* 0x000000fc06fc9211 */ /* 0x000fe400010f0eff */
[----:B------:R-:W2:Y:S01]  /*47e0*/  @!P1 LDC.64 R6, c[0x0][0x3b8] ;  /* 0x0000ee00ff069b82 */ /* 0x000ea20000000a00 */
[----:B------:R-:W-:-:S02]  /*47f0*/  @!P1 SHF.L.U32 R3, R246, 0x2, RZ ;  /* 0x00000002f6039819 */ /* 0x000fc400000006ff */
[----:B--2---:R-:W-:-:S04]  /*4800*/  @!P1 LEA R6, P2, R247, R6, 0x2 ;  /* 0x00000006f7069211 */ /* 0x004fc800078410ff */
[----:B------:R-:W-:Y:S02]  /*4810*/  @!P1 LEA.HI.X R7, R247, R7, R252, 0x2, P2 ;  /* 0x00000007f7079211 */ /* 0x000fe400010f14fc */
[----:B------:R-:W-:Y:S02]  /*4820*/  @!P1 SHF.R.S32.HI R252, RZ, 0x1f, R3 ;  /* 0x0000001ffffc9819 */ /* 0x000fe40000011403 */
[----:B------:R-:W-:Y:S01]  /*4830*/  @!P1 IADD3 R247, P2, PT, R2, R3, RZ ;  /* 0x0000000302f79210 */ /* 0x000fe20007f5e0ff */
[----:B0-----:R-:W-:Y:S01]  /*4840*/  @!P1 IMAD R4, R0, UR40, RZ ;  /* 0x0000002800049c24 */ /* 0x001fe2000f8e02ff */
[----:B------:R0:W5:Y:S02]  /*4850*/  @!P1 LDG.E.128 R104, desc[UR36][R6.64] ;  /* 0x0000002406689981 */ /* 0x000164000c1e1d00 */
[----:B------:R-:W-:Y:S02]  /*4860*/  @!P1 LEA.HI.X.SX32 R252, R2, R252, 0x1, P2 ;  /* 0x000000fc02fc9211 */ /* 0x000fe400010f0eff */
[----:B------:R-:W2:Y:S02]  /*4870*/  @!P1 LDC.64 R2, c[0x0][0x3b8] ;  /* 0x0000ee00ff029b82 */ /* 0x000ea40000000a00 */
[----:B--2---:R-:W-:-:S04]  /*4880*/  @!P1 LEA R2, P2, R247, R2, 0x2 ;  /* 0x00000002f7029211 */ /* 0x004fc800078410ff */
[----:B------:R-:W-:Y:S01]  /*4890*/  @!P1 LEA.HI.X R3, R247, R3, R252, 0x2, P2 ;  /* 0x00000003f7039211 */ /* 0x000fe200010f14fc */
[----:B------:R-:W-:Y:S02]  /*48a0*/  IMAD.IADD R252, R246, 0x1, R0 ;  /* 0x00000001f6fc7824 */ /* 0x000fe400078e0200 */
[C---:B------:R-:W-:Y:S02]  /*48b0*/  @!P1 IMAD R246, R0.reuse, UR40, RZ ;  /* 0x0000002800f69c24 */ /* 0x040fe4000f8e02ff */
[----:B-1----:R-:W-:Y:S01]  /*48c0*/  @!P1 IMAD R244, R0, UR40, RZ ;  /* 0x0000002800f49c24 */ /* 0x002fe2000f8e02ff */
[----:B------:R-:W-:Y:S01]  /*48d0*/  @!P1 SHF.L.U32 R247, R252, 0x2, RZ ;  /* 0x00000002fcf79819 */ /* 0x000fe200000006ff */
[----:B0-----:R-:W-:Y:S01]  /*48e0*/  @!P1 IMAD R6, R0, UR40, RZ ;  /* 0x0000002800069c24 */ /* 0x001fe2000f8e02ff */
[----:B------:R0:W5:Y:S02]  /*48f0*/  @!P1 LDG.E.128 R108, desc[UR36][R2.64] ;  /* 0x00000024026c9981 */ /* 0x000164000c1e1d00 */
        /* <DEDUP_REMOVED lines=14> */
[----:B------:R-:W1:Y:S02]  /*49e0*/  @!P1 LDC.64 R246, c[0x0][0x3b8] ;  /* 0x0000ee00fff69b82 */ /* 0x000e640000000a00 */
[----:B-1----:R-:W-:Y:S01]  /*49f0*/  @!P1 LEA R194, P2, R192, R246, 0x2 ;  /* 0x000000f6c0c29211 */ /* 0x002fe200078410ff */
        /* <DEDUP_REMOVED lines=8> */
[----:B------:R-:W1:Y:S02]  /*4a80*/  @!P1 LDC.64 R4, c[0x0][0x3b8] ;  /* 0x0000ee00ff049b82 */ /* 0x000e640000000a00 */
[----:B-1----:R-:W-:-:S04]  /*4a90*/  @!P1 LEA R4, P2, R247, R4, 0x2 ;  /* 0x00000004f7049211 */ /* 0x002fc800078410ff */
[----:B------:R-:W-:Y:S02]  /*4aa0*/  @!P1 LEA.HI.X R5, R247, R5, R252, 0x2, P2 ;  /* 0x00000005f7059211 */ /* 0x000fe400010f14fc */
[----:B------:R-:W-:-:S03]  /*4ab0*/  @!P1 SHF.L.U32 R247, R246, 0x2, RZ ;  /* 0x00000002f6f79819 */ /* 0x000fc600000006ff */
[----:B------:R1:W5:Y:S01]  /*4ac0*/  @!P1 LDG.E.128 R120, desc[UR36][R4.64] ;  /* 0x0000002404789981 */ /* 0x000362000c1e1d00 */
[----:B------:R-:W-:Y:S02]  /*4ad0*/  @!P1 SHF.R.S32.HI R245, RZ, 0x1f, R247 ;  /* 0x0000001ffff59819 */ /* 0x000fe400000114f7 */
[----:B------:R-:W-:-:S04]  /*4ae0*/  @!P1 IADD3 R247, P2, PT, R244, R247, RZ ;  /* 0x000000f7f4f79210 */ /* 0x000fc80007f5e0ff */
[----:B------:R-:W-:Y:S02]  /*4af0*/  @!P1 LEA.HI.X.SX32 R252, R244, R245, 0x1, P2 ;  /* 0x000000f5f4fc9211 */ /* 0x000fe400010f0eff */
[----:B------:R-:W2:Y:S01]  /*4b00*/  @!P1 LDC.64 R244, c[0x0][0x3b8] ;  /* 0x0000ee00fff49b82 */ /* 0x000ea20000000a00 */
[----:B------:R-:W-:-:S05]  /*4b10*/  IMAD.IADD R246, R246, 0x1, R0 ;  /* 0x00000001f6f67824 */ /* 0x000fca00078e0200 */
[----:B------:R-:W-:Y:S02]  /*4b20*/  @!P1 SHF.L.U32 R7, R246, 0x2, RZ ;  /* 0x00000002f6079819 */ /* 0x000fe400000006ff */
[----:B--2---:R-:W-:-:S04]  /*4b30*/  @!P1 LEA R244, P2, R247, R244, 0x2 ;  /* 0x000000f4f7f49211 */ /* 0x004fc800078410ff */
[----:B------:R-:W-:Y:S02]  /*4b40*/  @!P1 LEA.HI.X R245, R247, R245, R252, 0x2, P2 ;  /* 0x000000f5f7f59211 */ /* 0x000fe400010f14fc */
[----:B------:R-:W-:Y:S02]  /*4b50*/  @!P1 SHF.R.S32.HI R252, RZ, 0x1f, R7 ;  /* 0x0000001ffffc9819 */ /* 0x000fe40000011407 */
[----:B------:R-:W-:Y:S01]  /*4b60*/  @!P1 IADD3 R247, P2, PT, R6, R7, RZ ;  /* 0x0000000706f79210 */ /* 0x000fe20007f5e0ff */
[----:B------:R-:W-:Y:S01]  /*4b70*/  IMAD.IADD R246, R246, 0x1, R0 ;  /* 0x00000001f6f67824 */ /* 0x000fe200078e0200 */
[----:B------:R-:W5:Y:S02]  /*4b80*/  @!P1 LDG.E.128 R124, desc[UR36][R244.64] ;  /* 0x00000024f47c9981 */ /* 0x000f64000c1e1d00 */
[----:B------:R-:W-:Y:S02]  /*4b90*/  @!P1 LEA.HI.X.SX32 R252, R6, R252, 0x1, P2 ;  /* 0x000000fc06fc9211 */ /* 0x000fe400010f0eff */
[----:B------:R-:W2:Y:S01]  /*4ba0*/  @!P1 LDC.64 R6, c[0x0][0x3b8] ;  /* 0x0000ee00ff069b82 */ /* 0x000ea20000000a00 */
[----:B------:R-:W-:-:S02]  /*4bb0*/  @!P1 SHF.L.U32 R3, R246, 0x2, RZ ;  /* 0x00000002f6039819 */ /* 0x000fc400000006ff */
[----:B--2---:R-:W-:-:S04]  /*4bc0*/  @!P1 LEA R6, P2, R247, R6, 0x2 ;  /* 0x00000006f7069211 */ /* 0x004fc800078410ff */
[----:B------:R-:W-:Y:S02]  /*4bd0*/  @!P1 LEA.HI.X R7, R247, R7, R252, 0x2, P2 ;  /* 0x00000007f7079211 */ /* 0x000fe400010f14fc */
[----:B------:R-:W-:Y:S02]  /*4be0*/  @!P1 SHF.R.S32.HI R252, RZ, 0x1f, R3 ;  /* 0x0000001ffffc9819 */ /* 0x000fe40000011403 */
[----:B------:R-:W-:Y:S01]  /*4bf0*/  @!P1 IADD3 R247, P2, PT, R2, R3, RZ ;  /* 0x0000000302f79210 */ /* 0x000fe20007f5e0ff */
[----:B0-----:R-:W-:Y:S01]  /*4c00*/  IMAD.IADD R250, R246, 0x1, R0 ;  /* 0x00000001f6fa7824 */ /* 0x001fe200078e0200 */
[----:B------:R0:W5:Y:S02]  /*4c10*/  @!P1 LDG.E.128 R128, desc[UR36][R6.64] ;  /* 0x0000002406809981 */ /* 0x000164000c1e1d00 */
[----:B------:R-:W-:Y:S02]  /*4c20*/  @!P1 LEA.HI.X.SX32 R252, R2, R252, 0x1, P2 ;  /* 0x000000fc02fc9211 */ /* 0x000fe400010f0eff */
[----:B------:R-:W2:Y:S01]  /*4c30*/  @!P1 LDC.64 R2, c[0x0][0x3b8] ;  /* 0x0000ee00ff029b82 */ /* 0x000ea20000000a00 */
[----:B------:R-:W-:Y:S01]  /*4c40*/  @!P1 IMAD R246, R0, UR40, RZ ;  /* 0x0000002800f69c24 */ /* 0x000fe2000f8e02ff */
[----:B--2---:R-:W-:-:S04]  /*4c50*/  @!P1 LEA R2, P2, R247, R2, 0x2 ;  /* 0x00000002f7029211 */ /* 0x004fc800078410ff */
[----:B------:R-:W-:Y:S02]  /*4c60*/  @!P1 LEA.HI.X R3, R247, R3, R252, 0x2, P2 ;  /* 0x00000003f7039211 */ /* 0x000fe400010f14fc */
[----:B------:R-:W-:Y:S01]  /*4c70*/  @!P1 SHF.L.U32 R247, R250, 0x2, RZ ;  /* 0x00000002faf79819 */ /* 0x000fe200000006ff */
[C---:B-1----:R-:W-:Y:S02]  /*4c80*/  @!P1 IMAD R4, R0.reuse, UR40, RZ ;  /* 0x0000002800049c24 */ /* 0x042fe4000f8e02ff */
[----:B0-----:R-:W-:Y:S01]  /*4c90*/  @!P1 IMAD R6, R0, UR40, RZ ;  /* 0x0000002800069c24 */ /* 0x001fe2000f8e02ff */
[----:B------:R-:W-:Y:S01]  /*4ca0*/  @!P1 SHF.R.S32.HI R252, RZ, 0x1f, R247 ;  /* 0x0000001ffffc9819 */ /* 0x000fe200000114f7 */
[----:B------:R0:W5:Y:S01]  /*4cb0*/  @!P1 LDG.E.128 R132, desc[UR36][R2.64] ;  /* 0x0000002402849981 */ /* 0x000162000c1e1d00 */
        /* <DEDUP_REMOVED lines=33> */
[----:B------:R-:W0:Y:S01]  /*4ed0*/  @!P1 LDC.64 R4, c[0x0][0x3b8] ;  /* 0x0000ee00ff049b82 */ /* 0x000e220000000a00 */
[----:B------:R-:W-:-:S05]  /*4ee0*/  IMAD.IADD R244, R244, 0x1, R0 ;  /* 0x00000001f4f47824 */ /* 0x000fca00078e0200 */
[----:B------:R-:W-:Y:S02]  /*4ef0*/  @!P1 SHF.L.U32 R7, R244, 0x2, RZ ;  /* 0x00000002f4079819 */ /* 0x000fe400000006ff */
[----:B0-----:R-:W-:-:S04]  /*4f00*/  @!P1 LEA R4, P2, R245, R4, 0x2 ;  /* 0x00000004f5049211 */ /* 0x001fc800078410ff */
[----:B------:R-:W-:Y:S02]  /*4f10*/  @!P1 LEA.HI.X R5, R245, R5, R252, 0x2, P2 ;  /* 0x00000005f5059211 */ /* 0x000fe400010f14fc */
[----:B------:R-:W-:Y:S02]  /*4f20*/  @!P1 SHF.R.S32.HI R252, RZ, 0x1f, R7 ;  /* 0x0000001ffffc9819 */ /* 0x000fe40000011407 */
[C---:B------:R-:W-:Y:S01]  /*4f30*/  @!P1 IADD3 R245, P2, PT, R6.reuse, R7, RZ ;  /* 0x0000000706f59210 */ /* 0x040fe20007f5e0ff */
[----:B------:R0:W5:Y:S03]  /*4f40*/  @!P1 LDG.E.128 R148, desc[UR36][R4.64] ;  /* 0x0000002404949981 */ /* 0x000166000c1e1d00 */
[----:B------:R-:W-:Y:S02]  /*4f50*/  @!P1 LEA.HI.X.SX32 R252, R6, R252, 0x1, P2 ;  /* 0x000000fc06fc9211 */ /* 0x000fe400010f0eff */
[----:B------:R-:W1:Y:S02]  /*4f60*/  @!P1 LDC.64 R6, c[0x0][0x3b8] ;  /* 0x0000ee00ff069b82 */ /* 0x000e640000000a00 */
[----:B-1----:R-:W-:-:S04]  /*4f70*/  @!P1 LEA R6, P2, R245, R6, 0x2 ;  /* 0x00000006f5069211 */ /* 0x002fc800078410ff */
[----:B------:R-:W-:Y:S01]  /*4f80*/  @!P1 LEA.HI.X R7, R245, R7, R252, 0x2, P2 ;  /* 0x00000007f5079211 */ /* 0x000fe200010f14fc */
[----:B------:R-:W-:Y:S02]  /*4f90*/  IMAD.IADD R252, R244, 0x1, R0 ;  /* 0x00000001f4fc7824 */ /* 0x000fe400078e0200 */
[----:B0-----:R-:W-:Y:S01]  /*4fa0*/  @!P1 IMAD R4, R0, UR40, RZ ;  /* 0x0000002800049c24 */ /* 0x001fe2000f8e02ff */
[----:B---3--:R-:W-:Y:S02]  /*4fb0*/  @!P1 STL.64 [R1+0x40], R196 ;  /* 0x000040c401009387 */ /* 0x008fe40000100a00 */
[----:B------:R-:W-:Y:S02]  /*4fc0*/  @!P1 SHF.L.U32 R3, R252, 0x2, RZ ;  /* 0x00000002fc039819 */ /* 0x000fe400000006ff */
[----:B------:R-:W5:Y:S02]  /*4fd0*/  @!P1 LDG.E.128 R152, desc[UR36][R6.64] ;  /* 0x0000002406989981 */ /* 0x000f64000c1e1d00 */
[----:B------:R-:W-:-:S02]  /*4fe0*/  @!P1 SHF.R.S32.HI R244, RZ, 0x1f, R3 ;  /* 0x0000001ffff49819 */ /* 0x000fc40000011403 */
[----:B------:R-:W-:-:S04]  /*4ff0*/  @!P1 IADD3 R245, P2, PT, R2, R3, RZ ;  /* 0x0000000302f59210 */ /* 0x000fc80007f5e0ff */
[----:B------:R-:W-:Y:S02]  /*5000*/  @!P1 LEA.HI.X.SX32 R194, R2, R244, 0x1, P2 ;  /* 0x000000f402c29211 */ /* 0x000fe400010f0eff */
[----:B------:R-:W0:Y:S01]  /*5010*/  @!P1 LDC.64 R2, c[0x0][0x3b8] ;  /* 0x0000ee00ff029b82 */ /* 0x000e220000000a00 */
[----:B------:R-:W-:Y:S01]  /*5020*/  IMAD.IADD R252, R252, 0x1, R0 ;  /* 0x00000001fcfc7824 */ /* 0x000fe200078e0200 */
[----:B0-----:R-:W-:Y:S01]  /*5030*/  @!P1 LEA R244, P2, R245, R2, 0x2 ;  /* 0x00000002f5f49211 */ /* 0x001fe200078410ff */
[----:B------:R-:W-:-:S03]  /*5040*/  @!P1 IMAD R2, R0, UR40, RZ ;  /* 0x0000002800029c24 */ /* 0x000fc6000f8e02ff */
[----:B------:R-:W-:Y:S02]  /*5050*/  @!P1 LEA.HI.X R245, R245, R3, R194, 0x2, P2 ;  /* 0x00000003f5f59211 */ /* 0x000fe400010f14c2 */
[----:B------:R-:W-:Y:S01]  /*5060*/  @!P1 SHF.L.U32 R3, R252, 0x2, RZ ;  /* 0x00000002fc039819 */ /* 0x000fe200000006ff */
[----:B------:R0:W-:Y:S03]  /*5070*/  @!P1 STL.64 [R1+0x48], R198 ;  /* 0x000048c601009387 */ /* 0x0001e60000100a00 */
[----:B------:R-:W-:Y:S01]  /*5080*/  @!P1 SHF.R.S32.HI R193, RZ, 0x1f, R3 ;  /* 0x0000001fffc19819 */ /* 0x000fe20000011403 */
[----:B------:R-:W5:Y:S01]  /*5090*/  @!P1 LDG.E.128 R156, desc[UR36][R244.64] ;  /* 0x00000024f49c9981 */ /* 0x000f62000c1e1d00 */
[----:B------:R-:W-:-:S04]  /*50a0*/  @!P1 IADD3 R192, P2, PT, R2, R3, RZ ;  /* 0x0000000302c09210 */ /* 0x000fc80007f5e0ff */
[----:B------:R-:W-:Y:S02]  /*50b0*/  @!P1 LEA.HI.X.SX32 R193, R2, R193, 0x1, P2 ;  /* 0x000000c102c19211 */ /* 0x000fe400010f0eff */
[----:B------:R-:W1:Y:S01]  /*50c0*/  @!P1 LDC.64 R2, c[0x0][0x3b8] ;  /* 0x0000ee00ff029b82 */ /* 0x000e620000000a00 */
[----:B------:R-:W-:Y:S01]  /*50d0*/  IMAD.IADD R252, R252, 0x1, R0 ;  /* 0x00000001fcfc7824 */ /* 0x000fe200078e0200 */
[----:B0-----:R-:W5:Y:S04]  /*50e0*/  LDL.LU.64 R198, [R1+0x488] ;  /* 0x0004880001c67983 */ /* 0x001f680000300a00 */
[----:B------:R-:W-:Y:S02]  /*50f0*/  @!P1 SHF.L.U32 R247, R252, 0x2, RZ ;  /* 0x00000002fcf79819 */ /* 0x000fe400000006ff */
[C---:B-1----:R-:W-:Y:S01]  /*5100*/  @!P1 LEA R2, P2, R192.reuse, R2, 0x2 ;  /* 0x00000002c0029211 */ /* 0x042fe200078410ff */
[----:B------:R-:W5:Y:S03]  /*5110*/  LDL.LU.64 R196, [R1+0x480] ;  /* 0x0004800001c47983 */ /* 0x000f660000300a00 */
[----:B------:R-:W-:-:S02]  /*5120*/  @!P1 LEA.HI.X R3, R192, R3, R193, 0x2, P2 ;  /* 0x00000003c0039211 */ /* 0x000fc400010f14c1 */
[----:B------:R-:W-:Y:S02]  /*5130*/  @!P1 SHF.R.S32.HI R193, RZ, 0x1f, R247 ;  /* 0x0000001fffc19819 */ /* 0x000fe400000114f7 */
[----:B------:R-:W-:Y:S01]  /*5140*/  @!P1 IADD3 R192, P2, PT, R246, R247, RZ ;  /* 0x000000f7f6c09210 */ /* 0x000fe20007f5e0ff */
[----:B------:R-:W-:Y:S01]  /*5150*/  IMAD.IADD R252, R252, 0x1, R0 ;  /* 0x00000001fcfc7824 */ /* 0x000fe200078e0200 */
[----:B------:R0:W5:Y:S02]  /*5160*/  @!P1 LDG.E.128 R160, desc[UR36][R2.64] ;  /* 0x0000002402a09981 */ /* 0x000164000c1e1d00 */
[----:B------:R-:W-:Y:S02]  /*5170*/  @!P1 LEA.HI.X.SX32 R193, R246, R193, 0x1, P2 ;  /* 0x000000c1f6c19211 */ /* 0x000fe400010f0eff */
[----:B------:R-:W1:Y:S02]  /*5180*/  @!P1 LDC.64 R246, c[0x0][0x3b8] ;  /* 0x0000ee00fff69b82 */ /* 0x000e640000000a00 */
[----:B-1----:R-:W-:Y:S01]  /*5190*/  @!P1 LEA R194, P2, R192, R246, 0x2 ;  /* 0x000000f6c0c29211 */ /* 0x002fe200078410ff */
[----:B------:R-:W-:-:S03]  /*51a0*/  @!P1 IMAD R246, R0, UR40, RZ ;  /* 0x0000002800f69c24 */ /* 0x000fc6000f8e02ff */
[----:B------:R-:W-:Y:S02]  /*51b0*/  @!P1 LEA.HI.X R195, R192, R247, R193, 0x2, P2 ;  /* 0x000000f7c0c39211 */ /* 0x000fe400010f14c1 */
[----:B------:R-:W-:Y:S01]  /*51c0*/  @!P1 SHF.L.U32 R247, R252, 0x2, RZ ;  /* 0x00000002fcf79819 */ /* 0x000fe200000006ff */
[----:B------:R-:W2:Y:S03]  /*51d0*/  LDL R193, [R1+0x50] ;  /* 0x0000500001c17983 */ /* 0x000ea60000100800 */
[----:B------:R-:W-:Y:S01]  /*51e0*/  @!P1 SHF.R.S32.HI R250, RZ, 0x1f, R247 ;  /* 0x0000001ffffa9819 */ /* 0x000fe200000114f7 */
[----:B0-----:R-:W-:Y:S01]  /*51f0*/  @!P1 IMAD R2, R0, UR40, RZ ;  /* 0x0000002800029c24 */ /* 0x001fe2000f8e02ff */
[C---:B------:R-:W-:Y:S01]  /*5200*/  @!P1 IADD3 R251, P2, PT, R246.reuse, R247, RZ ;  /* 0x000000f7f6fb9210 */ /* 0x040fe20007f5e0ff */
[----:B------:R0:W5:Y:S03]  /*5210*/  @!P1 LDG.E.128 R164, desc[UR36][R194.64] ;  /* 0x00000024c2a49981 */ /* 0x000166000c1e1d00 */
[----:B------:R-:W-:-:S02]  /*5220*/  @!P1 LEA.HI.X.SX32 R192, R246, R250, 0x1, P2 ;  /* 0x000000faf6c09211 */ /* 0x000fc400010f0eff */
[----:B------:R-:W1:Y:S01]  /*5230*/  @!P1 LDC.64 R246, c[0x0][0x3b8] ;  /* 0x0000ee00fff69b82 */ /* 0x000e620000000a00 */
[----:B------:R-:W-:-:S05]  /*5240*/  IMAD.IADD R252, R252, 0x1, R0 ;  /* 0x00000001fcfc7824 */ /* 0x000fca00078e0200 */
[----:B------:R-:W-:Y:S02]  /*5250*/  @!P1 SHF.L.U32 R5, R252, 0x2, RZ ;  /* 0x00000002fc059819 */ /* 0x000fe400000006ff */
[C---:B-1----:R-:W-:Y:S02]  /*5260*/  @!P1 LEA R250, P2, R251.reuse, R246, 0x2 ;  /* 0x000000f6fbfa9211 */ /* 0x042fe400078410ff */
[----:B------:R-:W-:Y:S02]  /*5270*/  @!P1 SHF.R.S32.HI R246, RZ, 0x1f, R5 ;  /* 0x0000001ffff69819 */ /* 0x000fe40000011405 */
[----:B------:R-:W-:Y:S02]  /*5280*/  @!P1 LEA.HI.X R251, R251, R247, R192, 0x2, P2 ;  /* 0x000000f7fbfb9211 */ /* 0x000fe400010f14c0 */
[----:B------:R-:W-:Y:S01]  /*5290*/  @!P1 IADD3 R247, P2, PT, R4, R5, RZ ;  /* 0x0000000504f79210 */ /* 0x000fe20007f5e0ff */
[----:B------:R-:W-:Y:S02]  /*52a0*/  IMAD.IADD R6, R252, 0x1, R0 ;  /* 0x00000001fc067824 */ /* 0x000fe400078e0200 */
[----:B------:R0:W5:Y:S01]  /*52b0*/  @!P1 LDG.E.128 R168, desc[UR36][R250.64] ;  /* 0x00000024faa89981 */ /* 0x000162000c1e1d00 */
[----:B------:R-:W-:-:S02]  /*52c0*/  @!P1 LEA.HI.X.SX32 R192, R4, R246, 0x1, P2 ;  /* 0x000000f604c09211 */ /* 0x000fc400010f0eff */
[----:B------:R-:W1:Y:S02]  /*52d0*/  @!P1 LDC.64 R4, c[0x0][0x3b8] ;  /* 0x0000ee00ff049b82 */ /* 0x000e640000000a00 */
[----:B-1----:R-:W-:-:S04]  /*52e0*/  @!P1 LEA R246, P2, R247, R4, 0x2 ;  /* 0x00000004f7f69211 */ /* 0x002fc800078410ff */
[----:B------:R-:W-:Y:S02]  /*52f0*/  @!P1 LEA.HI.X R247, R247, R5, R192, 0x2, P2 ;  /* 0x00000005f7f79211 */ /* 0x000fe400010f14c0 */
[----:B------:R-:W2:Y:S01]  /*5300*/  LDL R192, [R1+0x54] ;  /* 0x0000540001c07983 */ /* 0x000ea20000100800 */
[----:B------:R-:W-:Y:S01]  /*5310*/  @!P1 IMAD R4, R0, UR40, RZ ;  /* 0x0000002800049c24 */ /* 0x000fe2000f8e02ff */
[C---:B------:R-:W-:Y:S01]  /*5320*/  @!P1 SHF.L.U32 R7, R6.reuse, 0x2, RZ ;  /* 0x0000000206079819 */ /* 0x040fe200000006ff */
[----:B------:R-:W-:Y:S01]  /*5330*/  IMAD.IADD R245, R6, 0x1, R0 ;  /* 0x0000000106f57824 */ /* 0x000fe200078e0200 */
[----:B------:R0:W5:Y:S02]  /*5340*/  LDL.LU.64 R194, [R1+0x478] ;  /* 0x0004780001c27983 */ /* 0x0001640000300a00 */
[----:B------:R-:W-:Y:S02]  /*5350*/  @!P1 SHF.R.S32.HI R5, RZ, 0x1f, R7 ;  /* 0x0000001fff059819 */ /* 0x000fe40000011407 */
[C---:B------:R-:W-:Y:S01]  /*5360*/  @!P1 IADD3 R7, P2, PT, R4.reuse, R7, RZ ;  /* 0x0000000704079210 */ /* 0x040fe20007f5e0ff */
[----:B------:R0:W5:Y:S03]  /*5370*/  @!P1 LDG.E.128 R172, desc[UR36][R246.64] ;  /* 0x00000024f6ac9981 */ /* 0x000166000c1e1d00 */
[----:B------:R-:W-:-:S02]  /*5380*/  @!P1 LEA.HI.X.SX32 R252, R4, R5, 0x1, P2 ;  /* 0x0000000504fc9211 */ /* 0x000fc400010f0eff */
[----:B------:R-:W1:Y:S01]  /*5390*/  @!P1 LDC.64 R4, c[0x0][0x3b8] ;  /* 0x0000ee00ff049b82 */ /* 0x000e620000000a00 */
[----:B------:R-:W-:Y:S01]  /*53a0*/  @!P1 IMAD R6, R0, UR40, RZ ;  /* 0x0000002800069c24 */ /* 0x000fe2000f8e02ff */
        /* <DEDUP_REMOVED lines=9> */
[----:B------:R-:W-:-:S05]  /*5440*/  @!P1 IADD3 R3, PT, PT, R245, R0, RZ ;  /* 0x00000000f5039210 */ /* 0x000fca0007ffe0ff */
[----:B------:R-:W-:Y:S01]  /*5450*/  @!P1 IMAD.SHL.U32 R3, R3, 0x4, RZ ;  /* 0x0000000403039824 */ /* 0x000fe200078e00ff */
[----:B-1----:R-:W-:-:S04]  /*5460*/  @!P1 LEA R6, P2, R244, R6, 0x2 ;  /* 0x00000006f4069211 */ /* 0x002fc800078410ff */
[----:B------:R-:W-:Y:S02]  /*5470*/  @!P1 LEA.HI.X R7, R244, R7, R252, 0x2, P2 ;  /* 0x00000007f4079211 */ /* 0x000fe400010f14fc */
[----:B------:R-:W-:Y:S02]  /*5480*/  @!P1 SHF.R.S32.HI R252, RZ, 0x1f, R3 ;  /* 0x0000001ffffc9819 */ /* 0x000fe40000011403 */
[C---:B------:R-:W-:Y:S01]  /*5490*/  @!P1 IADD3 R244, P2, PT, R2.reuse, R3, RZ ;  /* 0x0000000302f49210 */ /* 0x040fe20007f5e0ff */
[----:B------:R0:W5:Y:S03]  /*54a0*/  @!P1 LDG.E.128 R180, desc[UR36][R6.64] ;  /* 0x0000002406b49981 */ /* 0x000166000c1e1d00 */
[----:B------:R-:W-:Y:S02]  /*54b0*/  @!P1 LEA.HI.X.SX32 R252, R2, R252, 0x1, P2 ;  /* 0x000000fc02fc9211 */ /* 0x000fe400010f0eff */
[----:B------:R-:W1:Y:S01]  /*54c0*/  @!P1 LDC.64 R2, c[0x0][0x3b8] ;  /* 0x0000ee00ff029b82 */ /* 0x000e620000000a00 */
[----:B------:R-:W-:-:S02]  /*54d0*/  @!P1 SHF.L.U32 R245, R245, 0x2, RZ ;  /* 0x00000002f5f59819 */ /* 0x000fc400000006ff */
[----:B-1----:R-:W-:-:S04]  /*54e0*/  @!P1 LEA R2, P2, R244, R2, 0x2 ;  /* 0x00000002f4029211 */ /* 0x002fc800078410ff */
[----:B------:R-:W-:Y:S01]  /*54f0*/  @!P1 LEA.HI.X R3, R244, R3, R252, 0x2, P2 ;  /* 0x00000003f4039211 */ /* 0x000fe200010f14fc */
[----:B------:R-:W-:Y:S01]  /*5500*/  @!P1 IMAD R244, R0, UR40, RZ ;  /* 0x0000002800f49c24 */ /* 0x000fe2000f8e02ff */
[----:B------:R-:W-:-:S03]  /*5510*/  @!P1 SHF.R.S32.HI R0, RZ, 0x1f, R245 ;  /* 0x0000001fff009819 */ /* 0x000fc600000114f5 */
[----:B------:R0:W5:Y:S01]  /*5520*/  @!P1 LDG.E.128 R184, desc[UR36][R2.64] ;  /* 0x0000002402b89981 */ /* 0x000162000c1e1d00 */
[----:B------:R-:W-:-:S04]  /*5530*/  @!P1 IADD3 R252, P2, PT, R244, R245, RZ ;  /* 0x000000f5f4fc9210 */ /* 0x000fc80007f5e0ff */
[----:B------:R-:W-:Y:S02]  /*5540*/  @!P1 LEA.HI.X.SX32 R0, R244, R0, 0x1, P2 ;  /* 0x00000000f4009211 */ /* 0x000fe400010f0eff */
[----:B------:R-:W1:Y:S02]  /*5550*/  @!P1 LDC.64 R244, c[0x0][0x3b8] ;  /* 0x0000ee00fff49b82 */ /* 0x000e640000000a00 */
[----:B-1----:R-:W-:-:S04]  /*5560*/  @!P1 LEA R244, P2, R252, R244, 0x2 ;  /* 0x000000f4fcf49211 */ /* 0x002fc800078410ff */
[----:B------:R-:W-:Y:S02]  /*5570*/  @!P1 LEA.HI.X R245, R252, R245, R0, 0x2, P2 ;  /* 0x000000f5fcf59211 */ /* 0x000fe400010f1400 */
[----:B------:R-:W1:Y:S03]  /*5580*/  LDC R0, c[0x0][0x3f4] ;  /* 0x0000fd00ff007b82 */ /* 0x000e660000000800 */
[----:B------:R0:W5:Y:S04]  /*5590*/  @!P1 LDG.E.128 R188, desc[UR36][R244.64] ;  /* 0x00000024f4bc9981 */ /* 0x000168000c1e1d00 */
[----:B--2---:R-:W2:Y:S04]  /*55a0*/  @P0 LDG.E.U8 R252, desc[UR36][R192.64] ;  /* 0x00000024c0fc0981 */ /* 0x004ea8000c1e1100 */
[----:B------:R0:W5:Y:S04]  /*55b0*/  LDL.LU.64 R192, [R1+0x470] ;  /* 0x0004700001c07983 */ /* 0x0001680000300a00 */
[----:B------:R0:W5:Y:S01]  /*55c0*/  LDL R251, [R1+0x58] ;  /* 0x0000580001fb7983 */ /* 0x0001620000100800 */
[----:B------:R-:W-:Y:S01]  /*55d0*/  BSSY.RECONVERGENT B1, `(.L_x_4267) ;  /* 0x0000015000017945 */ /* 0x000fe20003800200 */
[----:B--2---:R-:W-:-:S03]  /*55e0*/  ISETP.NE.AND P3, PT, R252, RZ, P0 ;  /* 0x000000fffc00720c */ /* 0x004fc60000765270 */
[----:B01----:R-:W-:Y:S10]  /*55f0*/  @P1 BRA `(.L_x_4268) ;  /* 0x0000000000481947 */ /* 0x003ff40003800000 */
[----:B------:R-:W-:Y:S01]  /*5600*/  IMAD.IADD R2, R248, 0x1, R0 ;  /* 0x00000001f8027824 */ /* 0x000fe200078e0200 */
[C---:B------:R-:W-:Y:S01]  /*5610*/  LEA R5, R0.reuse, R248, 0x3 ;  /* 0x000000f800057211 */ /* 0x040fe200078e18ff */
[----:B------:R-:W-:-:S03]  /*5620*/  IMAD R3, R0, UR40, RZ ;  /* 0x0000002800037c24 */ /* 0x000fc6000f8e02ff */
[----:B------:R-:W-:Y:S01]  /*5630*/  LEA R2, R0, R2, 0x2 ;  /* 0x0000000200027211 */ /* 0x000fe200078e10ff */
[----:B------:R-:W-:Y:S01]  /*5640*/  IMAD.SHL.U32 R5, R5, 0x4, RZ ;  /* 0x0000000405057824 */ /* 0x000fe200078e00ff */
[----:B------:R-:W-:-:S03]  /*5650*/  SHF.R.S32.HI R4, RZ, 0x1f, R3 ;  /* 0x0000001fff047819 */ /* 0x000fc60000011403 */
[----:B------:R-:W-:-:S05]  /*5660*/  IMAD R2, R0, 0x2, R2 ;  /* 0x0000000200027824 */ /* 0x000fca00078e0202 */
[----:B------:R-:W-:Y:S02]  /*5670*/  SHF.L.U32 R6, R2, 0x2, RZ ;  /* 0x0000000202067819 */ /* 0x000fe400000006ff */
[C---:B------:R-:W-:Y:S02]  /*5680*/  IADD3 R2, P4, PT, R3.reuse, R5, RZ ;  /* 0x0000000503027210 */ /* 0x040fe40007f9e0ff */
[----:B------:R-:W-:Y:S02]  /*5690*/  IADD3 R3, P2, PT, R3, R6, RZ ;  /* 0x0000000603037210 */ /* 0x000fe40007f5e0ff */
[-C--:B------:R-:W-:Y:S02]  /*56a0*/  LEA.HI.X.SX32 R5, R5, R4.reuse, 0x1, P4 ;  /* 0x0000000405057211 */ /* 0x080fe400020f0eff */
[----:B------:R-:W-:Y:S02]  /*56b0*/  LEA.HI.X.SX32 R6, R6, R4, 0x1, P2 ;  /* 0x0000000406067211 */ /* 0x000fe400010f0eff */
[----:B------:R-:W-:-:S04]  /*56c0*/  LEA R4, P2, R2, UR14, 0x2 ;  /* 0x0000000e02047c11 */ /* 0x000fc8000f8410ff */
[----:B------:R-:W-:Y:S02]  /*56d0*/  LEA.HI.X R5, R2, UR15, R5, 0x2, P2 ;  /* 0x0000000f02057c11 */ /* 0x000fe400090f1405 */
[----:B------:R-:W-:-:S03]  /*56e0*/  LEA R2, P2, R3, UR14, 0x2 ;  /* 0x0000000e03027c11 */ /* 0x000fc6000f8410ff */
[----:B-----5:R0:W5:Y:S01]  /*56f0*/  LDG.E.128 R192, desc[UR36][R4.64] ;  /* 0x0000002404c07981 */ /* 0x020162000c1e1d00 */
[----:B------:R-:W-:-:S05]  /*5700*/  LEA.HI.X R3, R3, UR15, R6, 0x2, P2 ;  /* 0x0000000f03037c11 */ /* 0x000fca00090f1406 */
[----:B------:R0:W5:Y:S04]  /*5710*/  LDG.E.128 R196, desc[UR36][R2.64] ;  /* 0x0000002402c47981 */ /* 0x000168000c1e1d00 */
.L_x_4268:
[----:B------:R-:W-:Y:S05]  /*5720*/  BSYNC.RECONVERGENT B1 ;  /* 0x0000000000017941 */ /* 0x000fea0003800200 */
.L_x_4267:
[----:B------:R-:W-:Y:S04]  /*5730*/  BSSY.RECONVERGENT B1, `(.L_x_4269) ;  /* 0x0000018000017945 */ /* 0x000fe80003800200 */
[----:B------:R-:W-:Y:S05]  /*5740*/  @P1 BRA `(.L_x_4270) ;  /* 0x0000000000581947 */ /* 0x000fea0003800000 */
[----:B0-----:R-:W-:Y:S01]  /*5750*/  IMAD.IADD R2, R248, 0x1, R0 ;  /* 0x00000001f8027824 */ /* 0x001fe200078e0200 */
[C---:B------:R-:W-:Y:S01]  /*5760*/  LEA R5, R0.reuse, R248, 0x4 ;  /* 0x000000f800057211 */ /* 0x040fe200078e20ff */
[----:B------:R-:W-:-:S03]  /*5770*/  IMAD R3, R0, UR40, RZ ;  /* 0x0000002800037c24 */ /* 0x000fc6000f8e02ff */
[----:B------:R-:W-:Y:S01]  /*5780*/  LEA R2, R0, R2, 0x2 ;  /* 0x0000000200027211 */ /* 0x000fe200078e10ff */
[----:B------:R-:W-:Y:S01]  /*5790*/  IMAD.SHL.U32 R5, R5, 0x4, RZ ;  /* 0x0000000405057824 */ /* 0x000fe200078e00ff */
[----:B------:R-:W-:-:S03]  /*57a0*/  SHF.R.S32.HI R4, RZ, 0x1f, R3 ;  /* 0x0000001fff047819 */ /* 0x000fc60000011403 */
[----:B------:R-:W-:-:S05]  /*57b0*/  IMAD R2, R0, 0x2, R2 ;  /* 0x0000000200027824 */ /* 0x000fca00078e0202 */
[----:B------:R-:W-:-:S05]  /*57c0*/  LEA R2, R0, R2, 0x1 ;  /* 0x0000000200027211 */ /* 0x000fca00078e08ff */
[----:B------:R-:W-:-:S05]  /*57d0*/  IMAD R2, R0, 0x2, R2 ;  /* 0x0000000200027824 */ /* 0x000fca00078e0202 */
[----:B------:R-:W-:-:S05]  /*57e0*/  LEA R2, R0, R2, 0x1 ;  /* 0x0000000200027211 */ /* 0x000fca00078e08ff */
        /* <DEDUP_REMOVED lines=12> */
.L_x_4270:
[----:B------:R-:W-:Y:S05]  /*58b0*/  BSYNC.RECONVERGENT B1 ;  /* 0x0000000000017941 */ /* 0x000fea0003800200 */
.L_x_4269:
[----:B------:R-:W-:Y:S04]  /*58c0*/  BSSY.RECONVERGENT B1, `(.L_x_4271) ;  /* 0x0000015000017945 */ /* 0x000fe80003800200 */
[----:B------:R-:W-:Y:S05]  /*58d0*/  @P1 BRA `(.L_x_4272) ;  /* 0x00000000004c1947 */ /* 0x000fea0003800000 */
[----:B01----:R-:W-:-:S05]  /*58e0*/  IMAD.IADD R2, R248, 0x1, R0 ;  /* 0x00000001f8027824 */ /* 0x003fca00078e0200 */
        /* <DEDUP_REMOVED lines=11> */
[----:B------:R-:W-:-:S03]  /*59a0*/  IMAD R2, R0, UR40, RZ ;  /* 0x0000002800027c24 */ /* 0x000fc6000f8e02ff */
[----:B------:R-:W-:Y:S02]  /*59b0*/  SHF.R.S32.HI R4, RZ, 0x1f, R3 ;  /* 0x0000001fff047819 */ /* 0x000fe40000011403 */
[----:B------:R-:W-:-:S04]  /*59c0*/  IADD3 R3, P2, PT, R2, R3, RZ ;  /* 0x0000000302037210 */ /* 0x000fc80007f5e0ff */
[----:B------:R-:W-:Y:S02]  /*59d0*/  LEA.HI.X.SX32 R4, R2, R4, 0x1, P2 ;  /* 0x0000000402047211 */ /* 0x000fe400010f0eff */
[----:B------:R-:W-:-:S04]  /*59e0*/  LEA R2, P2, R3, UR14, 0x2 ;  /* 0x0000000e03027c11 */ /* 0x000fc8000f8410ff */
[----:B------:R-:W-:-:S05]  /*59f0*/  LEA.HI.X R3, R3, UR15, R4, 0x2, P2 ;  /* 0x0000000f03037c11 */ /* 0x000fca00090f1404 */
[----:B------:R2:W5:Y:S04]  /*5a00*/  LDG.E.128 R208, desc[UR36][R2.64] ;  /* 0x0000002402d07981 */ /* 0x000568000c1e1d00 */
.L_x_4272:
[----:B------:R-:W-:Y:S05]  /*5a10*/  BSYNC.RECONVERGENT B1 ;  /* 0x0000000000017941 */ /* 0x000fea0003800200 */
.L_x_4271:
[----:B------:R-:W-:Y:S04]  /*5a20*/  BSSY.RECONVERGENT B1, `(.L_x_4273) ;  /* 0x0000015000017945 */ /* 0x000fe80003800200 */
[----:B------:R-:W-:Y:S05]  /*5a30*/  @P1 BRA `(.L_x_4274) ;  /* 0x00000000004c1947 */ /* 0x000fea0003800000 */
[----:B012---:R-:W-:-:S05]  /*5a40*/  IMAD.IADD R2, R248, 0x1, R0 ;  /* 0x00000001f8027824 */ /* 0x007fca00078e0200 */
        /* <DEDUP_REMOVED lines=18> */
.L_x_4274:
[----:B------:R-:W-:Y:S05]  /*5b70*/  BSYNC.RECONVERGENT B1 ;  /* 0x0000000000017941 */ /* 0x000fea0003800200 */
.L_x_4273:
[----:B------:R-:W-:Y:S04]  /*5b80*/  BSSY.RECONVERGENT B1, `(.L_x_4275) ;  /* 0x0000016000017945 */ /* 0x000fe80003800200 */
[----:B------:R-:W-:Y:S05]  /*5b90*/  @P1 BRA `(.L_x_4276) ;  /* 0x0000000000501947 */ /* 0x000fea0003800000 */
[----:B0123--:R-:W-:-:S05]  /*5ba0*/  IMAD.IADD R2, R248, 0x1, R0 ;  /* 0x00000001f8027824 */ /* 0x00ffca00078e0200 */
        /* <DEDUP_REMOVED lines=12> */
[----:B------:R-:W-:-:S03]  /*5c70*/  IMAD R2, R0, UR40, RZ ;  /* 0x0000002800027c24 */ /* 0x000fc6000f8e02ff */
[----:B------:R-:W-:Y:S02]  /*5c80*/  SHF.R.S32.HI R4, RZ, 0x1f, R3 ;  /* 0x0000001fff047819 */ /* 0x000fe40000011403 */
[----:B------:R-:W-:-:S04]  /*5c90*/  IADD3 R3, P2, PT, R2, R3, RZ ;  /* 0x0000000302037210 */ /* 0x000fc80007f5e0ff */
[----:B------:R-:W-:Y:S02]  /*5ca0*/  LEA.HI.X.SX32 R4, R2, R4, 0x1, P2 ;  /* 0x0000000402047211 */ /* 0x000fe400010f0eff */
[----:B------:R-:W-:-:S04]  /*5cb0*/  LEA R2, P2, R3, UR14, 0x2 ;  /* 0x0000000e03027c11 */ /* 0x000fc8000f8410ff */
[----:B------:R-:W-:-:S05]  /*5cc0*/  LEA.HI.X R3, R3, UR15, R4, 0x2, P2 ;  /* 0x0000000f03037c11 */ /* 0x000fca00090f1404 */
[----:B------:R4:W5:Y:S04]  /*5cd0*/  LDG.E.128 R216, desc[UR36][R2.64] ;  /* 0x0000002402d87981 */ /* 0x000968000c1e1d00 */
.L_x_4276:
[----:B------:R-:W-:Y:S05]  /*5ce0*/  BSYNC.RECONVERGENT B1 ;  /* 0x0000000000017941 */ /* 0x000fea0003800200 */
.L_x_4275:
[----:B------:R-:W-:Y:S04]  /*5cf0*/  BSSY.RECONVERGENT B1, `(.L_x_4277) ;  /* 0x0000016000017945 */ /* 0x000fe80003800200 */
[----:B------:R-:W-:Y:S05]  /*5d00*/  @P1 BRA `(.L_x_4278) ;  /* 0x0000000000501947 */ /* 0x000fea0003800000 */
[----:B01234-:R-:W-:-:S05]  /*5d10*/  IADD3 R2, PT, PT, R248, R0, RZ ;  /* 0x00000000f8027210 */ /* 0x01ffca0007ffe0ff */
        /* <DEDUP_REMOVED lines=19> */
.L_x_4278:
[----:B------:R-:W-:Y:S05]  /*5e50*/  BSYNC.RECONVERGENT B1 ;  /* 0x0000000000017941 */ /* 0x000fea0003800200 */
.L_x_4277:
[----:B------:R-:W-:Y:S04]  /*5e60*/  BSSY.RECONVERGENT B1, `(.L_x_4279) ;  /* 0x0000017000017945 */ /* 0x000fe80003800200 */
[----:B------:R-:W-:Y:S05]  /*5e70*/  @P1 BRA `(.L_x_4280) ;  /* 0x0000000000541947 */ /* 0x000fea0003800000 */
[----:B01234-:R-:W-:-:S05]  /*5e80*/  IADD3 R2, PT, PT, R248, R0, RZ ;  /* 0x00000000f8027210 */ /* 0x01ffca0007ffe0ff */
[----:B------:R-:W-:-:S05]  /*5e90*/  IMAD R2, R0, 0x4, R2 ;  /* 0x0000000400027824 */ /* 0x000fca00078e0202 */
[----:B------:R-:W-:-:S04]  /*5ea0*/  LEA R2, R0, R2, 0x1 ;  /* 0x0000000200027211 */ /* 0x000fc800078e08ff */
[----:B------:R-:W-:-:S05]  /*5eb0*/  LEA R2, R0, R2, 0x1 ;  /* 0x0000000200027211 */ /* 0x000fca00078e08ff */
        /* <DEDUP_REMOVED lines=17> */
.L_x_4280:
[----:B------:R-:W-:Y:S05]  /*5fd0*/  BSYNC.RECONVERGENT B1 ;  /* 0x0000000000017941 */ /* 0x000fea0003800200 */
.L_x_4279:
[----:B------:R-:W-:Y:S04]  /*5fe0*/  BSSY.RECONVERGENT B1, `(.L_x_4281) ;  /* 0x0000017000017945 */ /* 0x000fe80003800200 */
[----:B------:R-:W-:Y:S05]  /*5ff0*/  @P1 BRA `(.L_x_4282) ;  /* 0x0000000000541947 */ /* 0x000fea0003800000 */
[----:B01234-:R-:W-:-:S04]  /*6000*/  IADD3 R2, PT, PT, R248, R0, RZ ;  /* 0x00000000f8027210 */ /* 0x01ffc80007ffe0ff */
        /* <DEDUP_REMOVED lines=20> */
.L_x_4282:
[----:B------:R-:W-:Y:S05]  /*6150*/  BSYNC.RECONVERGENT B1 ;  /* 0x0000000000017941 */ /* 0x000fea0003800200 */
.L_x_4281:
[----:B------:R-:W-:Y:S04]  /*6160*/  BSSY.RECONVERGENT B1, `(.L_x_4283) ;  /* 0x0000018000017945 */ /* 0x000fe80003800200 */
[----:B------:R-:W-:Y:S05]  /*6170*/  @P1 BRA `(.L_x_4284) ;  /* 0x0000000000581947 */ /* 0x000fea0003800000 */
[----:B01234-:R-:W-:-:S05]  /*6180*/  IMAD.IADD R2, R248, 0x1, R0 ;  /* 0x00000001f8027824 */ /* 0x01ffca00078e0200 */
        /* <DEDUP_REMOVED lines=12> */
[----:B------:R-:W-:-:S04]  /*6250*/  IADD3 R2, PT, PT, R2, R0, RZ ;  /* 0x0000000002027210 */ /* 0x000fc80007ffe0ff */
        /* <DEDUP_REMOVED lines=8> */
.L_x_4284:
[----:B------:R-:W-:Y:S05]  /*62e0*/  BSYNC.RECONVERGENT B1 ;  /* 0x0000000000017941 */ /* 0x000fea0003800200 */
.L_x_4283:
        /* <DEDUP_REMOVED lines=24> */
.L_x_4286:
[----:B------:R-:W-:Y:S05]  /*6470*/  BSYNC.RECONVERGENT B1 ;  /* 0x0000000000017941 */ /* 0x000fea0003800200 */
.L_x_4285:
[----:B------:R-:W-:Y:S04]  /*6480*/  BSSY.RECONVERGENT B1, `(.L_x_4287) ;  /* 0x0000019000017945 */ /* 0x000fe80003800200 */
[----:B------:R-:W-:Y:S05]  /*6490*/  @P1 BRA `(.L_x_4288) ;  /* 0x00000000005c1947 */ /* 0x000fea0003800000 */
[----:B01234-:R-:W-:Y:S02]  /*64a0*/  IMAD.IADD R2, R248, 0x1, R0 ;  /* 0x00000001f8027824 */ /* 0x01ffe400078e0200 */
[----:B------:R-:W-:-:S03]  /*64b0*/  IMAD R3, R0, UR40, RZ ;  /* 0x0000002800037c24 */ /* 0x000fc6000f8e02ff */
        /* <DEDUP_REMOVED lines=19> */
[----:B------:R-:W-:-:S05]  /*65f0*/  LEA.HI.X R3, R0, UR15, R3, 0x2, P2 ;  /* 0x0000000f00037c11 */ /* 0x000fca00090f1403 */
[----:B------:R0:W5:Y:S04]  /*6600*/  LDG.E.128 R240, desc[UR36][R2.64] ;  /* 0x0000002402f07981 */ /* 0x000168000c1e1d00 */
.L_x_4288:
[----:B------:R-:W-:Y:S05]  /*6610*/  BSYNC.RECONVERGENT B1 ;  /* 0x0000000000017941 */ /* 0x000fea0003800200 */
.L_x_4287:
[----:B------:R-:W-:Y:S04]  /*6620*/  BSSY.RECONVERGENT B1, `(.L_x_4289) ;  /* 0x000025a000017945 */ /* 0x000fe80003800200 */
[----:B------:R-:W-:Y:S05]  /*6630*/  @P1 BRA `(.L_x_4290) ;  /* 0x0000002400601947 */ /* 0x000fea0003800000 */
[----:B------:R-:W2:Y:S04]  /*6640*/  LDL R0, [R1+0x30] ;  /* 0x0000300001007983 */ /* 0x000ea80000100800 */
[----:B------:R-:W2:Y:S04]  /*6650*/  LDL R7, [R1+0x44] ;  /* 0x0000440001077983 */ /* 0x000ea80000100800 */
[----:B01----:R-:W2:Y:S04]  /*6660*/  LDL R5, [R1+0x454] ;  /* 0x0004540001057983 */ /* 0x003ea80000100800 */
        /* <DEDUP_REMOVED lines=8> */
[----:B-----5:R0:W-:Y:S04]  /*66f0*/  STL [R1+0x4b4], R119 ;  /* 0x0004b47701007387 */ /* 0x0201e80000100800 */
[----:B0-----:R-:W2:Y:S04]  /*6700*/  LDL R119, [R1+0x450] ;  /* 0x0004500001777983 */ /* 0x001ea80000100800 */
[----:B------:R0:W-:Y:S04]  /*6710*/  STL [R1+0x4b0], R123 ;  /* 0x0004b07b01007387 */ /* 0x0001e80000100800 */
[----:B0-----:R-:W2:Y:S04]  /*6720*/  LDL R123, [R1+0x40] ;  /* 0x00004000017b7983 */ /* 0x001ea80000100800 */
[----:B------:R0:W-:Y:S04]  /*6730*/  STL [R1+0x4ac], R127 ;  /* 0x0004ac7f01007387 */ /* 0x0001e80000100800 */
[----:B0-----:R-:W2:Y:S04]  /*6740*/  LDL R127, [R1] ;  /* 0x00000000017f7983 */ /* 0x001ea80000100800 */
[----:B------:R0:W-:Y:S04]  /*6750*/  STL [R1+0x4a8], R131 ;  /* 0x0004a88301007387 */ /* 0x0001e80000100800 */
[----:B0-----:R-:W2:Y:S04]  /*6760*/  LDL R131, [R1+0x424] ;  /* 0x0004240001837983 */ /* 0x001ea80000100800 */
        /* <DEDUP_REMOVED lines=19> */
[----:B0-----:R-:W2:Y:S01]  /*68a0*/  LDL R171, [R1+0x440] ;  /* 0x0004400001ab7983 */ /* 0x001ea20000100800 */
[----:B------:R-:W-:-:S03]  /*68b0*/  ISETP.NE.U32.AND P1, PT, RZ, UR12, PT ;  /* 0x0000000cff007c0c */ /* 0x000fc6000bf25070 */
[----:B------:R-:W-:Y:S01]  /*68c0*/  STL [R1+0x47c], R175 ;  /* 0x00047caf01007387 */ /* 0x000fe20000100800 */
[----:B------:R-:W-:-:S03]  /*68d0*/  ISETP.NE.AND.EX P1, PT, RZ, UR13, PT, P1 ;  /* 0x0000000dff007c0c */ /* 0x000fc6000bf25310 */
[----:B------:R-:W-:Y:S04]  /*68e0*/  STL [R1+0x478], R179 ;  /* 0x000478b301007387 */ /* 0x000fe80000100800 */
[----:B------:R0:W-:Y:S04]  /*68f0*/  STL [R1+0x474], R183 ;  /* 0x000474b701007387 */ /* 0x0001e80000100800 */
[----:B------:R1:W-:Y:S02]  /*6900*/  STL [R1+0x470], R191 ;  /* 0x000470bf01007387 */ /* 0x0003e40000100800 */
[----:B--234-:R-:W2:Y:S02]  /*6910*/  @P1 LDC.64 R2, c[0x0][0x448] ;  /* 0x00011200ff021b82 */ /* 0x01cea40000000a00 */
[----:B------:R3:W-:Y:S04]  /*6920*/  STL [R1+0x46c], R187 ;  /* 0x00046cbb01007387 */ /* 0x0007e80000100800 */
[----:B0-----:R-:W4:Y:S04]  /*6930*/  LDL R183, [R1+0x3a8] ;  /* 0x0003a80001b77983 */ /* 0x001f280000100800 */
[----:B-1----:R-:W4:Y:S04]  /*6940*/  LDL R191, [R1+0x340] ;  /* 0x0003400001bf7983 */ /* 0x002f280000100800 */
[----:B------:R-:W4:Y:S04]  /*6950*/  LDL R179, [R1+0x330] ;  /* 0x0003300001b37983 */ /* 0x000f280000100800 */
[----:B---3--:R-:W3:Y:S01]  /*6960*/  LDL R187, [R1+0x344] ;  /* 0x0003440001bb7983 */ /* 0x008ee20000100800 */
[----:B------:R-:W-:-:S02]  /*6970*/  MOV R175, R0 ;  /* 0x0000000000af7202 */ /* 0x000fc40000000f00 */
[----:B------:R-:W2:Y:S02]  /*6980*/  @P1 S2R R0, SR_CTAID.X ;  /* 0x0000000000001919 */ /* 0x000ea40000002500 */
[----:B--2---:R-:W-:Y:S02]  /*6990*/  @P1 IMAD.WIDE.U32 R2, R0, 0x4, R2 ;  /* 0x0000000400021825 */ /* 0x004fe400078e0002 */
[----:B------:R-:W2:Y:S04]  /*69a0*/  LDL R0, [R1+0x448] ;  /* 0x0004480001007983 */ /* 0x000ea80000100800 */
[----:B------:R0:W3:Y:S02]  /*69b0*/  @P1 LDG.E R6, desc[UR36][R2.64] ;  /* 0x0000002402061981 */ /* 0x0000e4000c1e1900 */
[----:B0-----:R-:W-:-:S02]  /*69c0*/  FMUL.FTZ R3, R163, R167 ;  /* 0x000000a7a3037220 */ /* 0x001fc40000410000 */
[----:B------:R-:W4:Y:S02]  /*69d0*/  LDL R167, [R1+0x458] ;  /* 0x0004580001a77983 */ /* 0x000f240000100800 */
[----:B------:R-:W-:Y:S02]  /*69e0*/  FFMA.FTZ R3, R5, R7, R3 ;  /* 0x0000000705037223 */ /* 0x000fe40000010003 */
[----:B------:R-:W2:Y:S04]  /*69f0*/  LDL R5, [R1+0x3f4] ;  /* 0x0003f40001057983 */ /* 0x000ea80000100800 */
[----:B------:R-:W3:Y:S01]  /*6a00*/  LDL R7, [R1+0x3f0] ;  /* 0x0003f00001077983 */ /* 0x000ee20000100800 */
[----:B------:R-:W-:-:S03]  /*6a10*/  FMUL.FTZ R2, R171, R175 ;  /* 0x000000afab027220 */ /* 0x000fc60000410000 */
[----:B------:R-:W4:Y:S01]  /*6a20*/  LDL R163, [R1+0x3d0] ;  /* 0x0003d00001a37983 */ /* 0x000f220000100800 */
[----:B------:R-:W-:-:S03]  /*6a30*/  FFMA.FTZ R2, R119, R123, R2 ;  /* 0x0000007b77027223 */ /* 0x000fc60000010002 */
[----:B------:R-:W4:Y:S04]  /*6a40*/  LDL R171, [R1+0x3e4] ;  /* 0x0003e40001ab7983 */ /* 0x000f280000100800 */
[----:B------:R-:W2:Y:S04]  /*6a50*/  LDL R119, [R1+0x404] ;  /* 0x0004040001777983 */ /* 0x000ea80000100800 */
[----:B------:R-:W3:Y:S01]  /*6a60*/  LDL R123, [R1+0x400] ;  /* 0x00040000017b7983 */ /* 0x000ee20000100800 */
[----:B------:R-:W-:Y:S01]  /*6a70*/  FFMA.FTZ R2, R155, R159, R2 ;  /* 0x0000009f9b027223 */ /* 0x000fe20000010002 */
[----:B------:R-:W-:-:S02]  /*6a80*/  FFMA.FTZ R3, R147, R151, R3 ;  /* 0x0000009793037223 */ /* 0x000fc40000010003 */
[----:B------:R-:W4:Y:S01]  /*6a90*/  LDL R155, [R1+0x438] ;  /* 0x00043800019b7983 */ /* 0x000f220000100800 */
[----:B------:R-:W-:Y:S01]  /*6aa0*/  FFMA.FTZ R2, R139, R143, R2 ;  /* 0x0000008f8b027223 */ /* 0x000fe20000010002 */
[----:B------:R-:W-:Y:S02]  /*6ab0*/  FFMA.FTZ R3, R131, R135, R3 ;  /* 0x0000008783037223 */ /* 0x000fe40000010003 */
[----:B------:R-:W4:Y:S04]  /*6ac0*/  LDL R159, [R1+0x3d4] ;  /* 0x0003d400019f7983 */ /* 0x000f280000100800 */
        /* <DEDUP_REMOVED lines=17> */
[----:B------:R-:W-:-:S03]  /*6be0*/  FFMA.FTZ R3, R5, R13, R3 ;  /* 0x0000000d05037223 */ /* 0x000fc60000010003 */
[----:B------:R-:W3:Y:S01]  /*6bf0*/  LDL R5, [R1+0x394] ;  /* 0x0003940001057983 */ /* 0x000ee20000100800 */
[----:B------:R-:W-:-:S03]  /*6c00*/  FMUL.FTZ R0, R0, R4 ;  /* 0x0000000400007220 */ /* 0x000fc60000410000 */
[----:B------:R-:W3:Y:S01]  /*6c10*/  LDL R4, [R1+0x3f8] ;  /* 0x0003f80001047983 */ /* 0x000ee20000100800 */
[----:B------:R-:W-:Y:S01]  /*6c20*/  FFMA.FTZ R2, R7, R12, R2 ;  /* 0x0000000c07027223 */ /* 0x000fe20000010002 */
[----:B----4-:R-:W-:Y:S02]  /*6c30*/  FFMA.FTZ R0, R167, R247, R0 ;  /* 0x000000f7a7007223 */ /* 0x010fe40000010000 */
        /* <DEDUP_REMOVED lines=25> */
[----:B------:R-:W3:Y:S04]  /*6dd0*/  LDL R119, [R1+0x380] ;  /* 0x0003800001777983 */ /* 0x000ee80000100800 */
[----:B------:R-:W2:Y:S01]  /*6de0*/  LDL R123, [R1+0x3e8] ;  /* 0x0003e800017b7983 */ /* 0x000ea20000100800 */
[----:B------:R-:W-:Y:S01]  /*6df0*/  FFMA.FTZ R2, R151, R36, R2 ;  /* 0x0000002497027223 */ /* 0x000fe20000010002 */
[----:B------:R-:W-:Y:S02]  /*6e00*/  FFMA.FTZ R3, R5, R25, R3 ;  /* 0x0000001905037223 */ /* 0x000fe40000010003 */
[----:B------:R-:W2:Y:S01]  /*6e10*/  LDL R5, [R1+0x3d8] ;  /* 0x0003d80001057983 */ /* 0x000ea20000100800 */
[----:B------:R-:W-:Y:S01]  /*6e20*/  FFMA.FTZ R2, R139, R16, R2 ;  /* 0x000000108b027223 */ /* 0x000fe20000010002 */
[----:B------:R-:W-:-:S02]  /*6e30*/  FFMA.FTZ R0, R4, R14, R0 ;  /* 0x0000000e04007223 */ /* 0x000fc40000010000 */
[----:B------:R-:W2:Y:S01]  /*6e40*/  LDL R4, [R1+0x3c8] ;  /* 0x0003c80001047983 */ /* 0x000ea20000100800 */
[----:B------:R-:W-:-:S03]  /*6e50*/  FFMA.FTZ R2, R127, R20, R2 ;  /* 0x000000147f027223 */ /* 0x000fc60000010002 */
[----:B------:R-:W2:Y:S01]  /*6e60*/  LDL R163, [R1+0x324] ;  /* 0x0003240001a37983 */ /* 0x000ea20000100800 */
[----:B----4-:R-:W-:-:S03]  /*6e70*/  FFMA.FTZ R2, R7, R24, R2 ;  /* 0x0000001807027223 */ /* 0x010fc60000010002 */
[----:B------:R-:W4:Y:S04]  /*6e80*/  LDL R7, [R1+0x374] ;  /* 0x0003740001077983 */ /* 0x000f280000100800 */
[----:B------:R-:W4:Y:S04]  /*6e90*/  LDL R151, [R1+0x314] ;  /* 0x0003140001977983 */ /* 0x000f280000100800 */
[----:B------:R-:W4:Y:S04]  /*6ea0*/  LDL R139, [R1+0x304] ;  /* 0x00030400018b7983 */ /* 0x000f280000100800 */
[----:B------:R-:W4:Y:S01]  /*6eb0*/  LDL R127, [R1+0x2f4] ;  /* 0x0002f400017f7983 */ /* 0x000f220000100800 */
[----:B---3--:R-:W-:-:S03]  /*6ec0*/  FFMA.FTZ R2, R119, R28, R2 ;  /* 0x0000001c77027223 */ /* 0x008fc60000010002 */
[----:B------:R-:W3:Y:S01]  /*6ed0*/  LDL.LU R119, [R1+0x4b4] ;  /* 0x0004b40001777983 */ /* 0x000ee20000300800 */
[----:B--2---:R-:W-:-:S03]  /*6ee0*/  FFMA.FTZ R0, R123, R198, R0 ;  /* 0x000000c67b007223 */ /* 0x004fc60000010000 */
[----:B------:R-:W2:Y:S01]  /*6ef0*/  LDL R123, [R1+0x358] ;  /* 0x00035800017b7983 */ /* 0x000ea20000100800 */
[----:B------:R-:W-:Y:S01]  /*6f00*/  FFMA.FTZ R2, R250, R32, R2 ;  /* 0x00000020fa027223 */ /* 0x000fe20000010002 */
[----:B------:R-:W-:Y:S01]  /*6f10*/  FFMA.FTZ R0, R5, R194, R0 ;  /* 0x000000c205007223 */ /* 0x000fe20000010000 */
[----:B------:R-:W-:Y:S01]  /*6f20*/  FFMA.FTZ R3, R252, R29, R3 ;  /* 0x0000001dfc037223 */ /* 0x000fe20000010003 */
        /* <DEDUP_REMOVED lines=8> */
[----:B----4-:R-:W-:Y:S01]  /*6fb0*/  FFMA.FTZ R3, R7, R33, R3 ;  /* 0x0000002107037223 */ /* 0x010fe20000010003 */
[----:B------:R-:W-:Y:S01]  /*6fc0*/  FFMA.FTZ R0, R183, R22, R0 ;  /* 0x00000016b7007223 */ /* 0x000fe20000010000 */
[----:B------:R-:W4:Y:S01]  /*6fd0*/  LDL R7, [R1+0x2e0] ;  /* 0x0002e00001077983 */ /* 0x000f220000100800 */
[----:B------:R-:W-:Y:S01]  /*6fe0*/  FFMA.FTZ R2, R179, R40, R2 ;  /* 0x00000028b3027223 */ /* 0x000fe20000010002 */
[----:B------:R-:W-:Y:S01]  /*6ff0*/  FFMA.FTZ R3, R247, R205, R3 ;  /* 0x000000cdf7037223 */ /* 0x000fe20000010003 */
        /* <DEDUP_REMOVED lines=44> */
[----:B------:R-:W-:-:S03]  /*72c0*/  FFMA.FTZ R3, R248, R217, R3 ;  /* 0x000000d9f8037223 */ /* 0x000fc60000010003 */
[----:B------:R-:W3:Y:S01]  /*72d0*/  LDL R248, [R1+0x200] ;  /* 0x0002000001f87983 */ /* 0x000ee20000100800 */
[----:B----4-:R-:W-:Y:S01]  /*72e0*/  FFMA.FTZ R0, R247, R42, R0 ;  /* 0x0000002af7007223 */ /* 0x010fe20000010000 */
[----:B------:R-:W-:Y:S02]  /*72f0*/  FFMA.FTZ R2, R7, R212, R2 ;  /* 0x000000d407027223 */ /* 0x000fe40000010002 */
[----:B------:R-:W4:Y:S02]  /*7300*/  LDL R247, [R1+0x204] ;  /* 0x0002040001f77983 */ /* 0x000f240000100800 */
[----:B------:R-:W-:Y:S02]  /*7310*/  FFMA.FTZ R2, R250, R216, R2 ;  /* 0x000000d8fa027223 */ /* 0x000fe40000010002 */
        /* <DEDUP_REMOVED lines=10> */
[----:B--2---:R-:W-:-:S03]  /*73c0*/  FFMA.FTZ R0, R123, R50, R0 ;  /* 0x000000327b007223 */ /* 0x004fc60000010000 */
[----:B------:R-:W2:Y:S01]  /*73d0*/  LDL R123, [R1+0x234] ;  /* 0x00023400017b7983 */ /* 0x000ea20000100800 */
[----:B------:R-:W-:Y:S01]  /*73e0*/  FFMA.FTZ R3, R244, R229, R3 ;  /* 0x000000e5f4037223 */ /* 0x000fe20000010003 */
[----:B------:R-:W-:Y:S01]  /*73f0*/  FFMA.FTZ R2, R246, R224, R2 ;  /* 0x000000e0f6027223 */ /* 0x000fe20000010002 */
[----:B------:R-:W-:Y:S01]  /*7400*/  FFMA.FTZ R0, R191, R54, R0 ;  /* 0x00000036bf007223 */ /* 0x000fe20000010000 */
        /* <DEDUP_REMOVED lines=17> */
[----:B---3--:R-:W-:Y:S01]  /*7520*/  FFMA.FTZ R3, R5, R61, R3 ;  /* 0x0000003d05037223 */ /* 0x008fe20000010003 */
[----:B------:R-:W-:Y:S01]  /*7530*/  FFMA.FTZ R2, R151, R64, R2 ;  /* 0x0000004097027223 */ /* 0x000fe20000010002 */
[----:B------:R-:W-:Y:S01]  /*7540*/  FFMA.FTZ R0, R4, R226, R0 ;  /* 0x000000e204007223 */ /* 0x000fe20000010000 */
[----:B------:R-:W3:Y:S02]  /*7550*/  LDL R155, [R1+0x228] ;  /* 0x00022800019b7983 */ /* 0x000ee40000100800 */
[----:B----4-:R-:W-:-:S02]  /*7560*/  FFMA.FTZ R2, R7, R60, R2 ;  /* 0x0000003c07027223 */ /* 0x010fc40000010002 */
[----:B------:R-:W4:Y:S04]  /*7570*/  LDL R187, [R1+0x1e0] ;  /* 0x0001e00001bb7983 */ /* 0x000f280000100800 */
[----:B------:R-:W3:Y:S04]  /*7580*/  LDL R244, [R1+0x1f4] ;  /* 0x0001f40001f47983 */ /* 0x000ee80000100800 */
[----:B------:R-:W4:Y:S01]  /*7590*/  LDL R175, [R1+0x1d0] ;  /* 0x0001d00001af7983 */ /* 0x000f220000100800 */
[----:B------:R-:W-:-:S03]  /*75a0*/  FFMA.FTZ R3, R135, R69, R3 ;  /* 0x0000004587037223 */ /* 0x000fc60000010003 */
[----:B------:R-:W4:Y:S01]  /*75b0*/  LDL R135, [R1+0x288] ;  /* 0x0002880001877983 */ /* 0x000f220000100800 */
[----:B------:R-:W-:-:S03]  /*75c0*/  FFMA.FTZ R0, R131, R230, R0 ;  /* 0x000000e683007223 */ /* 0x000fc60000010000 */
[----:B------:R-:W3:Y:S01]  /*75d0*/  LDL R131, [R1+0x224] ;  /* 0x0002240001837983 */ /* 0x000ee20000100800 */
        /* <DEDUP_REMOVED lines=16> */
[----:B---3--:R-:W-:Y:S01]  /*76e0*/  FFMA.FTZ R3, R131, R77, R3 ;  /* 0x0000004d83037223 */ /* 0x008fe20000010003 */
[----:B----4-:R-:W-:-:S04]  /*76f0*/  FFMA.FTZ R2, R127, R76, R2 ;  /* 0x0000004c7f027223 */ /* 0x010fc80000010002 */
        /* <DEDUP_REMOVED lines=10> */
[----:B------:R-:W-:-:S04]  /*77a0*/  FFMA.FTZ R2, R163, R100, R2 ;  /* 0x00000064a3027223 */ /* 0x000fc80000010002 */
[----:B------:R-:W-:Y:S01]  /*77b0*/  FFMA.FTZ R2, R7, R104, R2 ;  /* 0x0000006807027223 */ /* 0x000fe20000010002 */
[----:B------:R-:W-:-:S03]  /*77c0*/  FFMA.FTZ R3, R159, R101, R3 ;  /* 0x000000659f037223 */ /* 0x000fc60000010003 */
[----:B------:R-:W-:Y:S01]  /*77d0*/  FFMA.FTZ R2, R151, R108, R2 ;  /* 0x0000006c97027223 */ /* 0x000fe20000010002 */
[----:B------:R-:W-:-:S04]  /*77e0*/  FFMA.FTZ R3, R5, R105, R3 ;  /* 0x0000006905037223 */ /* 0x000fc80000010003 */
[----:B------:R-:W-:Y:S01]  /*77f0*/  FFMA.FTZ R3, R147, R109, R3 ;  /* 0x0000006d93037223 */ /* 0x000fe20000010003 */
[----:B--2---:R-:W-:Y:S02]  /*7800*/  FFMA.FTZ R0, R123, R234, R0 ;  /* 0x000000ea7b007223 */ /* 0x004fe40000010000 */
        /* <DEDUP_REMOVED lines=10> */
[----:B------:R-:W2:Y:S02]  /*78b0*/  LDL R151, [R1+0x1f8] ;  /* 0x0001f80001977983 */ /* 0x000ea40000100800 */
[----:B------:R-:W-:-:S02]  /*78c0*/  FFMA.FTZ R0, R167, R74, R0 ;  /* 0x0000004aa7007223 */ /* 0x000fc40000010000 */
[----:B------:R-:W3:Y:S02]  /*78d0*/  LDL R250, [R1+0x170] ;  /* 0x0001700001fa7983 */ /* 0x000ee40000100800 */
[----:B------:R-:W-:Y:S02]  /*78e0*/  FFMA.FTZ R0, R155, R78, R0 ;  /* 0x0000004e9b007223 */ /* 0x000fe40000010000 */
[----:B------:R-:W4:Y:S02]  /*78f0*/  LDL R155, [R1+0x180] ;  /* 0x00018000019b7983 */ /* 0x000f240000100800 */
[----:B------:R-:W-:Y:S02]  /*7900*/  FFMA.FTZ R0, R4, R82, R0 ;  /* 0x0000005204007223 */ /* 0x000fe40000010000 */
[----:B------:R-:W3:Y:S02]  /*7910*/  LDL R252, [R1+0x1e8] ;  /* 0x0001e80001fc7983 */ /* 0x000ee40000100800 */
[----:B------:R-:W-:-:S02]  /*7920*/  FFMA.FTZ R0, R143, R86, R0 ;  /* 0x000000568f007223 */ /* 0x000fc40000010000 */
[----:B------:R-:W4:Y:S04]  /*7930*/  LDL R143, [R1+0x190] ;  /* 0x00019000018f7983 */ /* 0x000f280000100800 */
        /* <DEDUP_REMOVED lines=18> */
[----:B--2---:R-:W-:Y:S01]  /*7a60*/  FFMA.FTZ R0, R151, R90, R0 ;  /* 0x0000005a97007223 */ /* 0x004fe20000010000 */
[----:B----4-:R-:W-:-:S03]  /*7a70*/  FFMA.FTZ R2, R143, R112, R2 ;  /* 0x000000708f027223 */ /* 0x010fc60000010002 */
[----:B---3--:R-:W-:Y:S01]  /*7a80*/  FFMA.FTZ R0, R252, R94, R0 ;  /* 0x0000005efc007223 */ /* 0x008fe20000010000 */
[----:B------:R-:W2:Y:S01]  /*7a90*/  LDL.LU R143, [R1+0x49c] ;  /* 0x00049c00018f7983 */ /* 0x000ea20000300800 */
[----:B------:R-:W-:-:S04]  /*7aa0*/  FFMA.FTZ R2, R155, R116, R2 ;  /* 0x000000749b027223 */ /* 0x000fc80000010002 */
[----:B------:R-:W-:Y:S01]  /*7ab0*/  FFMA.FTZ R2, R250, R120, R2 ;  /* 0x00000078fa027223 */ /* 0x000fe20000010002 */
[----:B------:R-:W-:Y:S02]  /*7ac0*/  FFMA.FTZ R3, R147, R113, R3 ;  /* 0x0000007193037223 */ /* 0x000fe40000010003 */
[----:B------:R-:W3:Y:S01]  /*7ad0*/  LDL.LU R147, [R1+0x498] ;  /* 0x0004980001937983 */ /* 0x000ee20000300800 */
[----:B------:R-:W-:Y:S01]  /*7ae0*/  FFMA.FTZ R2, R246, R124, R2 ;  /* 0x0000007cf6027223 */ /* 0x000fe20000010002 */
[----:B------:R-:W-:Y:S02]  /*7af0*/  FFMA.FTZ R0, R247, R98, R0 ;  /* 0x00000062f7007223 */ /* 0x000fe40000010000 */
[----:B------:R-:W4:Y:S01]  /*7b00*/  LDL.LU R151, [R1+0x494] ;  /* 0x0004940001977983 */ /* 0x000f220000300800 */
[----:B------:R-:W-:-:S03]  /*7b10*/  FFMA.FTZ R2, R244, R128, R2 ;  /* 0x00000080f4027223 */ /* 0x000fc60000010002 */
[----:B------:R-:W4:Y:S01]  /*7b20*/  LDL.LU R155, [R1+0x490] ;  /* 0x00049000019b7983 */ /* 0x000f220000300800 */
[----:B------:R-:W-:-:S03]  /*7b30*/  FFMA.FTZ R3, R159, R117, R3 ;  /* 0x000000759f037223 */ /* 0x000fc60000010003 */
[----:B------:R-:W4:Y:S01]  /*7b40*/  LDL.LU R159, [R1+0x48c] ;  /* 0x00048c00019f7983 */ /* 0x000f220000300800 */
        /* <DEDUP_REMOVED lines=35> */
[----:B------:R-:W-:-:S04]  /*7d80*/  FFMA.FTZ R3, R250, R149, R3 ;  /* 0x00000095fa037223 */ /* 0x000fc80000010003 */
[----:B----4-:R-:W-:-:S04]  /*7d90*/  FFMA.FTZ R3, R247, R153, R3 ;  /* 0x00000099f7037223 */ /* 0x010fc80000010003 */
[----:B------:R-:W-:Y:S01]  /*7da0*/  FFMA.FTZ R3, R244, R157, R3 ;  /* 0x0000009df4037223 */ /* 0x000fe20000010003 */
[----:B------:R-:W-:Y:S02]  /*7db0*/  FFMA.FTZ R2, R167, R144, R2 ;  /* 0x00000090a7027223 */ /* 0x000fe40000010002 */
[----:B------:R-:W4:Y:S02]  /*7dc0*/  LDL R167, [R1+0xb0] ;  /* 0x0000b00001a77983 */ /* 0x000f240000100800 */
[----:B------:R-:W-:-:S04]  /*7dd0*/  FFMA.FTZ R2, R252, R148, R2 ;  /* 0x00000094fc027223 */ /* 0x000fc80000010002 */
[----:B------:R-:W-:Y:S01]  /*7de0*/  FFMA.FTZ R2, R248, R152, R2 ;  /* 0x00000098f8027223 */ /* 0x000fe20000010002 */
[----:B------:R-:W-:Y:S02]  /*7df0*/  FFMA.FTZ R0, R163, R122, R0 ;  /* 0x0000007aa3007223 */ /* 0x000fe40000010000 */
[----:B------:R-:W4:Y:S02]  /*7e00*/  LDL.LU R163, [R1+0x488] ;  /* 0x0004880001a37983 */ /* 0x000f240000300800 */
[----:B------:R-:W-:Y:S02]  /*7e10*/  FFMA.FTZ R0, R4, R126, R0 ;  /* 0x0000007e04007223 */ /* 0x000fe40000010000 */
[----:B------:R-:W4:Y:S02]  /*7e20*/  LDL R4, [R1+0x118] ;  /* 0x0001180001047983 */ /* 0x000f240000100800 */
[----:B------:R-:W-:Y:S01]  /*7e30*/  FFMA.FTZ R0, R246, R130, R0 ;  /* 0x00000082f6007223 */ /* 0x000fe20000010000 */
[----:B------:R-:W-:Y:S01]  /*7e40*/  FFMA.FTZ R2, R245, R156, R2 ;  /* 0x0000009cf5027223 */ /* 0x000fe20000010002 */
[----:B------:R-:W4:Y:S02]  /*7e50*/  LDL R250, [R1+0xa0] ;  /* 0x0000a00001fa7983 */ /* 0x000f240000100800 */
[----:B------:R-:W-:-:S02]  /*7e60*/  FFMA.FTZ R0, R191, R134, R0 ;  /* 0x00000086bf007223 */ /* 0x000fc40000010000 */
[----:B------:R-:W4:Y:S02]  /*7e70*/  LDL R247, [R1+0x84] ;  /* 0x0000840001f77983 */ /* 0x000f240000100800 */
[----:B------:R-:W-:Y:S01]  /*7e80*/  FFMA.FTZ R0, R179, R138, R0 ;  /* 0x0000008ab3007223 */ /* 0x000fe20000010000 */
[----:B------:R-:W-:Y:S01]  /*7e90*/  FFMA.FTZ R2, R187, R160, R2 ;  /* 0x000000a0bb027223 */ /* 0x000fe20000010002 */
[----:B------:R-:W4:Y:S02]  /*7ea0*/  LDL R179, [R1+0x90] ;  /* 0x0000900001b37983 */ /* 0x000f240000100800 */
        /* <DEDUP_REMOVED lines=9> */
[----:B------:R-:W4:Y:S01]  /*7f40*/  LDL R187, [R1+0x60] ;  /* 0x0000600001bb7983 */ /* 0x000f220000100800 */
[----:B------:R-:W-:-:S03]  /*7f50*/  ISETP.NE.U32.AND P2, PT, RZ, UR16, PT ;  /* 0x00000010ff007c0c */ /* 0x000fc6000bf45070 */
[----:B------:R-:W4:Y:S01]  /*7f60*/  LDL R252, [R1+0x43c] ;  /* 0x00043c0001fc7983 */ /* 0x000f220000100800 */
[----:B--2---:R-:W-:-:S03]  /*7f70*/  FFMA.FTZ R3, R183, R161, R3 ;  /* 0x000000a1b7037223 */ /* 0x004fc60000010003 */
[----:B------:R-:W2:Y:S01]  /*7f80*/  LDL R183, [R1+0xa4] ;  /* 0x0000a40001b77983 */ /* 0x000ea20000100800 */
[----:B------:R-:W-:-:S03]  /*7f90*/  FFMA.FTZ R3, R171, R165, R3 ;  /* 0x000000a5ab037223 */ /* 0x000fc60000010003 */
[----:B------:R-:W2:Y:S01]  /*7fa0*/  LDL R171, [R1+0x64] ;  /* 0x0000640001ab7983 */ /* 0x000ea20000100800 */
[----:B---3--:R-:W-:-:S03]  /*7fb0*/  FFMA.FTZ R3, R5, R169, R3 ;  /* 0x000000a905037223 */ /* 0x008fc60000010003 */
[----:B------:R-:W3:Y:S01]  /*7fc0*/  LDL R5, [R1+0x94] ;  /* 0x0000940001057983 */ /* 0x000ee20000100800 */
[----:B----4-:R-:W-:-:S03]  /*7fd0*/  FFMA.FTZ R2, R167, R168, R2 ;  /* 0x000000a8a7027223 */ /* 0x010fc60000010002 */
[----:B------:R-:W4:Y:S01]  /*7fe0*/  LDL R167, [R1+0xc8] ;  /* 0x0000c80001a77983 */ /* 0x000f220000100800 */
[----:B------:R-:W-:-:S03]  /*7ff0*/  FFMA.FTZ R0, R4, R146, R0 ;  /* 0x0000009204007223 */ /* 0x000fc60000010000 */
[----:B------:R-:W4:Y:S01]  /*8000*/  LDL R4, [R1+0x68] ;  /* 0x0000680001047983 */ /* 0x000f220000100800 */
[----:B------:R-:W-:Y:S01]  /*8010*/  FFMA.FTZ R2, R250, R172, R2 ;  /* 0x000000acfa027223 */ /* 0x000fe20000010002 */
[----:B------:R-:W-:Y:S02]  /*8020*/  ISETP.NE.AND.EX P2, PT, RZ, UR17, PT, P2 ;  /* 0x00000011ff007c0c */ /* 0x000fe4000bf45320 */
        /* <DEDUP_REMOVED lines=9> */
[----:B---3--:R-:W-:-:S03]  /*80c0*/  FFMA.FTZ R3, R5, R177, R3 ;  /* 0x000000b105037223 */ /* 0x008fc60000010003 */
[----:B------:R-:W3:Y:S01]  /*80d0*/  LDL R5, [R1+0xb8] ;  /* 0x0000b80001057983 */ /* 0x000ee20000100800 */
        /* <DEDUP_REMOVED lines=10> */
[----:B----4-:R-:W-:Y:S01]  /*8180*/  FFMA.FTZ R0, R167, R166, R0 ;  /* 0x000000a6a7007223 */ /* 0x010fe20000010000 */
[----:B------:R-:W4:Y:S02]  /*8190*/  LDL R171, [R1+0x4c] ;  /* 0x00004c0001ab7983 */ /* 0x000f240000100800 */
[----:B------:R-:W-:-:S02]  /*81a0*/  FADD.FTZ R2, R2, R3 ;  /* 0x0000000302027221 */ /* 0x000fc40000010000 */
[----:B------:R-:W0:Y:S01]  /*81b0*/  @P1 LDC R3, c[0x0][0x430] ;  /* 0x00010c00ff031b82 */ /* 0x000e220000000800 */
[----:B------:R-:W4:Y:S04]  /*81c0*/  LDL R167, [R1+0x3c] ;  /* 0x00003c0001a77983 */ /* 0x000f280000100800 */
[----:B------:R-:W4:Y:S04]  /*81d0*/  LDL R246, [R1+0x40c] ;  /* 0x00040c0001f67983 */ /* 0x000f280000100800 */
[----:B------:R-:W4:Y:S04]  /*81e0*/  LDL R245, [R1+0x3fc] ;  /* 0x0003fc0001f57983 */ /* 0x000f280000100800 */
[----:B------:R-:W4:Y:S04]  /*81f0*/  LDL R244, [R1+0x3ec] ;  /* 0x0003ec0001f47983 */ /* 0x000f280000100800 */
[----:B------:R-:W4:Y:S04]  /*8200*/  LDL R191, [R1+0x3dc] ;  /* 0x0003dc0001bf7983 */ /* 0x000f280000100800 */
[----:B------:R-:W4:Y:S01]  /*8210*/  LDL R187, [R1+0x3cc] ;  /* 0x0003cc0001bb7983 */ /* 0x000f220000100800 */
[----:B---3--:R-:W-:-:S02]  /*8220*/  FFMA.FTZ R0, R5, R170, R0 ;  /* 0x000000aa05007223 */ /* 0x008fc40000010000 */
[----:B------:R-:W0:Y:S02]  /*8230*/  @P1 LDC R5, c[0x0][0x408] ;  /* 0x00010200ff051b82 */ /* 0x000e240000000800 */
[----:B--2---:R-:W-:Y:S02]  /*8240*/  FFMA.FTZ R0, R183, R174, R0 ;  /* 0x000000aeb7007223 */ /* 0x004fe40000010000 */
[----:B------:R-:W2:Y:S02]  /*8250*/  LDL R183, [R1+0x3bc] ;  /* 0x0003bc0001b77983 */ /* 0x000ea40000100800 */
[----:B------:R-:W-:Y:S02]  /*8260*/  FFMA.FTZ R0, R179, R178, R0 ;  /* 0x000000b2b3007223 */ /* 0x000fe40000010000 */
[----:B------:R-:W3:Y:S02]  /*8270*/  LDL R179, [R1+0x3ac] ;  /* 0x0003ac0001b37983 */ /* 0x000ee40000100800 */
[----:B------:R-:W-:-:S02]  /*8280*/  FFMA.FTZ R0, R175, R182, R0 ;  /* 0x000000b6af007223 */ /* 0x000fc40000010000 */
[----:B------:R-:W2:Y:S02]  /*8290*/  LDL R175, [R1+0x41c] ;  /* 0x00041c0001af7983 */ /* 0x000ea40000100800 */
[----:B------:R-:W-:Y:S02]  /*82a0*/  FFMA.FTZ R0, R7, R190, R0 ;  /* 0x000000be07007223 */ /* 0x000fe40000010000 */
[----:B------:R-:W3:Y:S02]  /*82b0*/  LDL R7, [R1+0x39c] ;  /* 0x00039c0001077983 */ /* 0x000ee40000100800 */
[----:B------:R-:W-:-:S04]  /*82c0*/  FFMA.FTZ R0, R4, R186, R0 ;  /* 0x000000ba04007223 */ /* 0x000fc80000010000 */
[----:B------:R-:W-:Y:S01]  /*82d0*/  FADD.FTZ R4, R0, R2 ;  /* 0x0000000200047221 */ /* 0x000fe20000010000 */
[----:B0-----:R-:W-:Y:S02]  /*82e0*/  @P1 IADD3 R0, PT, PT, R3, R5, RZ ;  /* 0x0000000503001210 */ /* 0x001fe40007ffe0ff */
[----:B------:R-:W0:Y:S01]  /*82f0*/  @P2 LDC.64 R2, c[0x0][0x438] ;  /* 0x00010e00ff022b82 */ /* 0x000e220000000a00 */
[----:B------:R-:W2:Y:S01]  /*8300*/  LDL R5, [R1+0x2c] ;  /* 0x00002c0001057983 */ /* 0x000ea20000100800 */
[----:B------:R-:W-:-:S03]  /*8310*/  @P1 ISETP.GE.AND P4, PT, R249, R0, PT ;  /* 0x00000000f900120c */ /* 0x000fc60003f86270 */
[----:B------:R-:W4:Y:S01]  /*8320*/  LDL R0, [R1+0x44c] ;  /* 0x00044c0001007983 */ /* 0x000f220000100800 */
[----:B0-----:R-:W-:-:S06]  /*8330*/  @P2 IMAD.WIDE R2, R251, 0x4, R2 ;  /* 0x00000004fb022825 */ /* 0x001fcc00078e0202 */
[----:B------:R0:W3:Y:S04]  /*8340*/  @P2 LDG.E R2, desc[UR36][R2.64] ;  /* 0x0000002402022981 */ /* 0x0000e8000c1e1900 */
[----:B------:R-:W2:Y:S01]  /*8350*/  LDL R3, [R1+0x45c] ;  /* 0x00045c0001037983 */ /* 0x000ea20000100800 */
[----:B----4-:R-:W-:-:S03]  /*8360*/  FMUL.FTZ R0, R0, R167 ;  /* 0x000000a700007220 */ /* 0x010fc60000410000 */
[----:B------:R-:W4:Y:S01]  /*8370*/  LDL.LU R167, [R1+0x484] ;  /* 0x0004840001a77983 */ /* 0x000f220000300800 */
[----:B--2---:R-:W-:-:S03]  /*8380*/  FFMA.FTZ R0, R3, R171, R0 ;  /* 0x000000ab03007223 */ /* 0x004fc60000010000 */
[----:B------:R-:W2:Y:S01]  /*8390*/  LDL.LU R171, [R1+0x480] ;  /* 0x0004800001ab7983 */ /* 0x000ea20000300800 */
[----:B------:R-:W-:-:S03]  /*83a0*/  FFMA.FTZ R0, R252, R5, R0 ;  /* 0x00000005fc007223 */ /* 0x000fc60000010000 */
[----:B------:R-:W4:Y:S01]  /*83b0*/  LDL R3, [R1+0x37c] ;  /* 0x00037c0001037983 */ /* 0x000f220000100800 */
[----:B------:R-:W-:-:S03]  /*83c0*/  FFMA.FTZ R0, R248, R250, R0 ;  /* 0x000000faf8007223 */ /* 0x000fc60000010000 */
[----:B------:R-:W2:Y:S01]  /*83d0*/  LDL R252, [R1+0x36c] ;  /* 0x00036c0001fc7983 */ /* 0x000ea20000100800 */
[----:B------:R-:W-:-:S03]  /*83e0*/  FFMA.FTZ R0, R175, R247, R0 ;  /* 0x000000f7af007223 */ /* 0x000fc60000010000 */
        /* <DEDUP_REMOVED lines=16> */
[----:B------:R-:W3:Y:S04]  /*84f0*/  LDL R7, [R1+0x31c] ;  /* 0x00031c0001077983 */ /* 0x000ee80000100800 */
[----:B------:R-:W3:Y:S04]  /*8500*/  LDL R191, [R1+0x2dc] ;  /* 0x0002dc0001bf7983 */ /* 0x000ee80000100800 */
[----:B------:R-:W3:Y:S04]  /*8510*/  LDL R187, [R1+0x2cc] ;  /* 0x0002cc0001bb7983 */ /* 0x000ee80000100800 */
[----:B------:R-:W3:Y:S04]  /*8520*/  LDL R183, [R1+0x2bc] ;  /* 0x0002bc0001b77983 */ /* 0x000ee80000100800 */
[----:B------:R-:W3:Y:S01]  /*8530*/  LDL R179, [R1+0x2ac] ;  /* 0x0002ac0001b37983 */ /* 0x000ee20000100800 */
[----:B----4-:R-:W-:-:S03]  /*8540*/  FFMA.FTZ R0, R175, R31, R0 ;  /* 0x0000001faf007223 */ /* 0x010fc60000010000 */
[----:B------:R-:W4:Y:S01]  /*8550*/  LDL R175, [R1+0x29c] ;  /* 0x00029c0001af7983 */ /* 0x000f220000100800 */
[----:B------:R-:W-:-:S03]  /*8560*/  FFMA.FTZ R0, R3, R35, R0 ;  /* 0x0000002303007223 */ /* 0x000fc60000010000 */
        /* <DEDUP_REMOVED lines=29> */
[----:B------:R-:W-:-:S03]  /*8740*/  FFMA.FTZ R0, R3, R239, R0 ;  /* 0x000000ef03007223 */ /* 0x000fc60000010000 */
[----:B------:R-:W4:Y:S01]  /*8750*/  LDL R3, [R1+0x1fc] ;  /* 0x0001fc0001037983 */ /* 0x000f220000100800 */
[----:B---3--:R-:W-:-:S03]  /*8760*/  FFMA.FTZ R0, R7, R243, R0 ;  /* 0x000000f307007223 */ /* 0x008fc60000010000 */
[----:B------:R-:W3:Y:S01]  /*8770*/  LDL R7, [R1+0x18c] ;  /* 0x00018c0001077983 */ /* 0x000ee20000100800 */
        /* <DEDUP_REMOVED lines=34> */
[----:B----4-:R-:W-:-:S03]  /*89a0*/  FFMA.FTZ R0, R3, R131, R0 ;  /* 0x0000008303007223 */ /* 0x010fc60000010000 */
[----:B------:R-:W4:Y:S01]  /*89b0*/  LDL R3, [R1+0x6c] ;  /* 0x00006c0001037983 */ /* 0x000f220000100800 */
        /* <DEDUP_REMOVED lines=10> */
[----:B---3--:R-:W-:-:S03]  /*8a60*/  FFMA.FTZ R0, R7, R155, R0 ;  /* 0x0000009b07007223 */ /* 0x008fc60000010000 */
[----:B------:R-:W3:Y:S01]  /*8a70*/  LDL R7, [R1+0x5c] ;  /* 0x00005c0001077983 */ /* 0x000ee20000100800 */
[----:B--2---:R-:W-:-:S03]  /*8a80*/  FFMA.FTZ R0, R5, R159, R0 ;  /* 0x0000009f05007223 */ /* 0x004fc60000010000 */
[----:B------:R-:W2:Y:S01]  /*8a90*/  LDL R5, [R1+0x460] ;  /* 0x0004600001057983 */ /* 0x000ea20000100800 */
[----:B------:R-:W-:-:S04]  /*8aa0*/  FFMA.FTZ R0, R252, R163, R0 ;  /* 0x000000a3fc007223 */ /* 0x000fc80000010000 */
[----:B------:R-:W-:-:S04]  /*8ab0*/  FFMA.FTZ R0, R250, R167, R0 ;  /* 0x000000a7fa007223 */ /* 0x000fc80000010000 */
[----:B------:R-:W-:-:S04]  /*8ac0*/  FFMA.FTZ R0, R248, R171, R0 ;  /* 0x000000abf8007223 */ /* 0x000fc80000010000 */
[----:B----4-:R-:W-:-:S04]  /*8ad0*/  FFMA.FTZ R0, R247, R175, R0 ;  /* 0x000000aff7007223 */ /* 0x010fc80000010000 */
[----:B------:R-:W-:-:S04]  /*8ae0*/  FFMA.FTZ R0, R246, R179, R0 ;  /* 0x000000b3f6007223 */ /* 0x000fc80000010000 */
[----:B------:R-:W-:-:S04]  /*8af0*/  FFMA.FTZ R0, R245, R183, R0 ;  /* 0x000000b7f5007223 */ /* 0x000fc80000010000 */
[----:B------:R-:W-:-:S04]  /*8b00*/  FFMA.FTZ R0, R244, R191, R0 ;  /* 0x000000bff4007223 */ /* 0x000fc80000010000 */
[----:B------:R-:W-:-:S04]  /*8b10*/  FFMA.FTZ R0, R3, R187, R0 ;  /* 0x000000bb03007223 */ /* 0x000fc80000010000 */
[----:B0-----:R-:W-:Y:S01]  /*8b20*/  FADD.FTZ R3, R0, R4 ;  /* 0x0000000400037221 */ /* 0x001fe20000010000 */
[----:B------:R-:W-:-:S03]  /*8b30*/  @P1 SEL R0, RZ, UR39, P4 ;  /* 0x00000027ff001c07 */ /* 0x000fc6000a000000 */
[----:B------:R-:W-:Y:S01]  /*8b40*/  FMUL.FTZ R3, R3, UR11 ;  /* 0x0000000b03037c20 */ /* 0x000fe20008410000 */
[----:B------:R-:W-:-:S03]  /*8b50*/  @P1 IADD3 R0, PT, PT, R249, -UR45, R0 ;  /* 0x8000002df9001c10 */ /* 0x000fc6000fffe000 */
[----:B------:R-:W-:Y:S01]  /*8b60*/  @P2 FADD.FTZ R3, R3, R2 ;  /* 0x0000000203032221 */ /* 0x000fe20000010000 */
[----:B------:R-:W-:-:S05]  /*8b70*/  @P1 I2FP.F32.S32 R0, R0 ;  /* 0x0000000000001245 */ /* 0x000fca0000201400 */
[----:B------:R-:W-:-:S05]  /*8b80*/  @P1 FFMA.FTZ R3, R0, R6, R3 ;  /* 0x0000000600031223 */ /* 0x000fca0000010003 */
[----:B--2---:R-:W-:Y:S01]  /*8b90*/  @!P3 FMNMX.FTZ R5, R5, R3, !PT ;  /* 0x000000030505b209 */ /* 0x004fe20007810000 */
[----:B---3--:R0:W-:Y:S04]  /*8ba0*/  STS [R7], R3 ;  /* 0x0000000307007388 */ /* 0x0081e80000000800 */
[----:B------:R0:W-:Y:S02]  /*8bb0*/  @!P3 STL [R1+0x460], R5 ;  /* 0x000460050100b387 */ /* 0x0001e40000100800 */
.L_x_4290:
[----:B------:R-:W-:Y:S05]  /*8bc0*/  BSYNC.RECONVERGENT B1 ;  /* 0x0000000000017941 */ /* 0x000fea0003800200 */
.L_x_4289:
[----:B------:R-:W2:Y:S04]  /*8bd0*/  LDL.LU R0, [R1+0x5c] ;  /* 0x00005c0001007983 */ /* 0x000ea80000300800 */
[----:B01----:R-:W2:Y:S04]  /*8be0*/  LDL.LU R4, [R1+0x54] ;  /* 0x0000540001047983 */ /* 0x003ea80000300800 */
[----:B--234-:R-:W2:Y:S01]  /*8bf0*/  LDL.LU R2, [R1+0x50] ;  /* 0x0000500001027983 */ /* 0x01cea20000300800 */
[----:B-----5:R-:W-:Y:S02]  /*8c00*/  VIADD R251, R251, 0x100 ;  /* 0x00000100fbfb7836 */ /* 0x020fe40000000000 */
[----:B------:R-:W-:-:S02]  /*8c10*/  IMAD.MOV.U32 R3, RZ, RZ, R0 ;  /* 0x000000ffff037224 */ /* 0x000fc400078e0000 */
[----:B------:R-:W3:Y:S01]  /*8c20*/  LDL R0, [R1+0x464] ;  /* 0x0004640001007983 */ /* 0x000ee20000100800 */
[----:B------:R-:W-:Y:S02]  /*8c30*/  IADD3 R4, P1, PT, R4, 0x100, RZ ;  /* 0x0000010004047810 */ /* 0x000fe40007f3e0ff */
[----:B------:R-:W-:Y:S02]  /*8c40*/  IADD3 R3, PT, PT, R3, 0x400, RZ ;  /* 0x0000040003037810 */ /* 0x000fe40007ffe0ff */
[----:B--2---:R-:W-:Y:S01]  /*8c50*/  IADD3.X R2, PT, PT, RZ, R2, RZ, P1, !PT ;  /* 0x00000002ff027210 */ /* 0x004fe20000ffe4ff */
[----:B------:R4:W-:Y:S01]  /*8c60*/  STL [R1+0x54], R4 ;  /* 0x0000540401007387 */ /* 0x0009e20000100800 */
[----:B------:R-:W-:-:S03]  /*8c70*/  IADD3 R249, PT, PT, R249, 0x100, RZ ;  /* 0x00000100f9f97810 */ /* 0x000fc60007ffe0ff */
[----:B------:R4:W-:Y:S04]  /*8c80*/  STL [R1+0x5c], R3 ;  /* 0x00005c0301007387 */ /* 0x0009e80000100800 */
[----:B------:R4:W-:Y:S04]  /*8c90*/  STL [R1+0x58], R251 ;  /* 0x000058fb01007387 */ /* 0x0009e80000100800 */
[----:B------:R4:W-:Y:S01]  /*8ca0*/  STL [R1+0x50], R2 ;  /* 0x0000500201007387 */ /* 0x0009e20000100800 */
[----:B---3--:R-:W-:-:S13]  /*8cb0*/  ISETP.GE.AND P1, PT, R249, R0, PT ;  /* 0x00000000f900720c */ /* 0x008fda0003f26270 */
[----:B----4-:R-:W-:Y:S05]  /*8cc0*/  @!P1 BRA `(.L_x_4291) ;  /* 0xffffffa000409947 */ /* 0x010fea000383ffff */
.L_x_4266:
[----:B0--3--:R-:W-:Y:S05]  /*8cd0*/  BSYNC.RECONVERGENT B0 ;  /* 0x0000000000007941 */ /* 0x009fea0003800200 */
.L_x_4265:
[----:B------:R-:W3:Y:S01]  /*8ce0*/  LDL.LU R2, [R1+0x460] ;  /* 0x0004600001027983 */ /* 0x000ee20000300800 */
[----:B------:R-:W0:Y:S01]  /*8cf0*/  S2UR UR8, SR_CgaCtaId ;  /* 0x00000000000879c3 */ /* 0x000e220000008800 */
[----:B------:R-:W-:Y:S01]  /*8d00*/  UMOV UR7, 0x400 ;  /* 0x0000040000077882 */ /* 0x000fe20000000000 */
[----:B------:R-:W4:Y:S01]  /*8d10*/  LDCU UR4, c[0x0][0x3f4] ;  /* 0x00007e80ff0477ac */ /* 0x000f220008000800 */
[----:B------:R-:W-:Y:S01]  /*8d20*/  BSSY.RECONVERGENT B0, `(.L_x_4292) ;  /* 0x000018d000007945 */ /* 0x000fe20003800200 */
[----:B------:R-:W-:Y:S02]  /*8d30*/  UIADD3 UR10, UPT, UPT, UR45, 0x1, URZ ;  /* 0x000000012d0a7890 */ /* 0x000fe4000fffe0ff */
[----:B----4-:R-:W-:Y:S02]  /*8d40*/  UIADD3 UR4, UPT, UPT, UR45, 0x1, -UR4 ;  /* 0x000000012d047890 */ /* 0x010fe4000fffe804 */
[----:B0-----:R-:W-:Y:S02]  /*8d50*/  ULEA UR9, UR8, UR7, 0x18 ;  /* 0x0000000708097291 */ /* 0x001fe4000f8ec0ff */
[----:B------:R-:W-:-:S04]  /*8d60*/  UISETP.LT.AND UP0, UPT, URZ, UR4, UPT ;  /* 0x00000004ff00728c */ /* 0x000fc8000bf01270 */
[----:B------:R-:W-:Y:S01]  /*8d70*/  USEL UR4, URZ, UR4, !UP0 ;  /* 0x00000004ff047287 */ /* 0x000fe2000c000000 */
[----:B---3--:R-:W0:Y:S02]  /*8d80*/  SHFL.BFLY PT, R0, R2, 0x10, 0x1f ;  /* 0x0e001f0002007f89 */ /* 0x008e2400000e0000 */
[----:B0-----:R-:W-:-:S05]  /*8d90*/  FMNMX.FTZ R3, R0, R2, !PT ;  /* 0x0000000200037209 */ /* 0x001fca0007810000 */
[----:B------:R-:W0:Y:S02]  /*8da0*/  SHFL.BFLY PT, R0, R3, 0x8, 0x1f ;  /* 0x0d001f0003007f89 */ /* 0x000e2400000e0000 */
[----:B0-----:R-:W-:Y:S02]  /*8db0*/  FMNMX.FTZ R4, R3, R0, !PT ;  /* 0x0000000003047209 */ /* 0x001fe40007810000 */
[----:B------:R-:W0:Y:S03]  /*8dc0*/  S2R R0, SR_TID.X ;  /* 0x0000000000007919 */ /* 0x000e260000002100 */
[----:B------:R-:W3:Y:S02]  /*8dd0*/  SHFL.BFLY PT, R5, R4, 0x4, 0x1f ;  /* 0x0c801f0004057f89 */ /* 0x000ee400000e0000 */
[----:B---3--:R-:W-:Y:S02]  /*8de0*/  FMNMX.FTZ R5, R4, R5, !PT ;  /* 0x0000000504057209 */ /* 0x008fe40007810000 */
[----:B0-----:R-:W-:-:S03]  /*8df0*/  SHF.L.U32 R13, R0, 0x2, RZ ;  /* 0x00000002000d7819 */ /* 0x001fc600000006ff */
[----:B------:R-:W0:Y:S02]  /*8e00*/  SHFL.BFLY PT, R2, R5, 0x2, 0x1f ;  /* 0x0c401f0005027f89 */ /* 0x000e2400000e0000 */
[----:B0-----:R-:W-:Y:S02]  /*8e10*/  FMNMX.FTZ R6, R5, R2, !PT ;  /* 0x0000000205067209 */ /* 0x001fe40007810000 */
[----:B------:R-:W-:Y:S02]  /*8e20*/  LOP3.LUT P1, R2, R0, 0x1f, RZ, 0xc0, !PT ;  /* 0x0000001f00027812 */ /* 0x000fe4000782c0ff */
        /* <DEDUP_REMOVED lines=8> */
[----:B0-----:R-:W-:-:S05]  /*8eb0*/  VIADD R3, R0, UR4 ;  /* 0x0000000400037c36 */ /* 0x001fca0008000000 */
[----:B------:R-:W0:Y:S01]  /*8ec0*/  @!P0 LDS R5, [R4] ;  /* 0x0000000004058984 */ /* 0x000e220000000800 */
[----:B------:R-:W-:-:S03]  /*8ed0*/  ISETP.GT.AND P0, PT, R3, UR45, PT ;  /* 0x0000002d03007c0c */ /* 0x000fc6000bf04270 */
[----:B0-----:R-:W0:Y:S02]  /*8ee0*/  SHFL.BFLY PT, R6, R5, 0x4, 0x1f ;  /* 0x0c801f0005067f89 */ /* 0x001e2400000e0000 */
[----:B0-----:R-:W-:Y:S01]  /*8ef0*/  FMNMX.FTZ R6, R6, R5, !PT ;  /* 0x0000000506067209 */ /* 0x001fe20007810000 */
[----:B------:R-:W-:-:S04]  /*8f00*/  HFMA2 R5, -RZ, RZ, 0, 0 ;  /* 0x00000000ff057431 */ /* 0x000fc800000001ff */
[----:B------:R-:W0:Y:S02]  /*8f10*/  SHFL.BFLY PT, R7, R6, 0x2, 0x1f ;  /* 0x0c401f0006077f89 */ /* 0x000e2400000e0000 */
[----:B0-----:R-:W-:-:S05]  /*8f20*/  FMNMX.FTZ R7, R6, R7, !PT ;  /* 0x0000000706077209 */ /* 0x001fca0007810000 */
[----:B------:R-:W0:Y:S02]  /*8f30*/  SHFL.BFLY PT, R8, R7, 0x1, 0x1f ;  /* 0x0c201f0007087f89 */ /* 0x000e2400000e0000 */
[----:B0-----:R-:W-:-:S05]  /*8f40*/  FMNMX.FTZ R8, R7, R8, !PT ;  /* 0x0000000807087209 */ /* 0x001fca0007810000 */
[----:B--2---:R0:W2:Y:S01]  /*8f50*/  SHFL.IDX PT, R25, R8, RZ, 0x1f ;  /* 0x00001fff08197589 */ /* 0x0040a200000e0000 */
[----:B------:R-:W-:Y:S05]  /*8f60*/  @P0 BRA `(.L_x_4293) ;  /* 0x0000001400a00947 */ /* 0x000fea0003800000 */
[----:B------:R-:W3:Y:S02]  /*8f70*/  LDC.64 R6, c[0x0][0x420] ;  /* 0x00010800ff067b82 */ /* 0x000ee40000000a00 */
[----:B---3--:R-:W-:-:S04]  /*8f80*/  ISETP.NE.U32.AND P0, PT, R6, RZ, PT ;  /* 0x000000ff0600720c */ /* 0x008fc80003f05070 */
[----:B------:R-:W-:-:S13]  /*8f90*/  ISETP.NE.AND.EX P0, PT, R7, RZ, PT, P0 ;  /* 0x000000ff0700720c */ /* 0x000fda0003f05300 */
[----:B------:R-:W-:Y:S05]  /*8fa0*/  @P0 BRA `(.L_x_4294) ;  /* 0x0000001000040947 */ /* 0x000fea0003800000 */
[----:B0-----:R-:W-:Y:S01]  /*8fb0*/  IMAD.U32 R8, RZ, RZ, UR10 ;  /* 0x0000000aff087e24 */ /* 0x001fe2000f8e00ff */
[----:B------:R-:W-:Y:S01]  /*8fc0*/  LOP3.LUT R6, RZ, R0, RZ, 0x33, !PT ;  /* 0x00000000ff067212 */ /* 0x000fe200078e33ff */
[----:B------:R-:W-:Y:S03]  /*8fd0*/  BSSY.RECONVERGENT B1, `(.L_x_4295) ;  /* 0x000001c000017945 */ /* 0x000fe60003800200 */
[----:B------:R-:W-:-:S04]  /*8fe0*/  VIADDMNMX R5, R3, 0x100, R8, !PT ;  /* 0x0000010003057846 */ /* 0x000fc80007800108 */
[----:B------:R-:W-:Y:S02]  /*8ff0*/  IADD3 R7, PT, PT, R5, -UR4, R6 ;  /* 0x8000000405077c10 */ /* 0x000fe4000fffe006 */
[----:B------:R-:W-:Y:S02]  /*9000*/  MOV R6, R3 ;  /* 0x0000000300067202 */ /* 0x000fe40000000f00 */
[C---:B------:R-:W-:Y:S02]  /*9010*/  LOP3.LUT R5, R7.reuse, 0x300, RZ, 0xc0, !PT ;  /* 0x0000030007057812 */ /* 0x040fe400078ec0ff */
[----:B------:R-:W-:Y:S02]  /*9020*/  ISETP.GE.U32.AND P1, PT, R7, 0x300, PT ;  /* 0x000003000700780c */ /* 0x000fe40003f26070 */
[----:B------:R-:W-:Y:S02]  /*9030*/  ISETP.NE.AND P0, PT, R5, 0x300, PT ;  /* 0x000003000500780c */ /* 0x000fe40003f05270 */
[----:B------:R-:W-:-:S11]  /*9040*/  MOV R5, RZ ;  /* 0x000000ff00057202 */ /* 0x000fd60000000f00 */
[----:B------:R-:W-:Y:S05]  /*9050*/  @!P0 BRA `(.L_x_4296) ;  /* 0x00000000004c8947 */ /* 0x000fea0003800000 */
[----:B------:R-:W-:Y:S01]  /*9060*/  UIADD3 UR5, UPT, UPT, UR7, 0x440, URZ ;  /* 0x0000044007057890 */ /* 0x000fe2000fffe0ff */
[----:B------:R-:W-:Y:S02]  /*9070*/  LEA.HI R5, R7, 0x1, RZ, 0x18 ;  /* 0x0000000107057811 */ /* 0x000fe400078fc0ff */
[----:B------:R-:W-:Y:S01]  /*9080*/  MOV R6, R3 ;  /* 0x0000000300067202 */ /* 0x000fe20000000f00 */
[----:B------:R-:W-:Y:S01]  /*9090*/  ULEA UR5, UR8, UR5, 0x18 ;  /* 0x0000000508057291 */ /* 0x000fe2000f8ec0ff */
[----:B------:R-:W-:Y:S01]  /*90a0*/  LOP3.LUT R7, R5, 0x3, RZ, 0xc0, !PT ;  /* 0x0000000305077812 */ /* 0x000fe200078ec0ff */
[----:B------:R-:W-:-:S03]  /*90b0*/  IMAD.MOV.U32 R5, RZ, RZ, RZ ;  /* 0x000000ffff057224 */ /* 0x000fc600078e00ff */
[----:B------:R-:W-:Y:S01]  /*90c0*/  IADD3 R8, PT, PT, -R7, RZ, RZ ;  /* 0x000000ff07087210 */ /* 0x000fe20007ffe1ff */
[----:B------:R-:W-:-:S07]  /*90d0*/  VIADD R7, R13, UR5 ;  /* 0x000000050d077c36 */ /* 0x000fce0008000000 */
.L_x_4297:
[----:B------:R-:W2:Y:S01]  /*90e0*/  LDS R9, [R7] ;  /* 0x0000000007097984 */ /* 0x000ea20000000800 */
[----:B------:R-:W-:Y:S02]  /*90f0*/  IADD3 R8, PT, PT, R8, 0x1, RZ ;  /* 0x0000000108087810 */ /* 0x000fe40007ffe0ff */
[----:B------:R-:W-:Y:S02]  /*9100*/  IADD3 R6, PT, PT, R6, 0x100, RZ ;  /* 0x0000010006067810 */ /* 0x000fe40007ffe0ff */
[----:B------:R-:W-:Y:S01]  /*9110*/  ISETP.NE.AND P0, PT, R8, RZ, PT ;  /* 0x000000ff0800720c */ /* 0x000fe20003f05270 */
[----:B--2---:R-:W-:-:S04]  /*9120*/  FADD.FTZ R9, -R25, R9 ;  /* 0x0000000919097221 */ /* 0x004fc80000010100 */
[----:B------:R-:W-:-:S04]  /*9130*/  FMUL.FTZ R9, R9, 1.4426950216293334961 ;  /* 0x3fb8aa3b09097820 */ /* 0x000fc80000410000 */
[----:B------:R-:W0:Y:S02]  /*9140*/  MUFU.EX2 R10, R9 ;  /* 0x00000009000a7308 */ /* 0x000e240000000800 */
[----:B0-----:R0:W-:Y:S01]  /*9150*/  STS [R7], R10 ;  /* 0x0000000a07007388 */ /* 0x0011e20000000800 */
[----:B------:R-:W-:Y:S01]  /*9160*/  FADD.FTZ R5, R10, R5 ;  /* 0x000000050a057221 */ /* 0x000fe20000010000 */
[----:B0-----:R-:W-:Y:S01]  /*9170*/  VIADD R7, R7, 0x400 ;  /* 0x0000040007077836 */ /* 0x001fe20000000000 */
[----:B------:R-:W-:Y:S06]  /*9180*/  @P0 BRA `(.L_x_4297) ;  /* 0xfffffffc00d40947 */ /* 0x000fec000383ffff */
.L_x_4296:
[----:B------:R-:W-:Y:S05]  /*9190*/  BSYNC.RECONVERGENT B1 ;  /* 0x0000000000017941 */ /* 0x000fea0003800200 */
.L_x_4295:
[----:B------:R-:W-:Y:S05]  /*91a0*/  @!P1 BRA `(.L_x_4293) ;  /* 0x0000001400109947 */ /* 0x000fea0003800000 */
[----:B------:R-:W-:Y:S02]  /*91b0*/  UIADD3 UR5, UPT, UPT, UR7, 0x440, URZ ;  /* 0x0000044007057890 */ /* 0x000fe4000fffe0ff */
[----:B------:R-:W-:Y:S02]  /*91c0*/  USHF.L.U32 UR6, UR4, 0x2, URZ ;  /* 0x0000000204067899 */ /* 0x000fe400080006ff */
[----:B------:R-:W-:-:S04]  /*91d0*/  ULEA UR5, UR8, UR5, 0x18 ;  /* 0x0000000508057291 */ /* 0x000fc8000f8ec0ff */
[----:B------:R-:W-:-:S05]  /*91e0*/  LEA R7, R6, -UR6, 0x2 ;  /* 0x8000000606077c11 */ /* 0x000fca000f8e10ff */
[----:B------:R-:W2:Y:S04]  /*91f0*/  LDS R8, [R7+UR5] ;  /* 0x0000000507087984 */ /* 0x000ea80008000800 */
[----:B------:R-:W0:Y:S04]  /*9200*/  LDS R9, [R7+UR5+0x400] ;  /* 0x0004000507097984 */ /* 0x000e280008000800 */
[----:B------:R-:W3:Y:S04]  /*9210*/  LDS R12, [R7+UR5+0xc00] ;  /* 0x000c0005070c7984 */ /* 0x000ee80008000800 */
[----:B------:R-:W4:Y:S01]  /*9220*/  LDS R10, [R7+UR5+0x800] ;  /* 0x00080005070a7984 */ /* 0x000f220008000800 */
[----:B--2---:R-:W-:-:S04]  /*9230*/  FADD.FTZ R8, -R25, R8 ;  /* 0x0000000819087221 */ /* 0x004fc80000010100 */
[----:B------:R-:W-:Y:S01]  /*9240*/  FMUL.FTZ R8, R8, 1.4426950216293334961 ;  /* 0x3fb8aa3b08087820 */ /* 0x000fe20000410000 */
[C---:B0-----:R-:W-:Y:S01]  /*9250*/  FADD.FTZ R9, -R25.reuse, R9 ;  /* 0x0000000919097221 */ /* 0x041fe20000010100 */
[----:B---3--:R-:W-:-:S03]  /*9260*/  FADD.FTZ R14, -R25, R12 ;  /* 0x0000000c190e7221 */ /* 0x008fc60000010100 */
[----:B------:R-:W-:Y:S01]  /*9270*/  FMUL.FTZ R9, R9, 1.4426950216293334961 ;  /* 0x3fb8aa3b09097820 */ /* 0x000fe20000410000 */
[----:B------:R-:W0:Y:S01]  /*9280*/  MUFU.EX2 R8, R8 ;  /* 0x0000000800087308 */ /* 0x000e220000000800 */
[----:B----4-:R-:W-:Y:S01]  /*9290*/  FADD.FTZ R11, -R25, R10 ;  /* 0x0000000a190b7221 */ /* 0x010fe20000010100 */
[----:B------:R-:W-:-:S03]  /*92a0*/  FMUL.FTZ R14, R14, 1.4426950216293334961 ;  /* 0x3fb8aa3b0e0e7820 */ /* 0x000fc60000410000 */
[----:B------:R-:W-:-:S03]  /*92b0*/  FMUL.FTZ R11, R11, 1.4426950216293334961 ;  /* 0x3fb8aa3b0b0b7820 */ /* 0x000fc60000410000 */
[----:B------:R2:W3:Y:S08]  /*92c0*/  MUFU.EX2 R10, R9 ;  /* 0x00000009000a7308 */ /* 0x0004f00000000800 */
[----:B------:R-:W4:Y:S01]  /*92d0*/  MUFU.EX2 R12, R11 ;  /* 0x0000000b000c7308 */ /* 0x000f220000000800 */
[----:B--2---:R-:W-:Y:S01]  /*92e0*/  IADD3 R9, PT, PT, R6, 0x400, RZ ;  /* 0x0000040006097810 */ /* 0x004fe20007ffe0ff */
[----:B0-----:R-:W-:Y:S01]  /*92f0*/  FADD.FTZ R5, R5, R8 ;  /* 0x0000000805057221 */ /* 0x001fe20000010000 */
[----:B------:R0:W-:Y:S01]  /*9300*/  STS [R7+UR5], R8 ;  /* 0x0000000807007988 */ /* 0x0001e20008000805 */
[----:B------:R-:W-:-:S02]  /*9310*/  IADD3 R6, PT, PT, R7, UR5, RZ ;  /* 0x0000000507067c10 */ /* 0x000fc4000fffe0ff */
[----:B------:R-:W-:Y:S02]  /*9320*/  ISETP.GT.AND P0, PT, R9, UR45, PT ;  /* 0x0000002d09007c0c */ /* 0x000fe4000bf04270 */
[----:B------:R-:W2:Y:S01]  /*9330*/  MUFU.EX2 R14, R14 ;  /* 0x0000000e000e7308 */ /* 0x000ea20000000800 */
[----:B---3--:R-:W-:Y:S01]  /*9340*/  FADD.FTZ R5, R5, R10 ;  /* 0x0000000a05057221 */ /* 0x008fe20000010000 */
[----:B------:R0:W-:Y:S03]  /*9350*/  STS [R7+UR5+0x400], R10 ;  /* 0x0004000a07007988 */ /* 0x0001e60008000805 */
[----:B----4-:R-:W-:Y:S01]  /*9360*/  FADD.FTZ R5, R5, R12 ;  /* 0x0000000c05057221 */ /* 0x010fe20000010000 */
[----:B------:R0:W-:Y:S04]  /*9370*/  STS [R7+UR5+0x800], R12 ;  /* 0x0008000c07007988 */ /* 0x0001e80008000805 */
[----:B--2---:R0:W-:Y:S01]  /*9380*/  STS [R7+UR5+0xc00], R14 ;  /* 0x000c000e07007988 */ /* 0x0041e20008000805 */
[----:B------:R-:W-:Y:S01]  /*9390*/  FADD.FTZ R5, R5, R14 ;  /* 0x0000000e05057221 */ /* 0x000fe20000010000 */
[----:B------:R-:W-:Y:S06]  /*93a0*/  @P0 BRA `(.L_x_4293) ;  /* 0x0000001000900947 */ /* 0x000fec0003800000 */
[----:B0-----:R-:W-:Y:S01]  /*93b0*/  IADD3 R7, PT, PT, -R9, UR45, RZ ;  /* 0x0000002d09077c10 */ /* 0x001fe2000fffe1ff */
[----:B------:R-:W-:Y:S01]  /*93c0*/  BSSY.RECONVERGENT B1, `(.L_x_4298) ;  /* 0x000006c000017945 */ /* 0x000fe20003800200 */
[----:B------:R-:W-:Y:S01]  /*93d0*/  VIADD R6, R6, 0x1800 ;  /* 0x0000180006067836 */ /* 0x000fe20000000000 */
[----:B------:R-:W-:Y:S02]  /*93e0*/  PLOP3.LUT P0, PT, PT, PT, PT, 0x80, 0x8 ;  /* 0x000000000008781c */ /* 0x000fe40003f0f070 */
[----:B------:R-:W-:-:S13]  /*93f0*/  ISETP.GT.AND P1, PT, R7, 0xbff, PT ;  /* 0x00000bff0700780c */ /* 0x000fda0003f24270 */
[----:B------:R-:W-:Y:S05]  /*9400*/  @!P1 BRA `(.L_x_4299) ;  /* 0x00000004009c9947 */ /* 0x000fea0003800000 */
[----:B------:R-:W-:Y:S02]  /*9410*/  MOV R26, UR45 ;  /* 0x0000002d001a7c02 */ /* 0x000fe40008000f00 */
[----:B------:R-:W-:Y:S02]  /*9420*/  PLOP3.LUT P0, PT, PT, PT, PT, 0x8, 0x80 ;  /* 0x000000000080781c */ /* 0x000fe40003f0e170 */
[----:B------:R-:W-:-:S11]  /*9430*/  IADD3 R26, PT, PT, R26, -0xbff, RZ ;  /* 0xfffff4011a1a7810 */ /* 0x000fd60007ffe0ff */
.L_x_4300:
        /* <DEDUP_REMOVED lines=8> */
[----:B------:R-:W5:Y:S04]  /*94c0*/  LDS R15, [R6+0x1000] ;  /* 0x00100000060f7984 */ /* 0x000f680000000800 */
[----:B-1----:R-:W1:Y:S04]  /*94d0*/  LDS R16, [R6+0x1400] ;  /* 0x0014000006107984 */ /* 0x002e680000000800 */
[----:B------:R-:W1:Y:S04]  /*94e0*/  LDS R17, [R6+0x1800] ;  /* 0x0018000006117984 */ /* 0x000e680000000800 */
[----:B------:R-:W1:Y:S01]  /*94f0*/  LDS R18, [R6+0x1c00] ;  /* 0x001c000006127984 */ /* 0x000e620000000800 */
[----:B0-----:R-:W-:-:S03]  /*9500*/  FADD.FTZ R7, -R25, R7 ;  /* 0x0000000719077221 */ /* 0x001fc60000010100 */
[----:B------:R-:W0:Y:S01]  /*9510*/  LDS R19, [R6+0x2000] ;  /* 0x0020000006137984 */ /* 0x000e220000000800 */
[----:B------:R-:W-:Y:S01]  /*9520*/  FMUL.FTZ R7, R7, 1.4426950216293334961 ;  /* 0x3fb8aa3b07077820 */ /* 0x000fe20000410000 */
[C---:B--2---:R-:W-:Y:S02]  /*9530*/  FADD.FTZ R8, -R25.reuse, R8 ;  /* 0x0000000819087221 */ /* 0x044fe40000010100 */
[----:B------:R-:W2:Y:S01]  /*9540*/  LDS R20, [R6+0x2400] ;  /* 0x0024000006147984 */ /* 0x000ea20000000800 */
[C---:B---3--:R-:W-:Y:S01]  /*9550*/  FADD.FTZ R10, -R25.reuse, R10 ;  /* 0x0000000a190a7221 */ /* 0x048fe20000010100 */
[----:B------:R-:W-:Y:S02]  /*9560*/  FMUL.FTZ R8, R8, 1.4426950216293334961 ;  /* 0x3fb8aa3b08087820 */ /* 0x000fe40000410000 */
[----:B------:R-:W3:Y:S01]  /*9570*/  LDS R21, [R6+0x2800] ;  /* 0x0028000006157984 */ /* 0x000ee20000000800 */
[----:B------:R-:W1:Y:S01]  /*9580*/  MUFU.EX2 R7, R7 ;  /* 0x0000000700077308 */ /* 0x000e620000000800 */
        /* <DEDUP_REMOVED lines=12> */
[----:B------:R-:W2:Y:S01]  /*9650*/  MUFU.EX2 R10, R10 ;  /* 0x0000000a000a7308 */ /* 0x000ea20000000800 */
[----:B-1----:R-:W-:Y:S01]  /*9660*/  FADD.FTZ R5, R7, R5 ;  /* 0x0000000507057221 */ /* 0x002fe20000010000 */
[----:B------:R-:W-:Y:S01]  /*9670*/  FMUL.FTZ R15, R15, 1.4426950216293334961 ;  /* 0x3fb8aa3b0f0f7820 */ /* 0x000fe20000410000 */
[C---:B------:R-:W-:Y:S01]  /*9680*/  FADD.FTZ R16, -R25.reuse, R16 ;  /* 0x0000001019107221 */ /* 0x040fe20000010100 */
[----:B------:R-:W-:Y:S01]  /*9690*/  STS [R6+-0x800], R7 ;  /* 0xfff8000706007388 */ /* 0x000fe20000000800 */
[----:B------:R-:W-:-:S02]  /*96a0*/  FADD.FTZ R17, -R25, R17 ;  /* 0x0000001119117221 */ /* 0x000fc40000010100 */
[----:B------:R-:W-:Y:S01]  /*96b0*/  FMUL.FTZ R16, R16, 1.4426950216293334961 ;  /* 0x3fb8aa3b10107820 */ /* 0x000fe20000410000 */
[----:B------:R-:W1:Y:S01]  /*96c0*/  MUFU.EX2 R11, R11 ;  /* 0x0000000b000b7308 */ /* 0x000e620000000800 */
[----:B0-----:R-:W-:Y:S01]  /*96d0*/  FADD.FTZ R5, R5, R8 ;  /* 0x0000000805057221 */ /* 0x001fe20000010000 */
[----:B------:R-:W-:Y:S01]  /*96e0*/  FMUL.FTZ R17, R17, 1.4426950216293334961 ;  /* 0x3fb8aa3b11117820 */ /* 0x000fe20000410000 */
[C---:B------:R-:W-:Y:S01]  /*96f0*/  FADD.FTZ R18, -R25.reuse, R18 ;  /* 0x0000001219127221 */ /* 0x040fe20000010100 */
[----:B------:R-:W-:Y:S01]  /*9700*/  STS [R6+-0x400], R8 ;  /* 0xfffc000806007388 */ /* 0x000fe20000000800 */
[----:B------:R-:W-:Y:S02]  /*9710*/  FADD.FTZ R19, -R25, R19 ;  /* 0x0000001319137221 */ /* 0x000fe40000010100 */
[----:B------:R-:W-:Y:S01]  /*9720*/  FMUL.FTZ R18, R18, 1.4426950216293334961 ;  /* 0x3fb8aa3b12127820 */ /* 0x000fe20000410000 */
[----:B------:R-:W0:Y:S01]  /*9730*/  MUFU.EX2 R12, R12 ;  /* 0x0000000c000c7308 */ /* 0x000e220000000800 */
[----:B--2---:R-:W-:Y:S01]  /*9740*/  FADD.FTZ R5, R5, R10 ;  /* 0x0000000a05057221 */ /* 0x004fe20000010000 */
[----:B------:R-:W-:Y:S01]  /*9750*/  FMUL.FTZ R19, R19, 1.4426950216293334961 ;  /* 0x3fb8aa3b13137820 */ /* 0x000fe20000410000 */
[----:B------:R-:W-:Y:S01]  /*9760*/  FADD.FTZ R20, -R25, R20 ;  /* 0x0000001419147221 */ /* 0x000fe20000010100 */
[----:B------:R-:W-:Y:S03]  /*9770*/  STS [R6], R10 ;  /* 0x0000000a06007388 */ /* 0x000fe60000000800 */
[----:B------:R-:W-:Y:S01]  /*9780*/  FMUL.FTZ R20, R20, 1.4426950216293334961 ;  /* 0x3fb8aa3b14147820 */ /* 0x000fe20000410000 */
[----:B------:R-:W2:Y:S01]  /*9790*/  MUFU.EX2 R14, R14 ;  /* 0x0000000e000e7308 */ /* 0x000ea20000000800 */
[----:B-1----:R-:W-:Y:S01]  /*97a0*/  FADD.FTZ R5, R5, R11 ;  /* 0x0000000b05057221 */ /* 0x002fe20000010000 */
[C---:B---3--:R-:W-:Y:S01]  /*97b0*/  FADD.FTZ R21, -R25.reuse, R21 ;  /* 0x0000001519157221 */ /* 0x048fe20000010100 */
[----:B----4-:R-:W-:Y:S01]  /*97c0*/  FADD.FTZ R22, -R25, R22 ;  /* 0x0000001619167221 */ /* 0x010fe20000010100 */
[----:B------:R-:W-:Y:S02]  /*97d0*/  STS [R6+0x400], R11 ;  /* 0x0004000b06007388 */ /* 0x000fe40000000800 */
[----:B------:R-:W-:Y:S01]  /*97e0*/  FMUL.FTZ R21, R21, 1.4426950216293334961 ;  /* 0x3fb8aa3b15157820 */ /* 0x000fe20000410000 */
[----:B------:R-:W-:Y:S01]  /*97f0*/  FMUL.FTZ R22, R22, 1.4426950216293334961 ;  /* 0x3fb8aa3b16167820 */ /* 0x000fe20000410000 */
[----:B------:R-:W1:Y:S01]  /*9800*/  MUFU.EX2 R15, R15 ;  /* 0x0000000f000f7308 */ /* 0x000e620000000800 */
[----:B0-----:R-:W-:Y:S01]  /*9810*/  FADD.FTZ R5, R5, R12 ;  /* 0x0000000c05057221 */ /* 0x001fe20000010000 */
[C---:B-----5:R-:W-:Y:S01]  /*9820*/  FADD.FTZ R23, -R25.reuse, R23 ;  /* 0x0000001719177221 */ /* 0x060fe20000010100 */
[----:B------:R-:W-:Y:S01]  /*9830*/  FADD.FTZ R24, -R25, R24 ;  /* 0x0000001819187221 */ /* 0x000fe20000010100 */
[----:B------:R-:W-:Y:S02]  /*9840*/  STS [R6+0x800], R12 ;  /* 0x0008000c06007388 */ /* 0x000fe40000000800 */
[----:B------:R-:W-:Y:S01]  /*9850*/  FMUL.FTZ R23, R23, 1.4426950216293334961 ;  /* 0x3fb8aa3b17177820 */ /* 0x000fe20000410000 */
[----:B------:R-:W-:Y:S01]  /*9860*/  FMUL.FTZ R24, R24, 1.4426950216293334961 ;  /* 0x3fb8aa3b18187820 */ /* 0x000fe20000410000 */
        /* <DEDUP_REMOVED lines=26> */
[----:B------:R-:W-:Y:S03]  /*9a10*/  STS [R6+0x2c00], R22 ;  /* 0x002c001606007388 */ /* 0x000fe60000000800 */
[----:B--2---:R-:W-:Y:S01]  /*9a20*/  FADD.FTZ R5, R5, R23 ;  /* 0x0000001705057221 */ /* 0x004fe20000010000 */
[----:B------:R-:W-:Y:S04]  /*9a30*/  STS [R6+0x3000], R23 ;  /* 0x0030001706007388 */ /* 0x000fe80000000800 */
[----:B-1----:R0:W-:Y:S01]  /*9a40*/  STS [R6+0x3400], R24 ;  /* 0x0034001806007388 */ /* 0x0021e20000000800 */
[----:B------:R-:W-:Y:S01]  /*9a50*/  FADD.FTZ R5, R5, R24 ;  /* 0x0000001805057221 */ /* 0x000fe20000010000 */
[----:B0-----:R-:W-:Y:S01]  /*9a60*/  IADD3 R6, PT, PT, R6, 0x4000, RZ ;  /* 0x0000400006067810 */ /* 0x001fe20007ffe0ff */
[----:B------:R-:W-:Y:S06]  /*9a70*/  @!P1 BRA `(.L_x_4300) ;  /* 0xfffffff800709947 */ /* 0x000fec000383ffff */
.L_x_4299:
[----:B------:R-:W-:Y:S05]  /*9a80*/  BSYNC.RECONVERGENT B1 ;  /* 0x0000000000017941 */ /* 0x000fea0003800200 */
.L_x_4298:
[----:B------:R-:W-:Y:S01]  /*9a90*/  IADD3 R7, PT, PT, -R9, UR45, RZ ;  /* 0x0000002d09077c10 */ /* 0x000fe2000fffe1ff */
[----:B------:R-:W-:Y:S03]  /*9aa0*/  BSSY.RECONVERGENT B1, `(.L_x_4301) ;  /* 0x0000036000017945 */ /* 0x000fe60003800200 */
[----:B------:R-:W-:-:S13]  /*9ab0*/  ISETP.GT.AND P1, PT, R7, 0x3ff, PT ;  /* 0x000003ff0700780c */ /* 0x000fda0003f24270 */
[----:B------:R-:W-:Y:S05]  /*9ac0*/  @!P1 BRA `(.L_x_4302) ;  /* 0x0000000000cc9947 */ /* 0x000fea0003800000 */
[----:B------:R-:W0:Y:S01]  /*9ad0*/  LDS R7, [R6+-0x800] ;  /* 0xfff8000006077984 */ /* 0x000e220000000800 */
[----:B------:R-:W-:Y:S02]  /*9ae0*/  PLOP3.LUT P0, PT, PT, PT, PT, 0x8, 0x80 ;  /* 0x000000000080781c */ /* 0x000fe40003f0e170 */
[----:B------:R-:W-:Y:S01]  /*9af0*/  IADD3 R9, PT, PT, R9, 0x800, RZ ;  /* 0x0000080009097810 */ /* 0x000fe20007ffe0ff */
[----:B------:R-:W2:Y:S04]  /*9b00*/  LDS R8, [R6+-0x400] ;  /* 0xfffc000006087984 */ /* 0x000ea80000000800 */
[----:B------:R-:W3:Y:S04]  /*9b10*/  LDS R10, [R6] ;  /* 0x00000000060a7984 */ /* 0x000ee80000000800 */
[----:B------:R-:W4:Y:S04]  /*9b20*/  LDS R11, [R6+0x400] ;  /* 0x00040000060b7984 */ /* 0x000f280000000800 */
[----:B------:R-:W5:Y:S04]  /*9b30*/  LDS R12, [R6+0x800] ;  /* 0x00080000060c7984 */ /* 0x000f680000000800 */
[----:B------:R-:W5:Y:S04]  /*9b40*/  LDS R14, [R6+0xc00] ;  /* 0x000c0000060e7984 */ /* 0x000f680000000800 */
[----:B------:R-:W5:Y:S04]  /*9b50*/  LDS R15, [R6+0x1000] ;  /* 0x00100000060f7984 */ /* 0x000f680000000800 */
[----:B-1----:R-:W1:Y:S01]  /*9b60*/  LDS R16, [R6+0x1400] ;  /* 0x0014000006107984 */ /* 0x002e620000000800 */
[----:B0-----:R-:W-:-:S04]  /*9b70*/  FADD.FTZ R7, -R25, R7 ;  /* 0x0000000719077221 */ /* 0x001fc80000010100 */
[----:B------:R-:W-:Y:S01]  /*9b80*/  FMUL.FTZ R7, R7, 1.4426950216293334961 ;  /* 0x3fb8aa3b07077820 */ /* 0x000fe20000410000 */
[C---:B--2---:R-:W-:Y:S01]  /*9b90*/  FADD.FTZ R8, -R25.reuse, R8 ;  /* 0x0000000819087221 */ /* 0x044fe20000010100 */
[----:B---3--:R-:W-:-:S03]  /*9ba0*/  FADD.FTZ R10, -R25, R10 ;  /* 0x0000000a190a7221 */ /* 0x008fc60000010100 */
[----:B------:R-:W-:Y:S01]  /*9bb0*/  FMUL.FTZ R8, R8, 1.4426950216293334961 ;  /* 0x3fb8aa3b08087820 */ /* 0x000fe20000410000 */
[----:B------:R-:W0:Y:S01]  /*9bc0*/  MUFU.EX2 R7, R7 ;  /* 0x0000000700077308 */ /* 0x000e220000000800 */
[----:B------:R-:W-:Y:S01]  /*9bd0*/  FMUL.FTZ R10, R10, 1.4426950216293334961 ;  /* 0x3fb8aa3b0a0a7820 */ /* 0x000fe20000410000 */
[C---:B----4-:R-:W-:Y:S01]  /*9be0*/  FADD.FTZ R11, -R25.reuse, R11 ;  /* 0x0000000b190b7221 */ /* 0x050fe20000010100 */
[----:B-----5:R-:W-:-:S03]  /*9bf0*/  FADD.FTZ R12, -R25, R12 ;  /* 0x0000000c190c7221 */ /* 0x020fc60000010100 */
[----:B------:R-:W-:Y:S02]  /*9c00*/  FMUL.FTZ R11, R11, 1.4426950216293334961 ;  /* 0x3fb8aa3b0b0b7820 */ /* 0x000fe40000410000 */
[----:B------:R-:W2:Y:S01]  /*9c10*/  MUFU.EX2 R8, R8 ;  /* 0x0000000800087308 */ /* 0x000ea20000000800 */
[----:B------:R-:W-:Y:S01]  /*9c20*/  FMUL.FTZ R12, R12, 1.4426950216293334961 ;  /* 0x3fb8aa3b0c0c7820 */ /* 0x000fe20000410000 */
[C---:B------:R-:W-:Y:S01]  /*9c30*/  FADD.FTZ R14, -R25.reuse, R14 ;  /* 0x0000000e190e7221 */ /* 0x040fe20000010100 */
[----:B------:R-:W-:-:S03]  /*9c40*/  FADD.FTZ R15, -R25, R15 ;  /* 0x0000000f190f7221 */ /* 0x000fc60000010100 */
[----:B------:R-:W-:Y:S02]  /*9c50*/  FMUL.FTZ R14, R14, 1.4426950216293334961 ;  /* 0x3fb8aa3b0e0e7820 */ /* 0x000fe40000410000 */
[----:B------:R-:W3:Y:S01]  /*9c60*/  MUFU.EX2 R10, R10 ;  /* 0x0000000a000a7308 */ /* 0x000ee20000000800 */
[----:B0-----:R-:W-:Y:S01]  /*9c70*/  FADD.FTZ R5, R5, R7 ;  /* 0x0000000705057221 */ /* 0x001fe20000010000 */
[----:B-1----:R-:W-:Y:S01]  /*9c80*/  FADD.FTZ R16, -R25, R16 ;  /* 0x0000001019107221 */ /* 0x002fe20000010100 */
[----:B------:R-:W-:Y:S01]  /*9c90*/  FMUL.FTZ R15, R15, 1.4426950216293334961 ;  /* 0x3fb8aa3b0f0f7820 */ /* 0x000fe20000410000 */
[----:B------:R-:W-:Y:S02]  /*9ca0*/  STS [R6+-0x800], R7 ;  /* 0xfff8000706007388 */ /* 0x000fe40000000800 */
[----:B------:R-:W-:Y:S02]  /*9cb0*/  FMUL.FTZ R16, R16, 1.4426950216293334961 ;  /* 0x3fb8aa3b10107820 */ /* 0x000fe40000410000 */
        /* <DEDUP_REMOVED lines=20> */
.L_x_4302:
[----:B------:R-:W-:Y:S05]  /*9e00*/  BSYNC.RECONVERGENT B1 ;  /* 0x0000000000017941 */ /* 0x000fea0003800200 */
.L_x_4301:
[----:B------:R-:W-:-:S13]  /*9e10*/  ISETP.GT.AND P1, PT, R9, UR45, PT ;  /* 0x0000002d09007c0c */ /* 0x000fda000bf24270 */
[----:B------:R-:W-:Y:S05]  /*9e20*/  @!P0 BRA P1, `(.L_x_4293) ;  /* 0x0000000400f08947 */ /* 0x000fea0000800000 */
[----:B------:R-:W0:Y:S04]  /*9e30*/  LDS R7, [R6+-0x800] ;  /* 0xfff8000006077984 */ /* 0x000e280000000800 */
[----:B------:R-:W2:Y:S04]  /*9e40*/  LDS R8, [R6+-0x400] ;  /* 0xfffc000006087984 */ /* 0x000ea80000000800 */
[----:B------:R-:W3:Y:S04]  /*9e50*/  LDS R9, [R6] ;  /* 0x0000000006097984 */ /* 0x000ee80000000800 */
[----:B------:R-:W4:Y:S01]  /*9e60*/  LDS R10, [R6+0x400] ;  /* 0x00040000060a7984 */ /* 0x000f220000000800 */
[C---:B0-----:R-:W-:Y:S01]  /*9e70*/  FADD.FTZ R7, -R25.reuse, R7 ;  /* 0x0000000719077221 */ /* 0x041fe20000010100 */
[----:B--2---:R-:W-:-:S03]  /*9e80*/  FADD.FTZ R8, -R25, R8 ;  /* 0x0000000819087221 */ /* 0x004fc60000010100 */
[----:B------:R-:W-:Y:S01]  /*9e90*/  FMUL.FTZ R7, R7, 1.4426950216293334961 ;  /* 0x3fb8aa3b07077820 */ /* 0x000fe20000410000 */
[----:B---3--:R-:W-:Y:S01]  /*9ea0*/  FADD.FTZ R9, -R25, R9 ;  /* 0x0000000919097221 */ /* 0x008fe20000010100 */
[----:B------:R-:W-:-:S04]  /*9eb0*/  FMUL.FTZ R8, R8, 1.4426950216293334961 ;  /* 0x3fb8aa3b08087820 */ /* 0x000fc80000410000 */
[----:B------:R-:W0:Y:S01]  /*9ec0*/  MUFU.EX2 R7, R7 ;  /* 0x0000000700077308 */ /* 0x000e220000000800 */
[----:B----4-:R-:W-:Y:S01]  /*9ed0*/  FADD.FTZ R10, -R25, R10 ;  /* 0x0000000a190a7221 */ /* 0x010fe20000010100 */
[----:B------:R-:W-:-:S03]  /*9ee0*/  FMUL.FTZ R9, R9, 1.4426950216293334961 ;  /* 0x3fb8aa3b09097820 */ /* 0x000fc60000410000 */
[----:B------:R-:W-:-:S03]  /*9ef0*/  FMUL.FTZ R10, R10, 1.4426950216293334961 ;  /* 0x3fb8aa3b0a0a7820 */ /* 0x000fc60000410000 */
[----:B------:R-:W2:Y:S08]  /*9f00*/  MUFU.EX2 R8, R8 ;  /* 0x0000000800087308 */ /* 0x000eb00000000800 */
[----:B------:R-:W3:Y:S01]  /*9f10*/  MUFU.EX2 R9, R9 ;  /* 0x0000000900097308 */ /* 0x000ee20000000800 */
[----:B0-----:R4:W-:Y:S01]  /*9f20*/  STS [R6+-0x800], R7 ;  /* 0xfff8000706007388 */ /* 0x0019e20000000800 */
[----:B------:R-:W-:-:S06]  /*9f30*/  FADD.FTZ R5, R5, R7 ;  /* 0x0000000705057221 */ /* 0x000fcc0000010000 */
[----:B------:R-:W0:Y:S01]  /*9f40*/  MUFU.EX2 R10, R10 ;  /* 0x0000000a000a7308 */ /* 0x000e220000000800 */
[----:B--2---:R4:W-:Y:S01]  /*9f50*/  STS [R6+-0x400], R8 ;  /* 0xfffc000806007388 */ /* 0x0049e20000000800 */
[----:B------:R-:W-:-:S03]  /*9f60*/  FADD.FTZ R5, R5, R8 ;  /* 0x0000000805057221 */ /* 0x000fc60000010000 */
[----:B---3--:R4:W-:Y:S01]  /*9f70*/  STS [R6], R9 ;  /* 0x0000000906007388 */ /* 0x0089e20000000800 */
[----:B------:R-:W-:-:S03]  /*9f80*/  FADD.FTZ R5, R5, R9 ;  /* 0x0000000905057221 */ /* 0x000fc60000010000 */
[----:B0-----:R4:W-:Y:S01]  /*9f90*/  STS [R6+0x400], R10 ;  /* 0x0004000a06007388 */ /* 0x0019e20000000800 */
[----:B------:R-:W-:Y:S01]  /*9fa0*/  FADD.FTZ R5, R5, R10 ;  /* 0x0000000a05057221 */ /* 0x000fe20000010000 */
[----:B------:R-:W-:Y:S06]  /*9fb0*/  BRA `(.L_x_4293) ;  /* 0x00000004008c7947 */ /* 0x000fec0003800000 */
.L_x_4294:
[----:B0-----:R-:W-:Y:S01]  /*9fc0*/  MOV R8, UR10 ;  /* 0x0000000a00087c02 */ /* 0x001fe20008000f00 */
[----:B------:R-:W0:Y:S01]  /*9fd0*/  S2UR UR5, SR_CTAID.Y ;  /* 0x00000000000579c3 */ /* 0x000e220000002600 */
[----:B------:R-:W-:Y:S01]  /*9fe0*/  LOP3.LUT R9, RZ, R0, RZ, 0x33, !PT ;  /* 0x00000000ff097212 */ /* 0x000fe200078e33ff */
[----:B------:R-:W-:Y:S01]  /*9ff0*/  BSSY.RECONVERGENT B1, `(.L_x_4303) ;  /* 0x0000027000017945 */ /* 0x000fe20003800200 */
[----:B------:R-:W-:-:S04]  /*a000*/  VIADDMNMX R8, R3, 0x100, R8, !PT ;  /* 0x0000010003087846 */ /* 0x000fc80007800108 */
[----:B------:R-:W-:Y:S01]  /*a010*/  IADD3 R9, PT, PT, R8, -UR4, R9 ;  /* 0x8000000408097c10 */ /* 0x000fe2000fffe009 */
[----:B------:R-:W0:Y:S03]  /*a020*/  LDC R5, c[0x0][0x3f4] ;  /* 0x0000fd00ff057b82 */ /* 0x000e260000000800 */
[C---:B------:R-:W-:Y:S02]  /*a030*/  LOP3.LUT R8, R9.reuse, 0x300, RZ, 0xc0, !PT ;  /* 0x0000030009087812 */ /* 0x040fe400078ec0ff */
[----:B------:R-:W-:Y:S02]  /*a040*/  ISETP.GE.U32.AND P1, PT, R9, 0x300, PT ;  /* 0x000003000900780c */ /* 0x000fe40003f26070 */
[----:B------:R-:W-:Y:S01]  /*a050*/  ISETP.NE.AND P0, PT, R8, 0x300, PT ;  /* 0x000003000800780c */ /* 0x000fe20003f05270 */
[----:B------:R-:W-:Y:S02]  /*a060*/  IMAD.MOV.U32 R8, RZ, RZ, R3 ;  /* 0x000000ffff087224 */ /* 0x000fe400078e0003 */
[----:B0-----:R-:W-:-:S02]  /*a070*/  IMAD R15, R5, UR5, RZ ;  /* 0x00000005050f7c24 */ /* 0x001fc4000f8e02ff */
[----:B------:R-:W-:-:S03]  /*a080*/  HFMA2 R5, -RZ, RZ, 0, 0 ;  /* 0x00000000ff057431 */ /* 0x000fc600000001ff */
[----:B-1----:R-:W-:-:S05]  /*a090*/  SHF.R.S32.HI R16, RZ, 0x1f, R15 ;  /* 0x0000001fff107819 */ /* 0x002fca000001140f */
[----:B------:R-:W-:Y:S05]  /*a0a0*/  @!P0 BRA `(.L_x_4304) ;  /* 0x00000000006c8947 */ /* 0x000fea0003800000 */
[----:B------:R-:W-:Y:S01]  /*a0b0*/  UIADD3 UR5, UPT, UPT, UR7, 0x440, URZ ;  /* 0x0000044007057890 */ /* 0x000fe2000fffe0ff */
[----:B------:R-:W-:Y:S02]  /*a0c0*/  LEA.HI R5, R9, 0x1, RZ, 0x18 ;  /* 0x0000000109057811 */ /* 0x000fe400078fc0ff */
[----:B------:R-:W-:Y:S01]  /*a0d0*/  IADD3 R14, P0, P2, R15, R6, R3 ;  /* 0x000000060f0e7210 */ /* 0x000fe20007a1e003 */
[----:B------:R-:W-:Y:S01]  /*a0e0*/  ULEA UR5, UR8, UR5, 0x18 ;  /* 0x0000000508057291 */ /* 0x000fe2000f8ec0ff */
[----:B------:R-:W-:Y:S02]  /*a0f0*/  LOP3.LUT R6, R5, 0x3, RZ, 0xc0, !PT ;  /* 0x0000000305067812 */ /* 0x000fe400078ec0ff */
[----:B------:R-:W-:Y:S02]  /*a100*/  IADD3.X R7, PT, PT, R16, R7, RZ, P0, P2 ;  /* 0x0000000710077210 */ /* 0x000fe400007e44ff */
[----:B------:R-:W-:Y:S01]  /*a110*/  MOV R5, RZ ;  /* 0x000000ff00057202 */ /* 0x000fe20000000f00 */
[----:B------:R-:W-:Y:S01]  /*a120*/  IMAD.MOV R10, RZ, RZ, -R6 ;  /* 0x000000ffff0a7224 */ /* 0x000fe200078e0a06 */
[----:B------:R-:W-:-:S02]  /*a130*/  MOV R8, R3 ;  /* 0x0000000300087202 */ /* 0x000fc40000000f00 */
[----:B------:R-:W-:-:S07]  /*a140*/  IADD3 R9, PT, PT, R13, UR5, RZ ;  /* 0x000000050d097c10 */ /* 0x000fce000fffe0ff */
.L_x_4305:
[----:B------:R-:W-:-:S06]  /*a150*/  MOV R6, R14 ;  /* 0x0000000e00067202 */ /* 0x000fcc0000000f00 */
[----:B------:R0:W3:Y:S01]  /*a160*/  LDG.E.U8 R6, desc[UR36][R6.64] ;  /* 0x0000002406067981 */ /* 0x0000e2000c1e1100 */
[----:B------:R-:W-:Y:S01]  /*a170*/  IMAD.MOV.U32 R12, RZ, RZ, RZ ;  /* 0x000000ffff0c7224 */ /* 0x000fe200078e00ff */
[----:B------:R-:W-:Y:S02]  /*a180*/  IADD3 R10, PT, PT, R10, 0x1, RZ ;  /* 0x000000010a0a7810 */ /* 0x000fe40007ffe0ff */
[----:B------:R-:W-:Y:S02]  /*a190*/  IADD3 R14, P2, PT, R14, 0x100, RZ ;  /* 0x000001000e0e7810 */ /* 0x000fe40007f5e0ff */
[----:B------:R-:W-:-:S03]  /*a1a0*/  IADD3 R8, PT, PT, R8, 0x100, RZ ;  /* 0x0000010008087810 */ /* 0x000fc60007ffe0ff */
[----:B0-----:R-:W-:Y:S01]  /*a1b0*/  IMAD.X R7, RZ, RZ, R7, P2 ;  /* 0x000000ffff077224 */ /* 0x001fe200010e0607 */
[----:B---3--:R-:W-:-:S13]  /*a1c0*/  ISETP.NE.AND P0, PT, R6, RZ, PT ;  /* 0x000000ff0600720c */ /* 0x008fda0003f05270 */
[----:B------:R-:W2:Y:S02]  /*a1d0*/  @!P0 LDS R11, [R9] ;  /* 0x00000000090b8984 */ /* 0x000ea40000000800 */
[----:B--2---:R-:W-:-:S04]  /*a1e0*/  @!P0 FADD.FTZ R11, -R25, R11 ;  /* 0x0000000b190b8221 */ /* 0x004fc80000010100 */
[----:B------:R-:W-:-:S04]  /*a1f0*/  @!P0 FMUL.FTZ R11, R11, 1.4426950216293334961 ;  /* 0x3fb8aa3b0b0b8820 */ /* 0x000fc80000410000 */
[----:B------:R-:W0:Y:S01]  /*a200*/  @!P0 MUFU.EX2 R12, R11 ;  /* 0x0000000b000c8308 */ /* 0x000e220000000800 */
[----:B------:R-:W-:Y:S01]  /*a210*/  ISETP.NE.AND P0, PT, R10, RZ, PT ;  /* 0x000000ff0a00720c */ /* 0x000fe20003f05270 */
[----:B0-----:R0:W-:Y:S01]  /*a220*/  STS [R9], R12 ;  /* 0x0000000c09007388 */ /* 0x0011e20000000800 */
[----:B------:R-:W-:Y:S01]  /*a230*/  FADD.FTZ R5, R12, R5 ;  /* 0x000000050c057221 */ /* 0x000fe20000010000 */
[----:B0-----:R-:W-:-:S10]  /*a240*/  IADD3 R9, PT, PT, R9, 0x400, RZ ;  /* 0x0000040009097810 */ /* 0x001fd40007ffe0ff */
[----:B------:R-:W-:Y:S05]  /*a250*/  @P0 BRA `(.L_x_4305) ;  /* 0xfffffffc00bc0947 */ /* 0x000fea000383ffff */
.L_x_4304:
[----:B------:R-:W-:Y:S05]  /*a260*/  BSYNC.RECONVERGENT B1 ;  /* 0x0000000000017941 */ /* 0x000fea0003800200 */
.L_x_4303:
[----:B------:R-:W-:Y:S05]  /*a270*/  @!P1 BRA `(.L_x_4293) ;  /* 0x0000000000dc9947 */ /* 0x000fea0003800000 */
[----:B------:R-:W0:Y:S01]  /*a280*/  S2R R10, SR_CgaCtaId ;  /* 0x00000000000a7919 */ /* 0x000e220000008800 */
[----:B------:R-:W1:Y:S01]  /*a290*/  LDCU.64 UR12, c[0x0][0x420] ;  /* 0x00008400ff0c77ac */ /* 0x000e620008000a00 */
[----:B------:R-:W-:Y:S01]  /*a2a0*/  MOV R6, 0x400 ;  /* 0x0000040000067802 */ /* 0x000fe20000000f00 */
[----:B------:R-:W-:-:S03]  /*a2b0*/  USHF.L.U32 UR5, UR4, 0x2, URZ ;  /* 0x0000000204057899 */ /* 0x000fc600080006ff */
[----:B------:R-:W-:-:S03]  /*a2c0*/  IADD3 R7, PT, PT, R6, 0x440, RZ ;  /* 0x0000044006077810 */ /* 0x000fc60007ffe0ff */
[----:B------:R-:W-:Y:S02]  /*a2d0*/  LEA R6, R8, -UR5, 0x2 ;  /* 0x8000000508067c11 */ /* 0x000fe4000f8e10ff */
[----:B-1----:R-:W-:-:S04]  /*a2e0*/  IADD3 R11, P0, P1, R15, UR12, R8 ;  /* 0x0000000c0f0b7c10 */ /* 0x002fc8000f91e008 */
[----:B------:R-:W-:Y:S02]  /*a2f0*/  IADD3 R11, P2, PT, R11, 0x200, RZ ;  /* 0x000002000b0b7810 */ /* 0x000fe40007f5e0ff */
[----:B0-----:R-:W-:Y:S02]  /*a300*/  LEA R9, R10, R7, 0x18 ;  /* 0x000000070a097211 */ /* 0x001fe400078ec0ff */
[----:B------:R-:W-:Y:S02]  /*a310*/  IADD3.X R7, PT, PT, R16, UR13, RZ, P0, P1 ;  /* 0x0000000d10077c10 */ /* 0x000fe400087e24ff */
[----:B------:R-:W-:-:S03]  /*a320*/  IADD3 R9, PT, PT, R6, 0x800, R9 ;  /* 0x0000080006097810 */ /* 0x000fc60007ffe009 */
[----:B------:R-:W-:-:S07]  /*a330*/  IMAD.X R7, RZ, RZ, R7, P2 ;  /* 0x000000ffff077224 */ /* 0x000fce00010e0607 */
.L_x_4306:
[----:B------:R-:W-:-:S05]  /*a340*/  MOV R6, R11 ;  /* 0x0000000b00067202 */ /* 0x000fca0000000f00 */
[----:B------:R-:W3:Y:S04]  /*a350*/  LDG.E.U8 R12, desc[UR36][R6.64+-0x200] ;  /* 0xfffe0024060c7981 */ /* 0x000ee8000c1e1100 */
[----:B------:R-:W4:Y:S04]  /*a360*/  LDG.E.U8 R10, desc[UR36][R6.64+-0x100] ;  /* 0xffff0024060a7981 */ /* 0x000f28000c1e1100 */
[----:B------:R-:W5:Y:S04]  /*a370*/  LDG.E.U8 R11, desc[UR36][R6.64] ;  /* 0x00000024060b7981 */ /* 0x000f68000c1e1100 */
[----:B------:R-:W2:Y:S01]  /*a380*/  LDG.E.U8 R14, desc[UR36][R6.64+0x100] ;  /* 0x00010024060e7981 */ /* 0x000ea2000c1e1100 */
[----:B------:R-:W-:Y:S01]  /*a390*/  HFMA2 R18, -RZ, RZ, 0, 0 ;  /* 0x00000000ff127431 */ /* 0x000fe200000001ff */
[----:B------:R-:W-:Y:S01]  /*a3a0*/  MOV R16, RZ ;  /* 0x000000ff00107202 */ /* 0x000fe20000000f00 */
[----:B------:R-:W-:Y:S01]  /*a3b0*/  VIADD R8, R8, 0x400 ;  /* 0x0000040008087836 */ /* 0x000fe20000000000 */
[----:B---3--:R-:W-:-:S02]  /*a3c0*/  ISETP.NE.AND P0, PT, R12, RZ, PT ;  /* 0x000000ff0c00720c */ /* 0x008fc40003f05270 */
[----:B----4-:R-:W-:Y:S02]  /*a3d0*/  ISETP.NE.AND P1, PT, R10, RZ, PT ;  /* 0x000000ff0a00720c */ /* 0x010fe40003f25270 */
[----:B-----5:R-:W-:Y:S02]  /*a3e0*/  ISETP.NE.AND P2, PT, R11, RZ, PT ;  /* 0x000000ff0b00720c */ /* 0x020fe40003f45270 */
[----:B--2---:R-:W-:-:S07]  /*a3f0*/  ISETP.NE.AND P3, PT, R14, RZ, PT ;  /* 0x000000ff0e00720c */ /* 0x004fce0003f65270 */
        /* <DEDUP_REMOVED lines=8> */
[----:B------:R-:W-:Y:S02]  /*a480*/  IMAD.MOV.U32 R12, RZ, RZ, RZ ;  /* 0x000000ffff0c7224 */ /* 0x000fe400078e00ff */
[C---:B--2---:R-:W-:Y:S01]  /*a490*/  @!P2 FADD.FTZ R15, -R25.reuse, R15 ;  /* 0x0000000f190fa221 */ /* 0x044fe20000010100 */
[----:B------:R-:W-:Y:S01]  /*a4a0*/  @!P1 FMUL.FTZ R14, R14, 1.4426950216293334961 ;  /* 0x3fb8aa3b0e0e9820 */ /* 0x000fe20000410000 */
[----:B------:R0:W1:Y:S01]  /*a4b0*/  @!P0 MUFU.EX2 R10, R11 ;  /* 0x0000000b000a8308 */ /* 0x0000620000000800 */
[----:B---3--:R-:W-:Y:S01]  /*a4c0*/  @!P3 FADD.FTZ R17, -R25, R17 ;  /* 0x000000111911b221 */ /* 0x008fe20000010100 */
[----:B------:R-:W-:Y:S01]  /*a4d0*/  @!P2 FMUL.FTZ R15, R15, 1.4426950216293334961 ;  /* 0x3fb8aa3b0f0fa820 */ /* 0x000fe20000410000 */
[----:B------:R-:W-:Y:S02]  /*a4e0*/  ISETP.GT.AND P0, PT, R8, UR45, PT ;  /* 0x0000002d08007c0c */ /* 0x000fe4000bf04270 */
[----:B------:R-:W-:-:S03]  /*a4f0*/  @!P3 FMUL.FTZ R17, R17, 1.4426950216293334961 ;  /* 0x3fb8aa3b1111b820 */ /* 0x000fc60000410000 */
[----:B------:R-:W2:Y:S01]  /*a500*/  @!P1 MUFU.EX2 R12, R14 ;  /* 0x0000000e000c9308 */ /* 0x000ea20000000800 */
        /* <DEDUP_REMOVED lines=14> */
.L_x_4293:
[----:B------:R-:W-:Y:S05]  /*a5f0*/  BSYNC.RECONVERGENT B0 ;  /* 0x0000000000007941 */ /* 0x000fea0003800200 */
.L_x_4292:
[----:B----4-:R-:W3:Y:S01]  /*a600*/  SHFL.BFLY PT, R6, R5, 0x10, 0x1f ;  /* 0x0e001f0005067f89 */ /* 0x010ee200000e0000 */
[C---:B------:R-:W-:Y:S01]  /*a610*/  ISETP.NE.AND P0, PT, R2.reuse, RZ, PT ;  /* 0x000000ff0200720c */ /* 0x040fe20003f05270 */
[----:B------:R-:W4:Y:S01]  /*a620*/  LDCU.U8 UR7, c[0x0][0x48c] ;  /* 0x00009180ff0777ac */ /* 0x000f220008000000 */
[----:B------:R-:W-:Y:S01]  /*a630*/  ISETP.GT.U32.AND P1, PT, R2, 0x7, PT ;  /* 0x000000070200780c */ /* 0x000fe20003f24070 */
[----:B0-----:R-:W0:Y:S01]  /*a640*/  S2R R12, SR_CTAID.X ;  /* 0x00000000000c7919 */ /* 0x001e220000002500 */
[----:B------:R-:W0:Y:S09]  /*a650*/  S2UR UR5, SR_CTAID.Y ;  /* 0x00000000000579c3 */ /* 0x000e320000002600 */
[----:B------:R-:W-:-:S04]  /*a660*/  @!P0 SHF.R.U32.HI R2, RZ, 0x3, R0 ;  /* 0x00000003ff028819 */ /* 0x000fc80000011600 */
[----:B------:R-:W-:Y:S01]  /*a670*/  @!P0 LOP3.LUT R11, R2, 0x7c, RZ, 0xc0, !PT ;  /* 0x0000007c020b8812 */ /* 0x000fe200078ec0ff */
[----:B----4-:R-:W-:Y:S01]  /*a680*/  UISETP.NE.AND UP0, UPT, UR7, URZ, UPT ;  /* 0x000000ff0700728c */ /* 0x010fe2000bf05270 */
[----:B---3--:R-:W-:-:S05]  /*a690*/  FADD.FTZ R6, R6, R5 ;  /* 0x0000000506067221 */ /* 0x008fca0000010000 */
[----:B------:R-:W3:Y:S02]  /*a6a0*/  SHFL.BFLY PT, R7, R6, 0x8, 0x1f ;  /* 0x0d001f0006077f89 */ /* 0x000ee400000e0000 */
[----:B---3--:R-:W-:-:S05]  /*a6b0*/  FADD.FTZ R7, R6, R7 ;  /* 0x0000000706077221 */ /* 0x008fca0000010000 */
[----:B------:R-:W3:Y:S02]  /*a6c0*/  SHFL.BFLY PT, R8, R7, 0x4, 0x1f ;  /* 0x0c801f0007087f89 */ /* 0x000ee400000e0000 */
[----:B---3--:R-:W-:-:S05]  /*a6d0*/  FADD.FTZ R8, R7, R8 ;  /* 0x0000000807087221 */ /* 0x008fca0000010000 */
[----:B------:R-:W3:Y:S02]  /*a6e0*/  SHFL.BFLY PT, R9, R8, 0x2, 0x1f ;  /* 0x0c401f0008097f89 */ /* 0x000ee400000e0000 */
[----:B---3--:R-:W-:-:S05]  /*a6f0*/  FADD.FTZ R9, R8, R9 ;  /* 0x0000000908097221 */ /* 0x008fca0000010000 */
[----:B------:R-:W3:Y:S02]  /*a700*/  SHFL.BFLY PT, R10, R9, 0x1, 0x1f ;  /* 0x0c201f00090a7f89 */ /* 0x000ee400000e0000 */
[----:B---3--:R-:W-:Y:S02]  /*a710*/  FADD.FTZ R10, R9, R10 ;  /* 0x0000000a090a7221 */ /* 0x008fe40000010000 */
[----:B------:R-:W0:Y:S03]  /*a720*/  LDC R9, c[0x0][0x3f8] ;  /* 0x0000fe00ff097b82 */ /* 0x000e260000000800 */
[----:B------:R-:W-:Y:S05]  /*a730*/  @!P0 STS [R11+UR9+0x20], R10 ;  /* 0x0000200a0b008988 */ /* 0x000fea0008000809 */
[----:B------:R-:W-:Y:S01]  /*a740*/  BAR.SYNC.DEFER_BLOCKING 0x0 ;  /* 0x0000000000007b1d */ /* 0x000fe20000010000 */
[----:B------:R-:W-:Y:S01]  /*a750*/  ISETP.GT.AND P0, PT, R3, UR45, PT ;  /* 0x0000002d03007c0c */ /* 0x000fe2000bf04270 */
[----:B0-----:R-:W-:-:S04]  /*a760*/  IMAD R33, R9, UR5, R12 ;  /* 0x0000000509217c24 */ /* 0x001fc8000f8e020c */
        /* <DEDUP_REMOVED lines=18> */
.L_x_4307:
        /* <DEDUP_REMOVED lines=13> */
[----:B------:R-:W4:Y:S01]  /*a960*/  S2UR UR6, SR_CgaCtaId ;  /* 0x00000000000679c3 */ /* 0x000f220000008800 */
[----:B------:R-:W-:Y:S01]  /*a970*/  LEA.HI R2, R2, 0x1, RZ, 0x18 ;  /* 0x0000000102027811 */ /* 0x000fe200078fc0ff */
[----:B------:R-:W-:Y:S02]  /*a980*/  UMOV UR5, 0x400 ;  /* 0x0000040000057882 */ /* 0x000fe40000000000 */
[----:B------:R-:W-:Y:S01]  /*a990*/  UIADD3 UR5, UPT, UPT, UR5, 0x440, URZ ;  /* 0x0000044005057890 */ /* 0x000fe2000fffe0ff */
[C---:B------:R-:W-:Y:S02]  /*a9a0*/  SHF.L.U32 R4, R2.reuse, 0x8, RZ ;  /* 0x0000000802047819 */ /* 0x040fe400000006ff */
[----:B------:R-:W-:Y:S02]  /*a9b0*/  LOP3.LUT R2, R2, 0x3, RZ, 0xc0, !PT ;  /* 0x0000000302027812 */ /* 0x000fe400078ec0ff */
[----:B------:R-:W-:Y:S02]  /*a9c0*/  LOP3.LUT R4, R4, 0x300, RZ, 0xc0, !PT ;  /* 0x0000030004047812 */ /* 0x000fe400078ec0ff */
[----:B------:R-:W-:-:S03]  /*a9d0*/  IADD3 R5, PT, PT, -R2, RZ, RZ ;  /* 0x000000ff02057210 */ /* 0x000fc60007ffe1ff */
[----:B------:R-:W-:Y:S01]  /*a9e0*/  IMAD.IADD R3, R3, 0x1, R4 ;  /* 0x0000000103037824 */ /* 0x000fe200078e0204 */
[----:B----4-:R-:W-:-:S06]  /*a9f0*/  ULEA UR5, UR6, UR5, 0x18 ;  /* 0x0000000506057291 */ /* 0x010fcc000f8ec0ff */
[----:B------:R-:W-:-:S07]  /*aa00*/  IADD3 R2, PT, PT, R13, UR5, RZ ;  /* 0x000000050d027c10 */ /* 0x000fce000fffe0ff */
.L_x_4313:
[----:B------:R-:W3:Y:S01]  /*aa10*/  LDS R4, [R2] ;  /* 0x0000000002047984 */ /* 0x000ee20000000800 */
[----:B------:R-:W-:-:S04]  /*aa20*/  IADD3 R5, PT, PT, R5, 0x1, RZ ;  /* 0x0000000105057810 */ /* 0x000fc80007ffe0ff */
[----:B------:R-:W-:Y:S01]  /*aa30*/  ISETP.NE.AND P0, PT, R5, RZ, PT ;  /* 0x000000ff0500720c */ /* 0x000fe20003f05270 */
[----:B---3--:R-:W-:-:S05]  /*aa40*/  FMUL.FTZ R7, R4, R31 ;  /* 0x0000001f04077220 */ /* 0x008fca0000410000 */
[----:B------:R3:W-:Y:S02]  /*aa50*/  STS [R2], R7 ;  /* 0x0000000702007388 */ /* 0x0007e40000000800 */
[----:B---3--:R-:W-:-:S05]  /*aa60*/  VIADD R2, R2, 0x400 ;  /* 0x0000040002027836 */ /* 0x008fca0000000000 */
[----:B------:R-:W-:Y:S05]  /*aa70*/  @P0 BRA `(.L_x_4313) ;  /* 0xfffffffc00e40947 */ /* 0x000fea000383ffff */
.L_x_4312:
[----:B------:R-:W-:Y:S05]  /*aa80*/  BSYNC.RECONVERGENT B1 ;  /* 0x0000000000017941 */ /* 0x000fea0003800200 */
.L_x_4311:
[----:B------:R-:W-:Y:S05]  /*aa90*/  @!P1 BRA `(.L_x_4309) ;  /* 0x00000014001c9947 */ /* 0x000fea0003800000 */
[----:B------:R-:W4:Y:S01]  /*aaa0*/  S2UR UR6, SR_CgaCtaId ;  /* 0x00000000000679c3 */ /* 0x000f220000008800 */
[----:B------:R-:W-:Y:S01]  /*aab0*/  UMOV UR5, 0x400 ;  /* 0x0000040000057882 */ /* 0x000fe20000000000 */
[----:B------:R-:W-:Y:S02]  /*aac0*/  USHF.L.U32 UR8, UR4, 0x2, URZ ;  /* 0x0000000204087899 */ /* 0x000fe400080006ff */
[----:B------:R-:W-:-:S04]  /*aad0*/  UIADD3 UR5, UPT, UPT, UR5, 0x440, URZ ;  /* 0x0000044005057890 */ /* 0x000fc8000fffe0ff */
[----:B------:R-:W-:Y:S01]  /*aae0*/  LEA R2, R3, -UR8, 0x2 ;  /* 0x8000000803027c11 */ /* 0x000fe2000f8e10ff */
[----:B----4-:R-:W-:-:S09]  /*aaf0*/  ULEA UR5, UR6, UR5, 0x18 ;  /* 0x0000000506057291 */ /* 0x010fd2000f8ec0ff */
[----:B------:R-:W3:Y:S04]  /*ab00*/  LDS R4, [R2+UR5] ;  /* 0x0000000502047984 */ /* 0x000ee80008000800 */
[----:B0-----:R-:W0:Y:S04]  /*ab10*/  LDS R6, [R2+UR5+0x400] ;  /* 0x0004000502067984 */ /* 0x001e280008000800 */
[----:B------:R-:W4:Y:S04]  /*ab20*/  LDS R8, [R2+UR5+0x800] ;  /* 0x0008000502087984 */ /* 0x000f280008000800 */
[----:B------:R-:W5:Y:S01]  /*ab30*/  LDS R10, [R2+UR5+0xc00] ;  /* 0x000c0005020a7984 */ /* 0x000f620008000800 */
[----:B---3--:R-:W-:Y:S01]  /*ab40*/  FMUL.FTZ R5, R4, R31 ;  /* 0x0000001f04057220 */ /* 0x008fe20000410000 */
[----:B------:R-:W-:-:S02]  /*ab50*/  IADD3 R4, PT, PT, R3, 0x400, RZ ;  /* 0x0000040003047810 */ /* 0x000fc40007ffe0ff */
[----:B------:R-:W-:Y:S01]  /*ab60*/  IADD3 R3, PT, PT, R2, UR5, RZ ;  /* 0x0000000502037c10 */ /* 0x000fe2000fffe0ff */
[-C--:B0-----:R-:W-:Y:S01]  /*ab70*/  FMUL.FTZ R7, R6, R31.reuse ;  /* 0x0000001f06077220 */ /* 0x081fe20000410000 */
[----:B------:R-:W-:Y:S01]  /*ab80*/  ISETP.GT.AND P0, PT, R4, UR45, PT ;  /* 0x0000002d04007c0c */ /* 0x000fe2000bf04270 */
        /* <DEDUP_REMOVED lines=16> */
.L_x_4316:
[----:B------:R-:W0:Y:S01]  /*ac90*/  LDS R2, [R3+-0x800] ;  /* 0xfff8000003027984 */ /* 0x000e220000000800 */
[----:B------:R-:W-:-:S03]  /*aca0*/  VIADD R4, R4, 0x1000 ;  /* 0x0000100004047836 */ /* 0x000fc60000000000 */
[----:B------:R-:W3:Y:S02]  /*acb0*/  LDS R5, [R3+-0x400] ;  /* 0xfffc000003057984 */ /* 0x000ee40000000800 */
[----:B------:R-:W-:Y:S02]  /*acc0*/  ISETP.GE.AND P1, PT, R4, R35, PT ;  /* 0x000000230400720c */ /* 0x000fe40003f26270 */
[----:B------:R-:W4:Y:S04]  /*acd0*/  LDS R7, [R3] ;  /* 0x0000000003077984 */ /* 0x000f280000000800 */
[----:B------:R-:W5:Y:S04]  /*ace0*/  LDS R9, [R3+0x400] ;  /* 0x0004000003097984 */ /* 0x000f680000000800 */
[----:B------:R-:W5:Y:S04]  /*acf0*/  LDS R11, [R3+0x800] ;  /* 0x00080000030b7984 */ /* 0x000f680000000800 */
[----:B------:R-:W5:Y:S04]  /*ad00*/  LDS R15, [R3+0xc00] ;  /* 0x000c0000030f7984 */ /* 0x000f680000000800 */
[----:B-1----:R-:W-:Y:S04]  /*ad10*/  LDS R17, [R3+0x1000] ;  /* 0x0010000003117984 */ /* 0x002fe80000000800 */
[----:B------:R-:W1:Y:S04]  /*ad20*/  LDS R18, [R3+0x1400] ;  /* 0x0014000003127984 */ /* 0x000e680000000800 */
[----:B------:R-:W1:Y:S04]  /*ad30*/  LDS R19, [R3+0x1800] ;  /* 0x0018000003137984 */ /* 0x000e680000000800 */
[----:B------:R-:W1:Y:S04]  /*ad40*/  LDS R21, [R3+0x1c00] ;  /* 0x001c000003157984 */ /* 0x000e680000000800 */
[----:B------:R-:W1:Y:S01]  /*ad50*/  LDS R23, [R3+0x2000] ;  /* 0x0020000003177984 */ /* 0x000e620000000800 */
[----:B0-----:R-:W-:-:S03]  /*ad60*/  FMUL.FTZ R2, R31, R2 ;  /* 0x000000021f027220 */ /* 0x001fc60000410000 */
[----:B--2---:R-:W0:Y:S01]  /*ad70*/  LDS R25, [R3+0x2400] ;  /* 0x0024000003197984 */ /* 0x004e220000000800 */
[----:B---3--:R-:W-:-:S03]  /*ad80*/  FMUL.FTZ R6, R31, R5 ;  /* 0x000000051f067220 */ /* 0x008fc60000410000 */
[----:B------:R-:W2:Y:S01]  /*ad90*/  LDS R26, [R3+0x2800] ;  /* 0x00280000031a7984 */ /* 0x000ea20000000800 */
        /* <DEDUP_REMOVED lines=14> */
[C---:B------:R-:W-:Y:S01]  /*ae80*/  FMUL.FTZ R22, R31.reuse, R21 ;  /* 0x000000151f167220 */ /* 0x040fe20000410000 */
[C---:B------:R-:W-:Y:S02]  /*ae90*/  FMUL.FTZ R24, R31.reuse, R23 ;  /* 0x000000171f187220 */ /* 0x040fe40000410000 */
        /* <DEDUP_REMOVED lines=19> */
.L_x_4315:
[----:B------:R-:W-:Y:S05]  /*afd0*/  BSYNC.RECONVERGENT B1 ;  /* 0x0000000000017941 */ /* 0x000fea0003800200 */
.L_x_4314:
[----:B------:R-:W-:Y:S01]  /*afe0*/  IADD3 R2, PT, PT, -R4, UR45, RZ ;  /* 0x0000002d04027c10 */ /* 0x000fe2000fffe1ff */
[----:B------:R-:W-:Y:S03]  /*aff0*/  BSSY.RECONVERGENT B1, `(.L_x_4317) ;  /* 0x000001e000017945 */ /* 0x000fe60003800200 */
        /* <DEDUP_REMOVED lines=23> */
[----:B-1----:R-:W-:-:S03]  /*b170*/  FMUL.FTZ R18, R31, R17 ;  /* 0x000000111f127220 */ /* 0x002fc60000410000 */
[----:B------:R-:W-:Y:S01]  /*b180*/  STS [R3+0xc00], R16 ;  /* 0x000c001003007388 */ /* 0x000fe20000000800 */
[----:B------:R-:W-:-:S03]  /*b190*/  FMUL.FTZ R20, R31, R19 ;  /* 0x000000131f147220 */ /* 0x000fc60000410000 */
[----:B------:R-:W-:Y:S04]  /*b1a0*/  STS [R3+0x1000], R18 ;  /* 0x0010001203007388 */ /* 0x000fe80000000800 */
[----:B------:R0:W-:Y:S02]  /*b1b0*/  STS [R3+0x1400], R20 ;  /* 0x0014001403007388 */ /* 0x0001e40000000800 */
[----:B0-----:R-:W-:-:S07]  /*b1c0*/  VIADD R3, R3, 0x2000 ;  /* 0x0000200003037836 */ /* 0x001fce0000000000 */
.L_x_4318:
[----:B------:R-:W-:Y:S05]  /*b1d0*/  BSYNC.RECONVERGENT B1 ;  /* 0x0000000000017941 */ /* 0x000fea0003800200 */
.L_x_4317:
        /* <DEDUP_REMOVED lines=15> */
.L_x_4310:
[----:B------:R-:W-:Y:S01]  /*b2d0*/  MOV R2, UR10 ;  /* 0x0000000a00027c02 */ /* 0x000fe20008000f00 */
[----:B------:R-:W-:Y:S01]  /*b2e0*/  BSSY.RECONVERGENT B1, `(.L_x_4319) ;  /* 0x0000024000017945 */ /* 0x000fe20003800200 */
[----:B------:R-:W-:Y:S02]  /*b2f0*/  LOP3.LUT R7, RZ, R0, RZ, 0x33, !PT ;  /* 0x00000000ff077212 */ /* 0x000fe400078e33ff */
[----:B------:R-:W-:-:S04]  /*b300*/  VIADDMNMX R2, R3, 0x100, R2, !PT ;  /* 0x0000010003027846 */ /* 0x000fc80007800102 */
[----:B------:R-:W-:-:S04]  /*b310*/  IADD3 R2, PT, PT, R2, -UR4, R7 ;  /* 0x8000000402027c10 */ /* 0x000fc8000fffe007 */
[C---:B0-----:R-:W-:Y:S02]  /*b320*/  LOP3.LUT R6, R2.reuse, 0x300, RZ, 0xc0, !PT ;  /* 0x0000030002067812 */ /* 0x041fe400078ec0ff */
        /* <DEDUP_REMOVED lines=14> */
[----:B----4-:R-:W-:-:S04]  /*b410*/  LEA R10, P0, R11, UR8, 0x2 ;  /* 0x000000080b0a7c11 */ /* 0x010fc8000f8010ff */
[----:B------:R-:W-:Y:S01]  /*b420*/  LEA.HI.X R11, R11, UR9, R8, 0x2, P0 ;  /* 0x000000090b0b7c11 */ /* 0x000fe200080f1408 */
[----:B0-----:R-:W-:Y:S01]  /*b430*/  ULEA UR5, UR6, UR5, 0x18 ;  /* 0x0000000506057291 */ /* 0x001fe2000f8ec0ff */
[----:B------:R-:W-:-:S05]  /*b440*/  IADD3 R8, PT, PT, -R2, RZ, RZ ;  /* 0x000000ff02087210 */ /* 0x000fca0007ffe1ff */
[----:B------:R-:W-:-:S07]  /*b450*/  VIADD R2, R13, UR5 ;  /* 0x000000050d027c36 */ /* 0x000fce0008000000 */
.L_x_4321:
[----:B----4-:R-:W3:Y:S01]  /*b460*/  LDS R6, [R2] ;  /* 0x0000000002067984 */ /* 0x010ee20000000800 */
[----:B------:R-:W-:Y:S01]  /*b470*/  MOV R7, R11 ;  /* 0x0000000b00077202 */ /* 0x000fe20000000f00 */
[----:B------:R-:W-:-:S05]  /*b480*/  VIADD R8, R8, 0x1 ;  /* 0x0000000108087836 */ /* 0x000fca0000000000 */
[----:B------:R-:W-:Y:S01]  /*b490*/  ISETP.NE.AND P0, PT, R8, RZ, PT ;  /* 0x000000ff0800720c */ /* 0x000fe20003f05270 */
[----:B---3--:R-:W-:Y:S01]  /*b4a0*/  FMUL.FTZ R9, R6, R31 ;  /* 0x0000001f06097220 */ /* 0x008fe20000410000 */
[----:B------:R-:W-:Y:S02]  /*b4b0*/  MOV R6, R10 ;  /* 0x0000000a00067202 */ /* 0x000fe40000000f00 */
[----:B------:R-:W-:Y:S02]  /*b4c0*/  IADD3 R10, P2, PT, R10, 0x400, RZ ;  /* 0x000004000a0a7810 */ /* 0x000fe40007f5e0ff */
[----:B------:R0:W-:Y:S02]  /*b4d0*/  STS [R2], R9 ;  /* 0x0000000902007388 */ /* 0x0001e40000000800 */
[----:B------:R-:W-:Y:S02]  /*b4e0*/  IADD3.X R11, PT, PT, RZ, R11, RZ, P2, !PT ;  /* 0x0000000bff0b7210 */ /* 0x000fe400017fe4ff */
[----:B------:R4:W-:Y:S01]  /*b4f0*/  STG.E desc[UR36][R6.64], R9 ;  /* 0x0000000906007986 */ /* 0x0009e2000c101924 */
[----:B0-----:R-:W-:-:S02]  /*b500*/  IADD3 R2, PT, PT, R2, 0x400, RZ ;  /* 0x0000040002027810 */ /* 0x001fc40007ffe0ff */
[----:B------:R-:W-:Y:S05]  /*b510*/  @P0 BRA `(.L_x_4321) ;  /* 0xfffffffc00d00947 */ /* 0x000fea000383ffff */
.L_x_4320:
[----:B------:R-:W-:Y:S05]  /*b520*/  BSYNC.RECONVERGENT B1 ;  /* 0x0000000000017941 */ /* 0x000fea0003800200 */
.L_x_4319:
[----:B------:R-:W-:Y:S05]  /*b530*/  @!P1 BRA `(.L_x_4309) ;  /* 0x0000000800749947 */ /* 0x000fea0003800000 */
[----:B----4-:R-:W0:Y:S01]  /*b540*/  S2R R7, SR_CgaCtaId ;  /* 0x0000000000077919 */ /* 0x010e220000008800 */
[----:B------:R-:W4:Y:S01]  /*b550*/  LDCU.64 UR8, c[0x0][0x480] ;  /* 0x00009000ff0877ac */ /* 0x000f220008000a00 */
[C---:B------:R-:W-:Y:S01]  /*b560*/  IADD3 R8, PT, PT, -R3.reuse, UR45, RZ ;  /* 0x0000002d03087c10 */ /* 0x040fe2000fffe1ff */
[----:B------:R-:W-:Y:S01]  /*b570*/  BSSY.RECONVERGENT B1, `(.L_x_4322) ;  /* 0x000005b000017945 */ /* 0x000fe20003800200 */
[----:B------:R-:W-:Y:S01]  /*b580*/  IADD3 R4, P0, PT, R3, R4, RZ ;  /* 0x0000000403047210 */ /* 0x000fe20007f1e0ff */
[----:B------:R-:W-:Y:S01]  /*b590*/  USHF.L.U32 UR5, UR4, 0x2, URZ ;  /* 0x0000000204057899 */ /* 0x000fe200080006ff */
[----:B------:R-:W-:Y:S02]  /*b5a0*/  ISETP.GT.AND P1, PT, R8, 0xbff, PT ;  /* 0x00000bff0800780c */ /* 0x000fe40003f24270 */
[----:B------:R-:W-:Y:S01]  /*b5b0*/  MOV R2, 0x400 ;  /* 0x0000040000027802 */ /* 0x000fe20000000f00 */
[----:B------:R-:W-:-:S03]  /*b5c0*/  IMAD.X R5, RZ, RZ, R5, P0 ;  /* 0x000000ffff057224 */ /* 0x000fc600000e0605 */
[----:B------:R-:W-:Y:S02]  /*b5d0*/  IADD3 R2, PT, PT, R2, 0x440, RZ ;  /* 0x0000044002027810 */ /* 0x000fe40007ffe0ff */
[----:B----4-:R-:W-:-:S04]  /*b5e0*/  LEA R6, P0, R4, UR8, 0x2 ;  /* 0x0000000804067c11 */ /* 0x010fc8000f8010ff */
        /* <DEDUP_REMOVED lines=11> */
.L_x_4324:
[----:B------:R-:W3:Y:S01]  /*b6a0*/  LDS R6, [R2+-0x800] ;  /* 0xfff8000002067984 */ /* 0x000ee20000000800 */
[----:B------:R-:W-:-:S03]  /*b6b0*/  IADD3 R3, PT, PT, R3, 0x1000, RZ ;  /* 0x0000100003037810 */ /* 0x000fc60007ffe0ff */
[----:B------:R-:W0:Y:S01]  /*b6c0*/  LDS R8, [R2+-0x400] ;  /* 0xfffc000002087984 */ /* 0x000e220000000800 */
[----:B------:R-:W-:-:S03]  /*b6d0*/  ISETP.GE.AND P1, PT, R3, R30, PT ;  /* 0x0000001e0300720c */ /* 0x000fc60003f26270 */
[----:B------:R-:W4:Y:S04]  /*b6e0*/  LDS R14, [R2+0x400] ;  /* 0x00040000020e7984 */ /* 0x000f280000000800 */
[----:B------:R-:W5:Y:S04]  /*b6f0*/  LDS R10, [R2] ;  /* 0x00000000020a7984 */ /* 0x000f680000000800 */
[----:B------:R-:W-:Y:S04]  /*b700*/  LDS R22, [R2+0x1400] ;  /* 0x0014000002167984 */ /* 0x000fe80000000800 */
[----:B------:R-:W-:Y:S04]  /*b710*/  LDS R24, [R2+0x1c00] ;  /* 0x001c000002187984 */ /* 0x000fe80000000800 */
[----:B-1----:R-:W1:Y:S04]  /*b720*/  LDS R16, [R2+0x800] ;  /* 0x0008000002107984 */ /* 0x002e680000000800 */
[----:B------:R-:W1:Y:S04]  /*b730*/  LDS R18, [R2+0xc00] ;  /* 0x000c000002127984 */ /* 0x000e680000000800 */
[----:B------:R-:W1:Y:S04]  /*b740*/  LDS R20, [R2+0x1000] ;  /* 0x0010000002147984 */ /* 0x000e680000000800 */
[----:B------:R-:W1:Y:S01]  /*b750*/  LDS R23, [R2+0x1800] ;  /* 0x0018000002177984 */ /* 0x000e620000000800 */
[----:B---3--:R-:W-:-:S03]  /*b760*/  FMUL.FTZ R7, R31, R6 ;  /* 0x000000061f077220 */ /* 0x008fc60000410000 */
[----:B--2---:R-:W2:Y:S01]  /*b770*/  LDS R25, [R2+0x2000] ;  /* 0x0020000002197984 */ /* 0x004ea20000000800 */
[----:B0-----:R-:W-:-:S03]  /*b780*/  FMUL.FTZ R9, R31, R8 ;  /* 0x000000081f097220 */ /* 0x001fc60000410000 */
[----:B------:R-:W-:Y:S01]  /*b790*/  LDS R6, [R2+0x3400] ;  /* 0x0034000002067984 */ /* 0x000fe20000000800 */
[----:B----4-:R-:W-:-:S03]  /*b7a0*/  FMUL.FTZ R15, R31, R14 ;  /* 0x0000000e1f0f7220 */ /* 0x010fc60000410000 */
[----:B------:R-:W-:Y:S01]  /*b7b0*/  LDS R26, [R2+0x2400] ;  /* 0x00240000021a7984 */ /* 0x000fe20000000800 */
[----:B-----5:R-:W-:-:S03]  /*b7c0*/  FMUL.FTZ R11, R31, R10 ;  /* 0x0000000a1f0b7220 */ /* 0x020fc60000410000 */
[----:B------:R-:W0:Y:S04]  /*b7d0*/  LDS R27, [R2+0x2800] ;  /* 0x00280000021b7984 */ /* 0x000e280000000800 */
[----:B------:R-:W-:Y:S04]  /*b7e0*/  LDS R28, [R2+0x2c00] ;  /* 0x002c0000021c7984 */ /* 0x000fe80000000800 */
[----:B------:R-:W3:Y:S01]  /*b7f0*/  LDS R29, [R2+0x3000] ;  /* 0x00300000021d7984 */ /* 0x000ee20000000800 */
        /* <DEDUP_REMOVED lines=8> */
[----:B-1----:R-:W-:-:S03]  /*b880*/  FMUL.FTZ R7, R31, R22 ;  /* 0x000000161f077220 */ /* 0x002fc60000410000 */
[----:B------:R-:W-:Y:S01]  /*b890*/  STG.E desc[UR36][R4.64+0x400], R15 ;  /* 0x0004000f04007986 */ /* 0x000fe2000c101924 */
[----:B--2---:R-:W-:-:S03]  /*b8a0*/  FMUL.FTZ R25, R31, R25 ;  /* 0x000000191f197220 */ /* 0x004fc60000410000 */
[----:B------:R1:W-:Y:S01]  /*b8b0*/  STS [R2+0x400], R15 ;  /* 0x0004000f02007388 */ /* 0x0003e20000000800 */
[----:B----4-:R-:W-:-:S03]  /*b8c0*/  FMUL.FTZ R9, R31, R24 ;  /* 0x000000181f097220 */ /* 0x010fc60000410000 */
[----:B------:R-:W-:Y:S04]  /*b8d0*/  STG.E desc[UR36][R4.64], R11 ;  /* 0x0000000b04007986 */ /* 0x000fe8000c101924 */
[----:B------:R2:W-:Y:S01]  /*b8e0*/  STS [R2], R11 ;  /* 0x0000000b02007388 */ /* 0x0005e20000000800 */
[C---:B0-----:R-:W-:Y:S01]  /*b8f0*/  FMUL.FTZ R27, R31.reuse, R27 ;  /* 0x0000001b1f1b7220 */ /* 0x041fe20000410000 */
[C---:B-1----:R-:W-:Y:S01]  /*b900*/  FMUL.FTZ R15, R31.reuse, R6 ;  /* 0x000000061f0f7220 */ /* 0x042fe20000410000 */
[----:B------:R-:W-:Y:S01]  /*b910*/  IADD3 R6, P2, PT, R4, 0x4000, RZ ;  /* 0x0000400004067810 */ /* 0x000fe20007f5e0ff */
[----:B------:R-:W-:Y:S04]  /*b920*/  STG.E desc[UR36][R4.64+0x1400], R7 ;  /* 0x0014000704007986 */ /* 0x000fe8000c101924 */
[----:B------:R0:W-:Y:S01]  /*b930*/  STS [R2+0x1400], R7 ;  /* 0x0014000702007388 */ /* 0x0001e20000000800 */
[C---:B---3--:R-:W-:Y:S01]  /*b940*/  FMUL.FTZ R29, R31.reuse, R29 ;  /* 0x0000001d1f1d7220 */ /* 0x048fe20000410000 */
[----:B--2---:R-:W-:-:S02]  /*b950*/  FMUL.FTZ R11, R31, R26 ;  /* 0x0000001a1f0b7220 */ /* 0x004fc40000410000 */
        /* <DEDUP_REMOVED lines=25> */
[----:B------:R-:W-:Y:S01]  /*baf0*/  IMAD.MOV.U32 R5, RZ, RZ, R9 ;  /* 0x000000ffff057224 */ /* 0x000fe200078e0009 */
[----:B-1----:R-:W-:Y:S01]  /*bb00*/  IADD3 R2, PT, PT, R2, 0x4000, RZ ;  /* 0x0000400002027810 */ /* 0x002fe20007ffe0ff */
[----:B------:R-:W-:Y:S06]  /*bb10*/  @!P1 BRA `(.L_x_4324) ;  /* 0xfffffff800e09947 */ /* 0x000fec000383ffff */
.L_x_4323:
[----:B------:R-:W-:Y:S05]  /*bb20*/  BSYNC.RECONVERGENT B1 ;  /* 0x0000000000017941 */ /* 0x000fea0003800200 */
.L_x_4322:
        /* <DEDUP_REMOVED lines=8> */
[----:B------:R-:W4:Y:S04]  /*bbb0*/  LDS R10, [R2] ;  /* 0x00000000020a7984 */ /* 0x000f280000000800 */
[----:B------:R-:W5:Y:S04]  /*bbc0*/  LDS R14, [R2+0x400] ;  /* 0x00040000020e7984 */ /* 0x000f680000000800 */
[----:B-1----:R-:W1:Y:S04]  /*bbd0*/  LDS R16, [R2+0x800] ;  /* 0x0008000002107984 */ /* 0x002e680000000800 */
        /* <DEDUP_REMOVED lines=30> */
[----:B-1----:R-:W-:Y:S01]  /*bdc0*/  VIADD R2, R2, 0x2000 ;  /* 0x0000200002027836 */ /* 0x002fe20000000000 */
[----:B------:R-:W-:-:S07]  /*bdd0*/  MOV R5, R9 ;  /* 0x0000000900057202 */ /* 0x000fce0000000f00 */
.L_x_4326:
[----:B------:R-:W-:Y:S05]  /*bde0*/  BSYNC.RECONVERGENT B1 ;  /* 0x0000000000017941 */ /* 0x000fea0003800200 */
.L_x_4325:
        /* <DEDUP_REMOVED lines=18> */
.L_x_4309:
[----:B------:R-:W-:Y:S05]  /*bf10*/  BSYNC.RECONVERGENT B0 ;  /* 0x0000000000007941 */ /* 0x000fea0003800200 */
.L_x_4308:
[----:B------:R-:W1:Y:S01]  /*bf20*/  LDCU.64 UR6, c[0x0][0x3b0] ;  /* 0x00007600ff0677ac */ /* 0x000e620008000a00 */
[----:B------:R-:W-:Y:S02]  /*bf30*/  SHF.R.U32.HI R14, RZ, 0x6, R0 ;  /* 0x00000006ff0e7819 */ /* 0x000fe40000011600 */
[----:B0---4-:R-:W-:Y:S02]  /*bf40*/  CS2R R6, SRZ ;  /* 0x0000000000067805 */ /* 0x011fe4000001ff00 */
[----:B------:R-:W-:Y:S01]  /*bf50*/  LOP3.LUT R13, R13, 0xfc, RZ, 0xc0, !PT ;  /* 0x000000fc0d0d7812 */ /* 0x000fe200078ec0ff */
[----:B------:R-:W-:Y:S01]  /*bf60*/  USHF.R.S32.HI UR5, URZ, 0x1f, UR45 ;  /* 0x0000001fff057899 */ /* 0x000fe2000801142d */
[----:B------:R-:W-:-:S03]  /*bf70*/  CS2R R4, SRZ ;  /* 0x0000000000047805 */ /* 0x000fc6000001ff00 */
[----:B------:R-:W-:-:S04]  /*bf80*/  ULEA.HI UR5, UR5, UR45, URZ, 0x2 ;  /* 0x0000002d05057291 */ /* 0x000fc8000f8f10ff */
[----:B------:R-:W-:-:S04]  /*bf90*/  ULOP3.LUT UR5, UR5, 0xfffffffc, URZ, 0xc0, !UPT ;  /* 0xfffffffc05057892 */ /* 0x000fc8000f8ec0ff */
[----:B------:R-:W-:Y:S01]  /*bfa0*/  UIADD3 UR5, UPT, UPT, -UR5, UR45, URZ ;  /* 0x0000002d05057290 */ /* 0x000fe2000fffe1ff */
[----:B-1----:R-:W-:Y:S01]  /*bfb0*/  ISETP.NE.U32.AND P0, PT, RZ, UR6, PT ;  /* 0x00000006ff007c0c */ /* 0x002fe2000bf05070 */
[----:B------:R-:W0:Y:S03]  /*bfc0*/  LDCU UR6, c[0x0][0x3f4] ;  /* 0x00007e80ff0677ac */ /* 0x000e260008000800 */
[----:B------:R-:W-:-:S04]  /*bfd0*/  ISETP.NE.AND.EX P0, PT, RZ, UR7, PT, P0 ;  /* 0x00000007ff007c0c */ /* 0x000fc8000bf05300 */
[----:B------:R-:W-:-:S13]  /*bfe0*/  ISETP.NE.OR P0, PT, R14, UR5, !P0 ;  /* 0x000000050e007c0c */ /* 0x000fda000c705670 */
[----:B------:R-:W1:Y:S01]  /*bff0*/  @!P0 LDC.64 R8, c[0x0][0x3b0] ;  /* 0x0000ec00ff088b82 */ /* 0x000e620000000a00 */
[----:B------:R-:W-:Y:S01]  /*c000*/  @!P0 IMAD R3, R12, 0x100, R13 ;  /* 0x000001000c038824 */ /* 0x000fe200078e020d */
[----:B0-----:R-:W-:Y:S02]  /*c010*/  MOV R18, UR6 ;  /* 0x0000000600127c02 */ /* 0x001fe40008000f00 */
[----:B------:R-:W-:Y:S02]  /*c020*/  IADD3 R15, PT, PT, R14, UR4, RZ ;  /* 0x000000040e0f7c10 */ /* 0x000fe4000fffe0ff */
[C---:B------:R-:W-:Y:S01]  /*c030*/  VIMNMX R20, PT, PT, R18.reuse, UR45, PT ;  /* 0x0000002d12147c48 */ /* 0x040fe2000bfe0100 */
[----:B-1----:R-:W-:Y:S02]  /*c040*/  @!P0 IMAD.WIDE.U32 R8, R3, 0x4, R8 ;  /* 0x0000000403088825 */ /* 0x002fe400078e0008 */
[----:B------:R-:W0:Y:S03]  /*c050*/  LDC.64 R2, c[0x0][0x3c0] ;  /* 0x0000f000ff027b82 */ /* 0x000e260000000a00 */
[----:B------:R1:W5:Y:S05]  /*c060*/  @!P0 LDG.E.128 R4, desc[UR36][R8.64] ;  /* 0x0000002408048981 */ /* 0x00036a000c1e1d00 */
[----:B------:R-:W-:Y:S01]  /*c070*/  BAR.SYNC.DEFER_BLOCKING 0x0 ;  /* 0x0000000000007b1d */ /* 0x000fe20000010000 */
[----:B------:R-:W-:Y:S01]  /*c080*/  ISETP.GE.AND P0, PT, R15, R20, PT ;  /* 0x000000140f00720c */ /* 0x000fe20003f06270 */
[----:B------:R-:W-:-:S02]  /*c090*/  IMAD R11, R18, UR40, R13 ;  /* 0x00000028120b7c24 */ /* 0x000fc4000f8e020d */
[----:B------:R-:W-:Y:S02]  /*c0a0*/  IMAD.SHL.U32 R16, R33, 0x100, RZ ;  /* 0x0000010021107824 */ /* 0x000fe400078e00ff */
[----:B------:R-:W-:Y:S01]  /*c0b0*/  BSSY.RECONVERGENT B0, `(.L_x_4327) ;  /* 0x00000b9000007945 */ /* 0x000fe20003800200 */
[----:B-1----:R-:W-:Y:S01]  /*c0c0*/  CS2R R8, SRZ ;  /* 0x0000000000087805 */ /* 0x002fe2000001ff00 */
[----:B0-----:R-:W-:Y:S01]  /*c0d0*/  IMAD.WIDE R2, R11, 0x4, R2 ;  /* 0x000000040b027825 */ /* 0x001fe200078e0202 */
[----:B------:R-:W-:-:S05]  /*c0e0*/  CS2R R10, SRZ ;  /* 0x00000000000a7805 */ /* 0x000fca000001ff00 */
[----:B------:R-:W-:Y:S05]  /*c0f0*/  @P0 BRA `(.L_x_4328) ;  /* 0x0000000800d00947 */ /* 0x000fea0003800000 */
[----:B------:R-:W-:Y:S01]  /*c100*/  ULOP3.LUT UR6, URZ, UR4, URZ, 0x33, !UPT ;  /* 0x00000004ff067292 */ /* 0x000fe2000f8e33ff */
[----:B------:R-:W-:Y:S01]  /*c110*/  VIADDMNMX R9, R15, 0x4, R20, !PT ;  /* 0x000000040f097846 */ /* 0x000fe20007800114 */
[----:B------:R-:W-:Y:S01]  /*c120*/  BSSY.RECONVERGENT B1, `(.L_x_4329) ;  /* 0x0000058000017945 */ /* 0x000fe20003800200 */
[----:B------:R-:W-:Y:S02]  /*c130*/  MOV R17, R15 ;  /* 0x0000000f00117202 */ /* 0x000fe40000000f00 */
[----:B------:R-:W-:Y:S02]  /*c140*/  CS2R R10, SRZ ;  /* 0x00000000000a7805 */ /* 0x000fe4000001ff00 */
[----:B------:R-:W-:Y:S02]  /*c150*/  IADD3 R58, PT, PT, -R14, UR6, R9 ;  /* 0x000000060e3a7c10 */ /* 0x000fe4000fffe109 */
[----:B------:R-:W-:Y:S02]  /*c160*/  CS2R R8, SRZ ;  /* 0x0000000000087805 */ /* 0x000fe4000001ff00 */
[----:B------:R-:W-:-:S02]  /*c170*/  ISETP.GE.U32.AND P0, PT, R58, 0x1c, PT ;  /* 0x0000001c3a00780c */ /* 0x000fc40003f06070 */
[----:B------:R-:W-:-:S04]  /*c180*/  LEA.HI R59, R58, 0x1, RZ, 0x1e ;  /* 0x000000013a3b7811 */ /* 0x000fc800078ff0ff */
[----:B------:R-:W-:-:S04]  /*c190*/  LOP3.LUT R66, R59, 0x7, RZ, 0xc0, !PT ;  /* 0x000000073b427812 */ /* 0x000fc800078ec0ff */
[----:B------:R-:W-:-:S03]  /*c1a0*/  ISETP.NE.AND P1, PT, R66, RZ, PT ;  /* 0x000000ff4200720c */ /* 0x000fc60003f25270 */
[----:B------:R-:W-:Y:S10]  /*c1b0*/  @!P0 BRA `(.L_x_4330) ;  /* 0x0000000400388947 */ /* 0x000ff40003800000 */
[----:B------:R-:W0:Y:S01]  /*c1c0*/  S2R R17, SR_CgaCtaId ;  /* 0x0000000000117919 */ /* 0x000e220000008800 */
[----:B------:R-:W-:Y:S01]  /*c1d0*/  MOV R8, 0x400 ;  /* 0x0000040000087802 */ /* 0x000fe20000000f00 */
[----:B------:R-:W-:Y:S01]  /*c1e0*/  IMAD.MOV.U32 R19, RZ, RZ, RZ ;  /* 0x000000ffff137224 */ /* 0x000fe200078e00ff */
[----:B------:R-:W-:Y:S02]  /*c1f0*/  LOP3.LUT R64, R59, 0x7ffffff8, RZ, 0xc0, !PT ;  /* 0x7ffffff83b407812 */ /* 0x000fe400078ec0ff */
[----:B------:R-:W-:-:S04]  /*c200*/  IADD3 R8, PT, PT, R8, 0x440, RZ ;  /* 0x0000044008087810 */ /* 0x000fc80007ffe0ff */
[----:B0-----:R-:W-:Y:S01]  /*c210*/  LEA R65, R17, R8, 0x18 ;  /* 0x0000000811417211 */ /* 0x001fe200078ec0ff */
[----:B------:R-:W-:Y:S01]  /*c220*/  HFMA2 R8, -RZ, RZ, 0, 0 ;  /* 0x00000000ff087431 */ /* 0x000fe200000001ff */
[----:B------:R-:W-:-:S07]  /*c230*/  MOV R17, R15 ;  /* 0x0000000f00117202 */ /* 0x000fce0000000f00 */
.L_x_4331:
[----:B------:R-:W-:-:S04]  /*c240*/  IMAD.SHL.U32 R27, R17, 0x100, RZ ;  /* 0x00000100111b7824 */ /* 0x000fc800078e00ff */
[C-C-:B------:R-:W-:Y:S01]  /*c250*/  IMAD.WIDE.U32 R20, R27.reuse, 0x4, R2.reuse ;  /* 0x000000041b147825 */ /* 0x140fe200078e0002 */
[C---:B------:R-:W-:Y:S02]  /*c260*/  IADD3 R23, PT, PT, R27.reuse, 0x400, RZ ;  /* 0x000004001b177810 */ /* 0x040fe40007ffe0ff */
[----:B--2---:R-:W-:Y:S02]  /*c270*/  IADD3 R25, PT, PT, R27, 0x800, RZ ;  /* 0x000008001b197810 */ /* 0x004fe40007ffe0ff */
[----:B------:R0:W2:Y:S01]  /*c280*/  LDG.E.128 R36, desc[UR36][R20.64] ;  /* 0x0000002414247981 */ /* 0x0000a2000c1e1d00 */
[----:B------:R-:W-:Y:S01]  /*c290*/  IMAD.WIDE.U32 R22, R23, 0x4, R2 ;  /* 0x0000000417167825 */ /* 0x000fe200078e0002 */
[----:B---3--:R-:W-:-:S03]  /*c2a0*/  IADD3 R31, PT, PT, R27, 0x1000, RZ ;  /* 0x000010001b1f7810 */ /* 0x008fc60007ffe0ff */
[----:B------:R-:W-:Y:S01]  /*c2b0*/  VIADD R29, R27, 0xc00 ;  /* 0x00000c001b1d7836 */ /* 0x000fe20000000000 */
[----:B------:R-:W3:Y:S01]  /*c2c0*/  LDG.E.128 R40, desc[UR36][R22.64] ;  /* 0x0000002416287981 */ /* 0x000ee2000c1e1d00 */
[----:B------:R-:W-:Y:S01]  /*c2d0*/  IMAD.WIDE.U32 R24, R25, 0x4, R2 ;  /* 0x0000000419187825 */ /* 0x000fe200078e0002 */
[----:B------:R-:W-:-:S03]  /*c2e0*/  IADD3 R33, PT, PT, R27, 0x1400, RZ ;  /* 0x000014001b217810 */ /* 0x000fc60007ffe0ff */
[--C-:B------:R-:W-:Y:S01]  /*c2f0*/  IMAD.WIDE.U32 R28, R29, 0x4, R2.reuse ;  /* 0x000000041d1c7825 */ /* 0x100fe200078e0002 */
[----:B------:R-:W4:Y:S03]  /*c300*/  LDG.E.128 R44, desc[UR36][R24.64] ;  /* 0x00000024182c7981 */ /* 0x000f26000c1e1d00 */
[--C-:B------:R-:W-:Y:S01]  /*c310*/  IMAD.WIDE.U32 R30, R31, 0x4, R2.reuse ;  /* 0x000000041f1e7825 */ /* 0x100fe200078e0002 */
[----:B------:R1:W4:Y:S03]  /*c320*/  LDG.E.128 R48, desc[UR36][R28.64] ;  /* 0x000000241c307981 */ /* 0x000326000c1e1d00 */
[----:B------:R-:W-:Y:S01]  /*c330*/  VIADD R35, R27, 0x1800 ;  /* 0x000018001b237836 */ /* 0x000fe20000000000 */
[----:B------:R1:W4:Y:S01]  /*c340*/  LDG.E.128 R52, desc[UR36][R30.64] ;  /* 0x000000241e347981 */ /* 0x000322000c1e1d00 */
[----:B------:R-:W-:Y:S01]  /*c350*/  IMAD.WIDE.U32 R32, R33, 0x4, R2 ;  /* 0x0000000421207825 */ /* 0x000fe200078e0002 */
[----:B------:R-:W-:-:S03]  /*c360*/  IADD3 R27, PT, PT, R27, 0x1c00, RZ ;  /* 0x00001c001b1b7810 */ /* 0x000fc60007ffe0ff */
[--C-:B0-----:R-:W-:Y:S01]  /*c370*/  IMAD.WIDE.U32 R20, R35, 0x4, R2.reuse ;  /* 0x0000000423147825 */ /* 0x101fe200078e0002 */
[----:B------:R0:W4:Y:S03]  /*c380*/  LDG.E.128 R60, desc[UR36][R32.64] ;  /* 0x00000024203c7981 */ /* 0x000126000c1e1d00 */
[----:B------:R-:W-:Y:S02]  /*c390*/  IMAD.WIDE.U32 R26, R27, 0x4, R2 ;  /* 0x000000041b1a7825 */ /* 0x000fe400078e0002 */
[----:B------:R-:W4:Y:S04]  /*c3a0*/  LDG.E.128 R20, desc[UR36][R20.64] ;  /* 0x0000002414147981 */ /* 0x000f28000c1e1d00 */
[----:B------:R-:W4:Y:S01]  /*c3b0*/  LDG.E.128 R24, desc[UR36][R26.64] ;  /* 0x000000241a187981 */ /* 0x000f22000c1e1d00 */
[----:B------:R-:W-:-:S05]  /*c3c0*/  IADD3 R34, PT, PT, R17, -UR4, RZ ;  /* 0x8000000411227c10 */ /* 0x000fca000fffe0ff */
[----:B------:R-:W-:-:S05]  /*c3d0*/  IMAD R34, R34, 0x4, R65 ;  /* 0x0000000422227824 */ /* 0x000fca00078e0241 */
[----:B-1----:R-:W2:Y:S04]  /*c3e0*/  LDS R28, [R34] ;  /* 0x00000000221c7984 */ /* 0x002ea80000000800 */
[----:B------:R-:W3:Y:S04]  /*c3f0*/  LDS R35, [R34+0x10] ;  /* 0x0000100022237984 */ /* 0x000ee80000000800 */
[----:B------:R-:W4:Y:S04]  /*c400*/  LDS R30, [R34+0x20] ;  /* 0x00002000221e7984 */ /* 0x000f280000000800 */
[----:B------:R-:W1:Y:S04]  /*c410*/  LDS R31, [R34+0x30] ;  /* 0x00003000221f7984 */ /* 0x000e680000000800 */
[----:B------:R-:W1:Y:S04]  /*c420*/  LDS R56, [R34+0x40] ;  /* 0x0000400022387984 */ /* 0x000e680000000800 */
[----:B0-----:R-:W0:Y:S04]  /*c430*/  LDS R32, [R34+0x50] ;  /* 0x0000500022207984 */ /* 0x001e280000000800 */
[----:B------:R-:W0:Y:S04]  /*c440*/  LDS R33, [R34+0x60] ;  /* 0x0000600022217984 */ /* 0x000e280000000800 */
[----:B------:R-:W0:Y:S01]  /*c450*/  LDS R57, [R34+0x70] ;  /* 0x0000700022397984 */ /* 0x000e220000000800 */
[----:B------:R-:W-:-:S04]  /*c460*/  IADD3 R19, PT, PT, R19, 0x8, RZ ;  /* 0x0000000813137810 */ /* 0x000fc80007ffe0ff */
[----:B------:R-:W-:Y:S02]  /*c470*/  ISETP.NE.AND P0, PT, R19, R64, PT ;  /* 0x000000401300720c */ /* 0x000fe40003f05270 */
[----:B------:R-:W-:Y:S01]  /*c480*/  IADD3 R17, PT, PT, R17, 0x20, RZ ;  /* 0x0000002011117810 */ /* 0x000fe20007ffe0ff */
[-C--:B--2---:R-:W-:Y:S01]  /*c490*/  FFMA.FTZ R29, R36, R28.reuse, R8 ;  /* 0x0000001c241d7223 */ /* 0x084fe20000010008 */
[-C--:B------:R-:W-:Y:S01]  /*c4a0*/  FFMA.FTZ R8, R37, R28.reuse, R9 ;  /* 0x0000001c25087223 */ /* 0x080fe20000010009 */
[-C--:B------:R-:W-:Y:S01]  /*c4b0*/  FFMA.FTZ R9, R38, R28.reuse, R10 ;  /* 0x0000001c26097223 */ /* 0x080fe2000001000a */
[----:B------:R-:W-:Y:S02]  /*c4c0*/  FFMA.FTZ R28, R39, R28, R11 ;  /* 0x0000001c271c7223 */ /* 0x000fe4000001000b */
        /* <DEDUP_REMOVED lines=8> */
[-C--:B-1----:R-:W-:Y:S01]  /*c550*/  FFMA.FTZ R8, R49, R31.reuse, R8 ;  /* 0x0000001f31087223 */ /* 0x082fe20000010008 */
[-C--:B------:R-:W-:Y:S01]  /*c560*/  FFMA.FTZ R9, R50, R31.reuse, R9 ;  /* 0x0000001f32097223 */ /* 0x080fe20000010009 */
[-C--:B------:R-:W-:Y:S01]  /*c570*/  FFMA.FTZ R29, R48, R31.reuse, R29 ;  /* 0x0000001f301d7223 */ /* 0x080fe2000001001d */
[----:B------:R-:W-:Y:S01]  /*c580*/  FFMA.FTZ R28, R51, R31, R28 ;  /* 0x0000001f331c7223 */ /* 0x000fe2000001001c */
[-C--:B------:R-:W-:Y:S01]  /*c590*/  FFMA.FTZ R8, R53, R56.reuse, R8 ;  /* 0x0000003835087223 */ /* 0x080fe20000010008 */
[-C--:B------:R-:W-:Y:S01]  /*c5a0*/  FFMA.FTZ R9, R54, R56.reuse, R9 ;  /* 0x0000003836097223 */ /* 0x080fe20000010009 */
[-C--:B------:R-:W-:Y:S01]  /*c5b0*/  FFMA.FTZ R29, R52, R56.reuse, R29 ;  /* 0x00000038341d7223 */ /* 0x080fe2000001001d */
[----:B------:R-:W-:Y:S01]  /*c5c0*/  FFMA.FTZ R28, R55, R56, R28 ;  /* 0x00000038371c7223 */ /* 0x000fe2000001001c */
[-C--:B0-----:R-:W-:Y:S01]  /*c5d0*/  FFMA.FTZ R8, R61, R32.reuse, R8 ;  /* 0x000000203d087223 */ /* 0x081fe20000010008 */
        /* <DEDUP_REMOVED lines=12> */
.L_x_4330:
[----:B------:R-:W-:Y:S05]  /*c6a0*/  BSYNC.RECONVERGENT B1 ;  /* 0x0000000000017941 */ /* 0x000fea0003800200 */
.L_x_4329:
[----:B------:R-:W-:Y:S05]  /*c6b0*/  @!P1 BRA `(.L_x_4328) ;  /* 0x0000000400609947 */ /* 0x000fea0003800000 */
[----:B------:R-:W-:Y:S01]  /*c6c0*/  ISETP.GE.U32.AND P0, PT, R66, 0x4, PT ;  /* 0x000000044200780c */ /* 0x000fe20003f06070 */
[----:B------:R-:W-:Y:S01]  /*c6d0*/  BSSY.RECONVERGENT B1, `(.L_x_4332) ;  /* 0x000002a000017945 */ /* 0x000fe20003800200 */
[----:B------:R-:W-:-:S11]  /*c6e0*/  LOP3.LUT P1, R59, R59, 0x3, RZ, 0xc0, !PT ;  /* 0x000000033b3b7812 */ /* 0x000fd6000782c0ff */
[----:B------:R-:W-:Y:S05]  /*c6f0*/  @!P0 BRA `(.L_x_4333) ;  /* 0x00000000009c8947 */ /* 0x000fea0003800000 */
[----:B------:R-:W-:-:S04]  /*c700*/  IMAD.SHL.U32 R19, R17, 0x100, RZ ;  /* 0x0000010011137824 */ /* 0x000fc800078e00ff */
[C-C-:B------:R-:W-:Y:S01]  /*c710*/  IMAD.WIDE.U32 R20, R19.reuse, 0x4, R2.reuse ;  /* 0x0000000413147825 */ /* 0x140fe200078e0002 */
[C---:B------:R-:W-:Y:S02]  /*c720*/  IADD3 R23, PT, PT, R19.reuse, 0x400, RZ ;  /* 0x0000040013177810 */ /* 0x040fe40007ffe0ff */
[----:B--2---:R-:W-:Y:S02]  /*c730*/  IADD3 R25, PT, PT, R19, 0x800, RZ ;  /* 0x0000080013197810 */ /* 0x004fe40007ffe0ff */
[----:B---3--:R0:W2:Y:S01]  /*c740*/  LDG.E.128 R28, desc[UR36][R20.64] ;  /* 0x00000024141c7981 */ /* 0x0080a2000c1e1d00 */
[----:B------:R-:W-:-:S04]  /*c750*/  IMAD.WIDE.U32 R22, R23, 0x4, R2 ;  /* 0x0000000417167825 */ /* 0x000fc800078e0002 */
[----:B------:R-:W-:Y:S01]  /*c760*/  VIADD R27, R19, 0xc00 ;  /* 0x00000c00131b7836 */ /* 0x000fe20000000000 */
[----:B------:R1:W3:Y:S01]  /*c770*/  LDG.E.128 R32, desc[UR36][R22.64] ;  /* 0x0000002416207981 */ /* 0x0002e2000c1e1d00 */
[----:B------:R-:W-:-:S04]  /*c780*/  IMAD.WIDE.U32 R24, R25, 0x4, R2 ;  /* 0x0000000419187825 */ /* 0x000fc800078e0002 */
[----:B------:R-:W-:Y:S01]  /*c790*/  IMAD.WIDE.U32 R26, R27, 0x4, R2 ;  /* 0x000000041b1a7825 */ /* 0x000fe200078e0002 */
[----:B------:R4:W3:Y:S04]  /*c7a0*/  LDG.E.128 R36, desc[UR36][R24.64] ;  /* 0x0000002418247981 */ /* 0x0008e8000c1e1d00 */
[----:B------:R-:W3:Y:S01]  /*c7b0*/  LDG.E.128 R40, desc[UR36][R26.64] ;  /* 0x000000241a287981 */ /* 0x000ee2000c1e1d00 */
[----:B------:R-:W0:Y:S01]  /*c7c0*/  S2UR UR7, SR_CgaCtaId ;  /* 0x00000000000779c3 */ /* 0x000e220000008800 */
[----:B------:R-:W-:Y:S02]  /*c7d0*/  UMOV UR6, 0x400 ;  /* 0x0000040000067882 */ /* 0x000fe40000000000 */
[----:B------:R-:W-:Y:S01]  /*c7e0*/  UIADD3 UR6, UPT, UPT, UR6, 0x440, URZ ;  /* 0x0000044006067890 */ /* 0x000fe2000fffe0ff */
[----:B------:R-:W-:-:S03]  /*c7f0*/  IADD3 R19, PT, PT, R17, -UR4, RZ ;  /* 0x8000000411137c10 */ /* 0x000fc6000fffe0ff */
[----:B0-----:R-:W-:-:S06]  /*c800*/  ULEA UR6, UR7, UR6, 0x18 ;  /* 0x0000000607067291 */ /* 0x001fcc000f8ec0ff */
[----:B------:R-:W-:-:S05]  /*c810*/  LEA R19, R19, UR6, 0x2 ;  /* 0x0000000613137c11 */ /* 0x000fca000f8e10ff */
[----:B------:R-:W2:Y:S04]  /*c820*/  LDS R20, [R19] ;  /* 0x0000000013147984 */ /* 0x000ea80000000800 */
[----:B-1----:R-:W3:Y:S04]  /*c830*/  LDS R22, [R19+0x10] ;  /* 0x0000100013167984 */ /* 0x002ee80000000800 */
[----:B------:R-:W0:Y:S04]  /*c840*/  LDS R23, [R19+0x20] ;  /* 0x0000200013177984 */ /* 0x000e280000000800 */
[----:B----4-:R-:W1:Y:S01]  /*c850*/  LDS R24, [R19+0x30] ;  /* 0x0000300013187984 */ /* 0x010e620000000800 */
[----:B------:R-:W-:Y:S01]  /*c860*/  IADD3 R17, PT, PT, R17, 0x10, RZ ;  /* 0x0000001011117810 */ /* 0x000fe20007ffe0ff */
[-C--:B--2---:R-:W-:Y:S01]  /*c870*/  FFMA.FTZ R21, R28, R20.reuse, R8 ;  /* 0x000000141c157223 */ /* 0x084fe20000010008 */
[-C--:B------:R-:W-:Y:S01]  /*c880*/  FFMA.FTZ R8, R29, R20.reuse, R9 ;  /* 0x000000141d087223 */ /* 0x080fe20000010009 */
[-C--:B------:R-:W-:Y:S01]  /*c890*/  FFMA.FTZ R9, R30, R20.reuse, R10 ;  /* 0x000000141e097223 */ /* 0x080fe2000001000a */
[----:B------:R-:W-:-:S02]  /*c8a0*/  FFMA.FTZ R20, R31, R20, R11 ;  /* 0x000000141f147223 */ /* 0x000fc4000001000b */
[-C--:B---3--:R-:W-:Y:S01]  /*c8b0*/  FFMA.FTZ R8, R33, R22.reuse, R8 ;  /* 0x0000001621087223 */ /* 0x088fe20000010008 */
        /* <DEDUP_REMOVED lines=10> */
[----:B------:R-:W-:-:S07]  /*c960*/  FFMA.FTZ R11, R43, R24, R20 ;  /* 0x000000182b0b7223 */ /* 0x000fce0000010014 */
.L_x_4333:
[----:B------:R-:W-:Y:S05]  /*c970*/  BSYNC.RECONVERGENT B1 ;  /* 0x0000000000017941 */ /* 0x000fea0003800200 */
.L_x_4332:
[----:B------:R-:W-:Y:S05]  /*c980*/  @!P1 BRA `(.L_x_4328) ;  /* 0x0000000000ac9947 */ /* 0x000fea0003800000 */
[----:B------:R-:W-:Y:S01]  /*c990*/  ISETP.NE.AND P1, PT, R59, 0x1, PT ;  /* 0x000000013b00780c */ /* 0x000fe20003f25270 */
[----:B------:R-:W-:Y:S01]  /*c9a0*/  BSSY.RECONVERGENT B1, `(.L_x_4334) ;  /* 0x000001a000017945 */ /* 0x000fe20003800200 */
[----:B------:R-:W-:-:S11]  /*c9b0*/  LOP3.LUT P0, RZ, R58, 0x4, RZ, 0xc0, !PT ;  /* 0x000000043aff7812 */ /* 0x000fd6000780c0ff */
[----:B------:R-:W-:Y:S05]  /*c9c0*/  @!P1 BRA `(.L_x_4335) ;  /* 0x00000000005c9947 */ /* 0x000fea0003800000 */
[----:B------:R-:W-:-:S05]  /*c9d0*/  IMAD.SHL.U32 R21, R17, 0x100, RZ ;  /* 0x0000010011157824 */ /* 0x000fca00078e00ff */
[C---:B------:R-:W-:Y:S01]  /*c9e0*/  IADD3 R23, PT, PT, R21.reuse, 0x400, RZ ;  /* 0x0000040015177810 */ /* 0x040fe20007ffe0ff */
[----:B------:R-:W-:-:S04]  /*c9f0*/  IMAD.WIDE.U32 R20, R21, 0x4, R2 ;  /* 0x0000000415147825 */ /* 0x000fc800078e0002 */
[----:B------:R-:W-:Y:S01]  /*ca00*/  IMAD.WIDE.U32 R22, R23, 0x4, R2 ;  /* 0x0000000417167825 */ /* 0x000fe200078e0002 */
[----:B--2---:R-:W2:Y:S04]  /*ca10*/  LDG.E.128 R24, desc[UR36][R20.64] ;  /* 0x0000002414187981 */ /* 0x004ea8000c1e1d00 */
[----:B------:R-:W4:Y:S01]  /*ca20*/  LDG.E.128 R32, desc[UR36][R22.64] ;  /* 0x0000002416207981 */ /* 0x000f22000c1e1d00 */
[----:B------:R-:W0:Y:S01]  /*ca30*/  S2UR UR7, SR_CgaCtaId ;  /* 0x00000000000779c3 */ /* 0x000e220000008800 */
[----:B------:R-:W-:Y:S01]  /*ca40*/  UMOV UR6, 0x400 ;  /* 0x0000040000067882 */ /* 0x000fe20000000000 */
[C---:B------:R-:W-:Y:S01]  /*ca50*/  IADD3 R19, PT, PT, R17.reuse, -UR4, RZ ;  /* 0x8000000411137c10 */ /* 0x040fe2000fffe0ff */
[----:B------:R-:W-:Y:S01]  /*ca60*/  UIADD3 UR6, UPT, UPT, UR6, 0x440, URZ ;  /* 0x0000044006067890 */ /* 0x000fe2000fffe0ff */
[----:B------:R-:W-:-:S03]  /*ca70*/  VIADD R17, R17, 0x8 ;  /* 0x0000000811117836 */ /* 0x000fc60000000000 */
[----:B0-----:R-:W-:-:S06]  /*ca80*/  ULEA UR6, UR7, UR6, 0x18 ;  /* 0x0000000607067291 */ /* 0x001fcc000f8ec0ff */
[----:B------:R-:W-:-:S05]  /*ca90*/  LEA R19, R19, UR6, 0x2 ;  /* 0x0000000613137c11 */ /* 0x000fca000f8e10ff */
[----:B------:R-:W2:Y:S04]  /*caa0*/  LDS R28, [R19] ;  /* 0x00000000131c7984 */ /* 0x000ea80000000800 */
[----:B------:R-:W4:Y:S01]  /*cab0*/  LDS R30, [R19+0x10] ;  /* 0x00001000131e7984 */ /* 0x000f220000000800 */
[-C--:B--2---:R-:W-:Y:S01]  /*cac0*/  FFMA.FTZ R29, R24, R28.reuse, R8 ;  /* 0x0000001c181d7223 */ /* 0x084fe20000010008 */
[-C--:B------:R-:W-:Y:S01]  /*cad0*/  FFMA.FTZ R20, R25, R28.reuse, R9 ;  /* 0x0000001c19147223 */ /* 0x080fe20000010009 */
[-C--:B------:R-:W-:Y:S01]  /*cae0*/  FFMA.FTZ R21, R26, R28.reuse, R10 ;  /* 0x0000001c1a157223 */ /* 0x080fe2000001000a */
[----:B------:R-:W-:Y:S01]  /*caf0*/  FFMA.FTZ R28, R27, R28, R11 ;  /* 0x0000001c1b1c7223 */ /* 0x000fe2000001000b */
[-C--:B----4-:R-:W-:Y:S01]  /*cb00*/  FFMA.FTZ R8, R32, R30.reuse, R29 ;  /* 0x0000001e20087223 */ /* 0x090fe2000001001d */
[-C--:B------:R-:W-:Y:S01]  /*cb10*/  FFMA.FTZ R9, R33, R30.reuse, R20 ;  /* 0x0000001e21097223 */ /* 0x080fe20000010014 */
[-C--:B------:R-:W-:Y:S01]  /*cb20*/  FFMA.FTZ R10, R34, R30.reuse, R21 ;  /* 0x0000001e220a7223 */ /* 0x080fe20000010015 */
[----:B------:R-:W-:-:S07]  /*cb30*/  FFMA.FTZ R11, R35, R30, R28 ;  /* 0x0000001e230b7223 */ /* 0x000fce000001001c */
.L_x_4335:
[----:B------:R-:W-:Y:S05]  /*cb40*/  BSYNC.RECONVERGENT B1 ;  /* 0x0000000000017941 */ /* 0x000fea0003800200 */
.L_x_4334:
[----:B------:R-:W-:Y:S05]  /*cb50*/  @P0 BRA `(.L_x_4328) ;  /* 0x0000000000380947 */ /* 0x000fea0003800000 */
[----:B------:R-:W-:-:S05]  /*cb60*/  SHF.L.U32 R21, R17, 0x8, RZ ;  /* 0x0000000811157819 */ /* 0x000fca00000006ff */
[----:B------:R-:W-:-:S06]  /*cb70*/  IMAD.WIDE.U32 R20, R21, 0x4, R2 ;  /* 0x0000000415147825 */ /* 0x000fcc00078e0002 */
[----:B------:R-:W4:Y:S01]  /*cb80*/  LDG.E.128 R20, desc[UR36][R20.64] ;  /* 0x0000002414147981 */ /* 0x000f22000c1e1d00 */
[----:B------:R-:W0:Y:S01]  /*cb90*/  S2UR UR7, SR_CgaCtaId ;  /* 0x00000000000779c3 */ /* 0x000e220000008800 */
[----:B------:R-:W-:Y:S01]  /*cba0*/  UMOV UR6, 0x400 ;  /* 0x0000040000067882 */ /* 0x000fe20000000000 */
[----:B------:R-:W-:Y:S01]  /*cbb0*/  IADD3 R17, PT, PT, R17, -UR4, RZ ;  /* 0x8000000411117c10 */ /* 0x000fe2000fffe0ff */
[----:B------:R-:W-:-:S04]  /*cbc0*/  UIADD3 UR6, UPT, UPT, UR6, 0x440, URZ ;  /* 0x0000044006067890 */ /* 0x000fc8000fffe0ff */
[----:B0-----:R-:W-:-:S06]  /*cbd0*/  ULEA UR6, UR7, UR6, 0x18 ;  /* 0x0000000607067291 */ /* 0x001fcc000f8ec0ff */
[----:B------:R-:W-:-:S06]  /*cbe0*/  LEA R17, R17, UR6, 0x2 ;  /* 0x0000000611117c11 */ /* 0x000fcc000f8e10ff */
[----:B------:R-:W4:Y:S02]  /*cbf0*/  LDS R17, [R17] ;  /* 0x0000000011117984 */ /* 0x000f240000000800 */
[-C--:B----4-:R-:W-:Y:S01]  /*cc00*/  FFMA.FTZ R8, R20, R17.reuse, R8 ;  /* 0x0000001114087223 */ /* 0x090fe20000010008 */
[-C--:B------:R-:W-:Y:S01]  /*cc10*/  FFMA.FTZ R9, R21, R17.reuse, R9 ;  /* 0x0000001115097223 */ /* 0x080fe20000010009 */
[-C--:B------:R-:W-:Y:S01]  /*cc20*/  FFMA.FTZ R10, R22, R17.reuse, R10 ;  /* 0x00000011160a7223 */ /* 0x080fe2000001000a */
[----:B------:R-:W-:-:S07]  /*cc30*/  FFMA.FTZ R11, R23, R17, R11 ;  /* 0x00000011170b7223 */ /* 0x000fce000001000b */
.L_x_4328:
[----:B------:R-:W-:Y:S05]  /*cc40*/  BSYNC.RECONVERGENT B0 ;  /* 0x0000000000007941 */ /* 0x000fea0003800200 */
.L_x_4327:
[----:B------:R-:W-:Y:S01]  /*cc50*/  ISETP.GE.AND P0, PT, R15, UR45, PT ;  /* 0x0000002d0f007c0c */ /* 0x000fe2000bf06270 */
[----:B------:R-:W-:-:S12]  /*cc60*/  BSSY.RECONVERGENT B2, `(.L_x_4336) ;  /* 0x000011f000027945 */ /* 0x000fd80003800200 */
[----:B------:R-:W-:Y:S05]  /*cc70*/  @P0 BRA `(.L_x_4337) ;  /* 0x0000001000740947 */ /* 0x000fea0003800000 */
[----:B------:R-:W-:Y:S01]  /*cc80*/  IMAD.MOV.U32 R20, RZ, RZ, 0x4 ;  /* 0x00000004ff147424 */ /* 0x000fe200078e00ff */
[----:B------:R-:W-:Y:S01]  /*cc90*/  ULOP3.LUT UR6, URZ, UR4, URZ, 0x33, !UPT ;  /* 0x00000004ff067292 */ /* 0x000fe2000f8e33ff */
[----:B------:R-:W-:Y:S03]  /*cca0*/  BSSY.RECONVERGENT B1, `(.L_x_4338) ;  /* 0x00000a4000017945 */ /* 0x000fe60003800200 */
[----:B------:R-:W-:-:S04]  /*ccb0*/  VIADDMNMX R17, R15, R20, UR45, !PT ;  /* 0x0000002d0f117e46 */ /* 0x000fc8000f800114 */
[----:B--2---:R-:W-:-:S04]  /*ccc0*/  IADD3 R25, PT, PT, -R14, UR6, R17 ;  /* 0x000000060e197c10 */ /* 0x004fc8000fffe111 */
[C---:B------:R-:W-:Y:S02]  /*ccd0*/  ISETP.GE.U32.AND P0, PT, R25.reuse, 0xc, PT ;  /* 0x0000000c1900780c */ /* 0x040fe40003f06070 */
[----:B------:R-:W-:-:S11]  /*cce0*/  LEA.HI R26, R25, 0x1, RZ, 0x1e ;  /* 0x00000001191a7811 */ /* 0x000fd600078ff0ff */
[----:B------:R-:W-:Y:S05]  /*ccf0*/  @!P0 BRA `(.L_x_4339) ;  /* 0x0000000800788947 */ /* 0x000fea0003800000 */
[----:B------:R-:W0:Y:S01]  /*cd00*/  S2UR UR7, SR_CgaCtaId ;  /* 0x00000000000779c3 */ /* 0x000e220000008800 */
[----:B------:R-:W-:Y:S01]  /*cd10*/  UMOV UR6, 0x400 ;  /* 0x0000040000067882 */ /* 0x000fe20000000000 */
[----:B------:R-:W-:Y:S01]  /*cd20*/  LOP3.LUT R18, R26, 0x7ffffffc, RZ, 0xc0, !PT ;  /* 0x7ffffffc1a127812 */ /* 0x000fe200078ec0ff */
[----:B------:R-:W-:Y:S01]  /*cd30*/  UIADD3 UR6, UPT, UPT, UR6, 0x440, URZ ;  /* 0x0000044006067890 */ /* 0x000fe2000fffe0ff */
[----:B------:R-:W-:Y:S01]  /*cd40*/  BSSY.RECONVERGENT B0, `(.L_x_4340) ;  /* 0x0000098000007945 */ /* 0x000fe20003800200 */
[----:B------:R-:W-:Y:S02]  /*cd50*/  IADD3 R15, PT, PT, R15, 0x8, RZ ;  /* 0x000000080f0f7810 */ /* 0x000fe40007ffe0ff */
[----:B------:R-:W-:Y:S01]  /*cd60*/  IADD3 R19, PT, PT, -R18, RZ, RZ ;  /* 0x000000ff12137210 */ /* 0x000fe20007ffe1ff */
[----:B------:R-:W1:Y:S01]  /*cd70*/  LDC R28, c[0x0][0x3f4] ;  /* 0x0000fd00ff1c7b82 */ /* 0x000e620000000800 */
[----:B0-----:R-:W-:-:S06]  /*cd80*/  ULEA UR6, UR7, UR6, 0x18 ;  /* 0x0000000607067291 */ /* 0x001fcc000f8ec0ff */
[----:B------:R-:W-:-:S05]  /*cd90*/  LEA R17, R14, UR6, 0x2 ;  /* 0x000000060e117c11 */ /* 0x000fca000f8e10ff */
[----:B------:R-:W-:-:S07]  /*cda0*/  VIADD R17, R17, 0x20 ;  /* 0x0000002011117836 */ /* 0x000fce0000000000 */
.L_x_4349:
[----:B-1----:R-:W-:Y:S01]  /*cdb0*/  IMAD.MOV.U32 R18, RZ, RZ, R28 ;  /* 0x000000ffff127224 */ /* 0x002fe200078e001c */
[----:B------:R-:W-:Y:S01]  /*cdc0*/  IADD3 R23, PT, PT, R15, -0x8, RZ ;  /* 0xfffffff80f177810 */ /* 0x000fe20007ffe0ff */
[----:B------:R-:W-:Y:S01]  /*cdd0*/  BSSY.RECONVERGENT B3, `(.L_x_4341) ;  /* 0x0000028000037945 */ /* 0x000fe20003800200 */
[----:B------:R-:W-:Y:S02]  /*cde0*/  IADD3 R19, PT, PT, R19, 0x4, RZ ;  /* 0x0000000413137810 */ /* 0x000fe40007ffe0ff */
[----:B------:R-:W-:Y:S02]  /*cdf0*/  ISETP.GE.AND P4, PT, R23, R18, PT ;  /* 0x000000121700720c */ /* 0x000fe40003f86270 */
[C---:B------:R-:W-:Y:S02]  /*ce00*/  IADD3 R27, PT, PT, R15.reuse, -0x4, RZ ;  /* 0xfffffffc0f1b7810 */ /* 0x040fe40007ffe0ff */
[----:B------:R-:W-:Y:S02]  /*ce10*/  IADD3 R29, PT, PT, R15, 0x4, RZ ;  /* 0x000000040f1d7810 */ /* 0x000fe40007ffe0ff */
[----:B------:R-:W-:-:S02]  /*ce20*/  ISETP.NE.AND P0, PT, R19, RZ, PT ;  /* 0x000000ff1300720c */ /* 0x000fc40003f05270 */
[-C--:B------:R-:W-:Y:S02]  /*ce30*/  ISETP.GE.AND P1, PT, R27, R18.reuse, PT ;  /* 0x000000121b00720c */ /* 0x080fe40003f26270 */
[-C--:B------:R-:W-:Y:S02]  /*ce40*/  ISETP.GE.AND P2, PT, R15, R18.reuse, PT ;  /* 0x000000120f00720c */ /* 0x080fe40003f46270 */
[----:B------:R-:W-:Y:S01]  /*ce50*/  ISETP.GE.AND P3, PT, R29, R18, PT ;  /* 0x000000121d00720c */ /* 0x000fe20003f66270 */
[----:B------:R-:W-:-:S12]  /*ce60*/  @!P4 BRA `(.L_x_4342) ;  /* 0x000000000078c947 */ /* 0x000fd80003800000 */
[----:B---3--:R-:W-:Y:S02]  /*ce70*/  IABS R31, R18 ;  /* 0x00000012001f7213 */ /* 0x008fe40000000000 */
        /* <DEDUP_REMOVED lines=24> */
[----:B------:R-:W0:Y:S02]  /*d000*/  LDG.E.128 R20, desc[UR36][R20.64] ;  /* 0x0000002414147981 */ /* 0x000e24000c1e1d00 */
[-C--:B0-----:R-:W-:Y:S01]  /*d010*/  FFMA.FTZ R8, R20, R24.reuse, R8 ;  /* 0x0000001814087223 */ /* 0x081fe20000010008 */
[-C--:B------:R-:W-:Y:S01]  /*d020*/  FFMA.FTZ R9, R21, R24.reuse, R9 ;  /* 0x0000001815097223 */ /* 0x080fe20000010009 */
[-C--:B------:R-:W-:Y:S01]  /*d030*/  FFMA.FTZ R10, R22, R24.reuse, R10 ;  /* 0x00000018160a7223 */ /* 0x080fe2000001000a */
[----:B------:R-:W-:-:S07]  /*d040*/  FFMA.FTZ R11, R23, R24, R11 ;  /* 0x00000018170b7223 */ /* 0x000fce000001000b */
.L_x_4342:
[----:B------:R-:W-:Y:S05]  /*d050*/  BSYNC.RECONVERGENT B3 ;  /* 0x0000000000037941 */ /* 0x000fea0003800200 */
.L_x_4341:
        /* <DEDUP_REMOVED lines=12> */
[----:B---3--:R-:W-:Y:S02]  /*d120*/  IMAD R31, R20, R23, RZ ;  /* 0x00000017141f7224 */ /* 0x008fe400078e02ff */
        /* <DEDUP_REMOVED lines=19> */
.L_x_4344:
[----:B------:R-:W-:Y:S05]  /*d260*/  BSYNC.RECONVERGENT B3 ;  /* 0x0000000000037941 */ /* 0x000fea0003800200 */
.L_x_4343:
        /* <DEDUP_REMOVED lines=10> */
[----:B0-----:R-:W0:Y:S01]  /*d310*/  LDS R24, [R17] ;  /* 0x0000000011187984 */ /* 0x001e220000000800 */
        /* <DEDUP_REMOVED lines=21> */
.L_x_4346:
[----:B------:R-:W-:Y:S05]  /*d470*/  BSYNC.RECONVERGENT B3 ;  /* 0x0000000000037941 */ /* 0x000fea0003800200 */
.L_x_4345:
        /* <DEDUP_REMOVED lines=32> */
.L_x_4348:
[----:B------:R-:W-:Y:S05]  /*d680*/  BSYNC.RECONVERGENT B3 ;  /* 0x0000000000037941 */ /* 0x000fea0003800200 */
.L_x_4347:
[----:B------:R-:W-:Y:S01]  /*d690*/  VIADD R15, R15, 0x10 ;  /* 0x000000100f0f7836 */ /* 0x000fe20000000000 */
[----:B------:R-:W-:Y:S01]  /*d6a0*/  IADD3 R17, PT, PT, R17, 0x40, RZ ;  /* 0x0000004011117810 */ /* 0x000fe20007ffe0ff */
[----:B------:R-:W-:Y:S06]  /*d6b0*/  @P0 BRA `(.L_x_4349) ;  /* 0xfffffff400bc0947 */ /* 0x000fec000383ffff */
[----:B------:R-:W-:Y:S05]  /*d6c0*/  BSYNC.RECONVERGENT B0 ;  /* 0x0000000000007941 */ /* 0x000fea0003800200 */
.L_x_4340:
[----:B------:R-:W-:-:S07]  /*d6d0*/  IADD3 R15, PT, PT, R15, -0x8, RZ ;  /* 0xfffffff80f0f7810 */ /* 0x000fce0007ffe0ff */
.L_x_4339:
[----:B------:R-:W-:Y:S05]  /*d6e0*/  BSYNC.RECONVERGENT B1 ;  /* 0x0000000000017941 */ /* 0x000fea0003800200 */
.L_x_4338:
        /* <DEDUP_REMOVED lines=10> */
[----:B------:R-:W-:Y:S01]  /*d790*/  VIADD R27, R15, 0x4 ;  /* 0x000000040f1b7836 */ /* 0x000fe20000000000 */
[----:B------:R-:W-:Y:S04]  /*d7a0*/  BSSY.RECONVERGENT B1, `(.L_x_4352) ;  /* 0x0000022000017945 */ /* 0x000fe80003800200 */
[----:B------:R-:W-:Y:S01]  /*d7b0*/  ISETP.GE.AND P2, PT, R27, R18, PT ;  /* 0x000000121b00720c */ /* 0x000fe20003f46270 */
[----:B0-----:R-:W-:-:S06]  /*d7c0*/  ULEA UR6, UR7, UR6, 0x18 ;  /* 0x0000000607067291 */ /* 0x001fcc000f8ec0ff */
[----:B------:R-:W-:Y:S01]  /*d7d0*/  LEA R24, R17, UR6, 0x2 ;  /* 0x0000000611187c11 */ /* 0x000fe2000f8e10ff */
[----:B------:R-:W-:Y:S06]  /*d7e0*/  @!P0 BRA `(.L_x_4353) ;  /* 0x0000000000748947 */ /* 0x000fec0003800000 */
[----:B------:R-:W-:Y:S02]  /*d7f0*/  IABS R22, R18 ;  /* 0x0000001200167213 */ /* 0x000fe40000000000 */
[----:B------:R-:W-:Y:S02]  /*d800*/  MOV R20, RZ ;  /* 0x000000ff00147202 */ /* 0x000fe40000000f00 */
[----:B------:R-:W0:Y:S01]  /*d810*/  I2F.RP R23, R22 ;  /* 0x0000001600177306 */ /* 0x000e220000209400 */
[----:B------:R-:W-:Y:S02]  /*d820*/  IABS R19, R15 ;  /* 0x0000000f00137213 */ /* 0x000fe40000000000 */
[----:B------:R-:W-:Y:S02]  /*d830*/  ISETP.GE.AND P1, PT, R15, RZ, PT ;  /* 0x000000ff0f00720c */ /* 0x000fe40003f26270 */
[----:B------:R-:W-:-:S03]  /*d840*/  ISETP.NE.AND P3, PT, R18, RZ, PT ;  /* 0x000000ff1200720c */ /* 0x000fc60003f65270 */
[----:B0-----:R-:W0:Y:S02]  /*d850*/  MUFU.RCP R23, R23 ;  /* 0x0000001700177308 */ /* 0x001e240000001000 */
[----:B0-----:R-:W-:-:S06]  /*d860*/  IADD3 R21, PT, PT, R23, 0xffffffe, RZ ;  /* 0x0ffffffe17157810 */ /* 0x001fcc0007ffe0ff */
[----:B------:R-:W0:Y:S02]  /*d870*/  F2I.FTZ.U32.TRUNC.NTZ R21, R21 ;  /* 0x0000001500157305 */ /* 0x000e24000021f000 */
        /* <DEDUP_REMOVED lines=12> */
[----:B------:R-:W-:Y:S02]  /*d940*/  IMAD.SHL.U32 R21, R17, 0x100, RZ ;  /* 0x0000010011157824 */ /* 0x000fe400078e00ff */
[----:B------:R-:W0:Y:S02]  /*d950*/  LDS R17, [R24] ;  /* 0x0000000018117984 */ /* 0x000e240000000800 */
[----:B------:R-:W-:-:S06]  /*d960*/  IMAD.WIDE.U32 R20, R21, 0x4, R2 ;  /* 0x0000000415147825 */ /* 0x000fcc00078e0002 */
[----:B------:R-:W0:Y:S02]  /*d970*/  LDG.E.128 R20, desc[UR36][R20.64] ;  /* 0x0000002414147981 */ /* 0x000e24000c1e1d00 */
[-C--:B0-----:R-:W-:Y:S01]  /*d980*/  FFMA.FTZ R8, R20, R17.reuse, R8 ;  /* 0x0000001114087223 */ /* 0x081fe20000010008 */
[-C--:B------:R-:W-:Y:S01]  /*d990*/  FFMA.FTZ R9, R21, R17.reuse, R9 ;  /* 0x0000001115097223 */ /* 0x080fe20000010009 */
[-C--:B------:R-:W-:Y:S01]  /*d9a0*/  FFMA.FTZ R10, R22, R17.reuse, R10 ;  /* 0x00000011160a7223 */ /* 0x080fe2000001000a */
[----:B------:R-:W-:-:S07]  /*d9b0*/  FFMA.FTZ R11, R23, R17, R11 ;  /* 0x00000011170b7223 */ /* 0x000fce000001000b */
.L_x_4353:
[----:B------:R-:W-:Y:S05]  /*d9c0*/  BSYNC.RECONVERGENT B1 ;  /* 0x0000000000017941 */ /* 0x000fea0003800200 */
.L_x_4352:
[----:B------:R-:W-:Y:S04]  /*d9d0*/  BSSY.RECONVERGENT B1, `(.L_x_4354) ;  /* 0x000001f000017945 */ /* 0x000fe80003800200 */
        /* <DEDUP_REMOVED lines=12> */
[----:B------:R-:W-:-:S06]  /*daa0*/  IMAD.HI.U32 R20, R21, R17, R20 ;  /* 0x0000001115147227 */ /* 0x000fcc00078e0014 */
        /* <DEDUP_REMOVED lines=9> */
[----:B------:R-:W-:Y:S02]  /*db40*/  SHF.L.U32 R21, R17, 0x8, RZ ;  /* 0x0000000811157819 */ /* 0x000fe400000006ff */
[----:B------:R-:W0:Y:S03]  /*db50*/  LDS R17, [R24+0x10] ;  /* 0x0000100018117984 */ /* 0x000e260000000800 */
[----:B------:R-:W-:-:S06]  /*db60*/  IMAD.WIDE.U32 R20, R21, 0x4, R2 ;  /* 0x0000000415147825 */ /* 0x000fcc00078e0002 */
[----:B------:R-:W0:Y:S02]  /*db70*/  LDG.E.128 R20, desc[UR36][R20.64] ;  /* 0x0000002414147981 */ /* 0x000e24000c1e1d00 */
[-C--:B0-----:R-:W-:Y:S01]  /*db80*/  FFMA.FTZ R8, R20, R17.reuse, R8 ;  /* 0x0000001114087223 */ /* 0x081fe20000010008 */
[-C--:B------:R-:W-:Y:S01]  /*db90*/  FFMA.FTZ R9, R21, R17.reuse, R9 ;  /* 0x0000001115097223 */ /* 0x080fe20000010009 */
[-C--:B------:R-:W-:Y:S01]  /*dba0*/  FFMA.FTZ R10, R22, R17.reuse, R10 ;  /* 0x00000011160a7223 */ /* 0x080fe2000001000a */
[----:B------:R-:W-:-:S07]  /*dbb0*/  FFMA.FTZ R11, R23, R17, R11 ;  /* 0x00000011170b7223 */ /* 0x000fce000001000b */
.L_x_4355:
[----:B------:R-:W-:Y:S05]  /*dbc0*/  BSYNC.RECONVERGENT B1 ;  /* 0x0000000000017941 */ /* 0x000fea0003800200 */
.L_x_4354:
[----:B------:R-:W-:-:S07]  /*dbd0*/  VIADD R15, R15, 0x8 ;  /* 0x000000080f0f7836 */ /* 0x000fce0000000000 */
.L_x_4351:
[----:B------:R-:W-:Y:S05]  /*dbe0*/  BSYNC.RECONVERGENT B0 ;  /* 0x0000000000007941 */ /* 0x000fea0003800200 */
.L_x_4350:
[----:B------:R-:W-:-:S04]  /*dbf0*/  LOP3.LUT P0, RZ, R25, 0x4, RZ, 0xc0, !PT ;  /* 0x0000000419ff7812 */ /* 0x000fc8000780c0ff */
[----:B------:R-:W-:-:S13]  /*dc00*/  ISETP.LT.OR P0, PT, R15, R18, P0 ;  /* 0x000000120f00720c */ /* 0x000fda0000701670 */
[----:B------:R-:W-:Y:S05]  /*dc10*/  @P0 BRA `(.L_x_4337) ;  /* 0x00000000008c0947 */ /* 0x000fea0003800000 */
        /* <DEDUP_REMOVED lines=24> */
[----:B------:R-:W0:Y:S01]  /*dda0*/  S2UR UR7, SR_CgaCtaId ;  /* 0x00000000000779c3 */ /* 0x000e220000008800 */
[----:B------:R-:W-:Y:S01]  /*ddb0*/  UMOV UR6, 0x400 ;  /* 0x0000040000067882 */ /* 0x000fe20000000000 */
[----:B------:R-:W-:Y:S01]  /*ddc0*/  VIADD R15, R15, -UR4 ;  /* 0x800000040f0f7c36 */ /* 0x000fe20008000000 */
[----:B------:R-:W-:-:S04]  /*ddd0*/  UIADD3 UR6, UPT, UPT, UR6, 0x440, URZ ;  /* 0x0000044006067890 */ /* 0x000fc8000fffe0ff */
[----:B0-----:R-:W-:-:S06]  /*dde0*/  ULEA UR6, UR7, UR6, 0x18 ;  /* 0x0000000607067291 */ /* 0x001fcc000f8ec0ff */
[----:B------:R-:W-:-:S06]  /*ddf0*/  LEA R15, R15, UR6, 0x2 ;  /* 0x000000060f0f7c11 */ /* 0x000fcc000f8e10ff */
[----:B------:R-:W2:Y:S02]  /*de00*/  LDS R15, [R15] ;  /* 0x000000000f0f7984 */ /* 0x000ea40000000800 */
[-C--:B--2---:R-:W-:Y:S01]  /*de10*/  FFMA.FTZ R8, R20, R15.reuse, R8 ;  /* 0x0000000f14087223 */ /* 0x084fe20000010008 */
[-C--:B------:R-:W-:Y:S01]  /*de20*/  FFMA.FTZ R9, R21, R15.reuse, R9 ;  /* 0x0000000f15097223 */ /* 0x080fe20000010009 */
[-C--:B------:R-:W-:Y:S01]  /*de30*/  FFMA.FTZ R10, R22, R15.reuse, R10 ;  /* 0x0000000f160a7223 */ /* 0x080fe2000001000a */
[----:B------:R-:W-:-:S07]  /*de40*/  FFMA.FTZ R11, R23, R15, R11 ;  /* 0x0000000f170b7223 */ /* 0x000fce000001000b */
.L_x_4337:
[----:B------:R-:W-:Y:S05]  /*de50*/  BSYNC.RECONVERGENT B2 ;  /* 0x0000000000027941 */ /* 0x000fea0003800200 */
.L_x_4336:
[----:B------:R-:W-:Y:S01]  /*de60*/  ISETP.NE.AND P0, PT, R14, UR5, PT ;  /* 0x000000050e007c0c */ /* 0x000fe2000bf05270 */
[----:B------:R-:W-:-:S12]  /*de70*/  BSSY.RECONVERGENT B0, `(.L_x_4356) ;  /* 0x000003c000007945 */ /* 0x000fd80003800200 */
[----:B------:R-:W-:Y:S05]  /*de80*/  @P0 BRA `(.L_x_4357) ;  /* 0x0000000000e80947 */ /* 0x000fea0003800000 */
[----:B------:R-:W0:Y:S01]  /*de90*/  LDC R2, c[0x0][0x478] ;  /* 0x00011e00ff027b82 */ /* 0x000e220000000800 */
[----:B---3--:R-:W-:Y:S01]  /*dea0*/  IADD3 R31, PT, PT, R13, UR43, RZ ;  /* 0x0000002b0d1f7c10 */ /* 0x008fe2000fffe0ff */
[----:B------:R-:W1:Y:S01]  /*deb0*/  LDCU.64 UR6, c[0x0][0x460] ;  /* 0x00008c00ff0677ac */ /* 0x000e620008000a00 */
[----:B------:R-:W-:Y:S01]  /*dec0*/  UMOV UR5, 0x400 ;  /* 0x0000040000057882 */ /* 0x000fe20000000000 */
[----:B------:R-:W3:Y:S01]  /*ded0*/  LDCU.64 UR8, c[0x0][0x3c0] ;  /* 0x00007800ff0877ac */ /* 0x000ee20008000a00 */
[----:B0-----:R-:W-:-:S13]  /*dee0*/  ISETP.NE.AND P1, PT, R2, 0x2, PT ;  /* 0x000000020200780c */ /* 0x001fda0003f25270 */
[----:B------:R-:W0:Y:S08]  /*def0*/  @!P1 LDC.64 R2, c[0x0][0x3a8] ;  /* 0x0000ea00ff029b82 */ /* 0x000e300000000a00 */
[----:B--2---:R-:W2:Y:S08]  /*df00*/  @!P1 LDC.64 R24, c[0x0][0x468] ;  /* 0x00011a00ff189b82 */ /* 0x004eb00000000a00 */
[----:B------:R-:W4:Y:S01]  /*df10*/  @P1 LDC.64 R20, c[0x0][0x3a8] ;  /* 0x0000ea00ff141b82 */ /* 0x000f220000000a00 */
[----:B0-----:R-:W-:-:S04]  /*df20*/  @!P1 IADD3 R2, P0, PT, R31, R2, RZ ;  /* 0x000000021f029210 */ /* 0x001fc80007f1e0ff */
[----:B------:R-:W-:Y:S01]  /*df30*/  @!P1 LEA.HI.X.SX32 R3, R31, R3, 0x1, P0 ;  /* 0x000000031f039211 */ /* 0x000fe200000f0eff */
[----:B--2---:R-:W2:Y:S04]  /*df40*/  @!P1 LDG.E R24, desc[UR36][R24.64+0x8] ;  /* 0x0000082418189981 */ /* 0x004ea8000c1e1900 */
[----:B------:R-:W3:Y:S01]  /*df50*/  @!P1 LDG.E R15, desc[UR36][R2.64] ;  /* 0x00000024020f9981 */ /* 0x000ee2000c1e1900 */
[----:B-1----:R-:W-:-:S04]  /*df60*/  ISETP.NE.U32.AND P0, PT, RZ, UR6, PT ;  /* 0x00000006ff007c0c */ /* 0x002fc8000bf05070 */
[----:B------:R-:W-:-:S13]  /*df70*/  ISETP.NE.AND.EX P0, PT, RZ, UR7, PT, P0 ;  /* 0x00000007ff007c0c */ /* 0x000fda000bf05300 */
[----:B------:R-:W0:Y:S08]  /*df80*/  @P0 LDC R33, c[0x0][0x3f8] ;  /* 0x0000fe00ff210b82 */ /* 0x000e300000000800 */
[----:B------:R-:W1:Y:S01]  /*df90*/  @P0 LDC.64 R22, c[0x0][0x458] ;  /* 0x00011600ff160b82 */ /* 0x000e620000000a00 */
[----:B----4-:R-:W-:-:S04]  /*dfa0*/  @P1 IMAD.WIDE R2, R31, 0x4, R20 ;  /* 0x000000041f021825 */ /* 0x010fc800078e0214 */
[----:B0-----:R-:W-:-:S05]  /*dfb0*/  @P0 IMAD R12, R33, UR38, R12 ;  /* 0x00000026210c0c24 */ /* 0x001fca000f8e020c */
[----:B------:R-:W-:-:S05]  /*dfc0*/  @P0 LEA R21, R12, R13, 0x8 ;  /* 0x0000000d0c150211 */ /* 0x000fca00078e40ff */
[----:B-1----:R-:W-:-:S06]  /*dfd0*/  @P0 IMAD.WIDE R20, R21, 0x4, R22 ;  /* 0x0000000415140825 */ /* 0x002fcc00078e0216 */
[----:B------:R-:W4:Y:S01]  /*dfe0*/  @P0 LDG.E.128 R20, desc[UR36][R20.64] ;  /* 0x0000002414140981 */ /* 0x000f22000c1e1d00 */
[----:B---3--:R-:W2:Y:S08]  /*dff0*/  @!P1 I2F.S8 R17, R15 ;  /* 0x0000000f00119306 */ /* 0x008eb00000001400 */
[----:B------:R-:W0:Y:S08]  /*e000*/  @!P1 I2F.S8 R19, R15.B1 ;  /* 0x1000000f00139306 */ /* 0x000e300000001400 */
[----:B------:R-:W1:Y:S08]  /*e010*/  @!P1 I2F.S8 R27, R15.B2 ;  /* 0x2000000f001b9306 */ /* 0x000e700000001400 */
[----:B------:R-:W3:Y:S01]  /*e020*/  @!P1 I2F.S8 R29, R15.B3 ;  /* 0x3000000f001d9306 */ /* 0x000ee20000001400 */
[C---:B--2---:R-:W-:Y:S01]  /*e030*/  @!P1 FMUL.FTZ R32, R24.reuse, R17 ;  /* 0x0000001118209220 */ /* 0x044fe20000410000 */
[C---:B0-----:R-:W-:Y:S01]  /*e040*/  @!P1 FMUL.FTZ R33, R24.reuse, R19 ;  /* 0x0000001318219220 */ /* 0x041fe20000410000 */
[C---:B-1----:R-:W-:Y:S01]  /*e050*/  @!P1 FMUL.FTZ R34, R24.reuse, R27 ;  /* 0x0000001b18229220 */ /* 0x042fe20000410000 */
[----:B---3--:R-:W-:-:S06]  /*e060*/  @!P1 FMUL.FTZ R35, R24, R29 ;  /* 0x0000001d18239220 */ /* 0x008fcc0000410000 */
[----:B------:R0:W2:Y:S01]  /*e070*/  @P1 LDG.E.128 R32, desc[UR36][R2.64] ;  /* 0x0000002402201981 */ /* 0x0000a2000c1e1d00 */
        /* <DEDUP_REMOVED lines=9> */
[----:B------:R-:W-:Y:S01]  /*e110*/  IMAD.U32 R3, RZ, RZ, UR6 ;  /* 0x00000006ff037e24 */ /* 0x000fe2000f8e00ff */
[----:B------:R-:W-:-:S04]  /*e120*/  IADD3 R18, P1, PT, R18, UR6, RZ ;  /* 0x0000000612127c10 */ /* 0x000fc8000ff3e0ff */
[----:B------:R-:W-:Y:S02]  /*e130*/  LEA.HI.X.SX32 R3, R3, R2, 0x1, P1 ;  /* 0x0000000203037211 */ /* 0x000fe400008f0eff */
[----:B------:R-:W-:-:S04]  /*e140*/  LEA R2, P1, R18, UR8, 0x2 ;  /* 0x0000000812027c11 */ /* 0x000fc8000f8210ff */
[----:B------:R-:W-:Y:S01]  /*e150*/  LEA.HI.X R3, R18, UR9, R3, 0x2, P1 ;  /* 0x0000000912037c11 */ /* 0x000fe200088f1403 */
[----:B--2--5:R-:W-:Y:S01]  /*e160*/  FADD.FTZ R4, R32, R4 ;  /* 0x0000000420047221 */ /* 0x024fe20000010000 */
[----:B------:R-:W-:Y:S01]  /*e170*/  FADD.FTZ R5, R33, R5 ;  /* 0x0000000521057221 */ /* 0x000fe20000010000 */
[----:B------:R-:W-:Y:S01]  /*e180*/  FADD.FTZ R6, R34, R6 ;  /* 0x0000000622067221 */ /* 0x000fe20000010000 */
[----:B------:R-:W-:Y:S01]  /*e190*/  FADD.FTZ R7, R35, R7 ;  /* 0x0000000723077221 */ /* 0x000fe20000010000 */
[----:B----4-:R-:W-:Y:S01]  /*e1a0*/  @P0 FMUL.FTZ R4, R4, R20 ;  /* 0x0000001404040220 */ /* 0x010fe20000410000 */
        /* <DEDUP_REMOVED lines=8> */
.L_x_4357:
[----:B------:R-:W-:Y:S05]  /*e230*/  BSYNC.RECONVERGENT B0 ;  /* 0x0000000000007941 */ /* 0x000fea0003800200 */
.L_x_4356:
[----:B------:R-:W0:Y:S08]  /*e240*/  S2UR UR6, SR_CgaCtaId ;  /* 0x00000000000679c3 */ /* 0x000e300000008800 */
[----:B------:R-:W-:Y:S01]  /*e250*/  BAR.SYNC.DEFER_BLOCKING 0x0 ;  /* 0x0000000000007b1d */ /* 0x000fe20000010000 */
[----:B-1----:R-:W-:Y:S02]  /*e260*/  LOP3.LUT R2, R0, 0x380, RZ, 0xc0, !PT ;  /* 0x0000038000027812 */ /* 0x002fe400078ec0ff */
[----:B------:R-:W-:-:S02]  /*e270*/  SHF.L.U32 R3, R13, 0x2, RZ ;  /* 0x000000020d037819 */ /* 0x000fc400000006ff */
[----:B------:R-:W-:Y:S01]  /*e280*/  ISETP.NE.AND P0, PT, R2, 0x80, PT ;  /* 0x000000800200780c */ /* 0x000fe20003f05270 */
[----:B------:R-:W-:Y:S01]  /*e290*/  UMOV UR5, 0x400 ;  /* 0x0000040000057882 */ /* 0x000fe20000000000 */
[----:B------:R-:W-:Y:S01]  /*e2a0*/  LEA R14, R14, R3, 0xa ;  /* 0x000000030e0e7211 */ /* 0x000fe200078e50ff */
[----:B------:R-:W-:Y:S01]  /*e2b0*/  UIADD3 UR5, UPT, UPT, UR5, 0x440, URZ ;  /* 0x0000044005057890 */ /* 0x000fe2000fffe0ff */
[C---:B------:R-:W-:Y:S02]  /*e2c0*/  ISETP.GT.U32.AND P1, PT, R0.reuse, 0x7f, PT ;  /* 0x0000007f0000780c */ /* 0x040fe40003f24070 */
        /* <DEDUP_REMOVED lines=14> */
[----:B------:R0:W1:Y:S02]  /*e3b0*/  @!P2 LDS.128 R4, [R14+UR5] ;  /* 0x000000050e04a984 */ /* 0x0000640008000c00 */
        /* <DEDUP_REMOVED lines=33> */
[C---:B-1----:R-:W-:Y:S02]  /*e5d0*/  IADD3 R2, P0, PT, R13.reuse, UR4, RZ ;  /* 0x000000040d027c10 */ /* 0x042fe4000ff1e0ff */
[----:B------:R-:W-:Y:S01]  /*e5e0*/  LOP3.LUT R5, R0, 0xff, RZ, 0xc0, !PT ;  /* 0x000000ff00057812 */ /* 0x000fe200078ec0ff */
[----:B------:R-:W-:Y:S01]  /*e5f0*/  IMAD R4, R4, 0x100, R3 ;  /* 0x0000010004047824 */ /* 0x000fe200078e0203 */
[----:B------:R-:W-:-:S04]  /*e600*/  LEA.HI.X.SX32 R3, R13, UR5, 0x1, P0 ;  /* 0x000000050d037c11 */ /* 0x000fc800080f0eff */
[----:B------:R-:W-:-:S05]  /*e610*/  IADD3 R5, PT, PT, R4, R5, RZ ;  /* 0x0000000504057210 */ /* 0x000fca0007ffe0ff */
[----:B------:R-:W-:Y:S01]  /*e620*/  STG.E desc[UR36][R2.64], R5 ;  /* 0x0000000502007986 */ /* 0x000fe2000c101924 */
[----:B------:R-:W-:Y:S05]  /*e630*/  EXIT ;  /* 0x000000000000794d */ /* 0x000fea0003800000 */
.L_x_4358:
[----:B------:R-:W0:Y:S01]  /*e640*/  LDC.64 R2, c[0x0][0x380] ;  /* 0x0000e000ff027b82 */ /* 0x000e220000000a00 */
[----:B------:R-:W-:-:S05]  /*e650*/  IADD3 R13, PT, PT, R16, R13, RZ ;  /* 0x0000000d100d7210 */ /* 0x000fca0007ffe0ff */
[----:B0-----:R-:W-:-:S05]  /*e660*/  IMAD.WIDE R2, R13, 0x4, R2 ;  /* 0x000000040d027825 */ /* 0x001fca00078e0202 */
[----:B------:R-:W-:Y:S01]  /*e670*/  STG.E.128 desc[UR36][R2.64], R8 ;  /* 0x0000000802007986 */ /* 0x000fe2000c101d24 */
[----:B------:R-:W-:Y:S05]  /*e680*/  EXIT ;  /* 0x000000000000794d */ /* 0x000fea0003800000 */
.L_x_4359:
        /* <DEDUP_REMOVED lines=15> */
.L_x_4659:


//--------------------- .text._ZN4mmha33masked_multihead_attention_kernelIfLi256ELi256ELi2ELi64ELi128ELb0ELb0EEEv26Multihead_attention_paramsIT_XT5_EE --------------------------
	.section	.text._ZN4mmha33masked_multihead_attention_kernelIfLi256ELi256ELi2ELi64ELi128ELb0ELb0EEEv26Multihead_attention_paramsIT_XT5_EE,"ax",@progbits
	.align	128
        .global         _ZN4mmha33masked_multihead_attention_kernelIfLi256ELi256ELi2ELi64ELi128ELb0ELb0EEEv26Multihead_attention_paramsIT_XT5_EE
        .type           _ZN4mmha33masked_multihead_attention_kernelIfLi256ELi256ELi2ELi64ELi128ELb0ELb0EEEv26Multihead_attention_paramsIT_XT5_EE,@function
        .size           _ZN4mmha33masked_multihead_attention_kernelIfLi256ELi256ELi2ELi64ELi128ELb0ELb0EEEv26Multihead_attention_paramsIT_XT5_EE,(.L_x_4660 - _ZN4mmha33masked_multihead_attention_kernelIfLi256ELi256ELi2ELi64ELi128ELb0ELb0EEEv26Multihead_attention_paramsIT_XT5_EE)
        .other          _ZN4mmha33masked_multihead_attention_kernelIfLi256ELi256ELi2ELi64ELi128ELb0ELb0EEEv26Multihead_attention_paramsIT_XT5_EE,@"STO_CUDA_ENTRY STV_DEFAULT"
_ZN4mmha33masked_multihead_attention_kernelIfLi256ELi256ELi2ELi64ELi128ELb0ELb0EEEv26Multihead_attention_paramsIT_XT5_EE:
.text._ZN4mmha33masked_multihead_attention_kernelIfLi256ELi256ELi2ELi64ELi128ELb0ELb0EEEv26Multihead_attention_paramsIT_XT5_EE:
        /* <DEDUP_REMOVED lines=15> */
.L_x_4360:
        /* <DEDUP_REMOVED lines=135> */
.L_x_4362:
[----:B------:R-:W-:Y:S05]  /*0960*/  BSYNC.RECONVERGENT B0 ;  /* 0x0000000000007941 */ /* 0x000fea0003800200 */
.L_x_4361:
        /* <DEDUP_REMOVED lines=8> */
.L_x_4364:
[----:B------:R-:W-:Y:S05]  /*09f0*/  BSYNC.RECONVERGENT B0 ;  /* 0x0000000000007941 */ /* 0x000fea0003800200 */
.L_x_4363:
        /* <DEDUP_REMOVED lines=103> */
.L_x_4366:
        /* <DEDUP_REMOVED lines=54> */
.L_x_4368:
        /* <DEDUP_REMOVED lines=79> */
.L_x_4372:
[----:B------:R-:W-:Y:S05]  /*18c0*/  BSYNC.RECONVERGENT B1 ;  /* 0x0000000000017941 */ /* 0x000fea0003800200 */
.L_x_4371:
        /* <DEDUP_REMOVED lines=8> */
.L_x_4370:
[----:B------:R-:W-:Y:S05]  /*1950*/  BSYNC.RECONVERGENT B0 ;  /* 0x0000000000007941 */ /* 0x000fea0003800200 */
.L_x_4369:
[----:B------:R-:W-:Y:S01]  /*1960*/  BAR.SYNC.DEFER_BLOCKING 0x0 ;  /* 0x0000000000007b1d */ /* 0x000fe20000010000 */
[----:B------:R-:W-:-:S04]  /*1970*/  @!P6 IMAD R23, R23, R28, R29 ;  /* 0x0000001c1717e224 */ /* 0x000fc800078e021d */
[C---:B------:R-:W-:Y:S01]  /*1980*/  @!P6 IMAD R2, R23.reuse, 0x4, R2 ;  /* 0x000000041702e824 */ /* 0x040fe200078e0202 */
[----:B------:R-:W-:-:S05]  /*1990*/  @!P6 LEA R0, R23, R0, 0x2 ;  /* 0x000000001700e211 */ /* 0x000fca00078e10ff */
[----:B---3--:R0:W1:Y:S04]  /*19a0*/  @!P6 LDS.128 R16, [R0] ;  /* 0x000000000010e984 */ /* 0x0080680000000c00 */
[----:B------:R0:W2:Y:S01]  /*19b0*/  @!P6 LDS.128 R24, [R2] ;  /* 0x000000000218e984 */ /* 0x0000a20000000c00 */
[----:B------:R-:W-:Y:S06]  /*19c0*/  BAR.SYNC.DEFER_BLOCKING 0x0 ;  /* 0x0000000000007b1d */ /* 0x000fec0000010000 */
.L_x_4367:
[----:B------:R-:W-:Y:S05]  /*19d0*/  BSYNC.RECONVERGENT B6 ;  /* 0x0000000000067941 */ /* 0x000fea0003800200 */
.L_x_4365:
        /* <DEDUP_REMOVED lines=24> */
.L_x_4374:
[----:B------:R-:W-:Y:S05]  /*1b60*/  BSYNC.RECONVERGENT B0 ;  /* 0x0000000000007941 */ /* 0x000fea0003800200 */
.L_x_4373:
[----:B0-----:R-:W0:Y:S01]  /*1b70*/  SHFL.BFLY PT, R3, R0, 0x10, 0x1f ;  /* 0x0e001f0000037f89 */ /* 0x001e2200000e0000 */
[----:B------:R-:W3:Y:S01]  /*1b80*/  S2UR UR10, SR_CgaCtaId ;  /* 0x00000000000a79c3 */ /* 0x000ee20000008800 */
[----:B------:R-:W-:Y:S01]  /*1b90*/  UMOV UR9, 0x400 ;  /* 0x0000040000097882 */ /* 0x000fe20000000000 */
[----:B------:R-:W-:Y:S01]  /*1ba0*/  BSSY.RECONVERGENT B0, `(.L_x_4375) ;  /* 0x000002e000007945 */ /* 0x000fe20003800200 */
[----:B------:R-:W-:Y:S02]  /*1bb0*/  IMAD.MOV.U32 R251, RZ, RZ, -0x800001 ;  /* 0xff7ffffffffb7424 */ /* 0x000fe400078e00ff */
[----:B0-----:R-:W-:Y:S01]  /*1bc0*/  FADD.FTZ R3, R3, R0 ;  /* 0x0000000003037221 */ /* 0x001fe20000010000 */
[----:B------:R-:W-:Y:S01]  /*1bd0*/  SHF.R.U32.HI R0, RZ, 0x3, R22 ;  /* 0x00000003ff007819 */ /* 0x000fe20000011616 */
[----:B---3--:R-:W-:-:S03]  /*1be0*/  ULEA UR4, UR10, UR9, 0x18 ;  /* 0x000000090a047291 */ /* 0x008fc6000f8ec0ff */
        /* <DEDUP_REMOVED lines=17> */
[----:B------:R-:W-:-:S06]  /*1d00*/  ULEA UR11, UR10, UR4, 0x18 ;  /* 0x000000040a0b7291 */ /* 0x000fcc000f8ec0ff */
[----:B0-----:R-:W-:Y:S01]  /*1d10*/  LEA R0, R5, UR11, 0x2 ;  /* 0x0000000b05007c11 */ /* 0x001fe2000f8e10ff */
        /* <DEDUP_REMOVED lines=20> */
[----:B---3--:R-:W-:-:S07]  /*1e60*/  FADD.FTZ R251, R251, R2 ;  /* 0x00000002fbfb7221 */ /* 0x008fce0000010000 */
.L_x_4377:
[----:B------:R3:W-:Y:S02]  /*1e70*/  STS [R0], R251 ;  /* 0x000000fb00007388 */ /* 0x0007e40000000800 */
.L_x_4376:
[----:B------:R-:W-:Y:S05]  /*1e80*/  BSYNC.RECONVERGENT B0 ;  /* 0x0000000000007941 */ /* 0x000fea0003800200 */
.L_x_4375:
[----:B---3--:R-:W-:Y:S01]  /*1e90*/  VIADD R0, R5, 0xf ;  /* 0x0000000f05007836 */ /* 0x008fe20000000000 */
[----:B------:R-:W3:Y:S01]  /*1ea0*/  LDCU UR4, c[0x0][0x3f0] ;  /* 0x00007e00ff0477ac */ /* 0x000ee20008000800 */
[----:B------:R-:W-:Y:S03]  /*1eb0*/  BSSY B0, `(.L_x_4378) ;  /* 0x000054f000007945 */ /* 0x000fe60003800000 */
[----:B------:R-:W-:Y:S01]  /*1ec0*/  SHF.R.S32.HI R3, RZ, 0x1f, R0 ;  /* 0x0000001fff037819 */ /* 0x000fe20000011400 */
[----:B------:R-:W-:Y:S01]  /*1ed0*/  UIADD3 UR9, UPT, UPT, UR9, 0x20, URZ ;  /* 0x0000002009097890 */ /* 0x000fe2000fffe0ff */
[----:B------:R-:W4:Y:S02]  /*1ee0*/  LDCU UR8, c[0x0][0x410] ;  /* 0x00008200ff0877ac */ /* 0x000f240008000800 */
[----:B------:R-:W-:Y:S02]  /*1ef0*/  LEA.HI R0, R3, R0, RZ, 0x4 ;  /* 0x0000000003007211 */ /* 0x000fe400078f20ff */
[----:B------:R-:W-:Y:S01]  /*1f00*/  SHF.R.U32.HI R3, RZ, 0x1, R22 ;  /* 0x00000001ff037819 */ /* 0x000fe20000011616 */
[----:B------:R-:W-:Y:S01]  /*1f10*/  IMAD.SHL.U32 R22, R22, 0x8, RZ ;  /* 0x0000000816167824 */ /* 0x000fe200078e00ff */
[----:B------:R-:W-:Y:S01]  /*1f20*/  LOP3.LUT R0, R0, 0xfffffff0, RZ, 0xc0, !PT ;  /* 0xfffffff000007812 */ /* 0x000fe200078ec0ff */
[----:B------:R-:W0:Y:S01]  /*1f30*/  LDCU.64 UR14, c[0x0][0x3b8] ;  /* 0x00007700ff0e77ac */ /* 0x000e220008000a00 */
[----:B------:R-:W-:Y:S02]  /*1f40*/  BAR.SYNC.DEFER_BLOCKING 0x0 ;  /* 0x0000000000007b1d */ /* 0x000fe40000010000 */
[----:B------:R-:W-:Y:S01]  /*1f50*/  ISETP.GE.AND P0, PT, R3, R0, PT ;  /* 0x000000000300720c */ /* 0x000fe20003f06270 */
[----:B------:R-:W-:Y:S01]  /*1f60*/  ULEA UR9, UR10, UR9, 0x18 ;  /* 0x000000090a097291 */ /* 0x000fe2000f8ec0ff */
[----:B------:R-:W-:Y:S01]  /*1f70*/  LOP3.LUT R2, R22, 0x8, RZ, 0xc0, !PT ;  /* 0x0000000816027812 */ /* 0x000fe200078ec0ff */
[----:B---3--:R-:W-:Y:S01]  /*1f80*/  UIMAD UR41, UR41, UR4, UR42 ;  /* 0x00000004292972a4 */ /* 0x008fe2000f8e022a */
[----:B------:R-:W3:Y:S01]  /*1f90*/  LDCU.64 UR16, c[0x0][0x438] ;  /* 0x00008700ff1077ac */ /* 0x000ee20008000a00 */
[----:B------:R-:W0:Y:S02]  /*1fa0*/  LDCU.64 UR12, c[0x0][0x448] ;  /* 0x00008900ff0c77ac */ /* 0x000e240008000a00 */
[----:B------:R-:W-:-:S06]  /*1fb0*/  USHF.L.U32 UR41, UR41, 0x8, URZ ;  /* 0x0000000829297899 */ /* 0x000fcc00080006ff */
[----:B----4-:R-:W-:Y:S06]  /*1fc0*/  @P0 BRA `(.L_x_4379) ;  /* 0x0000005000f40947 */ /* 0x010fec0003800000 */
[----:B------:R-:W4:Y:S01]  /*1fd0*/  LDS.64 R6, [R2+UR9] ;  /* 0x0000000902067984 */ /* 0x000f220008000a00 */
[----:B0-----:R-:W0:Y:S01]  /*1fe0*/  LDC R4, c[0x0][0x3f4] ;  /* 0x0000fd00ff047b82 */ /* 0x001e220000000800 */
[----:B------:R-:W5:Y:S01]  /*1ff0*/  LDCU.64 UR6, c[0x0][0x420] ;  /* 0x00008400ff0677ac */ /* 0x000f620008000a00 */
[----:B------:R-:W-:Y:S01]  /*2000*/  LEA R248, R3, UR11, 0x2 ;  /* 0x0000000b03f87c11 */ /* 0x000fe2000f8e10ff */
[----:B------:R-:W3:Y:S01]  /*2010*/  LDS.64 R10, [R2+UR9+0x10] ;  /* 0x00001009020a7984 */ /* 0x000ee20008000a00 */
[----:B------:R-:W2:Y:S03]  /*2020*/  LDCU UR5, c[0x0][0x440] ;  /* 0x00008800ff0577ac */ /* 0x000ea60008000800 */
[----:B------:R-:W3:Y:S04]  /*2030*/  LDS.64 R8, [R2+UR9+0x20] ;  /* 0x0000200902087984 */ /* 0x000ee80008000a00 */
[----:B------:R-:W-:Y:S04]  /*2040*/  LDS.64 R246, [R2+UR9+0xd0] ;  /* 0x0000d00902f67984 */ /* 0x000fe80008000a00 */
[----:B-1----:R-:W-:Y:S04]  /*2050*/  LDS.64 R16, [R2+UR9+0xe0] ;  /* 0x0000e00902107984 */ /* 0x002fe80008000a00 */
[----:B------:R-:W-:Y:S01]  /*2060*/  LDS.64 R18, [R2+UR9+0xf0] ;  /* 0x0000f00902127984 */ /* 0x000fe20008000a00 */
[----:B-----5:R-:W-:-:S03]  /*2070*/  ISETP.NE.U32.AND P0, PT, RZ, UR6, PT ;  /* 0x00000006ff007c0c */ /* 0x020fc6000bf05070 */
[----:B------:R-:W-:Y:S01]  /*2080*/  LDS.64 R20, [R2+UR9+0x100] ;  /* 0x0001000902147984 */ /* 0x000fe20008000a00 */
[----:B0-----:R-:W-:Y:S01]  /*2090*/  IABS R4, R4 ;  /* 0x0000000400047213 */ /* 0x001fe20000000000 */
[----:B--2---:R-:W-:Y:S02]  /*20a0*/  UIMAD UR4, UR42, UR5, UR45 ;  /* 0x000000052a0472a4 */ /* 0x004fe4000f8e022d */
[----:B------:R-:W-:Y:S01]  /*20b0*/  MOV R245, UR5 ;  /* 0x0000000500f57c02 */ /* 0x000fe20008000f00 */
[----:B------:R-:W-:Y:S01]  /*20c0*/  LDS.64 R22, [R2+UR9+0x110] ;  /* 0x0001100902167984 */ /* 0x000fe20008000a00 */
[----:B------:R-:W-:-:S03]  /*20d0*/  ISETP.NE.AND.EX P0, PT, RZ, UR7, PT, P0 ;  /* 0x00000007ff007c0c */ /* 0x000fc6000bf05300 */
[----:B------:R-:W-:Y:S04]  /*20e0*/  LDS.64 R24, [R2+UR9+0x120] ;  /* 0x0001200902187984 */ /* 0x000fe80008000a00 */
[----:B------:R-:W-:Y:S04]  /*20f0*/  LDS.64 R26, [R2+UR9+0x130] ;  /* 0x00013009021a7984 */ /* 0x000fe80008000a00 */
[----:B----4-:R-:W-:Y:S04]  /*2100*/  STL.64 [R1+0x60], R6 ;  /* 0x0000600601007387 */ /* 0x010fe80000100a00 */
[----:B------:R-:W0:Y:S04]  /*2110*/  LDS.64 R6, [R2+UR9+0x30] ;  /* 0x0000300902067984 */ /* 0x000e280008000a00 */
[----:B---3--:R-:W-:Y:S04]  /*2120*/  STL.64 [R1+0x58], R10 ;  /* 0x0000580a01007387 */ /* 0x008fe80000100a00 */
[----:B------:R-:W1:Y:S04]  /*2130*/  LDS.64 R10, [R2+UR9+0x40] ;  /* 0x00004009020a7984 */ /* 0x000e680008000a00 */
[----:B------:R-:W-:Y:S04]  /*2140*/  STL.64 [R1+0x50], R8 ;  /* 0x0000500801007387 */ /* 0x000fe80000100a00 */
        /* <DEDUP_REMOVED lines=33> */
[----:B------:R-:W3:Y:S04]  /*2360*/  LDS.64 R60, [R2+UR9+0x240] ;  /* 0x00024009023c7984 */ /* 0x000ee80008000a00 */
[----:B------:R-:W4:Y:S04]  /*2370*/  LDS.64 R62, [R2+UR9+0x250] ;  /* 0x00025009023e7984 */ /* 0x000f280008000a00 */
[----:B------:R-:W1:Y:S01]  /*2380*/  LDS.64 R64, [R2+UR9+0x260] ;  /* 0x0002600902407984 */ /* 0x000e620008000a00 */
[----:B--2---:R-:W-:-:S03]  /*2390*/  IMAD.U32 R9, RZ, RZ, UR6 ;  /* 0x00000006ff097e24 */ /* 0x004fc6000f8e00ff */
[----:B------:R-:W2:Y:S04]  /*23a0*/  LDS.64 R66, [R2+UR9+0x270] ;  /* 0x0002700902427984 */ /* 0x000ea80008000a00 */
[----:B------:R-:W1:Y:S04]  /*23b0*/  LDS.64 R68, [R2+UR9+0x280] ;  /* 0x0002800902447984 */ /* 0x000e680008000a00 */
[----:B------:R-:W1:Y:S04]  /*23c0*/  LDS.64 R70, [R2+UR9+0x290] ;  /* 0x0002900902467984 */ /* 0x000e680008000a00 */
[----:B0-----:R0:W-:Y:S04]  /*23d0*/  STL.64 [R1], R6 ;  /* 0x0000000601007387 */ /* 0x0011e80000100a00 */
[----:B------:R-:W1:Y:S04]  /*23e0*/  LDS.64 R72, [R2+UR9+0x2a0] ;  /* 0x0002a00902487984 */ /* 0x000e680008000a00 */
[----:B------:R-:W1:Y:S01]  /*23f0*/  LDS.64 R74, [R2+UR9+0x2b0] ;  /* 0x0002b009024a7984 */ /* 0x000e620008000a00 */
[----:B0-----:R-:W-:-:S03]  /*2400*/  MOV R6, R4 ;  /* 0x0000000400067202 */ /* 0x001fc60000000f00 */
[----:B------:R-:W0:Y:S01]  /*2410*/  LDS.64 R76, [R2+UR9+0x2c0] ;  /* 0x0002c009024c7984 */ /* 0x000e220008000a00 */
[----:B------:R-:W5:Y:S03]  /*2420*/  I2F.RP R4, R6 ;  /* 0x0000000600047306 */ /* 0x000f660000209400 */
[----:B------:R-:W0:Y:S04]  /*2430*/  LDS.64 R78, [R2+UR9+0x2d0] ;  /* 0x0002d009024e7984 */ /* 0x000e280008000a00 */
[----:B------:R-:W0:Y:S04]  /*2440*/  LDS.64 R80, [R2+UR9+0x2e0] ;  /* 0x0002e00902507984 */ /* 0x000e280008000a00 */
[----:B------:R-:W0:Y:S04]  /*2450*/  LDS.64 R82, [R2+UR9+0x2f0] ;  /* 0x0002f00902527984 */ /* 0x000e280008000a00 */
[----:B------:R-:W0:Y:S01]  /*2460*/  LDS.64 R84, [R2+UR9+0x300] ;  /* 0x0003000902547984 */ /* 0x000e220008000a00 */
[----:B-----5:R-:W5:Y:S03]  /*2470*/  MUFU.RCP R4, R4 ;  /* 0x0000000400047308 */ /* 0x020f660000001000 */
[----:B------:R-:W0:Y:S04]  /*2480*/  LDS.64 R86, [R2+UR9+0x310] ;  /* 0x0003100902567984 */ /* 0x000e280008000a00 */
[----:B------:R-:W0:Y:S04]  /*2490*/  LDS.64 R88, [R2+UR9+0x320] ;  /* 0x0003200902587984 */ /* 0x000e280008000a00 */
[----:B------:R-:W0:Y:S04]  /*24a0*/  LDS.64 R90, [R2+UR9+0x330] ;  /* 0x00033009025a7984 */ /* 0x000e280008000a00 */
[----:B------:R-:W0:Y:S01]  /*24b0*/  LDS.64 R92, [R2+UR9+0x340] ;  /* 0x00034009025c7984 */ /* 0x000e220008000a00 */
[----:B-----5:R-:W-:-:S03]  /*24c0*/  VIADD R4, R4, 0xffffffe ;  /* 0x0ffffffe04047836 */ /* 0x020fc60000000000 */
[----:B------:R-:W0:Y:S01]  /*24d0*/  LDS.64 R94, [R2+UR9+0x350] ;  /* 0x00035009025e7984 */ /* 0x000e220008000a00 */
[----:B------:R5:W3:Y:S03]  /*24e0*/  F2I.FTZ.U32.TRUNC.NTZ R5, R4 ;  /* 0x0000000400057305 */ /* 0x000ae6000021f000 */
[----:B------:R-:W0:Y:S04]  /*24f0*/  LDS.64 R96, [R2+UR9+0x360] ;  /* 0x0003600902607984 */ /* 0x000e280008000a00 */
[----:B------:R-:W0:Y:S01]  /*2500*/  LDS.64 R98, [R2+UR9+0x370] ;  /* 0x0003700902627984 */ /* 0x000e220008000a00 */
[----:B-----5:R-:W-:-:S03]  /*2510*/  IMAD.MOV.U32 R4, RZ, RZ, RZ ;  /* 0x000000ffff047224 */ /* 0x020fc600078e00ff */
[----:B------:R-:W0:Y:S04]  /*2520*/  LDS.64 R100, [R2+UR9+0x380] ;  /* 0x0003800902647984 */ /* 0x000e280008000a00 */
[----:B------:R-:W0:Y:S01]  /*2530*/  LDS.64 R102, [R2+UR9+0x390] ;  /* 0x0003900902667984 */ /* 0x000e220008000a00 */
[----:B---3--:R-:W-:-:S03]  /*2540*/  IMAD.MOV R7, RZ, RZ, -R5 ;  /* 0x000000ffff077224 */ /* 0x008fc600078e0a05 */
[----:B------:R-:W3:Y:S01]  /*2550*/  LDS.64 R104, [R2+UR9+0x3a0] ;  /* 0x0003a00902687984 */ /* 0x000ee20008000a00 */
[----:B------:R-:W-:Y:S02]  /*2560*/  IMAD R7, R7, R6, RZ ;  /* 0x0000000607077224 */ /* 0x000fe400078e02ff */
[----:B------:R-:W-:Y:S01]  /*2570*/  IMAD.U32 R6, RZ, RZ, UR7 ;  /* 0x00000007ff067e24 */ /* 0x000fe2000f8e00ff */
[----:B------:R-:W0:Y:S01]  /*2580*/  LDS.64 R106, [R2+UR9+0x3b0] ;  /* 0x0003b009026a7984 */ /* 0x000e220008000a00 */
[----:B------:R-:W-:-:S03]  /*2590*/  IMAD.HI.U32 R4, R5, R7, R4 ;  /* 0x0000000705047227 */ /* 0x000fc600078e0004 */
[----:B------:R-:W0:Y:S04]  /*25a0*/  LDS.64 R108, [R2+UR9+0x3c0] ;  /* 0x0003c009026c7984 */ /* 0x000e280008000a00 */
[----:B------:R-:W0:Y:S04]  /*25b0*/  LDS.64 R110, [R2+UR9+0x3d0] ;  /* 0x0003d009026e7984 */ /* 0x000e280008000a00 */
[----:B------:R-:W0:Y:S04]  /*25c0*/  LDS.64 R112, [R2+UR9+0x3e0] ;  /* 0x0003e00902707984 */ /* 0x000e280008000a00 */
[----:B------:R5:W0:Y:S02]  /*25d0*/  LDS.64 R114, [R2+UR9+0x3f0] ;  /* 0x0003f00902727984 */ /* 0x000a240008000a00 */
[C---:B-----5:R-:W-:Y:S01]  /*25e0*/  IADD3 R2, PT, PT, R116.reuse, R0, RZ ;  /* 0x0000000074027210 */ /* 0x060fe20007ffe0ff */
[----:B------:R-:W-:-:S04]  /*25f0*/  IMAD.IADD R0, R116, 0x1, R3 ;  /* 0x0000000174007824 */ /* 0x000fc800078e0203 */
[----:B------:R5:W-:Y:S01]  /*2600*/  STL [R1+0x6c], R2 ;  /* 0x00006c0201007387 */ /* 0x000be20000100800 */
[----:B------:R-:W-:-:S03]  /*2610*/  IMAD R245, R245, UR4, R0 ;  /* 0x00000004f5f57c24 */ /* 0x000fc6000f8e0200 */
[----:B------:R0:W-:Y:S01]  /*2620*/  STL [R1+0x68], R4 ;  /* 0x0000680401007387 */ /* 0x0001e20000100800 */
[----:B-----5:R-:W-:-:S04]  /*2630*/  IADD3 R2, P1, P2, R9, UR46, R0 ;  /* 0x0000002e09027c10 */ /* 0x020fc8000fa3e000 */
[----:B-1234-:R-:W-:-:S09]  /*2640*/  IADD3.X R3, PT, PT, R6, UR47, RZ, P1, P2 ;  /* 0x0000002f06037c10 */ /* 0x01efd20008fe44ff */
.L_x_4421:
[----:B------:R-:W2:Y:S01]  /*2650*/  LDL R12, [R1+0x68] ;  /* 0x00006800010c7983 */ /* 0x000ea20000100800 */
[----:B------:R-:W1:Y:S01]  /*2660*/  LDC R10, c[0x0][0x3f4] ;  /* 0x0000fd00ff0a7b82 */ /* 0x000e620000000800 */
[----:B------:R-:W-:Y:S02]  /*2670*/  IABS R11, R0 ;  /* 0x00000000000b7213 */ /* 0x000fe40000000000 */
[----:B------:R-:W-:-:S05]  /*2680*/  ISETP.GE.AND P1, PT, R0, UR45, PT ;  /* 0x0000002d00007c0c */ /* 0x000fca000bf26270 */
[----:B------:R-:W3:Y:S08]  /*2690*/  LDC R15, c[0x0][0x3f4] ;  /* 0x0000fd00ff0f7b82 */ /* 0x000ef00000000800 */
[----:B------:R-:W4:Y:S01]  /*26a0*/  @!P1 S2R R13, SR_TID.X ;  /* 0x00000000000d9919 */ /* 0x000f220000002100 */
[----:B------:R-:W0:Y:S01]  /*26b0*/  @!P1 LDC.64 R242, c[0x0][0x3b8] ;  /* 0x0000ee00fff29b82 */ /* 0x000e220000000a00 */
[----:B------:R-:W4:Y:S01]  /*26c0*/  @!P1 S2R R238, SR_TID.X ;  /* 0x0000000000ee9919 */ /* 0x000f220000002100 */
[----:B-1----:R-:W-:-:S06]  /*26d0*/  IABS R14, R10 ;  /* 0x0000000a000e7213 */ /* 0x002fcc0000000000 */
[----:B------:R-:W1:Y:S01]  /*26e0*/  @!P1 LDC.64 R240, c[0x0][0x3b8] ;  /* 0x0000ee00fff09b82 */ /* 0x000e620000000a00 */
[----:B------:R-:W-:Y:S02]  /*26f0*/  ISETP.NE.AND P3, PT, R10, RZ, PT ;  /* 0x000000ff0a00720c */ /* 0x000fe40003f65270 */
[----:B---3--:R-:W-:Y:S02]  /*2700*/  IABS R15, R15 ;  /* 0x0000000f000f7213 */ /* 0x008fe40000000000 */
[----:B----4-:R-:W-:-:S04]  /*2710*/  @!P1 SHF.L.U32 R13, R13, 0x1, RZ ;  /* 0x000000010d0d9819 */ /* 0x010fc800000006ff */
[----:B------:R-:W-:Y:S02]  /*2720*/  @!P1 LOP3.LUT R13, R13, 0x2, RZ, 0xc0, !PT ;  /* 0x000000020d0d9812 */ /* 0x000fe400078ec0ff */
[----:B------:R-:W-:-:S04]  /*2730*/  @!P1 SHF.L.U32 R238, R238, 0x1, RZ ;  /* 0x00000001eeee9819 */ /* 0x000fc800000006ff */
[----:B------:R-:W-:-:S05]  /*2740*/  @!P1 LOP3.LUT R238, R238, 0x2, RZ, 0xc0, !PT ;  /* 0x00000002eeee9812 */ /* 0x000fca00078ec0ff */
[----:B------:R-:W-:Y:S02]  /*2750*/  @!P1 IMAD R238, R10, UR41, R238 ;  /* 0x000000290aee9c24 */ /* 0x000fe4000f8e02ee */
[----:B--2---:R-:W-:-:S05]  /*2760*/  IMAD.HI.U32 R12, R12, R11, RZ ;  /* 0x0000000b0c0c7227 */ /* 0x004fca00078e00ff */
[----:B------:R-:W-:-:S05]  /*2770*/  IADD3 R12, PT, PT, -R12, RZ, RZ ;  /* 0x000000ff0c0c7210 */ /* 0x000fca0007ffe1ff */
[----:B------:R-:W-:Y:S02]  /*2780*/  IMAD R11, R14, R12, R11 ;  /* 0x0000000c0e0b7224 */ /* 0x000fe400078e020b */
[----:B------:R-:W2:Y:S03]  /*2790*/  @!P1 S2R R12, SR_TID.X ;  /* 0x00000000000c9919 */ /* 0x000ea60000002100 */
[----:B------:R-:W-:-:S13]  /*27a0*/  ISETP.GT.U32.AND P2, PT, R15, R11, PT ;  /* 0x0000000b0f00720c */ /* 0x000fda0003f44070 */
[----:B------:R-:W-:-:S05]  /*27b0*/  @!P2 IMAD.IADD R11, R11, 0x1, -R14 ;  /* 0x000000010b0ba824 */ /* 0x000fca00078e0a0e */
[----:B------:R-:W-:-:S13]  /*27c0*/  ISETP.GT.U32.AND P2, PT, R15, R11, PT ;  /* 0x0000000b0f00720c */ /* 0x000fda0003f44070 */
[----:B------:R-:W-:Y:S01]  /*27d0*/  @!P2 IMAD.IADD R11, R11, 0x1, -R14 ;  /* 0x000000010b0ba824 */ /* 0x000fe200078e0a0e */
[----:B------:R-:W-:Y:S01]  /*27e0*/  ISETP.GE.AND P2, PT, R0, RZ, PT ;  /* 0x000000ff0000720c */ /* 0x000fe20003f46270 */
[----:B------:R-:W-:-:S12]  /*27f0*/  @!P1 IMAD R14, R10, UR41, R13 ;  /* 0x000000290a0e9c24 */ /* 0x000fd8000f8e020d */
[----:B------:R-:W-:Y:S01]  /*2800*/  @!P2 IMAD.MOV R11, RZ, RZ, -R11 ;  /* 0x000000ffff0ba224 */ /* 0x000fe200078e0a0b */
[----:B------:R-:W-:-:S04]  /*2810*/  @!P3 LOP3.LUT R11, RZ, R10, RZ, 0x33, !PT ;  /* 0x0000000aff0bb212 */ /* 0x000fc800078e33ff */
[C---:B------:R-:W-:Y:S01]  /*2820*/  @!P1 LEA R13, P2, R11.reuse, R14, 0x2 ;  /* 0x0000000e0b0d9211 */ /* 0x040fe200078410ff */
[----:B------:R-:W-:-:S03]  /*2830*/  @!P1 IMAD.IADD R15, R11, 0x1, R10 ;  /* 0x000000010b0f9824 */ /* 0x000fc600078e020a */
[----:B------:R-:W-:Y:S01]  /*2840*/  @!P1 LEA.HI.X.SX32 R14, R14, RZ, 0x1, P2 ;  /* 0x000000ff0e0e9211 */ /* 0x000fe200010f0eff */
[----:B------:R-:W-:Y:S01]  /*2850*/  @!P1 IMAD R15, R10, 0x4, R15 ;  /* 0x000000040a0f9824 */ /* 0x000fe200078e020f */
[----:B0-----:R-:W-:-:S04]  /*2860*/  @!P1 LEA R242, P2, R13, R242, 0x2 ;  /* 0x000000f20df29211 */ /* 0x001fc800078410ff */
[----:B------:R-:W-:Y:S01]  /*2870*/  @!P1 LEA.HI.X R243, R13, R243, R14, 0x2, P2 ;  /* 0x000000f30df39211 */ /* 0x000fe200010f140e */
[----:B--2---:R-:W-:Y:S01]  /*2880*/  @!P1 IMAD.SHL.U32 R13, R12, 0x2, RZ ;  /* 0x000000020c0d9824 */ /* 0x004fe200078e00ff */
[-C--:B------:R-:W-:Y:S02]  /*2890*/  @!P1 IADD3 R12, PT, PT, R11, R10.reuse, RZ ;  /* 0x0000000a0b0c9210 */ /* 0x080fe40007ffe0ff */
[----:B------:R-:W-:Y:S01]  /*28a0*/  @!P1 IADD3 R15, PT, PT, R15, R10, RZ ;  /* 0x0000000a0f0f9210 */ /* 0x000fe20007ffe0ff */
[----:B------:R0:W5:Y:S01]  /*28b0*/  @!P1 LDG.E.64 R116, desc[UR36][R242.64] ;  /* 0x00000024f2749981 */ /* 0x000162000c1e1b00 */
[----:B------:R-:W-:Y:S01]  /*28c0*/  @!P1 LOP3.LUT R13, R13, 0x2, RZ, 0xc0, !PT ;  /* 0x000000020d0d9812 */ /* 0x000fe200078ec0ff */
[----:B------:R-:W-:Y:S02]  /*28d0*/  @!P1 IMAD R12, R10, 0x4, R12 ;  /* 0x000000040a0c9824 */ /* 0x000fe400078e020c */
[----:B------:R-:W-:Y:S02]  /*28e0*/  @!P1 IMAD.SHL.U32 R15, R15, 0x4, RZ ;  /* 0x000000040f0f9824 */ /* 0x000fe400078e00ff */
[----:B------:R-:W-:-:S02]  /*28f0*/  @!P1 IMAD.SHL.U32 R12, R12, 0x4, RZ ;  /* 0x000000040c0c9824 */ /* 0x000fc400078e00ff */
[----:B------:R-:W-:Y:S01]  /*2900*/  @!P1 IMAD R13, R10, UR41, R13 ;  /* 0x000000290a0d9c24 */ /* 0x000fe2000f8e020d */
[----:B------:R-:W-:Y:S02]  /*2910*/  @!P1 SHF.R.S32.HI R239, RZ, 0x1f, R15 ;  /* 0x0000001fffef9819 */ /* 0x000fe4000001140f */
[----:B------:R-:W-:Y:S02]  /*2920*/  @!P1 SHF.R.S32.HI R14, RZ, 0x1f, R12 ;  /* 0x0000001fff0e9819 */ /* 0x000fe4000001140c */
[----:B------:R-:W-:-:S04]  /*2930*/  @!P1 IADD3 R12, P2, PT, R13, R12, RZ ;  /* 0x0000000c0d0c9210 */ /* 0x000fc80007f5e0ff */
[----:B------:R-:W-:Y:S02]  /*2940*/  @!P1 LEA.HI.X.SX32 R13, R13, R14, 0x1, P2 ;  /* 0x0000000e0d0d9211 */ /* 0x000fe400010f0eff */
[C---:B-1----:R-:W-:Y:S01]  /*2950*/  @!P1 LEA R240, P2, R12.reuse, R240, 0x2 ;  /* 0x000000f00cf09211 */ /* 0x042fe200078410ff */
[----:B------:R-:W1:Y:S03]  /*2960*/  @!P1 S2R R14, SR_TID.X ;  /* 0x00000000000e9919 */ /* 0x000e660000002100 */
[----:B------:R-:W-:Y:S02]  /*2970*/  @!P1 LEA.HI.X R241, R12, R241, R13, 0x2, P2 ;  /* 0x000000f10cf19211 */ /* 0x000fe400010f140d */
[----:B------:R-:W2:Y:S01]  /*2980*/  @!P1 LDC.64 R12, c[0x0][0x3b8] ;  /* 0x0000ee00ff0c9b82 */ /* 0x000ea20000000a00 */
[C---:B------:R-:W-:Y:S01]  /*2990*/  @!P1 IADD3 R15, P2, PT, R238.reuse, R15, RZ ;  /* 0x0000000fee0f9210 */ /* 0x040fe20007f5e0ff */
[C-C-:B0-----:R-:W-:Y:S01]  /*29a0*/  @!P1 IMAD.IADD R242, R11.reuse, 0x1, R10.reuse ;  /* 0x000000010bf29824 */ /* 0x141fe200078e020a */
[----:B------:R0:W5:Y:S02]  /*29b0*/  @!P1 LDG.E.64 R118, desc[UR36][R240.64] ;  /* 0x00000024f0769981 */ /* 0x000164000c1e1b00 */
[----:B------:R-:W-:Y:S01]  /*29c0*/  @!P1 LEA.HI.X.SX32 R238, R238, R239, 0x1, P2 ;  /* 0x000000efeeee9211 */ /* 0x000fe200010f0eff */
[----:B------:R-:W-:-:S05]  /*29d0*/  @!P1 IMAD.IADD R239, R11, 0x1, R10 ;  /* 0x000000010bef9824 */ /* 0x000fca00078e020a */
[----:B------:R-:W-:-:S05]  /*29e0*/  @!P1 LEA R239, R10, R239, 0x2 ;  /* 0x000000ef0aef9211 */ /* 0x000fca00078e10ff */
[----:B------:R-:W-:-:S05]  /*29f0*/  @!P1 IMAD R239, R10, 0x2, R239 ;  /* 0x000000020aef9824 */ /* 0x000fca00078e02ef */
[----:B------:R-:W-:Y:S02]  /*2a00*/  @!P1 LEA R239, R10, R239, 0x1 ;  /* 0x000000ef0aef9211 */ /* 0x000fe400078e08ff */
[----:B--2---:R-:W-:-:S03]  /*2a10*/  @!P1 LEA R12, P2, R15, R12, 0x2 ;  /* 0x0000000c0f0c9211 */ /* 0x004fc600078410ff */
[----:B------:R-:W-:Y:S01]  /*2a20*/  @!P1 IMAD.IADD R239, R239, 0x1, R10 ;  /* 0x00000001efef9824 */ /* 0x000fe200078e020a */
[----:B------:R-:W-:Y:S01]  /*2a30*/  @!P1 LEA.HI.X R13, R15, R13, R238, 0x2, P2 ;  /* 0x0000000d0f0d9211 */ /* 0x000fe200010f14ee */
[----:B-1----:R-:W-:Y:S01]  /*2a40*/  @!P1 IMAD.SHL.U32 R244, R14, 0x2, RZ ;  /* 0x000000020ef49824 */ /* 0x002fe200078e00ff */
[----:B------:R-:W1:Y:S01]  /*2a50*/  @!P1 S2R R238, SR_TID.X ;  /* 0x0000000000ee9919 */ /* 0x000e620000002100 */
[----:B------:R-:W2:Y:S01]  /*2a60*/  @!P1 LDC.64 R14, c[0x0][0x3b8] ;  /* 0x0000ee00ff0e9b82 */ /* 0x000ea20000000a00 */
[----:B------:R-:W-:Y:S02]  /*2a70*/  @!P1 IMAD.SHL.U32 R239, R239, 0x4, RZ ;  /* 0x00000004efef9824 */ /* 0x000fe400078e00ff */
[----:B------:R-:W-:Y:S01]  /*2a80*/  @!P1 LOP3.LUT R244, R244, 0x2, RZ, 0xc0, !PT ;  /* 0x00000002f4f49812 */ /* 0x000fe200078ec0ff */
[C---:B------:R-:W-:Y:S01]  /*2a90*/  @!P1 IMAD R242, R10.reuse, 0x4, R242 ;  /* 0x000000040af29824 */ /* 0x040fe200078e02f2 */
[----:B0-----:R-:W-:Y:S01]  /*2aa0*/  @!P1 IADD3 R240, PT, PT, R11, R10, RZ ;  /* 0x0000000a0bf09210 */ /* 0x001fe20007ffe0ff */
[----:B------:R0:W5:Y:S01]  /*2ab0*/  @!P1 LDG.E.64 R120, desc[UR36][R12.64] ;  /* 0x000000240c789981 */ /* 0x000162000c1e1b00 */
[----:B------:R-:W-:Y:S01]  /*2ac0*/  @!P1 SHF.R.S32.HI R249, RZ, 0x1f, R239 ;  /* 0x0000001ffff99819 */ /* 0x000fe200000114ef */
[----:B------:R-:W-:-:S05]  /*2ad0*/  @!P1 IMAD R244, R10, UR41, R244 ;  /* 0x000000290af49c24 */ /* 0x000fca000f8e02f4 */
[----:B------:R-:W-:-:S04]  /*2ae0*/  @!P1 IADD3 R239, P2, PT, R244, R239, RZ ;  /* 0x000000eff4ef9210 */ /* 0x000fc80007f5e0ff */
[----:B------:R-:W-:Y:S02]  /*2af0*/  @!P1 LEA.HI.X.SX32 R244, R244, R249, 0x1, P2 ;  /* 0x000000f9f4f49211 */ /* 0x000fe400010f0eff */
[----:B--2---:R-:W-:-:S04]  /*2b00*/  @!P1 LEA R14, P2, R239, R14, 0x2 ;  /* 0x0000000eef0e9211 */ /* 0x004fc800078410ff */
[----:B------:R-:W-:Y:S02]  /*2b10*/  @!P1 LEA.HI.X R15, R239, R15, R244, 0x2, P2 ;  /* 0x0000000fef0f9211 */ /* 0x000fe400010f14f4 */
[----:B------:R-:W-:Y:S02]  /*2b20*/  @!P1 IADD3 R239, PT, PT, R11, R10, RZ ;  /* 0x0000000a0bef9210 */ /* 0x000fe40007ffe0ff */
[----:B-1----:R-:W-:Y:S02]  /*2b30*/  @!P1 SHF.L.U32 R238, R238, 0x1, RZ ;  /* 0x00000001eeee9819 */ /* 0x002fe400000006ff */
[C---:B------:R-:W-:Y:S01]  /*2b40*/  @!P1 LEA R242, R10.reuse, R242, 0x1 ;  /* 0x000000f20af29211 */ /* 0x040fe200078e08ff */
[----:B------:R-:W-:Y:S01]  /*2b50*/  @!P1 IMAD R239, R10, 0x4, R239 ;  /* 0x000000040aef9824 */ /* 0x000fe200078e02ef */
[----:B------:R-:W-:Y:S01]  /*2b60*/  @!P1 LOP3.LUT R238, R238, 0x2, RZ, 0xc0, !PT ;  /* 0x00000002eeee9812 */ /* 0x000fe200078ec0ff */
[C---:B------:R-:W-:Y:S01]  /*2b70*/  @!P1 IMAD R240, R10.reuse, 0x4, R240 ;  /* 0x000000040af09824 */ /* 0x040fe200078e02f0 */
[----:B------:R-:W5:Y:S01]  /*2b80*/  @!P1 LDG.E.64 R122, desc[UR36][R14.64] ;  /* 0x000000240e7a9981 */ /* 0x000f62000c1e1b00 */
[----:B------:R-:W-:-:S02]  /*2b90*/  @!P1 IMAD R239, R10, 0x2, R239 ;  /* 0x000000020aef9824 */ /* 0x000fc400078e02ef */
[C---:B------:R-:W-:Y:S02]  /*2ba0*/  @!P1 IMAD R249, R10.reuse, UR41, R238 ;  /* 0x000000290af99c24 */ /* 0x040fe4000f8e02ee */
[----:B------:R-:W-:-:S04]  /*2bb0*/  @!P1 IMAD R239, R10, 0x2, R239 ;  /* 0x000000020aef9824 */ /* 0x000fc800078e02ef */
[----:B------:R-:W-:-:S05]  /*2bc0*/  @!P1 IMAD R239, R10, 0x2, R239 ;  /* 0x000000020aef9824 */ /* 0x000fca00078e02ef */
[----:B------:R-:W-:-:S04]  /*2bd0*/  @!P1 SHF.L.U32 R239, R239, 0x2, RZ ;  /* 0x00000002efef9819 */ /* 0x000fc800000006ff */
[----:B------:R-:W-:Y:S02]  /*2be0*/  @!P1 SHF.R.S32.HI R238, RZ, 0x1f, R239 ;  /* 0x0000001fffee9819 */ /* 0x000fe400000114ef */
[----:B------:R-:W-:-:S04]  /*2bf0*/  @!P1 IADD3 R244, P2, PT, R249, R239, RZ ;  /* 0x000000eff9f49210 */ /* 0x000fc80007f5e0ff */
[----:B------:R-:W-:Y:S02]  /*2c00*/  @!P1 LEA.HI.X.SX32 R249, R249, R238, 0x1, P2 ;  /* 0x000000eef9f99211 */ /* 0x000fe400010f0eff */
[----:B------:R-:W1:Y:S02]  /*2c10*/  @!P1 LDC.64 R238, c[0x0][0x3b8] ;  /* 0x0000ee00ffee9b82 */ /* 0x000e640000000a00 */
[----:B-1----:R-:W-:-:S04]  /*2c20*/  @!P1 LEA R238, P2, R244, R238, 0x2 ;  /* 0x000000eef4ee9211 */ /* 0x002fc800078410ff */
[----:B------:R-:W-:Y:S02]  /*2c30*/  @!P1 LEA.HI.X R239, R244, R239, R249, 0x2, P2 ;  /* 0x000000eff4ef9211 */ /* 0x000fe400010f14f9 */
[----:B------:R-:W1:Y:S01]  /*2c40*/  @!P1 S2R R244, SR_TID.X ;  /* 0x0000000000f49919 */ /* 0x000e620000002100 */
[C---:B------:R-:W-:Y:S02]  /*2c50*/  @!P1 IMAD R242, R10.reuse, 0x2, R242 ;  /* 0x000000020af29824 */ /* 0x040fe400078e02f2 */
[C---:B------:R-:W-:Y:S01]  /*2c60*/  @!P1 IMAD R240, R10.reuse, 0x2, R240 ;  /* 0x000000020af09824 */ /* 0x040fe200078e02f0 */
[----:B------:R2:W5:Y:S02]  /*2c70*/  @!P1 LDG.E.64 R124, desc[UR36][R238.64] ;  /* 0x00000024ee7c9981 */ /* 0x000564000c1e1b00 */
[----:B------:R-:W-:-:S05]  /*2c80*/  @!P1 LEA R242, R10, R242, 0x1 ;  /* 0x000000f20af29211 */ /* 0x000fca00078e08ff */
[----:B------:R-:W-:Y:S02]  /*2c90*/  @!P1 IMAD.IADD R242, R242, 0x1, R10 ;  /* 0x00000001f2f29824 */ /* 0x000fe400078e020a */
[----:B-1----:R-:W-:-:S05]  /*2ca0*/  @!P1 IMAD.SHL.U32 R244, R244, 0x2, RZ ;  /* 0x00000002f4f49824 */ /* 0x002fca00078e00ff */
[----:B------:R-:W-:-:S05]  /*2cb0*/  @!P1 LOP3.LUT R244, R244, 0x2, RZ, 0xc0, !PT ;  /* 0x00000002f4f49812 */ /* 0x000fca00078ec0ff */
[----:B------:R-:W-:Y:S02]  /*2cc0*/  @!P1 IMAD R249, R10, UR41, R244 ;  /* 0x000000290af99c24 */ /* 0x000fe4000f8e02f4 */
        /* <DEDUP_REMOVED lines=8> */
[C---:B------:R-:W-:Y:S01]  /*2d50*/  @!P1 LEA R240, R10.reuse, R240, 0x1 ;  /* 0x000000f00af09211 */ /* 0x040fe200078e08ff */
[C-C-:B0-----:R-:W-:Y:S02]  /*2d60*/  @!P1 IMAD.IADD R12, R11.reuse, 0x1, R10.reuse ;  /* 0x000000010b0c9824 */ /* 0x141fe400078e020a */
[C---:B--2---:R-:W-:Y:S01]  /*2d70*/  IMAD.IADD R238, R11.reuse, 0x1, R10 ;  /* 0x000000010bee7824 */ /* 0x044fe200078e020a */
[----:B------:R-:W0:Y:S01]  /*2d80*/  S2R R252, SR_TID.X ;  /* 0x0000000000fc7919 */ /* 0x000e220000002100 */
[C---:B------:R-:W-:Y:S02]  /*2d90*/  @!P1 IMAD R240, R10.reuse, 0x2, R240 ;  /* 0x000000020af09824 */ /* 0x040fe400078e02f0 */
[----:B------:R-:W-:Y:S01]  /*2da0*/  @!P1 IMAD.IADD R14, R11, 0x1, R10 ;  /* 0x000000010b0e9824 */ /* 0x000fe200078e020a */
[----:B------:R2:W5:Y:S02]  /*2db0*/  @!P1 LDG.E.64 R126, desc[UR36][R242.64] ;  /* 0x00000024f27e9981 */ /* 0x000564000c1e1b00 */
[----:B------:R-:W-:Y:S01]  /*2dc0*/  @!P1 LEA R240, R10, R240, 0x1 ;  /* 0x000000f00af09211 */ /* 0x000fe200078e08ff */
[----:B-1----:R-:W-:-:S05]  /*2dd0*/  @!P1 IMAD.SHL.U32 R244, R244, 0x2, RZ ;  /* 0x00000002f4f49824 */ /* 0x002fca00078e00ff */
[----:B------:R-:W-:-:S05]  /*2de0*/  @!P1 LOP3.LUT R244, R244, 0x2, RZ, 0xc0, !PT ;  /* 0x00000002f4f49812 */ /* 0x000fca00078ec0ff */
[----:B------:R-:W-:Y:S02]  /*2df0*/  @!P1 IMAD R249, R10, UR41, R244 ;  /* 0x000000290af99c24 */ /* 0x000fe4000f8e02f4 */
[----:B------:R-:W-:-:S05]  /*2e00*/  @!P1 IMAD.SHL.U32 R244, R240, 0x4, RZ ;  /* 0x00000004f0f49824 */ /* 0x000fca00078e00ff */
[----:B------:R-:W-:Y:S02]  /*2e10*/  @!P1 SHF.R.S32.HI R240, RZ, 0x1f, R244 ;  /* 0x0000001ffff09819 */ /* 0x000fe400000114f4 */
[----:B------:R-:W-:-:S04]  /*2e20*/  @!P1 IADD3 R244, P2, PT, R249, R244, RZ ;  /* 0x000000f4f9f49210 */ /* 0x000fc80007f5e0ff */
[----:B------:R-:W-:Y:S02]  /*2e30*/  @!P1 LEA.HI.X.SX32 R249, R249, R240, 0x1, P2 ;  /* 0x000000f0f9f99211 */ /* 0x000fe400010f0eff */
[----:B------:R-:W1:Y:S01]  /*2e40*/  @!P1 LDC.64 R240, c[0x0][0x3b8] ;  /* 0x0000ee00fff09b82 */ /* 0x000e620000000a00 */
[----:B------:R-:W-:Y:S02]  /*2e50*/  @!P1 LEA R12, R10, R12, 0x2 ;  /* 0x0000000c0a0c9211 */ /* 0x000fe400078e10ff */
[----:B-1----:R-:W-:-:S04]  /*2e60*/  @!P1 LEA R240, P2, R244, R240, 0x2 ;  /* 0x000000f0f4f09211 */ /* 0x002fc800078410ff */
[----:B------:R-:W-:Y:S02]  /*2e70*/  @!P1 LEA.HI.X R241, R244, R241, R249, 0x2, P2 ;  /* 0x000000f1f4f19211 */ /* 0x000fe400010f14f9 */
[----:B------:R-:W1:Y:S01]  /*2e80*/  @!P1 S2R R244, SR_TID.X ;  /* 0x0000000000f49919 */ /* 0x000e620000002100 */
[C---:B------:R-:W-:Y:S01]  /*2e90*/  @!P1 IMAD R12, R10.reuse, 0x2, R12 ;  /* 0x000000020a0c9824 */ /* 0x040fe200078e020c */
[C---:B------:R-:W-:Y:S02]  /*2ea0*/  LEA R238, R10.reuse, R238, 0x2 ;  /* 0x000000ee0aee7211 */ /* 0x040fe400078e10ff */
[C---:B------:R-:W-:Y:S01]  /*2eb0*/  @!P1 LEA R14, R10.reuse, R14, 0x2 ;  /* 0x0000000e0a0e9211 */ /* 0x040fe200078e10ff */
[C---:B------:R-:W-:Y:S01]  /*2ec0*/  @!P1 IMAD R12, R10.reuse, 0x2, R12 ;  /* 0x000000020a0c9824 */ /* 0x040fe200078e020c */
[----:B------:R3:W5:Y:S04]  /*2ed0*/  @!P1 LDG.E.64 R128, desc[UR36][R240.64] ;  /* 0x00000024f0809981 */ /* 0x000768000c1e1b00 */
[----:B------:R-:W-:-:S05]  /*2ee0*/  @!P1 LEA R12, R10, R12, 0x1 ;  /* 0x0000000c0a0c9211 */ /* 0x000fca00078e08ff */
[----:B------:R-:W-:-:S05]  /*2ef0*/  @!P1 IMAD R12, R10, 0x2, R12 ;  /* 0x000000020a0c9824 */ /* 0x000fca00078e020c */
[----:B------:R-:W-:Y:S01]  /*2f00*/  @!P1 IADD3 R12, PT, PT, R12, R10, RZ ;  /* 0x0000000a0c0c9210 */ /* 0x000fe20007ffe0ff */
        /* <DEDUP_REMOVED lines=11> */
[C---:B------:R-:W-:Y:S02]  /*2fc0*/  IMAD R238, R10.reuse, 0x2, R238 ;  /* 0x000000020aee7824 */ /* 0x040fe400078e02ee */
[C---:B------:R-:W-:Y:S01]  /*2fd0*/  @!P1 IMAD R14, R10.reuse, 0x2, R14 ;  /* 0x000000020a0e9824 */ /* 0x040fe200078e020e */
[----:B------:R4:W5:Y:S01]  /*2fe0*/  @!P1 LDG.E.64 R130, desc[UR36][R12.64] ;  /* 0x000000240c829981 */ /* 0x000962000c1e1b00 */
[----:B------:R-:W-:-:S03]  /*2ff0*/  IMAD R238, R10, 0x2, R238 ;  /* 0x000000020aee7824 */ /* 0x000fc600078e02ee */
[C---:B------:R-:W-:Y:S02]  /*3000*/  @!P1 LEA R14, R10.reuse, R14, 0x1 ;  /* 0x0000000e0a0e9211 */ /* 0x040fe400078e08ff */
[----:B------:R-:W-:-:S05]  /*3010*/  LEA R238, R10, R238, 0x1 ;  /* 0x000000ee0aee7211 */ /* 0x000fca00078e08ff */
[----:B------:R-:W-:Y:S02]  /*3020*/  IMAD R238, R10, 0x2, R238 ;  /* 0x000000020aee7824 */ /* 0x000fe400078e02ee */
[----:B-1----:R-:W-:-:S05]  /*3030*/  @!P1 IMAD.SHL.U32 R244, R244, 0x2, RZ ;  /* 0x00000002f4f49824 */ /* 0x002fca00078e00ff */
[----:B------:R-:W-:-:S05]  /*3040*/  @!P1 LOP3.LUT R244, R244, 0x2, RZ, 0xc0, !PT ;  /* 0x00000002f4f49812 */ /* 0x000fca00078ec0ff */
[----:B------:R-:W-:Y:S02]  /*3050*/  @!P1 IMAD R249, R10, UR41, R244 ;  /* 0x000000290af99c24 */ /* 0x000fe4000f8e02f4 */
[----:B------:R-:W-:Y:S02]  /*3060*/  @!P1 IMAD.SHL.U32 R244, R14, 0x4, RZ ;  /* 0x000000040ef49824 */ /* 0x000fe400078e00ff */
[----:B------:R-:W-:-:S03]  /*3070*/  IMAD R238, R10, 0x2, R238 ;  /* 0x000000020aee7824 */ /* 0x000fc600078e02ee */
[----:B------:R-:W-:Y:S02]  /*3080*/  @!P1 SHF.R.S32.HI R14, RZ, 0x1f, R244 ;  /* 0x0000001fff0e9819 */ /* 0x000fe400000114f4 */
[C---:B------:R-:W-:Y:S02]  /*3090*/  @!P1 IADD3 R244, P2, PT, R249.reuse, R244, RZ ;  /* 0x000000f4f9f49210 */ /* 0x040fe40007f5e0ff */
[C---:B------:R-:W-:Y:S02]  /*30a0*/  LEA R238, R10.reuse, R238, 0x1 ;  /* 0x000000ee0aee7211 */ /* 0x040fe400078e08ff */
[----:B------:R-:W-:Y:S02]  /*30b0*/  @!P1 LEA.HI.X.SX32 R249, R249, R14, 0x1, P2 ;  /* 0x0000000ef9f99211 */ /* 0x000fe400010f0eff */
[----:B------:R-:W1:Y:S01]  /*30c0*/  @!P1 LDC.64 R14, c[0x0][0x3b8] ;  /* 0x0000ee00ff0e9b82 */ /* 0x000e620000000a00 */
[----:B------:R-:W-:-:S04]  /*30d0*/  IMAD R238, R10, 0x2, R238 ;  /* 0x000000020aee7824 */ /* 0x000fc800078e02ee */
[----:B------:R-:W-:-:S05]  /*30e0*/  IMAD R238, R10, 0x2, R238 ;  /* 0x000000020aee7824 */ /* 0x000fca00078e02ee */
[----:B------:R-:W-:-:S05]  /*30f0*/  LEA R238, R10, R238, 0x1 ;  /* 0x000000ee0aee7211 */ /* 0x000fca00078e08ff */
[----:B------:R-:W-:-:S04]  /*3100*/  IMAD R238, R10, 0x2, R238 ;  /* 0x000000020aee7824 */ /* 0x000fc800078e02ee */
[----:B------:R-:W-:Y:S01]  /*3110*/  IMAD R238, R10, 0x2, R238 ;  /* 0x000000020aee7824 */ /* 0x000fe200078e02ee */
[----:B-1----:R-:W-:-:S04]  /*3120*/  @!P1 LEA R14, P2, R244, R14, 0x2 ;  /* 0x0000000ef40e9211 */ /* 0x002fc800078410ff */
[----:B------:R-:W-:Y:S02]  /*3130*/  @!P1 LEA.HI.X R15, R244, R15, R249, 0x2, P2 ;  /* 0x0000000ff40f9211 */ /* 0x000fe400010f14f9 */
[----:B------:R-:W-:Y:S01]  /*3140*/  LEA R244, R10, R238, 0x1 ;  /* 0x000000ee0af47211 */ /* 0x000fe200078e08ff */
[----:B0-----:R-:W-:Y:S02]  /*3150*/  @!P1 IMAD.SHL.U32 R249, R252, 0x2, RZ ;  /* 0x00000002fcf99824 */ /* 0x001fe400078e00ff */
[----:B------:R0:W5:Y:S02]  /*3160*/  @!P1 LDG.E.64 R132, desc[UR36][R14.64] ;  /* 0x000000240e849981 */ /* 0x000164000c1e1b00 */
[----:B------:R-:W-:Y:S01]  /*3170*/  IMAD R244, R10, 0x2, R244 ;  /* 0x000000020af47824 */ /* 0x000fe200078e02f4 */
[----:B------:R-:W-:-:S04]  /*3180*/  @!P1 LOP3.LUT R249, R249, 0x2, RZ, 0xc0, !PT ;  /* 0x00000002f9f99812 */ /* 0x000fc800078ec0ff */
[C---:B--2---:R-:W-:Y:S01]  /*3190*/  LEA R242, R10.reuse, R244, 0x1 ;  /* 0x000000f40af27211 */ /* 0x044fe200078e08ff */
[----:B------:R-:W-:-:S04]  /*31a0*/  @!P1 IMAD R249, R10, UR41, R249 ;  /* 0x000000290af99c24 */ /* 0x000fc8000f8e02f9 */
[----:B------:R-:W-:-:S05]  /*31b0*/  @!P1 IMAD.SHL.U32 R243, R242, 0x4, RZ ;  /* 0x00000004f2f39824 */ /* 0x000fca00078e00ff */
        /* <DEDUP_REMOVED lines=8> */
[----:B------:R-:W-:Y:S02]  /*3240*/  @!P1 IMAD.SHL.U32 R243, R242, 0x4, RZ ;  /* 0x00000004f2f39824 */ /* 0x000fe400078e00ff */
[----:B------:R1:W5:Y:S01]  /*3250*/  @!P1 LDG.E.64 R134, desc[UR36][R238.64] ;  /* 0x00000024ee869981 */ /* 0x000362000c1e1b00 */
[----:B------:R-:W-:-:S05]  /*3260*/  @!P1 LOP3.LUT R249, R249, 0x2, RZ, 0xc0, !PT ;  /* 0x00000002f9f99812 */ /* 0x000fca00078ec0ff */
[----:B------:R-:W-:Y:S01]  /*3270*/  @!P1 IMAD R249, R10, UR41, R249 ;  /* 0x000000290af99c24 */ /* 0x000fe2000f8e02f9 */
[----:B---3--:R-:W-:-:S04]  /*3280*/  @!P1 SHF.R.S32.HI R240, RZ, 0x1f, R243 ;  /* 0x0000001ffff09819 */ /* 0x008fc800000114f3 */
[----:B------:R-:W-:-:S04]  /*3290*/  @!P1 IADD3 R243, P2, PT, R249, R243, RZ ;  /* 0x000000f3f9f39210 */ /* 0x000fc80007f5e0ff */
[----:B------:R-:W-:Y:S02]  /*32a0*/  @!P1 LEA.HI.X.SX32 R249, R249, R240, 0x1, P2 ;  /* 0x000000f0f9f99211 */ /* 0x000fe400010f0eff */
[----:B------:R-:W2:Y:S01]  /*32b0*/  @!P1 LDC.64 R240, c[0x0][0x3b8] ;  /* 0x0000ee00fff09b82 */ /* 0x000ea20000000a00 */
[----:B------:R-:W-:Y:S02]  /*32c0*/  IADD3 R242, PT, PT, R242, R10, RZ ;  /* 0x0000000af2f27210 */ /* 0x000fe40007ffe0ff */
[----:B--2---:R-:W-:-:S04]  /*32d0*/  @!P1 LEA R240, P2, R243, R240, 0x2 ;  /* 0x000000f0f3f09211 */ /* 0x004fc800078410ff */
[----:B------:R-:W-:Y:S01]  /*32e0*/  @!P1 LEA.HI.X R241, R243, R241, R249, 0x2, P2 ;  /* 0x000000f1f3f19211 */ /* 0x000fe200010f14f9 */
[----:B------:R-:W-:Y:S02]  /*32f0*/  @!P1 IMAD.SHL.U32 R249, R252, 0x2, RZ ;  /* 0x00000002fcf99824 */ /* 0x000fe400078e00ff */
[----:B------:R-:W-:Y:S02]  /*3300*/  @!P1 IMAD.SHL.U32 R243, R242, 0x4, RZ ;  /* 0x00000004f2f39824 */ /* 0x000fe400078e00ff */
[----:B------:R2:W5:Y:S01]  /*3310*/  @!P1 LDG.E.64 R136, desc[UR36][R240.64] ;  /* 0x00000024f0889981 */ /* 0x000562000c1e1b00 */
[----:B------:R-:W-:-:S05]  /*3320*/  @!P1 LOP3.LUT R249, R249, 0x2, RZ, 0xc0, !PT ;  /* 0x00000002f9f99812 */ /* 0x000fca00078ec0ff */
[----:B------:R-:W-:Y:S01]  /*3330*/  @!P1 IMAD R249, R10, UR41, R249 ;  /* 0x000000290af99c24 */ /* 0x000fe2000f8e02f9 */
[----:B----4-:R-:W-:-:S04]  /*3340*/  @!P1 SHF.R.S32.HI R12, RZ, 0x1f, R243 ;  /* 0x0000001fff0c9819 */ /* 0x010fc800000114f3 */
[----:B------:R-:W-:-:S04]  /*3350*/  @!P1 IADD3 R243, P2, PT, R249, R243, RZ ;  /* 0x000000f3f9f39210 */ /* 0x000fc80007f5e0ff */
[----:B------:R-:W-:Y:S02]  /*3360*/  @!P1 LEA.HI.X.SX32 R249, R249, R12, 0x1, P2 ;  /* 0x0000000cf9f99211 */ /* 0x000fe400010f0eff */
[----:B------:R-:W3:Y:S01]  /*3370*/  @!P1 LDC.64 R12, c[0x0][0x3b8] ;  /* 0x0000ee00ff0c9b82 */ /* 0x000ee20000000a00 */
[----:B------:R-:W-:Y:S02]  /*3380*/  IADD3 R242, PT, PT, R242, R10, RZ ;  /* 0x0000000af2f27210 */ /* 0x000fe40007ffe0ff */
[----:B---3--:R-:W-:-:S04]  /*3390*/  @!P1 LEA R12, P2, R243, R12, 0x2 ;  /* 0x0000000cf30c9211 */ /* 0x008fc800078410ff */
[----:B------:R-:W-:Y:S01]  /*33a0*/  @!P1 LEA.HI.X R13, R243, R13, R249, 0x2, P2 ;  /* 0x0000000df30d9211 */ /* 0x000fe200010f14f9 */
[----:B------:R-:W-:Y:S02]  /*33b0*/  @!P1 IMAD.SHL.U32 R249, R252, 0x2, RZ ;  /* 0x00000002fcf99824 */ /* 0x000fe400078e00ff */
[----:B------:R-:W-:Y:S02]  /*33c0*/  @!P1 IMAD.SHL.U32 R243, R242, 0x4, RZ ;  /* 0x00000004f2f39824 */ /* 0x000fe400078e00ff */
[----:B------:R3:W5:Y:S01]  /*33d0*/  @!P1 LDG.E.64 R138, desc[UR36][R12.64] ;  /* 0x000000240c8a9981 */ /* 0x000762000c1e1b00 */
[----:B------:R-:W-:-:S05]  /*33e0*/  @!P1 LOP3.LUT R249, R249, 0x2, RZ, 0xc0, !PT ;  /* 0x00000002f9f99812 */ /* 0x000fca00078ec0ff */
[----:B------:R-:W-:Y:S01]  /*33f0*/  @!P1 IMAD R249, R10, UR41, R249 ;  /* 0x000000290af99c24 */ /* 0x000fe2000f8e02f9 */
[----:B0-----:R-:W-:-:S04]  /*3400*/  @!P1 SHF.R.S32.HI R14, RZ, 0x1f, R243 ;  /* 0x0000001fff0e9819 */ /* 0x001fc800000114f3 */
[----:B------:R-:W-:-:S04]  /*3410*/  @!P1 IADD3 R243, P2, PT, R249, R243, RZ ;  /* 0x000000f3f9f39210 */ /* 0x000fc80007f5e0ff */
[----:B------:R-:W-:Y:S02]  /*3420*/  @!P1 LEA.HI.X.SX32 R249, R249, R14, 0x1, P2 ;  /* 0x0000000ef9f99211 */ /* 0x000fe400010f0eff */
[----:B------:R-:W0:Y:S01]  /*3430*/  @!P1 LDC.64 R14, c[0x0][0x3b8] ;  /* 0x0000ee00ff0e9b82 */ /* 0x000e220000000a00 */
[----:B------:R-:W-:Y:S02]  /*3440*/  IADD3 R242, PT, PT, R242, R10, RZ ;  /* 0x0000000af2f27210 */ /* 0x000fe40007ffe0ff */
[----:B0-----:R-:W-:-:S04]  /*3450*/  @!P1 LEA R14, P2, R243, R14, 0x2 ;  /* 0x0000000ef30e9211 */ /* 0x001fc800078410ff */
[----:B------:R-:W-:Y:S01]  /*3460*/  @!P1 LEA.HI.X R15, R243, R15, R249, 0x2, P2 ;  /* 0x0000000ff30f9211 */ /* 0x000fe200010f14f9 */
[----:B------:R-:W-:Y:S02]  /*3470*/  @!P1 IMAD.SHL.U32 R249, R252, 0x2, RZ ;  /* 0x00000002fcf99824 */ /* 0x000fe400078e00ff */
[----:B------:R-:W-:Y:S02]  /*3480*/  @!P1 IMAD.SHL.U32 R243, R242, 0x4, RZ ;  /* 0x00000004f2f39824 */ /* 0x000fe400078e00ff */
[----:B------:R0:W5:Y:S01]  /*3490*/  @!P1 LDG.E.64 R140, desc[UR36][R14.64] ;  /* 0x000000240e8c9981 */ /* 0x000162000c1e1b00 */
[----:B------:R-:W-:-:S05]  /*34a0*/  @!P1 LOP3.LUT R249, R249, 0x2, RZ, 0xc0, !PT ;  /* 0x00000002f9f99812 */ /* 0x000fca00078ec0ff */
[----:B------:R-:W-:Y:S01]  /*34b0*/  @!P1 IMAD R249, R10, UR41, R249 ;  /* 0x000000290af99c24 */ /* 0x000fe2000f8e02f9 */
[----:B-1----:R-:W-:-:S04]  /*34c0*/  @!P1 SHF.R.S32.HI R238, RZ, 0x1f, R243 ;  /* 0x0000001fffee9819 */ /* 0x002fc800000114f3 */
        /* <DEDUP_REMOVED lines=11> */
[----:B--2---:R-:W-:-:S04]  /*3580*/  @!P1 SHF.R.S32.HI R240, RZ, 0x1f, R243 ;  /* 0x0000001ffff09819 */ /* 0x004fc800000114f3 */
        /* <DEDUP_REMOVED lines=224> */
[----:B------:R-:W5:Y:S01]  /*4390*/  @!P1 LDG.E.64 R180, desc[UR36][R14.64] ;  /* 0x000000240eb49981 */ /* 0x000f62000c1e1b00 */
[----:B------:R-:W-:-:S05]  /*43a0*/  @!P1 LOP3.LUT R249, R249, 0x2, RZ, 0xc0, !PT ;  /* 0x00000002f9f99812 */ /* 0x000fca00078ec0ff */
[----:B------:R-:W-:Y:S01]  /*43b0*/  @!P1 IMAD R249, R10, UR41, R249 ;  /* 0x000000290af99c24 */ /* 0x000fe2000f8e02f9 */
[----:B-1----:R-:W-:-:S04]  /*43c0*/  @!P1 SHF.R.S32.HI R238, RZ, 0x1f, R243 ;  /* 0x0000001fffee9819 */ /* 0x002fc800000114f3 */
        /* <DEDUP_REMOVED lines=11> */
[----:B--2---:R-:W-:-:S04]  /*4480*/  @!P1 SHF.R.S32.HI R240, RZ, 0x1f, R243 ;  /* 0x0000001ffff09819 */ /* 0x004fc800000114f3 */
        /* <DEDUP_REMOVED lines=20> */
[----:B0-----:R-:W-:Y:S01]  /*45d0*/  @!P1 IMAD.SHL.U32 R240, R252, 0x2, RZ ;  /* 0x00000002fcf09824 */ /* 0x001fe200078e00ff */
[----:B------:R-:W-:Y:S01]  /*45e0*/  @!P1 LOP3.LUT R249, R249, 0x2, RZ, 0xc0, !PT ;  /* 0x00000002f9f99812 */ /* 0x000fe200078ec0ff */
[----:B------:R0:W5:Y:S04]  /*45f0*/  @!P1 LDG.E.64 R8, desc[UR36][R12.64] ;  /* 0x000000240c089981 */ /* 0x000168000c1e1b00 */
[----:B------:R-:W-:Y:S01]  /*4600*/  @!P1 IMAD R249, R10, UR41, R249 ;  /* 0x000000290af99c24 */ /* 0x000fe2000f8e02f9 */
[----:B------:R-:W-:-:S04]  /*4610*/  @!P1 SHF.R.S32.HI R14, RZ, 0x1f, R243 ;  /* 0x0000001fff0e9819 */ /* 0x000fc800000114f3 */
[C---:B------:R-:W-:Y:S01]  /*4620*/  @!P1 IADD3 R243, P2, PT, R249.reuse, R243, RZ ;  /* 0x000000f3f9f39210 */ /* 0x040fe20007f5e0ff */
[----:B------:R0:W5:Y:S03]  /*4630*/  @P0 LDG.E.U8 R12, desc[UR36][R2.64] ;  /* 0x00000024020c0981 */ /* 0x000166000c1e1100 */
[----:B------:R-:W-:Y:S02]  /*4640*/  @!P1 LEA.HI.X.SX32 R249, R249, R14, 0x1, P2 ;  /* 0x0000000ef9f99211 */ /* 0x000fe400010f0eff */
[----:B------:R-:W1:Y:S01]  /*4650*/  @!P1 LDC.64 R14, c[0x0][0x3b8] ;  /* 0x0000ee00ff0e9b82 */ /* 0x000e620000000a00 */
[----:B------:R-:W-:Y:S02]  /*4660*/  IADD3 R242, PT, PT, R242, R10, RZ ;  /* 0x0000000af2f27210 */ /* 0x000fe40007ffe0ff */
[----:B-1----:R-:W-:-:S04]  /*4670*/  @!P1 LEA R14, P2, R243, R14, 0x2 ;  /* 0x0000000ef30e9211 */ /* 0x002fc800078410ff */
[----:B------:R-:W-:Y:S01]  /*4680*/  @!P1 LEA.HI.X R15, R243, R15, R249, 0x2, P2 ;  /* 0x0000000ff30f9211 */ /* 0x000fe200010f14f9 */
[----:B------:R-:W-:Y:S02]  /*4690*/  @!P1 IMAD.SHL.U32 R249, R252, 0x2, RZ ;  /* 0x00000002fcf99824 */ /* 0x000fe400078e00ff */
[----:B------:R-:W-:Y:S01]  /*46a0*/  @!P1 IMAD.SHL.U32 R243, R242, 0x4, RZ ;  /* 0x00000004f2f39824 */ /* 0x000fe200078e00ff */
[----:B------:R-:W-:Y:S01]  /*46b0*/  @!P1 LOP3.LUT R240, R240, 0x2, RZ, 0xc0, !PT ;  /* 0x00000002f0f09812 */ /* 0x000fe200078ec0ff */
[----:B------:R0:W5:Y:S01]  /*46c0*/  @!P1 LDG.E.64 R6, desc[UR36][R14.64] ;  /* 0x000000240e069981 */ /* 0x000162000c1e1b00 */
[----:B------:R-:W-:-:S05]  /*46d0*/  @!P1 LOP3.LUT R249, R249, 0x2, RZ, 0xc0, !PT ;  /* 0x00000002f9f99812 */ /* 0x000fca00078ec0ff */
[----:B------:R-:W-:Y:S01]  /*46e0*/  @!P1 IMAD R249, R10, UR41, R249 ;  /* 0x000000290af99c24 */ /* 0x000fe2000f8e02f9 */
[----:B------:R-:W-:-:S04]  /*46f0*/  @!P1 SHF.R.S32.HI R238, RZ, 0x1f, R243 ;  /* 0x0000001fffee9819 */ /* 0x000fc800000114f3 */
[----:B------:R-:W-:-:S04]  /*4700*/  @!P1 IADD3 R243, P2, PT, R249, R243, RZ ;  /* 0x000000f3f9f39210 */ /* 0x000fc80007f5e0ff */
[----:B------:R-:W-:Y:S02]  /*4710*/  @!P1 LEA.HI.X.SX32 R249, R249, R238, 0x1, P2 ;  /* 0x000000eef9f99211 */ /* 0x000fe400010f0eff */
[----:B------:R-:W1:Y:S01]  /*4720*/  @!P1 LDC.64 R238, c[0x0][0x3b8] ;  /* 0x0000ee00ffee9b82 */ /* 0x000e620000000a00 */
[----:B------:R-:W-:Y:S02]  /*4730*/  IADD3 R242, PT, PT, R242, R10, RZ ;  /* 0x0000000af2f27210 */ /* 0x000fe40007ffe0ff */
[----:B-1----:R-:W-:-:S04]  /*4740*/  @!P1 LEA R238, P2, R243, R238, 0x2 ;  /* 0x000000eef3ee9211 */ /* 0x002fc800078410ff */
[----:B------:R-:W-:Y:S01]  /*4750*/  @!P1 LEA.HI.X R239, R243, R239, R249, 0x2, P2 ;  /* 0x000000eff3ef9211 */ /* 0x000fe200010f14f9 */
[----:B------:R-:W-:Y:S02]  /*4760*/  @!P1 IMAD.IADD R243, R242, 0x1, R10 ;  /* 0x00000001f2f39824 */ /* 0x000fe400078e020a */
[----:B------:R-:W-:Y:S02]  /*4770*/  @!P1 IMAD R249, R10, UR41, R240 ;  /* 0x000000290af99c24 */ /* 0x000fe4000f8e02f0 */
[----:B------:R-:W-:Y:S01]  /*4780*/  @!P1 IMAD.SHL.U32 R243, R243, 0x4, RZ ;  /* 0x00000004f3f39824 */ /* 0x000fe200078e00ff */
[----:B------:R0:W5:Y:S04]  /*4790*/  @!P1 LDG.E.64 R4, desc[UR36][R238.64] ;  /* 0x00000024ee049981 */ /* 0x000168000c1e1b00 */
[----:B------:R-:W-:-:S02]  /*47a0*/  @!P1 SHF.R.S32.HI R240, RZ, 0x1f, R243 ;  /* 0x0000001ffff09819 */ /* 0x000fc400000114f3 */
[----:B------:R-:W-:-:S04]  /*47b0*/  @!P1 IADD3 R243, P2, PT, R249, R243, RZ ;  /* 0x000000f3f9f39210 */ /* 0x000fc80007f5e0ff */
[----:B------:R-:W-:Y:S02]  /*47c0*/  @!P1 LEA.HI.X.SX32 R249, R249, R240, 0x1, P2 ;  /* 0x000000f0f9f99211 */ /* 0x000fe400010f0eff */
[----:B------:R-:W1:Y:S02]  /*47d0*/  @!P1 LDC.64 R240, c[0x0][0x3b8] ;  /* 0x0000ee00fff09b82 */ /* 0x000e640000000a00 */
[----:B-1----:R-:W-:-:S04]  /*47e0*/  @!P1 LEA R240, P2, R243, R240, 0x2 ;  /* 0x000000f0f3f09211 */ /* 0x002fc800078410ff */
[----:B------:R-:W-:Y:S02]  /*47f0*/  @!P1 LEA.HI.X R241, R243, R241, R249, 0x2, P2 ;  /* 0x000000f1f3f19211 */ /* 0x000fe400010f14f9 */
[----:B------:R-:W-:Y:S01]  /*4800*/  @!P1 SHF.L.U32 R243, R252, 0x1, RZ ;  /* 0x00000001fcf39819 */ /* 0x000fe200000006ff */
[----:B------:R-:W-:Y:S02]  /*4810*/  @!P1 IMAD.SHL.U32 R249, R242, 0x4, RZ ;  /* 0x00000004f2f99824 */ /* 0x000fe400078e00ff */
[----:B------:R0:W5:Y:S01]  /*4820*/  @!P1 LDG.E.64 R186, desc[UR36][R240.64] ;  /* 0x00000024f0ba9981 */ /* 0x000162000c1e1b00 */
[----:B------:R-:W-:-:S05]  /*4830*/  @!P1 LOP3.LUT R243, R243, 0x2, RZ, 0xc0, !PT ;  /* 0x00000002f3f39812 */ /* 0x000fca00078ec0ff */
[----:B------:R-:W-:Y:S01]  /*4840*/  @!P1 IMAD R250, R10, UR41, R243 ;  /* 0x000000290afa9c24 */ /* 0x000fe2000f8e02f3 */
[----:B------:R-:W-:-:S04]  /*4850*/  @!P1 SHF.R.S32.HI R242, RZ, 0x1f, R249 ;  /* 0x0000001ffff29819 */ /* 0x000fc800000114f9 */
[----:B------:R-:W-:-:S04]  /*4860*/  @!P1 IADD3 R249, P2, PT, R250, R249, RZ ;  /* 0x000000f9faf99210 */ /* 0x000fc80007f5e0ff */
[----:B------:R-:W-:Y:S02]  /*4870*/  @!P1 LEA.HI.X.SX32 R250, R250, R242, 0x1, P2 ;  /* 0x000000f2fafa9211 */ /* 0x000fe400010f0eff */
[----:B------:R-:W1:Y:S02]  /*4880*/  @!P1 LDC.64 R242, c[0x0][0x3b8] ;  /* 0x0000ee00fff29b82 */ /* 0x000e640000000a00 */
[----:B-1----:R-:W-:-:S04]  /*4890*/  @!P1 LEA R242, P2, R249, R242, 0x2 ;  /* 0x000000f2f9f29211 */ /* 0x002fc800078410ff */
[----:B------:R-:W-:-:S05]  /*48a0*/  @!P1 LEA.HI.X R243, R249, R243, R250, 0x2, P2 ;  /* 0x000000f3f9f39211 */ /* 0x000fca00010f14fa */
[----:B------:R0:W5:Y:S01]  /*48b0*/  @!P1 LDG.E.64 R188, desc[UR36][R242.64] ;  /* 0x00000024f2bc9981 */ /* 0x000162000c1e1b00 */
[----:B------:R-:W-:Y:S04]  /*48c0*/  BSSY.RECONVERGENT B1, `(.L_x_4380) ;  /* 0x0000015000017945 */ /* 0x000fe80003800200 */
[----:B------:R-:W-:Y:S05]  /*48d0*/  @P1 BRA `(.L_x_4381) ;  /* 0x00000000004c1947 */ /* 0x000fea0003800000 */
[----:B0-----:R-:W0:Y:S01]  /*48e0*/  S2R R13, SR_TID.X ;  /* 0x00000000000d7919 */ /* 0x001e220000002100 */
[----:B------:R-:W-:-:S05]  /*48f0*/  IADD3 R191, PT, PT, R11, R10, RZ ;  /* 0x0000000a0bbf7210 */ /* 0x000fca0007ffe0ff */
        /* <DEDUP_REMOVED lines=9> */
[----:B------:R-:W-:-:S05]  /*4990*/  IMAD R15, R10, 0x2, R11 ;  /* 0x000000020a0f7824 */ /* 0x000fca00078e020b */
[----:B------:R-:W-:Y:S01]  /*49a0*/  SHF.L.U32 R15, R15, 0x2, RZ ;  /* 0x000000020f0f7819 */ /* 0x000fe200000006ff */
[----:B------:R-:W5:Y:S03]  /*49b0*/  LDG.E.64 R190, desc[UR36][R190.64] ;  /* 0x00000024bebe7981 */ /* 0x000f66000c1e1b00 */
[----:B------:R-:W-:-:S04]  /*49c0*/  IADD3 R13, P2, PT, R13, R15, RZ ;  /* 0x0000000f0d0d7210 */ /* 0x000fc80007f5e0ff */
[----:B------:R-:W-:Y:S02]  /*49d0*/  LEA.HI.X.SX32 R14, R15, R14, 0x1, P2 ;  /* 0x0000000e0f0e7211 */ /* 0x000fe400010f0eff */
[----:B------:R-:W-:-:S04]  /*49e0*/  LEA R192, P2, R13, UR14, 0x2 ;  /* 0x0000000e0dc07c11 */ /* 0x000fc8000f8410ff */
[----:B------:R-:W-:-:S06]  /*49f0*/  LEA.HI.X R193, R13, UR15, R14, 0x2, P2 ;  /* 0x0000000f0dc17c11 */ /* 0x000fcc00090f140e */
[----:B------:R-:W5:Y:S03]  /*4a00*/  LDG.E.64 R192, desc[UR36][R192.64] ;  /* 0x00000024c0c07981 */ /* 0x000f66000c1e1b00 */
.L_x_4381:
[----:B------:R-:W-:Y:S05]  /*4a10*/  BSYNC.RECONVERGENT B1 ;  /* 0x0000000000017941 */ /* 0x000fea0003800200 */
.L_x_4380:
[----:B------:R-:W-:Y:S04]  /*4a20*/  BSSY.RECONVERGENT B1, `(.L_x_4382) ;  /* 0x0000016000017945 */ /* 0x000fe80003800200 */
[----:B------:R-:W-:Y:S05]  /*4a30*/  @P1 BRA `(.L_x_4383) ;  /* 0x0000000000501947 */ /* 0x000fea0003800000 */
[----:B0-----:R-:W0:Y:S01]  /*4a40*/  S2R R13, SR_TID.X ;  /* 0x00000000000d7919 */ /* 0x001e220000002100 */
        /* <DEDUP_REMOVED lines=19> */
.L_x_4383:
[----:B------:R-:W-:Y:S05]  /*4b80*/  BSYNC.RECONVERGENT B1 ;  /* 0x0000000000017941 */ /* 0x000fea0003800200 */
.L_x_4382:
[----:B------:R-:W-:Y:S04]  /*4b90*/  BSSY.RECONVERGENT B1, `(.L_x_4384) ;  /* 0x0000017000017945 */ /* 0x000fe80003800200 */
[----:B------:R-:W-:Y:S05]  /*4ba0*/  @P1 BRA `(.L_x_4385) ;  /* 0x0000000000541947 */ /* 0x000fea0003800000 */
[----:B0-----:R-:W0:Y:S01]  /*4bb0*/  S2R R14, SR_TID.X ;  /* 0x00000000000e7919 */ /* 0x001e220000002100 */
[----:B------:R-:W-:-:S05]  /*4bc0*/  IMAD.IADD R13, R11, 0x1, R10 ;  /* 0x000000010b0d7824 */ /* 0x000fca00078e020a */
[----:B------:R-:W-:-:S05]  /*4bd0*/  LEA R13, R10, R13, 0x2 ;  /* 0x0000000d0a0d7211 */ /* 0x000fca00078e10ff */
[----:B------:R-:W-:-:S04]  /*4be0*/  IMAD R199, R10, 0x2, R13 ;  /* 0x000000020ac77824 */ /* 0x000fc800078e020d */
        /* <DEDUP_REMOVED lines=17> */
.L_x_4385:
[----:B------:R-:W-:Y:S05]  /*4d00*/  BSYNC.RECONVERGENT B1 ;  /* 0x0000000000017941 */ /* 0x000fea0003800200 */
.L_x_4384:
[----:B------:R-:W-:Y:S04]  /*4d10*/  BSSY.RECONVERGENT B1, `(.L_x_4386) ;  /* 0x000001b000017945 */ /* 0x000fe80003800200 */
[----:B------:R-:W-:Y:S05]  /*4d20*/  @P1 BRA `(.L_x_4387) ;  /* 0x0000000000641947 */ /* 0x000fea0003800000 */
[----:B0-----:R-:W0:Y:S01]  /*4d30*/  S2R R14, SR_TID.X ;  /* 0x00000000000e7919 */ /* 0x001e220000002100 */
        /* <DEDUP_REMOVED lines=8> */
[----:B------:R-:W-:Y:S01]  /*4dc0*/  IMAD.SHL.U32 R202, R202, 0x4, RZ ;  /* 0x00000004caca7824 */ /* 0x000fe200078e00ff */
        /* <DEDUP_REMOVED lines=15> */
.L_x_4387:
[----:B------:R-:W-:Y:S05]  /*4ec0*/  BSYNC.RECONVERGENT B1 ;  /* 0x0000000000017941 */ /* 0x000fea0003800200 */
.L_x_4386:
[----:B------:R-:W-:Y:S04]  /*4ed0*/  BSSY.RECONVERGENT B1, `(.L_x_4388) ;  /* 0x0000015000017945 */ /* 0x000fe80003800200 */
[----:B------:R-:W-:Y:S05]  /*4ee0*/  @P1 BRA `(.L_x_4389) ;  /* 0x00000000004c1947 */ /* 0x000fea0003800000 */
[----:B0-----:R-:W0:Y:S01]  /*4ef0*/  S2R R14, SR_TID.X ;  /* 0x00000000000e7919 */ /* 0x001e220000002100 */
[----:B------:R-:W-:-:S04]  /*4f00*/  IMAD.IADD R13, R11, 0x1, R10 ;  /* 0x000000010b0d7824 */ /* 0x000fc800078e020a */
[----:B------:R-:W-:-:S05]  /*4f10*/  IMAD R13, R10, 0x4, R13 ;  /* 0x000000040a0d7824 */ /* 0x000fca00078e020d */
[----:B------:R-:W-:-:S05]  /*4f20*/  LEA R13, R10, R13, 0x1 ;  /* 0x0000000d0a0d7211 */ /* 0x000fca00078e08ff */
[----:B------:R-:W-:-:S04]  /*4f30*/  IMAD R13, R10, 0x2, R13 ;  /* 0x000000020a0d7824 */ /* 0x000fc800078e020d */
[----:B------:R-:W-:-:S05]  /*4f40*/  IMAD R13, R10, 0x2, R13 ;  /* 0x000000020a0d7824 */ /* 0x000fca00078e020d */
[----:B------:R-:W-:-:S05]  /*4f50*/  LEA R13, R10, R13, 0x1 ;  /* 0x0000000d0a0d7211 */ /* 0x000fca00078e08ff */
[----:B------:R-:W-:Y:S02]  /*4f60*/  IMAD R13, R10, 0x2, R13 ;  /* 0x000000020a0d7824 */ /* 0x000fe400078e020d */
[----:B0-----:R-:W-:-:S03]  /*4f70*/  IMAD.SHL.U32 R14, R14, 0x2, RZ ;  /* 0x000000020e0e7824 */ /* 0x001fc600078e00ff */
[----:B------:R-:W-:Y:S02]  /*4f80*/  LEA R13, R10, R13, 0x1 ;  /* 0x0000000d0a0d7211 */ /* 0x000fe400078e08ff */
        /* <DEDUP_REMOVED lines=9> */
.L_x_4389:
[----:B------:R-:W-:Y:S05]  /*5020*/  BSYNC.RECONVERGENT B1 ;  /* 0x0000000000017941 */ /* 0x000fea0003800200 */
.L_x_4388:
        /* <DEDUP_REMOVED lines=22> */
.L_x_4391:
[----:B------:R-:W-:Y:S05]  /*5190*/  BSYNC.RECONVERGENT B1 ;  /* 0x0000000000017941 */ /* 0x000fea0003800200 */
.L_x_4390:
[----:B------:R-:W-:Y:S04]  /*51a0*/  BSSY.RECONVERGENT B1, `(.L_x_4392) ;  /* 0x0000016000017945 */ /* 0x000fe80003800200 */
[----:B------:R-:W-:Y:S05]  /*51b0*/  @P1 BRA `(.L_x_4393) ;  /* 0x0000000000501947 */ /* 0x000fea0003800000 */
[----:B0-----:R-:W-:Y:S01]  /*51c0*/  IMAD.IADD R13, R11, 0x1, R10 ;  /* 0x000000010b0d7824 */ /* 0x001fe200078e020a */
[----:B------:R-:W0:Y:S03]  /*51d0*/  S2R R14, SR_TID.X ;  /* 0x00000000000e7919 */ /* 0x000e260000002100 */
        /* <DEDUP_REMOVED lines=9> */
[----:B------:R-:W-:-:S04]  /*5270*/  IMAD R13, R10, 0x2, R13 ;  /* 0x000000020a0d7824 */ /* 0x000fc800078e020d */
        /* <DEDUP_REMOVED lines=8> */
.L_x_4393:
[----:B------:R-:W-:Y:S05]  /*5300*/  BSYNC.RECONVERGENT B1 ;  /* 0x0000000000017941 */ /* 0x000fea0003800200 */
.L_x_4392:
[----:B------:R-:W-:Y:S04]  /*5310*/  BSSY.RECONVERGENT B1, `(.L_x_4394) ;  /* 0x0000017000017945 */ /* 0x000fe80003800200 */
[----:B------:R-:W-:Y:S05]  /*5320*/  @P1 BRA `(.L_x_4395) ;  /* 0x0000000000541947 */ /* 0x000fea0003800000 */
[----:B0-----:R-:W-:Y:S01]  /*5330*/  IADD3 R13, PT, PT, R11, R10, RZ ;  /* 0x0000000a0b0d7210 */ /* 0x001fe20007ffe0ff */
[----:B------:R-:W0:Y:S04]  /*5340*/  S2R R14, SR_TID.X ;  /* 0x00000000000e7919 */ /* 0x000e280000002100 */
[----:B------:R-:W-:-:S05]  /*5350*/  IMAD R13, R10, 0x4, R13 ;  /* 0x000000040a0d7824 */ /* 0x000fca00078e020d */
[----:B------:R-:W-:-:S05]  /*5360*/  LEA R13, R10, R13, 0x1 ;  /* 0x0000000d0a0d7211 */ /* 0x000fca00078e08ff */
[----:B------:R-:W-:-:S05]  /*5370*/  IMAD R13, R10, 0x2, R13 ;  /* 0x000000020a0d7824 */ /* 0x000fca00078e020d */
[----:B------:R-:W-:-:S05]  /*5380*/  LEA R13, R10, R13, 0x1 ;  /* 0x0000000d0a0d7211 */ /* 0x000fca00078e08ff */
[----:B------:R-:W-:-:S05]  /*5390*/  IMAD R13, R10, 0x2, R13 ;  /* 0x000000020a0d7824 */ /* 0x000fca00078e020d */
[----:B------:R-:W-:Y:S02]  /*53a0*/  LEA R13, R10, R13, 0x1 ;  /* 0x0000000d0a0d7211 */ /* 0x000fe400078e08ff */
[----:B0-----:R-:W-:-:S03]  /*53b0*/  SHF.L.U32 R14, R14, 0x1, RZ ;  /* 0x000000010e0e7819 */ /* 0x001fc600000006ff */
[----:B------:R-:W-:Y:S01]  /*53c0*/  IMAD R13, R10, 0x2, R13 ;  /* 0x000000020a0d7824 */ /* 0x000fe200078e020d */
        /* <DEDUP_REMOVED lines=11> */
.L_x_4395:
[----:B------:R-:W-:Y:S05]  /*5480*/  BSYNC.RECONVERGENT B1 ;  /* 0x0000000000017941 */ /* 0x000fea0003800200 */
.L_x_4394:
        /* <DEDUP_REMOVED lines=23> */
.L_x_4397:
[----:B------:R-:W-:Y:S05]  /*5600*/  BSYNC.RECONVERGENT B1 ;  /* 0x0000000000017941 */ /* 0x000fea0003800200 */
.L_x_4396:
        /* <DEDUP_REMOVED lines=9> */
[----:B------:R-:W-:Y:S01]  /*56a0*/  LEA R13, R10, R13, 0x1 ;  /* 0x0000000d0a0d7211 */ /* 0x000fe200078e08ff */
[----:B0-----:R-:W-:-:S04]  /*56b0*/  IMAD.SHL.U32 R14, R14, 0x2, RZ ;  /* 0x000000020e0e7824 */ /* 0x001fc800078e00ff */
[----:B------:R-:W-:Y:S01]  /*56c0*/  IMAD R13, R10, 0x2, R13 ;  /* 0x000000020a0d7824 */ /* 0x000fe200078e020d */
[----:B------:R-:W-:-:S04]  /*56d0*/  LOP3.LUT R14, R14, 0x2, RZ, 0xc0, !PT ;  /* 0x000000020e0e7812 */ /* 0x000fc800078ec0ff */
[C---:B------:R-:W-:Y:S01]  /*56e0*/  LEA R13, R10.reuse, R13, 0x1 ;  /* 0x0000000d0a0d7211 */ /* 0x040fe200078e08ff */
[----:B------:R-:W-:-:S03]  /*56f0*/  IMAD R14, R10, UR41, R14 ;  /* 0x000000290a0e7c24 */ /* 0x000fc6000f8e020e */
[----:B------:R-:W-:-:S05]  /*5700*/  LEA R13, R10, R13, 0x1 ;  /* 0x0000000d0a0d7211 */ /* 0x000fca00078e08ff */
        /* <DEDUP_REMOVED lines=8> */
.L_x_4399:
[----:B------:R-:W-:Y:S05]  /*5790*/  BSYNC.RECONVERGENT B1 ;  /* 0x0000000000017941 */ /* 0x000fea0003800200 */
.L_x_4398:
[----:B------:R-:W-:Y:S04]  /*57a0*/  BSSY.RECONVERGENT B1, `(.L_x_4400) ;  /* 0x0000018000017945 */ /* 0x000fe80003800200 */
[----:B------:R-:W-:Y:S05]  /*57b0*/  @P1 BRA `(.L_x_4401) ;  /* 0x0000000000581947 */ /* 0x000fea0003800000 */
[----:B0-----:R-:W-:Y:S01]  /*57c0*/  IMAD.IADD R13, R11, 0x1, R10 ;  /* 0x000000010b0d7824 */ /* 0x001fe200078e020a */
[----:B------:R-:W0:Y:S04]  /*57d0*/  S2R R14, SR_TID.X ;  /* 0x00000000000e7919 */ /* 0x000e280000002100 */
[----:B------:R-:W-:-:S05]  /*57e0*/  LEA R13, R10, R13, 0x2 ;  /* 0x0000000d0a0d7211 */ /* 0x000fca00078e10ff */
[----:B------:R-:W-:-:S05]  /*57f0*/  IMAD R13, R10, 0x2, R13 ;  /* 0x000000020a0d7824 */ /* 0x000fca00078e020d */
[----:B------:R-:W-:-:S05]  /*5800*/  LEA R13, R10, R13, 0x1 ;  /* 0x0000000d0a0d7211 */ /* 0x000fca00078e08ff */
[----:B------:R-:W-:-:S05]  /*5810*/  IMAD R13, R10, 0x2, R13 ;  /* 0x000000020a0d7824 */ /* 0x000fca00078e020d */
[----:B------:R-:W-:-:S05]  /*5820*/  LEA R13, R10, R13, 0x1 ;  /* 0x0000000d0a0d7211 */ /* 0x000fca00078e08ff */
[----:B------:R-:W-:Y:S01]  /*5830*/  IMAD R13, R10, 0x2, R13 ;  /* 0x000000020a0d7824 */ /* 0x000fe200078e020d */
[----:B0-----:R-:W-:-:S04]  /*5840*/  SHF.L.U32 R14, R14, 0x1, RZ ;  /* 0x000000010e0e7819 */ /* 0x001fc800000006ff */
[----:B------:R-:W-:Y:S02]  /*5850*/  LEA R13, R10, R13, 0x1 ;  /* 0x0000000d0a0d7211 */ /* 0x000fe400078e08ff */
[----:B------:R-:W-:-:S03]  /*5860*/  LOP3.LUT R14, R14, 0x2, RZ, 0xc0, !PT ;  /* 0x000000020e0e7812 */ /* 0x000fc600078ec0ff */
[C---:B------:R-:W-:Y:S02]  /*5870*/  IMAD R13, R10.reuse, 0x2, R13 ;  /* 0x000000020a0d7824 */ /* 0x040fe400078e020d */
[C---:B------:R-:W-:Y:S02]  /*5880*/  IMAD R14, R10.reuse, UR41, R14 ;  /* 0x000000290a0e7c24 */ /* 0x040fe4000f8e020e */
        /* <DEDUP_REMOVED lines=9> */
.L_x_4401:
[----:B------:R-:W-:Y:S05]  /*5920*/  BSYNC.RECONVERGENT B1 ;  /* 0x0000000000017941 */ /* 0x000fea0003800200 */
.L_x_4400:
        /* <DEDUP_REMOVED lines=12> */
[----:B------:R-:W-:-:S04]  /*59f0*/  LOP3.LUT R14, R14, 0x2, RZ, 0xc0, !PT ;  /* 0x000000020e0e7812 */ /* 0x000fc800078ec0ff */
[C---:B------:R-:W-:Y:S01]  /*5a00*/  LEA R13, R10.reuse, R13, 0x1 ;  /* 0x0000000d0a0d7211 */ /* 0x040fe200078e08ff */
[----:B------:R-:W-:-:S04]  /*5a10*/  IMAD R14, R10, UR41, R14 ;  /* 0x000000290a0e7c24 */ /* 0x000fc8000f8e020e */
        /* <DEDUP_REMOVED lines=10> */
.L_x_4403:
[----:B------:R-:W-:Y:S05]  /*5ac0*/  BSYNC.RECONVERGENT B1 ;  /* 0x0000000000017941 */ /* 0x000fea0003800200 */
.L_x_4402:
        /* <DEDUP_REMOVED lines=25> */
.L_x_4405:
[----:B------:R-:W-:Y:S05]  /*5c60*/  BSYNC.RECONVERGENT B1 ;  /* 0x0000000000017941 */ /* 0x000fea0003800200 */
.L_x_4404:
        /* <DEDUP_REMOVED lines=14> */
[----:B------:R-:W-:-:S04]  /*5d50*/  IMAD R14, R10, UR41, R14 ;  /* 0x000000290a0e7c24 */ /* 0x000fc8000f8e020e */
[----:B------:R-:W-:-:S05]  /*5d60*/  IMAD R13, R10, 0x2, R13 ;  /* 0x000000020a0d7824 */ /* 0x000fca00078e020d */
[----:B------:R-:W-:-:S04]  /*5d70*/  LEA R13, R10, R13, 0x1 ;  /* 0x0000000d0a0d7211 */ /* 0x000fc800078e08ff */
        /* <DEDUP_REMOVED lines=9> */
.L_x_4407:
[----:B------:R-:W-:Y:S05]  /*5e10*/  BSYNC.RECONVERGENT B1 ;  /* 0x0000000000017941 */ /* 0x000fea0003800200 */
.L_x_4406:
        /* <DEDUP_REMOVED lines=14> */
[----:B------:R-:W-:-:S03]  /*5f00*/  IMAD R14, R10, UR41, R14 ;  /* 0x000000290a0e7c24 */ /* 0x000fc6000f8e020e */
[----:B------:R-:W-:-:S05]  /*5f10*/  LEA R13, R10, R13, 0x1 ;  /* 0x0000000d0a0d7211 */ /* 0x000fca00078e08ff */
        /* <DEDUP_REMOVED lines=10> */
.L_x_4409:
[----:B------:R-:W-:Y:S05]  /*5fc0*/  BSYNC.RECONVERGENT B1 ;  /* 0x0000000000017941 */ /* 0x000fea0003800200 */
.L_x_4408:
        /* <DEDUP_REMOVED lines=15> */
[----:B------:R-:W-:-:S05]  /*60c0*/  IMAD R13, R10, 0x2, R13 ;  /* 0x000000020a0d7824 */ /* 0x000fca00078e020d */
        /* <DEDUP_REMOVED lines=11> */
.L_x_4411:
[----:B------:R-:W-:Y:S05]  /*6180*/  BSYNC.RECONVERGENT B1 ;  /* 0x0000000000017941 */ /* 0x000fea0003800200 */
.L_x_4410:
        /* <DEDUP_REMOVED lines=27> */
.L_x_4413:
[----:B------:R-:W-:Y:S05]  /*6340*/  BSYNC.RECONVERGENT B1 ;  /* 0x0000000000017941 */ /* 0x000fea0003800200 */
.L_x_4412:
        /* <DEDUP_REMOVED lines=16> */
[----:B------:R-:W-:-:S05]  /*6450*/  LEA R13, R10, R13, 0x1 ;  /* 0x0000000d0a0d7211 */ /* 0x000fca00078e08ff */
        /* <DEDUP_REMOVED lines=11> */
.L_x_4415:
[----:B------:R-:W-:Y:S05]  /*6510*/  BSYNC.RECONVERGENT B1 ;  /* 0x0000000000017941 */ /* 0x000fea0003800200 */
.L_x_4414:
[----:B------:R-:W-:Y:S04]  /*6520*/  BSSY.RECONVERGENT B1, `(.L_x_4416) ;  /* 0x0000014000017945 */ /* 0x000fe80003800200 */
[----:B------:R-:W-:Y:S05]  /*6530*/  @P1 BRA `(.L_x_4417) ;  /* 0x0000000000481947 */ /* 0x000fea0003800000 */
[----:B0-----:R-:W0:Y:S01]  /*6540*/  S2R R13, SR_TID.X ;  /* 0x00000000000d7919 */ /* 0x001e220000002100 */
[----:B------:R-:W-:Y:S01]  /*6550*/  LEA R11, R10, R11, 0x5 ;  /* 0x0000000b0a0b7211 */ /* 0x000fe200078e28ff */
[----:B------:R-:W-:-:S03]  /*6560*/  IMAD.SHL.U32 R14, R244, 0x4, RZ ;  /* 0x00000004f40e7824 */ /* 0x000fc600078e00ff */
[----:B------:R-:W-:Y:S01]  /*6570*/  SHF.L.U32 R11, R11, 0x2, RZ ;  /* 0x000000020b0b7819 */ /* 0x000fe200000006ff */
[----:B0-----:R-:W-:-:S05]  /*6580*/  IMAD.SHL.U32 R13, R13, 0x2, RZ ;  /* 0x000000020d0d7824 */ /* 0x001fca00078e00ff */
[----:B------:R-:W-:-:S05]  /*6590*/  LOP3.LUT R13, R13, 0x2, RZ, 0xc0, !PT ;  /* 0x000000020d0d7812 */ /* 0x000fca00078ec0ff */
[----:B------:R-:W-:-:S05]  /*65a0*/  IMAD R10, R10, UR41, R13 ;  /* 0x000000290a0a7c24 */ /* 0x000fca000f8e020d */
        /* <DEDUP_REMOVED lines=11> */
.L_x_4417:
[----:B------:R-:W-:Y:S05]  /*6660*/  BSYNC.RECONVERGENT B1 ;  /* 0x0000000000017941 */ /* 0x000fea0003800200 */
.L_x_4416:
[----:B------:R-:W2:Y:S04]  /*6670*/  LDL R11, [R1+0x58] ;  /* 0x00005800010b7983 */ /* 0x000ea80000100800 */
[----:B------:R-:W3:Y:S04]  /*6680*/  LDL R10, [R1+0x5c] ;  /* 0x00005c00010a7983 */ /* 0x000ee80000100800 */
[----:B0-----:R-:W4:Y:S04]  /*6690*/  LDL R14, [R1+0x60] ;  /* 0x00006000010e7983 */ /* 0x001f280000100800 */
[----:B------:R-:W4:Y:S04]  /*66a0*/  LDL R13, [R1+0x64] ;  /* 0x00006400010d7983 */ /* 0x000f280000100800 */
[----:B------:R-:W4:Y:S04]  /*66b0*/  LDL R238, [R1+0x50] ;  /* 0x0000500001ee7983 */ /* 0x000f280000100800 */
[----:B------:R-:W4:Y:S04]  /*66c0*/  LDL R15, [R1+0x54] ;  /* 0x00005400010f7983 */ /* 0x000f280000100800 */
[----:B-----5:R0:W-:Y:S04]  /*66d0*/  STL [R1+0x88], R12 ;  /* 0x0000880c01007387 */ /* 0x0201e80000100800 */
[----:B------:R1:W-:Y:S04]  /*66e0*/  STL [R1+0x84], R251 ;  /* 0x000084fb01007387 */ /* 0x0003e80000100800 */
[----:B------:R1:W-:Y:S04]  /*66f0*/  STL [R1+0x80], R248 ;  /* 0x000080f801007387 */ /* 0x0003e80000100800 */
[----:B------:R1:W-:Y:S04]  /*6700*/  STL [R1+0x7c], R245 ;  /* 0x00007cf501007387 */ /* 0x0003e80000100800 */
[----:B------:R1:W-:Y:S04]  /*6710*/  STL [R1+0x78], R3 ;  /* 0x0000780301007387 */ /* 0x0003e80000100800 */
        /* <DEDUP_REMOVED lines=19> */
[----:B---3--:R-:W-:-:S03]  /*6850*/  FMUL.FTZ R10, R10, R191 ;  /* 0x000000bf0a0a7220 */ /* 0x008fc60000410000 */
[----:B----4-:R-:W-:Y:S02]  /*6860*/  FFMA.FTZ R11, R14, R116, R11 ;  /* 0x000000740e0b7223 */ /* 0x010fe4000001000b */
[----:B------:R-:W2:Y:S01]  /*6870*/  LDL R14, [R1] ;  /* 0x00000000010e7983 */ /* 0x000ea20000100800 */
[----:B------:R-:W-:-:S03]  /*6880*/  FFMA.FTZ R10, R13, R117, R10 ;  /* 0x000000750d0a7223 */ /* 0x000fc6000001000a */
[----:B------:R-:W3:Y:S01]  /*6890*/  LDL R13, [R1+0x4] ;  /* 0x00000400010d7983 */ /* 0x000ee20000100800 */
[----:B------:R-:W-:-:S03]  /*68a0*/  FFMA.FTZ R11, R238, R192, R11 ;  /* 0x000000c0ee0b7223 */ /* 0x000fc6000001000b */
[----:B------:R-:W4:Y:S01]  /*68b0*/  LDL R238, [R1+0x8] ;  /* 0x0000080001ee7983 */ /* 0x000f220000100800 */
[----:B------:R-:W-:-:S03]  /*68c0*/  FFMA.FTZ R10, R15, R193, R10 ;  /* 0x000000c10f0a7223 */ /* 0x000fc6000001000a */
[----:B------:R-:W2:Y:S01]  /*68d0*/  LDL R15, [R1+0xc] ;  /* 0x00000c00010f7983 */ /* 0x000ea20000100800 */
        /* <DEDUP_REMOVED lines=23> */
[----:B------:R-:W1:Y:S01]  /*6a50*/  S2R R252, SR_TID.X ;  /* 0x0000000000fc7919 */ /* 0x000e620000002100 */
[----:B----4-:R-:W-:Y:S02]  /*6a60*/  FFMA.FTZ R11, R238, R124, R11 ;  /* 0x0000007cee0b7223 */ /* 0x010fe4000001000b */
[----:B--2---:R-:W-:Y:S02]  /*6a70*/  FFMA.FTZ R10, R15, R125, R10 ;  /* 0x0000007d0f0a7223 */ /* 0x004fe4000001000a */
[----:B------:R-:W-:Y:S02]  /*6a80*/  FFMA.FTZ R11, R14, R126, R11 ;  /* 0x0000007e0e0b7223 */ /* 0x000fe4000001000b */
[----:B---3--:R-:W-:Y:S02]  /*6a90*/  FFMA.FTZ R10, R13, R127, R10 ;  /* 0x0000007f0d0a7223 */ /* 0x008fe4000001000a */
[----:B------:R-:W-:-:S02]  /*6aa0*/  FFMA.FTZ R11, R246, R128, R11 ;  /* 0x00000080f60b7223 */ /* 0x000fc4000001000b */
[----:B------:R-:W-:Y:S02]  /*6ab0*/  FFMA.FTZ R10, R247, R129, R10 ;  /* 0x00000081f70a7223 */ /* 0x000fe4000001000a */
[----:B------:R-:W-:Y:S02]  /*6ac0*/  FFMA.FTZ R11, R16, R130, R11 ;  /* 0x00000082100b7223 */ /* 0x000fe4000001000b */
[----:B------:R-:W-:Y:S02]  /*6ad0*/  FFMA.FTZ R10, R17, R131, R10 ;  /* 0x00000083110a7223 */ /* 0x000fe4000001000a */
[----:B------:R-:W-:Y:S02]  /*6ae0*/  FFMA.FTZ R11, R18, R204, R11 ;  /* 0x000000cc120b7223 */ /* 0x000fe4000001000b */
[----:B------:R-:W-:Y:S02]  /*6af0*/  FFMA.FTZ R10, R19, R205, R10 ;  /* 0x000000cd130a7223 */ /* 0x000fe4000001000a */
        /* <DEDUP_REMOVED lines=93> */
[----:B------:R-:W-:Y:S01]  /*70d0*/  FFMA.FTZ R10, R113, R189, R10 ;  /* 0x000000bd710a7223 */ /* 0x000fe2000001000a */
[----:B------:R-:W-:Y:S01]  /*70e0*/  UMOV UR4, 0xffffffff ;  /* 0xffffffff00047882 */ /* 0x000fe20000000000 */
[----:B------:R-:W-:Y:S02]  /*70f0*/  FFMA.FTZ R11, R114, R186, R11 ;  /* 0x000000ba720b7223 */ /* 0x000fe4000001000b */
[----:B------:R-:W-:Y:S01]  /*7100*/  FFMA.FTZ R10, R115, R187, R10 ;  /* 0x000000bb730a7223 */ /* 0x000fe2000001000a */
[----:B------:R-:W-:Y:S02]  /*7110*/  ISETP.NE.AND P2, PT, R12, RZ, P0 ;  /* 0x000000ff0c00720c */ /* 0x000fe40000745270 */
[----:B-1----:R-:W-:Y:S01]  /*7120*/  LOP3.LUT R252, R252, 0x1, RZ, 0xc0, !PT ;  /* 0x00000001fcfc7812 */ /* 0x002fe200078ec0ff */
[----:B------:R-:W-:Y:S01]  /*7130*/  FADD.FTZ R10, R11, R10 ;  /* 0x0000000a0b0a7221 */ /* 0x000fe20000010000 */
[----:B0-----:R-:W-:Y:S09]  /*7140*/  BRA.DIV UR4, `(.L_x_4418) ;  /* 0x0000005a04cc7947 */ /* 0x001ff2000b800000 */
[----:B------:R0:W1:Y:S02]  /*7150*/  SHFL.BFLY PT, R14, R10, 0x1, 0x1f ;  /* 0x0c201f000a0e7f89 */ /* 0x00006400000e0000 */
.L_x_4492:
[----:B------:R-:W-:Y:S01]  /*7160*/  ISETP.EQ.U32.OR P1, PT, R252, 0x1, P1 ;  /* 0x00000001fc00780c */ /* 0x000fe20000f22470 */
[----:B-1----:R-:W-:Y:S01]  /*7170*/  FADD.FTZ R12, R10, R14 ;  /* 0x0000000e0a0c7221 */ /* 0x002fe20000010000 */
[----:B------:R-:W-:Y:S03]  /*7180*/  BSSY.RECONVERGENT B1, `(.L_x_4419) ;  /* 0x0000019000017945 */ /* 0x000fe60003800200 */
[----:B------:R-:W-:-:S08]  /*7190*/  FMUL.FTZ R12, R12, UR8 ;  /* 0x000000080c0c7c20 */ /* 0x000fd00008410000 */
        /* <DEDUP_REMOVED lines=23> */
.L_x_4420:
[----:B------:R-:W-:Y:S05]  /*7310*/  BSYNC.RECONVERGENT B1 ;  /* 0x0000000000017941 */ /* 0x000fea0003800200 */
.L_x_4419:
[----:B0-----:R-:W2:Y:S01]  /*7320*/  LDL R10, [R1+0x6c] ;  /* 0x00006c00010a7983 */ /* 0x001ea20000100800 */
[----:B-----5:R-:W-:Y:S01]  /*7330*/  IADD3 R0, PT, PT, R0, 0x40, RZ ;  /* 0x0000004000007810 */ /* 0x020fe20007ffe0ff */
[----:B-1----:R-:W-:Y:S01]  /*7340*/  VIADD R248, R248, 0x100 ;  /* 0x00000100f8f87836 */ /* 0x002fe20000000000 */
[----:B------:R-:W-:Y:S02]  /*7350*/  IADD3 R2, P2, PT, R2, 0x40, RZ ;  /* 0x0000004002027810 */ /* 0x000fe40007f5e0ff */
[----:B------:R-:W-:-:S03]  /*7360*/  IADD3 R245, PT, PT, R245, 0x40, RZ ;  /* 0x00000040f5f57810 */ /* 0x000fc60007ffe0ff */
[----:B------:R-:W-:Y:S01]  /*7370*/  IMAD.X R3, RZ, RZ, R3, P2 ;  /* 0x000000ffff037224 */ /* 0x000fe200010e0603 */
[----:B--2---:R-:W-:-:S13]  /*7380*/  ISETP.GE.AND P1, PT, R0, R10, PT ;  /* 0x0000000a0000720c */ /* 0x004fda0003f26270 */
[----:B------:R-:W-:Y:S05]  /*7390*/  @!P1 BRA `(.L_x_4421) ;  /* 0xffffffb000ac9947 */ /* 0x000fea000383ffff */
.L_x_4379:
[----:B0--3--:R-:W-:Y:S05]  /*73a0*/  BSYNC B0 ;  /* 0x0000000000007941 */ /* 0x009fea0003800000 */
.L_x_4378:
[----:B------:R-:W0:Y:S01]  /*73b0*/  S2R R3, SR_TID.X ;  /* 0x0000000000037919 */ /* 0x000e220000002100 */
[----:B------:R-:W3:Y:S02]  /*73c0*/  LDCU UR4, c[0x0][0x3f4] ;  /* 0x00007e80ff0477ac */ /* 0x000ee40008000800 */
[----:B---3--:R-:W-:-:S06]  /*73d0*/  UIADD3 UR4, UPT, UPT, UR45, 0x1, -UR4 ;  /* 0x000000012d047890 */ /* 0x008fcc000fffe804 */
        /* <DEDUP_REMOVED lines=10> */
[----:B------:R0:W3:Y:S02]  /*7480*/  SHFL.BFLY PT, R14, R2, 0x2, 0x1f ;  /* 0x0c401f00020e7f89 */ /* 0x0000e400000e0000 */
.L_x_4498:
[----:B-1----:R-:W1:Y:S01]  /*7490*/  S2R R18, SR_CgaCtaId ;  /* 0x0000000000127919 */ /* 0x002e620000008800 */
[----:B------:R-:W-:Y:S01]  /*74a0*/  MOV R13, 0x400 ;  /* 0x00000400000d7802 */ /* 0x000fe20000000f00 */
[----:B------:R-:W-:Y:S05]  /*74b0*/  WARPSYNC.ALL ;  /* 0x0000000000007948 */ /* 0x000fea0003800000 */
[----:B---3--:R-:W-:Y:S02]  /*74c0*/  FMNMX.FTZ R14, R2, R14, !PT ;  /* 0x0000000e020e7209 */ /* 0x008fe40007810000 */
[----:B-1----:R-:W-:-:S04]  /*74d0*/  LEA R0, R18, R13, 0x18 ;  /* 0x0000000d12007211 */ /* 0x002fc800078ec0ff */
[-C--:B------:R-:W-:Y:S02]  /*74e0*/  @!P0 LEA.HI R5, R3, R0.reuse, RZ, 0x1d ;  /* 0x0000000003058211 */ /* 0x080fe400078fe8ff */
[----:B0-----:R-:W-:-:S03]  /*74f0*/  LEA R2, R6, R0, 0x2 ;  /* 0x0000000006027211 */ /* 0x001fc600078e10ff */
[----:B------:R-:W-:Y:S01]  /*7500*/  @!P0 STS [R5], R14 ;  /* 0x0000000e05008388 */ /* 0x000fe20000000800 */
[----:B------:R-:W-:Y:S01]  /*7510*/  BAR.SYNC.DEFER_BLOCKING 0x0 ;  /* 0x0000000000007b1d */ /* 0x000fe20000010000 */
[----:B------:R-:W-:Y:S01]  /*7520*/  ISETP.GT.U32.AND P0, PT, R6, 0x3, PT ;  /* 0x000000030600780c */ /* 0x000fe20003f04070 */
[----:B------:R-:W-:Y:S01]  /*7530*/  IMAD.MOV.U32 R8, RZ, RZ, -0x800001 ;  /* 0xff7fffffff087424 */ /* 0x000fe200078e00ff */
[----:B------:R-:W-:Y:S01]  /*7540*/  IADD3 R7, PT, PT, R4, R3, RZ ;  /* 0x0000000304077210 */ /* 0x000fe20007ffe0ff */
[----:B------:R-:W-:Y:S01]  /*7550*/  UIADD3 UR7, UPT, UPT, UR45, 0x1, URZ ;  /* 0x000000012d077890 */ /* 0x000fe2000fffe0ff */
[----:B------:R-:W-:Y:S01]  /*7560*/  HFMA2 R11, -RZ, RZ, 0, 0 ;  /* 0x00000000ff0b7431 */ /* 0x000fe200000001ff */
[----:B------:R-:W-:Y:S08]  /*7570*/  BSSY.RECONVERGENT B0, `(.L_x_4423) ;  /* 0x0000172000007945 */ /* 0x000ff00003800200 */
[----:B------:R-:W0:Y:S01]  /*7580*/  @!P0 LDS R8, [R2] ;  /* 0x0000000002088984 */ /* 0x000e220000000800 */
[----:B------:R-:W-:-:S03]  /*7590*/  ISETP.GT.AND P0, PT, R7, UR45, PT ;  /* 0x0000002d07007c0c */ /* 0x000fc6000bf04270 */
[----:B0-----:R-:W0:Y:S02]  /*75a0*/  SHFL.BFLY PT, R5, R8, 0x2, 0x1f ;  /* 0x0c401f0008057f89 */ /* 0x001e2400000e0000 */
[----:B0-----:R-:W-:Y:S01]  /*75b0*/  FMNMX.FTZ R9, R5, R8, !PT ;  /* 0x0000000805097209 */ /* 0x001fe20007810000 */
[----:B------:R-:W-:-:S04]  /*75c0*/  IMAD.SHL.U32 R5, R3, 0x4, RZ ;  /* 0x0000000403057824 */ /* 0x000fc800078e00ff */
[----:B------:R-:W0:Y:S02]  /*75d0*/  SHFL.BFLY PT, R10, R9, 0x1, 0x1f ;  /* 0x0c201f00090a7f89 */ /* 0x000e2400000e0000 */
[----:B0-----:R-:W-:-:S05]  /*75e0*/  FMNMX.FTZ R10, R9, R10, !PT ;  /* 0x0000000a090a7209 */ /* 0x001fca0007810000 */
[----:B------:R0:W1:Y:S01]  /*75f0*/  SHFL.IDX PT, R35, R10, RZ, 0x1f ;  /* 0x00001fff0a237589 */ /* 0x00006200000e0000 */
[----:B------:R-:W-:Y:S05]  /*7600*/  @P0 BRA `(.L_x_4424) ;  /* 0x0000001400a00947 */ /* 0x000fea0003800000 */
[----:B------:R-:W3:Y:S02]  /*7610*/  LDC.64 R8, c[0x0][0x420] ;  /* 0x00010800ff087b82 */ /* 0x000ee40000000a00 */
[----:B---3--:R-:W-:-:S04]  /*7620*/  ISETP.NE.U32.AND P0, PT, R8, RZ, PT ;  /* 0x000000ff0800720c */ /* 0x008fc80003f05070 */
[----:B------:R-:W-:-:S13]  /*7630*/  ISETP.NE.AND.EX P0, PT, R9, RZ, PT, P0 ;  /* 0x000000ff0900720c */ /* 0x000fda0003f05300 */
[----:B------:R-:W-:Y:S05]  /*7640*/  @P0 BRA `(.L_x_4425) ;  /* 0x0000001000040947 */ /* 0x000fea0003800000 */
[----:B0-----:R-:W-:Y:S01]  /*7650*/  IMAD.U32 R10, RZ, RZ, UR7 ;  /* 0x00000007ff0a7e24 */ /* 0x001fe2000f8e00ff */
[----:B------:R-:W-:Y:S01]  /*7660*/  LOP3.LUT R8, RZ, R3, RZ, 0x33, !PT ;  /* 0x00000003ff087212 */ /* 0x000fe200078e33ff */
[----:B------:R-:W-:Y:S01]  /*7670*/  BSSY.RECONVERGENT B1, `(.L_x_4426) ;  /* 0x000001c000017945 */ /* 0x000fe20003800200 */
[----:B------:R-:W-:Y:S02]  /*7680*/  MOV R11, RZ ;  /* 0x000000ff000b7202 */ /* 0x000fe40000000f00 */
[----:B------:R-:W-:-:S04]  /*7690*/  VIADDMNMX R9, R7, 0x80, R10, !PT ;  /* 0x0000008007097846 */ /* 0x000fc8000780010a */
[----:B------:R-:W-:-:S04]  /*76a0*/  IADD3 R9, PT, PT, -R4, R9, R8 ;  /* 0x0000000904097210 */ /* 0x000fc80007ffe108 */
[C---:B------:R-:W-:Y:S02]  /*76b0*/  LOP3.LUT R8, R9.reuse, 0x180, RZ, 0xc0, !PT ;  /* 0x0000018009087812 */ /* 0x040fe400078ec0ff */
[----:B------:R-:W-:Y:S02]  /*76c0*/  ISETP.GE.U32.AND P1, PT, R9, 0x180, PT ;  /* 0x000001800900780c */ /* 0x000fe40003f26070 */
[----:B------:R-:W-:Y:S01]  /*76d0*/  ISETP.NE.AND P0, PT, R8, 0x180, PT ;  /* 0x000001800800780c */ /* 0x000fe20003f05270 */
[----:B------:R-:W-:-:S12]  /*76e0*/  IMAD.MOV.U32 R8, RZ, RZ, R7 ;  /* 0x000000ffff087224 */ /* 0x000fd800078e0007 */
[----:B------:R-:W-:Y:S05]  /*76f0*/  @!P0 BRA `(.L_x_4427) ;  /* 0x00000000004c8947 */ /* 0x000fea0003800000 */
[----:B------:R-:W-:Y:S02]  /*7700*/  IADD3 R11, PT, PT, R13, 0x420, RZ ;  /* 0x000004200d0b7810 */ /* 0x000fe40007ffe0ff */
[----:B------:R-:W-:Y:S02]  /*7710*/  LEA.HI R8, R9, 0x1, RZ, 0x19 ;  /* 0x0000000109087811 */ /* 0x000fe400078fc8ff */
[----:B------:R-:W-:Y:S01]  /*7720*/  LEA R10, R18, R11, 0x18 ;  /* 0x0000000b120a7211 */ /* 0x000fe200078ec0ff */
[----:B------:R-:W-:Y:S01]  /*7730*/  IMAD.MOV.U32 R11, RZ, RZ, RZ ;  /* 0x000000ffff0b7224 */ /* 0x000fe200078e00ff */
[----:B------:R-:W-:Y:S02]  /*7740*/  LOP3.LUT R9, R8, 0x3, RZ, 0xc0, !PT ;  /* 0x0000000308097812 */ /* 0x000fe400078ec0ff */
[----:B------:R-:W-:Y:S01]  /*7750*/  MOV R8, R7 ;  /* 0x0000000700087202 */ /* 0x000fe20000000f00 */
[----:B------:R-:W-:Y:S01]  /*7760*/  IMAD.IADD R10, R5, 0x1, R10 ;  /* 0x00000001050a7824 */ /* 0x000fe200078e020a */
[----:B------:R-:W-:-:S07]  /*7770*/  IADD3 R9, PT, PT, -R9, RZ, RZ ;  /* 0x000000ff09097210 */ /* 0x000fce0007ffe1ff */
.L_x_4428:
        /* <DEDUP_REMOVED lines=11> */
.L_x_4427:
[----:B------:R-:W-:Y:S05]  /*7830*/  BSYNC.RECONVERGENT B1 ;  /* 0x0000000000017941 */ /* 0x000fea0003800200 */
.L_x_4426:
[----:B------:R-:W-:Y:S05]  /*7840*/  @!P1 BRA `(.L_x_4424) ;  /* 0x0000001400109947 */ /* 0x000fea0003800000 */
[----:B------:R-:W-:Y:S01]  /*7850*/  IMAD.SHL.U32 R9, R4, 0x4, RZ ;  /* 0x0000000404097824 */ /* 0x000fe200078e00ff */
[----:B------:R-:W-:-:S04]  /*7860*/  IADD3 R13, PT, PT, R13, 0x420, RZ ;  /* 0x000004200d0d7810 */ /* 0x000fc80007ffe0ff */
[----:B------:R-:W-:Y:S02]  /*7870*/  LEA R18, R18, R13, 0x18 ;  /* 0x0000000d12127211 */ /* 0x000fe400078ec0ff */
[C---:B------:R-:W-:Y:S02]  /*7880*/  LEA R9, R8.reuse, -R9, 0x2 ;  /* 0x8000000908097211 */ /* 0x040fe400078e10ff */
[----:B------:R-:W-:-:S03]  /*7890*/  IADD3 R8, PT, PT, R8, 0x200, RZ ;  /* 0x0000020008087810 */ /* 0x000fc60007ffe0ff */
        /* <DEDUP_REMOVED lines=19> */
[----:B------:R-:W0:Y:S01]  /*79d0*/  MUFU.EX2 R16, R15 ;  /* 0x0000000f00107308 */ /* 0x000e220000000800 */
[----:B-1----:R4:W-:Y:S01]  /*79e0*/  STS [R9+0x200], R12 ;  /* 0x0002000c09007388 */ /* 0x0029e20000000800 */
[----:B------:R-:W-:-:S03]  /*79f0*/  FADD.FTZ R11, R11, R12 ;  /* 0x0000000c0b0b7221 */ /* 0x000fc60000010000 */
[----:B---3--:R4:W-:Y:S01]  /*7a00*/  STS [R9+0x400], R14 ;  /* 0x0004000e09007388 */ /* 0x0089e20000000800 */
[----:B------:R-:W-:-:S03]  /*7a10*/  FADD.FTZ R11, R11, R14 ;  /* 0x0000000e0b0b7221 */ /* 0x000fc60000010000 */
[----:B0-----:R4:W-:Y:S01]  /*7a20*/  STS [R9+0x600], R16 ;  /* 0x0006001009007388 */ /* 0x0019e20000000800 */
        /* <DEDUP_REMOVED lines=11> */
.L_x_4431:
[----:B------:R-:W0:Y:S01]  /*7ae0*/  LDS R10, [R9+-0x400] ;  /* 0xfffc0000090a7984 */ /* 0x000e220000000800 */
[----:B------:R-:W-:-:S03]  /*7af0*/  IADD3 R8, PT, PT, R8, 0x800, RZ ;  /* 0x0000080008087810 */ /* 0x000fc60007ffe0ff */
[----:B------:R-:W1:Y:S01]  /*7b00*/  LDS R12, [R9+-0x200] ;  /* 0xfffe0000090c7984 */ /* 0x000e620000000800 */
[----:B------:R-:W-:-:S03]  /*7b10*/  ISETP.GE.AND P1, PT, R8, R37, PT ;  /* 0x000000250800720c */ /* 0x000fc60003f26270 */
[----:B------:R-:W3:Y:S04]  /*7b20*/  LDS R14, [R9+0x200] ;  /* 0x00020000090e7984 */ /* 0x000ee80000000800 */
[----:B------:R-:W4:Y:S04]  /*7b30*/  LDS R13, [R9] ;  /* 0x00000000090d7984 */ /* 0x000f280000000800 */
[----:B------:R-:W5:Y:S04]  /*7b40*/  LDS R16, [R9+0x400] ;  /* 0x0004000009107984 */ /* 0x000f680000000800 */
[----:B------:R-:W5:Y:S04]  /*7b50*/  LDS R18, [R9+0x600] ;  /* 0x0006000009127984 */ /* 0x000f680000000800 */
[----:B------:R-:W-:Y:S04]  /*7b60*/  LDS R20, [R9+0x800] ;  /* 0x0008000009147984 */ /* 0x000fe80000000800 */
[----:B------:R-:W5:Y:S04]  /*7b70*/  LDS R21, [R9+0xa00] ;  /* 0x000a000009157984 */ /* 0x000f680000000800 */
[----:B------:R-:W5:Y:S04]  /*7b80*/  LDS R23, [R9+0xc00] ;  /* 0x000c000009177984 */ /* 0x000f680000000800 */
[----:B--2---:R-:W2:Y:S01]  /*7b90*/  LDS R25, [R9+0xe00] ;  /* 0x000e000009197984 */ /* 0x004ea20000000800 */
[----:B0-----:R-:W-:-:S03]  /*7ba0*/  FADD.FTZ R10, -R35, R10 ;  /* 0x0000000a230a7221 */ /* 0x001fc60000010100 */
[----:B------:R-:W0:Y:S01]  /*7bb0*/  LDS R27, [R9+0x1000] ;  /* 0x00100000091b7984 */ /* 0x000e220000000800 */
[----:B------:R-:W-:Y:S01]  /*7bc0*/  FMUL.FTZ R10, R10, 1.4426950216293334961 ;  /* 0x3fb8aa3b0a0a7820 */ /* 0x000fe20000410000 */
[C---:B-1----:R-:W-:Y:S02]  /*7bd0*/  FADD.FTZ R12, -R35.reuse, R12 ;  /* 0x0000000c230c7221 */ /* 0x042fe40000010100 */
[----:B------:R-:W1:Y:S01]  /*7be0*/  LDS R29, [R9+0x1200] ;  /* 0x00120000091d7984 */ /* 0x000e620000000800 */
[C---:B---3--:R-:W-:Y:S01]  /*7bf0*/  FADD.FTZ R15, -R35.reuse, R14 ;  /* 0x0000000e230f7221 */ /* 0x048fe20000010100 */
[----:B------:R-:W-:Y:S01]  /*7c00*/  FMUL.FTZ R12, R12, 1.4426950216293334961 ;  /* 0x3fb8aa3b0c0c7820 */ /* 0x000fe20000410000 */
[----:B------:R-:W3:Y:S01]  /*7c10*/  MUFU.EX2 R10, R10 ;  /* 0x0000000a000a7308 */ /* 0x000ee20000000800 */
[----:B------:R-:W1:Y:S01]  /*7c20*/  LDS R31, [R9+0x1400] ;  /* 0x00140000091f7984 */ /* 0x000e620000000800 */
[----:B----4-:R-:W-:Y:S01]  /*7c30*/  FADD.FTZ R13, -R35, R13 ;  /* 0x0000000d230d7221 */ /* 0x010fe20000010100 */
[----:B------:R-:W-:-:S02]  /*7c40*/  FMUL.FTZ R15, R15, 1.4426950216293334961 ;  /* 0x3fb8aa3b0f0f7820 */ /* 0x000fc40000410000 */
[----:B------:R-:W4:Y:S01]  /*7c50*/  LDS R33, [R9+0x1600] ;  /* 0x0016000009217984 */ /* 0x000f220000000800 */
[----:B-----5:R-:W-:Y:S01]  /*7c60*/  FADD.FTZ R17, -R35, R16 ;  /* 0x0000001023117221 */ /* 0x020fe20000010100 */
[----:B------:R-:W-:Y:S01]  /*7c70*/  FMUL.FTZ R13, R13, 1.4426950216293334961 ;  /* 0x3fb8aa3b0d0d7820 */ /* 0x000fe20000410000 */
[----:B------:R-:W5:Y:S02]  /*7c80*/  MUFU.EX2 R12, R12 ;  /* 0x0000000c000c7308 */ /* 0x000f640000000800 */
[----:B------:R-:W-:Y:S01]  /*7c90*/  FMUL.FTZ R17, R17, 1.4426950216293334961 ;  /* 0x3fb8aa3b11117820 */ /* 0x000fe20000410000 */
[----:B------:R-:W-:-:S04]  /*7ca0*/  FADD.FTZ R19, -R35, R18 ;  /* 0x0000001223137221 */ /* 0x000fc80000010100 */
[----:B------:R-:W-:Y:S01]  /*7cb0*/  FMUL.FTZ R19, R19, 1.4426950216293334961 ;  /* 0x3fb8aa3b13137820 */ /* 0x000fe20000410000 */
[----:B------:R5:W1:Y:S01]  /*7cc0*/  MUFU.EX2 R16, R15 ;  /* 0x0000000f00107308 */ /* 0x000a620000000800 */
[----:B---3--:R-:W-:Y:S01]  /*7cd0*/  FADD.FTZ R11, R10, R11 ;  /* 0x0000000b0a0b7221 */ /* 0x008fe20000010000 */
[----:B------:R-:W-:Y:S01]  /*7ce0*/  FADD.FTZ R21, -R35, R21 ;  /* 0x0000001523157221 */ /* 0x000fe20000010100 */
[----:B------:R-:W-:Y:S03]  /*7cf0*/  STS [R9+-0x400], R10 ;  /* 0xfffc000a09007388 */ /* 0x000fe60000000800 */
[----:B------:R-:W-:Y:S01]  /*7d00*/  FMUL.FTZ R21, R21, 1.4426950216293334961 ;  /* 0x3fb8aa3b15157820 */ /* 0x000fe20000410000 */
[----:B------:R-:W-:Y:S01]  /*7d10*/  FADD.FTZ R23, -R35, R23 ;  /* 0x0000001723177221 */ /* 0x000fe20000010100 */
[----:B------:R3:W4:Y:S01]  /*7d20*/  MUFU.EX2 R14, R13 ;  /* 0x0000000d000e7308 */ /* 0x0007220000000800 */
[----:B-----5:R-:W5:Y:S01]  /*7d30*/  LDS R15, [R9+0x1800] ;  /* 0x00180000090f7984 */ /* 0x020f620000000800 */
[----:B------:R-:W-:Y:S01]  /*7d40*/  FADD.FTZ R11, R11, R12 ;  /* 0x0000000c0b0b7221 */ /* 0x000fe20000010000 */
[----:B------:R-:W-:Y:S01]  /*7d50*/  FMUL.FTZ R23, R23, 1.4426950216293334961 ;  /* 0x3fb8aa3b17177820 */ /* 0x000fe20000410000 */
[C---:B--2---:R-:W-:Y:S01]  /*7d60*/  FADD.FTZ R25, -R35.reuse, R25 ;  /* 0x0000001923197221 */ /* 0x044fe20000010100 */
[----:B------:R-:W-:Y:S01]  /*7d70*/  STS [R9+-0x200], R12 ;  /* 0xfffe000c09007388 */ /* 0x000fe20000000800 */
[----:B0-----:R-:W-:-:S02]  /*7d80*/  FADD.FTZ R27, -R35, R27 ;  /* 0x0000001b231b7221 */ /* 0x001fc40000010100 */
[----:B------:R0:W2:Y:S01]  /*7d90*/  MUFU.EX2 R18, R17 ;  /* 0x0000001100127308 */ /* 0x0000a20000000800 */
[----:B---3--:R-:W-:Y:S01]  /*7da0*/  FADD.FTZ R13, -R35, R20 ;  /* 0x00000014230d7221 */ /* 0x008fe20000010100 */
[----:B------:R-:W-:Y:S01]  /*7db0*/  FMUL.FTZ R25, R25, 1.4426950216293334961 ;  /* 0x3fb8aa3b19197820 */ /* 0x000fe20000410000 */
[----:B------:R-:W-:Y:S01]  /*7dc0*/  FMUL.FTZ R27, R27, 1.4426950216293334961 ;  /* 0x3fb8aa3b1b1b7820 */ /* 0x000fe20000410000 */
[----:B-1----:R-:W-:Y:S01]  /*7dd0*/  FADD.FTZ R29, -R35, R29 ;  /* 0x0000001d231d7221 */ /* 0x002fe20000010100 */
[----:B------:R-:W-:Y:S01]  /*7de0*/  FMUL.FTZ R13, R13, 1.4426950216293334961 ;  /* 0x3fb8aa3b0d0d7820 */ /* 0x000fe20000410000 */
[----:B------:R-:W-:Y:S02]  /*7df0*/  STS [R9+0x200], R16 ;  /* 0x0002001009007388 */ /* 0x000fe40000000800 */
[----:B------:R-:W1:Y:S01]  /*7e00*/  MUFU.EX2 R20, R19 ;  /* 0x0000001300147308 */ /* 0x000e620000000800 */
[----:B----4-:R-:W-:Y:S01]  /*7e10*/  FADD.FTZ R11, R11, R14 ;  /* 0x0000000e0b0b7221 */ /* 0x010fe20000010000 */
[----:B0-----:R-:W0:Y:S01]  /*7e20*/  LDS R17, [R9+0x1a00] ;  /* 0x001a000009117984 */ /* 0x001e220000000800 */
[----:B------:R-:W-:Y:S01]  /*7e30*/  FMUL.FTZ R29, R29, 1.4426950216293334961 ;  /* 0x3fb8aa3b1d1d7820 */ /* 0x000fe20000410000 */
[----:B------:R-:W-:Y:S01]  /*7e40*/  FADD.FTZ R31, -R35, R31 ;  /* 0x0000001f231f7221 */ /* 0x000fe20000010100 */
[----:B------:R-:W-:Y:S01]  /*7e50*/  FADD.FTZ R11, R11, R16 ;  /* 0x000000100b0b7221 */ /* 0x000fe20000010000 */
[----:B------:R-:W-:Y:S01]  /*7e60*/  FADD.FTZ R33, -R35, R33 ;  /* 0x0000002123217221 */ /* 0x000fe20000010100 */
[----:B------:R-:W-:Y:S01]  /*7e70*/  STS [R9], R14 ;  /* 0x0000000e09007388 */ /* 0x000fe20000000800 */
[----:B------:R-:W3:Y:S01]  /*7e80*/  MUFU.EX2 R22, R13 ;  /* 0x0000000d00167308 */ /* 0x000ee20000000800 */
[----:B--2---:R-:W-:Y:S01]  /*7e90*/  FADD.FTZ R11, R11, R18 ;  /* 0x000000120b0b7221 */ /* 0x004fe20000010000 */
[----:B------:R-:W-:Y:S01]  /*7ea0*/  FMUL.FTZ R31, R31, 1.4426950216293334961 ;  /* 0x3fb8aa3b1f1f7820 */ /* 0x000fe20000410000 */
[----:B------:R-:W-:Y:S01]  /*7eb0*/  FMUL.FTZ R33, R33, 1.4426950216293334961 ;  /* 0x3fb8aa3b21217820 */ /* 0x000fe20000410000 */
[----:B------:R-:W-:Y:S04]  /*7ec0*/  STS [R9+0x400], R18 ;  /* 0x0004001209007388 */ /* 0x000fe80000000800 */
[----:B------:R-:W2:Y:S01]  /*7ed0*/  MUFU.EX2 R24, R21 ;  /* 0x0000001500187308 */ /* 0x000ea20000000800 */
[----:B-1----:R-:W-:Y:S01]  /*7ee0*/  FADD.FTZ R11, R11, R20 ;  /* 0x000000140b0b7221 */ /* 0x002fe20000010000 */
[----:B------:R-:W-:Y:S06]  /*7ef0*/  STS [R9+0x600], R20 ;  /* 0x0006001409007388 */ /* 0x000fec0000000800 */
[----:B------:R-:W1:Y:S01]  /*7f00*/  MUFU.EX2 R26, R23 ;  /* 0x00000017001a7308 */ /* 0x000e620000000800 */
[----:B---3--:R-:W-:Y:S01]  /*7f10*/  FADD.FTZ R11, R11, R22 ;  /* 0x000000160b0b7221 */ /* 0x008fe20000010000 */
[----:B-----5:R-:W-:Y:S01]  /*7f20*/  FADD.FTZ R15, -R35, R15 ;  /* 0x0000000f230f7221 */ /* 0x020fe20000010100 */
[----:B------:R-:W-:Y:S03]  /*7f30*/  STS [R9+0x800], R22 ;  /* 0x0008001609007388 */ /* 0x000fe60000000800 */
[----:B------:R-:W-:-:S02]  /*7f40*/  FMUL.FTZ R15, R15, 1.4426950216293334961 ;  /* 0x3fb8aa3b0f0f7820 */ /* 0x000fc40000410000 */
[----:B------:R-:W3:Y:S01]  /*7f50*/  MUFU.EX2 R28, R25 ;  /* 0x00000019001c7308 */ /* 0x000ee20000000800 */
[----:B--2---:R-:W-:Y:S01]  /*7f60*/  FADD.FTZ R11, R11, R24 ;  /* 0x000000180b0b7221 */ /* 0x004fe20000010000 */
[----:B------:R-:W-:Y:S06]  /*7f70*/  STS [R9+0xa00], R24 ;  /* 0x000a001809007388 */ /* 0x000fec0000000800 */
[----:B------:R-:W2:Y:S01]  /*7f80*/  MUFU.EX2 R30, R27 ;  /* 0x0000001b001e7308 */ /* 0x000ea20000000800 */
[----:B-1----:R-:W-:Y:S01]  /*7f90*/  FADD.FTZ R11, R11, R26 ;  /* 0x0000001a0b0b7221 */ /* 0x002fe20000010000 */
[----:B0-----:R-:W-:Y:S01]  /*7fa0*/  FADD.FTZ R17, -R35, R17 ;  /* 0x0000001123117221 */ /* 0x001fe20000010100 */
[----:B------:R-:W-:Y:S03]  /*7fb0*/  STS [R9+0xc00], R26 ;  /* 0x000c001a09007388 */ /* 0x000fe60000000800 */
[----:B------:R-:W-:-:S02]  /*7fc0*/  FMUL.FTZ R17, R17, 1.4426950216293334961 ;  /* 0x3fb8aa3b11117820 */ /* 0x000fc40000410000 */
[----:B------:R-:W0:Y:S01]  /*7fd0*/  MUFU.EX2 R32, R29 ;  /* 0x0000001d00207308 */ /* 0x000e220000000800 */
[----:B---3--:R-:W-:Y:S01]  /*7fe0*/  FADD.FTZ R11, R11, R28 ;  /* 0x0000001c0b0b7221 */ /* 0x008fe20000010000 */
        /* <DEDUP_REMOVED lines=19> */
.L_x_4430:
[----:B------:R-:W-:Y:S05]  /*8120*/  BSYNC.RECONVERGENT B1 ;  /* 0x0000000000017941 */ /* 0x000fea0003800200 */
.L_x_4429:
        /* <DEDUP_REMOVED lines=55> */
.L_x_4433:
[----:B------:R-:W-:Y:S05]  /*84a0*/  BSYNC.RECONVERGENT B1 ;  /* 0x0000000000017941 */ /* 0x000fea0003800200 */
.L_x_4432:
        /* <DEDUP_REMOVED lines=19> */
[----:B------:R-:W4:Y:S01]  /*85e0*/  MUFU.EX2 R14, R13 ;  /* 0x0000000d000e7308 */ /* 0x000f220000000800 */
[----:B-1----:R0:W-:Y:S01]  /*85f0*/  STS [R9+-0x200], R10 ;  /* 0xfffe000a09007388 */ /* 0x0021e20000000800 */
[----:B------:R-:W-:-:S03]  /*8600*/  FADD.FTZ R11, R11, R10 ;  /* 0x0000000a0b0b7221 */ /* 0x000fc60000010000 */
[----:B---3--:R0:W-:Y:S01]  /*8610*/  STS [R9], R12 ;  /* 0x0000000c09007388 */ /* 0x0081e20000000800 */
[----:B------:R-:W-:-:S03]  /*8620*/  FADD.FTZ R11, R11, R12 ;  /* 0x0000000c0b0b7221 */ /* 0x000fc60000010000 */
[----:B----4-:R0:W-:Y:S01]  /*8630*/  STS [R9+0x200], R14 ;  /* 0x0002000e09007388 */ /* 0x0101e20000000800 */
[----:B------:R-:W-:Y:S01]  /*8640*/  FADD.FTZ R11, R11, R14 ;  /* 0x0000000e0b0b7221 */ /* 0x000fe20000010000 */
[----:B------:R-:W-:Y:S06]  /*8650*/  BRA `(.L_x_4424) ;  /* 0x00000004008c7947 */ /* 0x000fec0003800000 */
.L_x_4425:
[----:B------:R-:W-:Y:S01]  /*8660*/  MOV R14, UR7 ;  /* 0x00000007000e7c02 */ /* 0x000fe20008000f00 */
[----:B------:R-:W3:Y:S01]  /*8670*/  S2UR UR4, SR_CTAID.Y ;  /* 0x00000000000479c3 */ /* 0x000ee20000002600 */
[----:B------:R-:W-:Y:S01]  /*8680*/  LOP3.LUT R12, RZ, R3, RZ, 0x33, !PT ;  /* 0x00000003ff0c7212 */ /* 0x000fe200078e33ff */
[----:B------:R-:W-:Y:S01]  /*8690*/  BSSY.RECONVERGENT B1, `(.L_x_4434) ;  /* 0x0000027000017945 */ /* 0x000fe20003800200 */
[----:B------:R-:W-:-:S04]  /*86a0*/  VIADDMNMX R11, R7, 0x80, R14, !PT ;  /* 0x00000080070b7846 */ /* 0x000fc8000780010e */
[----:B------:R-:W-:Y:S01]  /*86b0*/  IADD3 R12, PT, PT, -R4, R11, R12 ;  /* 0x0000000b040c7210 */ /* 0x000fe20007ffe10c */
[----:B0-----:R-:W3:Y:S03]  /*86c0*/  LDC R10, c[0x0][0x3f4] ;  /* 0x0000fd00ff0a7b82 */ /* 0x001ee60000000800 */
[C---:B------:R-:W-:Y:S02]  /*86d0*/  LOP3.LUT R11, R12.reuse, 0x180, RZ, 0xc0, !PT ;  /* 0x000001800c0b7812 */ /* 0x040fe400078ec0ff */
[----:B------:R-:W-:Y:S02]  /*86e0*/  ISETP.GE.U32.AND P1, PT, R12, 0x180, PT ;  /* 0x000001800c00780c */ /* 0x000fe40003f26070 */
[----:B------:R-:W-:Y:S01]  /*86f0*/  ISETP.NE.AND P0, PT, R11, 0x180, PT ;  /* 0x000001800b00780c */ /* 0x000fe20003f05270 */
[----:B------:R-:W-:Y:S02]  /*8700*/  IMAD.MOV.U32 R11, RZ, RZ, RZ ;  /* 0x000000ffff0b7224 */ /* 0x000fe400078e00ff */
[----:B---3--:R-:W-:Y:S01]  /*8710*/  IMAD R17, R10, UR4, RZ ;  /* 0x000000040a117c24 */ /* 0x008fe2000f8e02ff */
[----:B------:R-:W-:-:S04]  /*8720*/  MOV R10, R7 ;  /* 0x00000007000a7202 */ /* 0x000fc80000000f00 */
[----:B------:R-:W-:-:S05]  /*8730*/  SHF.R.S32.HI R20, RZ, 0x1f, R17 ;  /* 0x0000001fff147819 */ /* 0x000fca0000011411 */
[----:B------:R-:W-:Y:S05]  /*8740*/  @!P0 BRA `(.L_x_4435) ;  /* 0x00000000006c8947 */ /* 0x000fea0003800000 */
[--C-:B------:R-:W-:Y:S01]  /*8750*/  IADD3 R16, P0, P2, R17, R8, R7.reuse ;  /* 0x0000000811107210 */ /* 0x100fe20007a1e007 */
[----:B------:R-:W-:Y:S01]  /*8760*/  VIADD R13, R13, 0x420 ;  /* 0x000004200d0d7836 */ /* 0x000fe20000000000 */
[----:B------:R-:W-:Y:S01]  /*8770*/  LEA.HI R8, R12, 0x1, RZ, 0x19 ;  /* 0x000000010c087811 */ /* 0x000fe200078fc8ff */
[----:B------:R-:W-:Y:S01]  /*8780*/  HFMA2 R11, -RZ, RZ, 0, 0 ;  /* 0x00000000ff0b7431 */ /* 0x000fe200000001ff */
[----:B------:R-:W-:Y:S01]  /*8790*/  IADD3.X R9, PT, PT, R20, R9, RZ, P0, P2 ;  /* 0x0000000914097210 */ /* 0x000fe200007e44ff */
[----:B------:R-:W-:Y:S01]  /*87a0*/  IMAD.MOV.U32 R10, RZ, RZ, R7 ;  /* 0x000000ffff0a7224 */ /* 0x000fe200078e0007 */
[----:B------:R-:W-:Y:S02]  /*87b0*/  LOP3.LUT R8, R8, 0x3, RZ, 0xc0, !PT ;  /* 0x0000000308087812 */ /* 0x000fe400078ec0ff */
[----:B------:R-:W-:-:S03]  /*87c0*/  LEA R12, R18, R13, 0x18 ;  /* 0x0000000d120c7211 */ /* 0x000fc600078ec0ff */
[----:B------:R-:W-:Y:S01]  /*87d0*/  IMAD.MOV R13, RZ, RZ, -R8 ;  /* 0x000000ffff0d7224 */ /* 0x000fe200078e0a08 */
[----:B------:R-:W-:-:S07]  /*87e0*/  IADD3 R12, PT, PT, R5, R12, RZ ;  /* 0x0000000c050c7210 */ /* 0x000fce0007ffe0ff */
.L_x_4436:
        /* <DEDUP_REMOVED lines=17> */
.L_x_4435:
[----:B------:R-:W-:Y:S05]  /*8900*/  BSYNC.RECONVERGENT B1 ;  /* 0x0000000000017941 */ /* 0x000fea0003800200 */
.L_x_4434:
[----:B------:R-:W-:Y:S05]  /*8910*/  @!P1 BRA `(.L_x_4424) ;  /* 0x0000000000dc9947 */ /* 0x000fea0003800000 */
[----:B------:R-:W0:Y:S01]  /*8920*/  S2R R13, SR_CgaCtaId ;  /* 0x00000000000d7919 */ /* 0x000e220000008800 */
[----:B------:R-:W3:Y:S01]  /*8930*/  LDCU.64 UR4, c[0x0][0x420] ;  /* 0x00008400ff0477ac */ /* 0x000ee20008000a00 */
[----:B------:R-:W-:Y:S02]  /*8940*/  MOV R8, 0x400 ;  /* 0x0000040000087802 */ /* 0x000fe40000000f00 */
[----:B------:R-:W-:-:S03]  /*8950*/  SHF.L.U32 R9, R4, 0x2, RZ ;  /* 0x0000000204097819 */ /* 0x000fc600000006ff */
[----:B------:R-:W-:Y:S01]  /*8960*/  VIADD R12, R8, 0x420 ;  /* 0x00000420080c7836 */ /* 0x000fe20000000000 */
[----:B------:R-:W-:Y:S02]  /*8970*/  LEA R8, R10, -R9, 0x2 ;  /* 0x800000090a087211 */ /* 0x000fe400078e10ff */
[----:B---3--:R-:W-:-:S04]  /*8980*/  IADD3 R14, P0, P1, R17, UR4, R10 ;  /* 0x00000004110e7c10 */ /* 0x008fc8000f91e00a */
[----:B------:R-:W-:Y:S02]  /*8990*/  IADD3 R14, P2, PT, R14, 0x100, RZ ;  /* 0x000001000e0e7810 */ /* 0x000fe40007f5e0ff */
[----:B------:R-:W-:-:S05]  /*89a0*/  IADD3.X R9, PT, PT, R20, UR5, RZ, P0, P1 ;  /* 0x0000000514097c10 */ /* 0x000fca00087e24ff */
[----:B------:R-:W-:Y:S01]  /*89b0*/  IMAD.X R9, RZ, RZ, R9, P2 ;  /* 0x000000ffff097224 */ /* 0x000fe200010e0609 */
[----:B0-----:R-:W-:-:S04]  /*89c0*/  LEA R13, R13, R12, 0x18 ;  /* 0x0000000c0d0d7211 */ /* 0x001fc800078ec0ff */
[----:B------:R-:W-:-:S07]  /*89d0*/  IADD3 R12, PT, PT, R8, 0x400, R13 ;  /* 0x00000400080c7810 */ /* 0x000fce0007ffe00d */
.L_x_4437:
[----:B------:R-:W-:-:S05]  /*89e0*/  MOV R8, R14 ;  /* 0x0000000e00087202 */ /* 0x000fca0000000f00 */
[----:B------:R-:W3:Y:S04]  /*89f0*/  LDG.E.U8 R15, desc[UR36][R8.64+-0x100] ;  /* 0xffff0024080f7981 */ /* 0x000ee8000c1e1100 */
[----:B------:R-:W4:Y:S04]  /*8a00*/  LDG.E.U8 R13, desc[UR36][R8.64+-0x80] ;  /* 0xffff8024080d7981 */ /* 0x000f28000c1e1100 */
[----:B------:R-:W5:Y:S04]  /*8a10*/  LDG.E.U8 R14, desc[UR36][R8.64] ;  /* 0x00000024080e7981 */ /* 0x000f68000c1e1100 */
[----:B------:R-:W2:Y:S01]  /*8a20*/  LDG.E.U8 R16, desc[UR36][R8.64+0x80] ;  /* 0x0000802408107981 */ /* 0x000ea2000c1e1100 */
[----:B------:R-:W-:Y:S01]  /*8a30*/  VIADD R10, R10, 0x200 ;  /* 0x000002000a0a7836 */ /* 0x000fe20000000000 */
[----:B---3--:R-:W-:-:S02]  /*8a40*/  ISETP.NE.AND P0, PT, R15, RZ, PT ;  /* 0x000000ff0f00720c */ /* 0x008fc40003f05270 */
        /* <DEDUP_REMOVED lines=9> */
[C---:B0-----:R-:W-:Y:S01]  /*8ae0*/  @!P1 FADD.FTZ R16, -R35.reuse, R15 ;  /* 0x0000000f23109221 */ /* 0x041fe20000010100 */
[----:B------:R-:W-:Y:S02]  /*8af0*/  HFMA2 R15, -RZ, RZ, 0, 0 ;  /* 0x00000000ff0f7431 */ /* 0x000fe400000001ff */
[----:B------:R-:W-:Y:S01]  /*8b00*/  @!P0 FMUL.FTZ R14, R14, 1.4426950216293334961 ;  /* 0x3fb8aa3b0e0e8820 */ /* 0x000fe20000410000 */
[----:B------:R-:W-:Y:S01]  /*8b10*/  @!P1 FMUL.FTZ R16, R16, 1.4426950216293334961 ;  /* 0x3fb8aa3b10109820 */ /* 0x000fe20000410000 */
[C---:B--2---:R-:W-:Y:S02]  /*8b20*/  @!P2 FADD.FTZ R18, -R35.reuse, R17 ;  /* 0x000000112312a221 */ /* 0x044fe40000010100 */
[----:B------:R-:W0:Y:S01]  /*8b30*/  @!P0 MUFU.EX2 R13, R14 ;  /* 0x0000000e000d8308 */ /* 0x000e220000000800 */
[----:B------:R-:W-:Y:S02]  /*8b40*/  IMAD.MOV.U32 R17, RZ, RZ, RZ ;  /* 0x000000ffff117224 */ /* 0x000fe400078e00ff */
[----:B---3--:R-:W-:Y:S01]  /*8b50*/  @!P3 FADD.FTZ R20, -R35, R19 ;  /* 0x000000132314b221 */ /* 0x008fe20000010100 */
[----:B------:R-:W-:Y:S01]  /*8b60*/  @!P2 FMUL.FTZ R18, R18, 1.4426950216293334961 ;  /* 0x3fb8aa3b1212a820 */ /* 0x000fe20000410000 */
[----:B------:R-:W-:-:S02]  /*8b70*/  MOV R19, RZ ;  /* 0x000000ff00137202 */ /* 0x000fc40000000f00 */
[----:B------:R-:W-:Y:S01]  /*8b80*/  @!P3 FMUL.FTZ R20, R20, 1.4426950216293334961 ;  /* 0x3fb8aa3b1414b820 */ /* 0x000fe20000410000 */
[----:B------:R-:W-:Y:S01]  /*8b90*/  ISETP.GT.AND P0, PT, R10, UR45, PT ;  /* 0x0000002d0a007c0c */ /* 0x000fe2000bf04270 */
        /* <DEDUP_REMOVED lines=13> */
[----:B0-----:R-:W-:Y:S01]  /*8c70*/  VIADD R12, R12, 0x800 ;  /* 0x000008000c0c7836 */ /* 0x001fe20000000000 */
[----:B------:R-:W-:Y:S06]  /*8c80*/  @!P0 BRA `(.L_x_4437) ;  /* 0xfffffffc00548947 */ /* 0x000fec000383ffff */
.L_x_4424:
[----:B------:R-:W-:Y:S05]  /*8c90*/  BSYNC.RECONVERGENT B0 ;  /* 0x0000000000007941 */ /* 0x000fea0003800200 */
.L_x_4423:
[----:B0-----:R-:W0:Y:S01]  /*8ca0*/  SHFL.BFLY PT, R8, R11, 0x10, 0x1f ;  /* 0x0e001f000b087f89 */ /* 0x001e2200000e0000 */
[C---:B------:R-:W-:Y:S01]  /*8cb0*/  ISETP.NE.AND P0, PT, R6.reuse, RZ, PT ;  /* 0x000000ff0600720c */ /* 0x040fe20003f05270 */
[----:B------:R-:W3:Y:S01]  /*8cc0*/  LDCU.U8 UR6, c[0x0][0x48c] ;  /* 0x00009180ff0677ac */ /* 0x000ee20008000000 */
[----:B------:R-:W-:Y:S01]  /*8cd0*/  ISETP.GT.U32.AND P1, PT, R6, 0x3, PT ;  /* 0x000000030600780c */ /* 0x000fe20003f24070 */
[----:B------:R-:W1:Y:S10]  /*8ce0*/  S2UR UR4, SR_CTAID.Y ;  /* 0x00000000000479c3 */ /* 0x000e740000002600 */
[----:B----4-:R-:W-:Y:S01]  /*8cf0*/  @!P0 SHF.R.U32.HI R14, RZ, 0x3, R3 ;  /* 0x00000003ff0e8819 */ /* 0x010fe20000011603 */
[----:B---3--:R-:W-:Y:S01]  /*8d00*/  UISETP.NE.AND UP0, UPT, UR6, URZ, UPT ;  /* 0x000000ff0600728c */ /* 0x008fe2000bf05270 */
[----:B0-----:R-:W-:-:S02]  /*8d10*/  FADD.FTZ R8, R8, R11 ;  /* 0x0000000b08087221 */ /* 0x001fc40000010000 */
[----:B------:R-:W-:-:S03]  /*8d20*/  @!P0 LOP3.LUT R11, R14, 0x7c, RZ, 0xc0, !PT ;  /* 0x0000007c0e0b8812 */ /* 0x000fc600078ec0ff */
[----:B------:R-:W0:Y:S01]  /*8d30*/  SHFL.BFLY PT, R9, R8, 0x8, 0x1f ;  /* 0x0d001f0008097f89 */ /* 0x000e2200000e0000 */
[----:B------:R-:W-:Y:S01]  /*8d40*/  @!P0 IADD3 R11, PT, PT, R11, R0, RZ ;  /* 0x000000000b0b8210 */ /* 0x000fe20007ffe0ff */
[----:B0-----:R-:W-:-:S05]  /*8d50*/  FADD.FTZ R9, R8, R9 ;  /* 0x0000000908097221 */ /* 0x001fca0000010000 */
[----:B------:R-:W0:Y:S02]  /*8d60*/  SHFL.BFLY PT, R10, R9, 0x4, 0x1f ;  /* 0x0c801f00090a7f89 */ /* 0x000e2400000e0000 */
[----:B0-----:R-:W-:-:S05]  /*8d70*/  FADD.FTZ R10, R9, R10 ;  /* 0x0000000a090a7221 */ /* 0x001fca0000010000 */
[----:B------:R-:W0:Y:S02]  /*8d80*/  SHFL.BFLY PT, R13, R10, 0x2, 0x1f ;  /* 0x0c401f000a0d7f89 */ /* 0x000e2400000e0000 */
[----:B0-----:R-:W-:-:S05]  /*8d90*/  FADD.FTZ R13, R10, R13 ;  /* 0x0000000d0a0d7221 */ /* 0x001fca0000010000 */
[----:B------:R-:W0:Y:S02]  /*8da0*/  SHFL.BFLY PT, R12, R13, 0x1, 0x1f ;  /* 0x0c201f000d0c7f89 */ /* 0x000e2400000e0000 */
[----:B0-----:R-:W-:Y:S02]  /*8db0*/  FADD.FTZ R12, R13, R12 ;  /* 0x0000000c0d0c7221 */ /* 0x001fe40000010000 */
[----:B------:R-:W1:Y:S03]  /*8dc0*/  LDC R13, c[0x0][0x3f8] ;  /* 0x0000fe00ff0d7b82 */ /* 0x000e660000000800 */
[----:B------:R-:W-:Y:S05]  /*8dd0*/  @!P0 STS [R11+0x10], R12 ;  /* 0x0000100c0b008388 */ /* 0x000fea0000000800 */
[----:B------:R-:W-:Y:S01]  /*8de0*/  BAR.SYNC.DEFER_BLOCKING 0x0 ;  /* 0x0000000000007b1d */ /* 0x000fe20000010000 */
[----:B------:R-:W-:-:S05]  /*8df0*/  ISETP.GT.AND P0, PT, R7, UR45, PT ;  /* 0x0000002d07007c0c */ /* 0x000fca000bf04270 */
[----:B------:R-:W0:Y:S04]  /*8e00*/  @!P1 LDS R12, [R2+0x10] ;  /* 0x00001000020c9984 */ /* 0x000e280000000800 */
[----:B0-----:R-:W0:Y:S02]  /*8e10*/  SHFL.BFLY PT, R9, R12, 0x2, 0x1f ;  /* 0x0c401f000c097f89 */ /* 0x001e2400000e0000 */
[----:B0-----:R-:W-:-:S05]  /*8e20*/  FADD.FTZ R9, R9, R12 ;  /* 0x0000000c09097221 */ /* 0x001fca0000010000 */
[----:B------:R-:W0:Y:S02]  /*8e30*/  SHFL.BFLY PT, R0, R9, 0x1, 0x1f ;  /* 0x0c201f0009007f89 */ /* 0x000e2400000e0000 */
[----:B0-----:R-:W-:Y:S01]  /*8e40*/  FADD.FTZ R6, R9, R0 ;  /* 0x0000000009067221 */ /* 0x001fe20000010000 */
[----:B------:R-:W-:Y:S01]  /*8e50*/  CS2R R8, SRZ ;  /* 0x0000000000087805 */ /* 0x000fe2000001ff00 */
[----:B------:R-:W1:Y:S04]  /*8e60*/  S2R R0, SR_CTAID.X ;  /* 0x0000000000007919 */ /* 0x000e680000002500 */
[----:B------:R-:W0:Y:S02]  /*8e70*/  SHFL.IDX PT, R6, R6, RZ, 0x1f ;  /* 0x00001fff06067589 */ /* 0x000e2400000e0000 */
[----:B0-----:R-:W-:-:S04]  /*8e80*/  FADD.FTZ R10, R6, 9.9999999747524270788e-07 ;  /* 0x358637bd060a7421 */ /* 0x001fc80000010000 */
[----:B------:R0:W3:Y:S01]  /*8e90*/  MUFU.RCP R33, R10 ;  /* 0x0000000a00217308 */ /* 0x0000e20000001000 */
[----:B-1----:R-:W-:Y:S01]  /*8ea0*/  IMAD R35, R13, UR4, R0 ;  /* 0x000000040d237c24 */ /* 0x002fe2000f8e0200 */
[----:B------:R-:W-:Y:S06]  /*8eb0*/  BRA.U !UP0, `(.L_x_4438) ;  /* 0x0000000108187547 */ /* 0x000fec000b800000 */
[----:B------:R-:W1:Y:S08]  /*8ec0*/  LDC R2, c[0x0][0x488] ;  /* 0x00012200ff027b82 */ /* 0x000e700000000800 */
[----:B------:R-:W1:Y:S08]  /*8ed0*/  LDC R6, c[0x0][0x40c] ;  /* 0x00010300ff067b82 */ /* 0x000e700000000800 */
[----:B------:R-:W4:Y:S01]  /*8ee0*/  LDC R9, c[0x0][0x3f4] ;  /* 0x0000fd00ff097b82 */ /* 0x000f220000000800 */
[----:B-1----:R-:W-:-:S04]  /*8ef0*/  IMAD R2, R35, R2, R6 ;  /* 0x0000000223027224 */ /* 0x002fc800078e0206 */
[----:B----4-:R-:W-:-:S05]  /*8f00*/  IMAD R8, R2, R9, RZ ;  /* 0x0000000902087224 */ /* 0x010fca00078e02ff */
[----:B------:R-:W-:-:S07]  /*8f10*/  SHF.R.S32.HI R9, RZ, 0x1f, R8 ;  /* 0x0000001fff097819 */ /* 0x000fce0000011408 */
.L_x_4438:
        /* <DEDUP_REMOVED lines=13> */
[----:B------:R-:W1:Y:S01]  /*8ff0*/  S2UR UR5, SR_CgaCtaId ;  /* 0x00000000000579c3 */ /* 0x000e620000008800 */
        /* <DEDUP_REMOVED lines=8> */
[----:B-1----:R-:W-:-:S06]  /*9080*/  ULEA UR4, UR5, UR4, 0x18 ;  /* 0x0000000405047291 */ /* 0x002fcc000f8ec0ff */
[----:B------:R-:W-:-:S07]  /*9090*/  VIADD R2, R5, UR4 ;  /* 0x0000000405027c36 */ /* 0x000fce0008000000 */
.L_x_4444:
[----:B------:R-:W3:Y:S01]  /*90a0*/  LDS R6, [R2] ;  /* 0x0000000002067984 */ /* 0x000ee20000000800 */
[----:B------:R-:W-:-:S04]  /*90b0*/  IADD3 R8, PT, PT, R8, 0x1, RZ ;  /* 0x0000000108087810 */ /* 0x000fc80007ffe0ff */
[----:B------:R-:W-:Y:S01]  /*90c0*/  ISETP.NE.AND P0, PT, R8, RZ, PT ;  /* 0x000000ff0800720c */ /* 0x000fe20003f05270 */
[----:B---3--:R-:W-:-:S05]  /*90d0*/  FMUL.FTZ R9, R6, R33 ;  /* 0x0000002106097220 */ /* 0x008fca0000410000 */
[----:B------:R1:W-:Y:S02]  /*90e0*/  STS [R2], R9 ;  /* 0x0000000902007388 */ /* 0x0003e40000000800 */
[----:B-1----:R-:W-:-:S05]  /*90f0*/  VIADD R2, R2, 0x200 ;  /* 0x0000020002027836 */ /* 0x002fca0000000000 */
[----:B------:R-:W-:Y:S05]  /*9100*/  @P0 BRA `(.L_x_4444) ;  /* 0xfffffffc00e40947 */ /* 0x000fea000383ffff */
.L_x_4443:
[----:B------:R-:W-:Y:S05]  /*9110*/  BSYNC.RECONVERGENT B1 ;  /* 0x0000000000017941 */ /* 0x000fea0003800200 */
.L_x_4442:
[----:B------:R-:W-:Y:S05]  /*9120*/  @!P1 BRA `(.L_x_4440) ;  /* 0x00000014001c9947 */ /* 0x000fea0003800000 */
[----:B------:R-:W1:Y:S01]  /*9130*/  S2UR UR5, SR_CgaCtaId ;  /* 0x00000000000579c3 */ /* 0x000e620000008800 */
[----:B------:R-:W-:Y:S01]  /*9140*/  UMOV UR4, 0x400 ;  /* 0x0000040000047882 */ /* 0x000fe20000000000 */
[----:B------:R-:W-:Y:S01]  /*9150*/  SHF.L.U32 R2, R4, 0x2, RZ ;  /* 0x0000000204027819 */ /* 0x000fe200000006ff */
[----:B------:R-:W-:-:S04]  /*9160*/  UIADD3 UR4, UPT, UPT, UR4, 0x420, URZ ;  /* 0x0000042004047890 */ /* 0x000fc8000fffe0ff */
[C---:B------:R-:W-:Y:S01]  /*9170*/  IMAD R2, R7.reuse, 0x4, -R2 ;  /* 0x0000000407027824 */ /* 0x040fe200078e0a02 */
[----:B------:R-:W-:-:S04]  /*9180*/  IADD3 R7, PT, PT, R7, 0x200, RZ ;  /* 0x0000020007077810 */ /* 0x000fc80007ffe0ff */
[----:B------:R-:W-:Y:S01]  /*9190*/  ISETP.GT.AND P0, PT, R7, UR45, PT ;  /* 0x0000002d07007c0c */ /* 0x000fe2000bf04270 */
[----:B-1----:R-:W-:-:S09]  /*91a0*/  ULEA UR4, UR5, UR4, 0x18 ;  /* 0x0000000405047291 */ /* 0x002fd2000f8ec0ff */
[----:B------:R-:W3:Y:S04]  /*91b0*/  LDS R6, [R2+UR4] ;  /* 0x0000000402067984 */ /* 0x000ee80008000800 */
[----:B------:R-:W1:Y:S04]  /*91c0*/  LDS R8, [R2+UR4+0x200] ;  /* 0x0002000402087984 */ /* 0x000e680008000800 */
[----:B0-----:R-:W0:Y:S04]  /*91d0*/  LDS R10, [R2+UR4+0x400] ;  /* 0x00040004020a7984 */ /* 0x001e280008000800 */
[----:B------:R-:W4:Y:S01]  /*91e0*/  LDS R12, [R2+UR4+0x600] ;  /* 0x00060004020c7984 */ /* 0x000f220008000800 */
[----:B---3--:R-:W-:Y:S01]  /*91f0*/  FMUL.FTZ R9, R6, R33 ;  /* 0x0000002106097220 */ /* 0x008fe20000410000 */
[----:B------:R-:W-:-:S02]  /*9200*/  VIADD R6, R2, UR4 ;  /* 0x0000000402067c36 */ /* 0x000fc40008000000 */
[-C--:B-1----:R-:W-:Y:S02]  /*9210*/  FMUL.FTZ R11, R8, R33.reuse ;  /* 0x00000021080b7220 */ /* 0x082fe40000410000 */
[----:B------:R1:W-:Y:S01]  /*9220*/  STS [R2+UR4], R9 ;  /* 0x0000000902007988 */ /* 0x0003e20008000804 */
[----:B0-----:R-:W-:-:S03]  /*9230*/  FMUL.FTZ R13, R10, R33 ;  /* 0x000000210a0d7220 */ /* 0x001fc60000410000 */
[----:B------:R1:W-:Y:S01]  /*9240*/  STS [R2+UR4+0x200], R11 ;  /* 0x0002000b02007988 */ /* 0x0003e20008000804 */
[----:B----4-:R-:W-:-:S03]  /*9250*/  FMUL.FTZ R15, R12, R33 ;  /* 0x000000210c0f7220 */ /* 0x010fc60000410000 */
[----:B------:R1:W-:Y:S04]  /*9260*/  STS [R2+UR4+0x400], R13 ;  /* 0x0004000d02007988 */ /* 0x0003e80008000804 */
[----:B------:R1:W-:Y:S01]  /*9270*/  STS [R2+UR4+0x600], R15 ;  /* 0x0006000f02007988 */ /* 0x0003e20008000804 */
[----:B------:R-:W-:Y:S05]  /*9280*/  @P0 BRA `(.L_x_4440) ;  /* 0x0000001000c40947 */ /* 0x000fea0003800000 */
[----:B-1----:R-:W-:Y:S01]  /*9290*/  IADD3 R2, PT, PT, -R7, UR45, RZ ;  /* 0x0000002d07027c10 */ /* 0x002fe2000fffe1ff */
        /* <DEDUP_REMOVED lines=8> */
.L_x_4447:
[----:B------:R-:W0:Y:S01]  /*9320*/  LDS R2, [R6+-0x400] ;  /* 0xfffc000006027984 */ /* 0x000e220000000800 */
[----:B------:R-:W-:-:S03]  /*9330*/  VIADD R7, R7, 0x800 ;  /* 0x0000080007077836 */ /* 0x000fc60000000000 */
[----:B------:R-:W1:Y:S02]  /*9340*/  LDS R8, [R6+-0x200] ;  /* 0xfffe000006087984 */ /* 0x000e640000000800 */
        /* <DEDUP_REMOVED lines=11> */
[----:B------:R-:W0:Y:S01]  /*9400*/  LDS R28, [R6+0x1200] ;  /* 0x00120000061c7984 */ /* 0x000e220000000800 */
[----:B-1----:R-:W-:-:S03]  /*9410*/  FMUL.FTZ R11, R33, R8 ;  /* 0x00000008210b7220 */ /* 0x002fc60000410000 */
[----:B------:R-:W1:Y:S01]  /*9420*/  LDS R29, [R6+0x1400] ;  /* 0x00140000061d7984 */ /* 0x000e620000000800 */
        /* <DEDUP_REMOVED lines=35> */
.L_x_4446:
[----:B------:R-:W-:Y:S05]  /*9660*/  BSYNC.RECONVERGENT B1 ;  /* 0x0000000000017941 */ /* 0x000fea0003800200 */
.L_x_4445:
        /* <DEDUP_REMOVED lines=14> */
[C---:B0-----:R-:W-:Y:S01]  /*9750*/  FMUL.FTZ R9, R33.reuse, R2 ;  /* 0x0000000221097220 */ /* 0x041fe20000410000 */
[----:B-1----:R-:W-:-:S04]  /*9760*/  FMUL.FTZ R11, R33, R8 ;  /* 0x00000008210b7220 */ /* 0x002fc80000410000 */
[----:B------:R-:W-:Y:S01]  /*9770*/  STS [R6+-0x400], R9 ;  /* 0xfffc000906007388 */ /* 0x000fe20000000800 */
[----:B---3--:R-:W-:-:S03]  /*9780*/  FMUL.FTZ R13, R33, R10 ;  /* 0x0000000a210d7220 */ /* 0x008fc60000410000 */
[----:B------:R-:W-:Y:S01]  /*9790*/  STS [R6+-0x200], R11 ;  /* 0xfffe000b06007388 */ /* 0x000fe20000000800 */
[----:B----4-:R-:W-:-:S03]  /*97a0*/  FMUL.FTZ R15, R33, R12 ;  /* 0x0000000c210f7220 */ /* 0x010fc60000410000 */
[----:B------:R-:W-:Y:S01]  /*97b0*/  STS [R6], R13 ;  /* 0x0000000d06007388 */ /* 0x000fe20000000800 */
[----:B-----5:R-:W-:-:S03]  /*97c0*/  FMUL.FTZ R17, R33, R14 ;  /* 0x0000000e21117220 */ /* 0x020fc60000410000 */
        /* <DEDUP_REMOVED lines=9> */
.L_x_4449:
[----:B------:R-:W-:Y:S05]  /*9860*/  BSYNC.RECONVERGENT B1 ;  /* 0x0000000000017941 */ /* 0x000fea0003800200 */
.L_x_4448:
[----:B------:R-:W-:-:S13]  /*9870*/  ISETP.GT.AND P1, PT, R7, UR45, PT ;  /* 0x0000002d07007c0c */ /* 0x000fda000bf24270 */
[----:B------:R-:W-:Y:S05]  /*9880*/  @!P0 BRA P1, `(.L_x_4440) ;  /* 0x0000000c00448947 */ /* 0x000fea0000800000 */
[----:B------:R-:W0:Y:S04]  /*9890*/  LDS R2, [R6+-0x400] ;  /* 0xfffc000006027984 */ /* 0x000e280000000800 */
[----:B------:R-:W1:Y:S04]  /*98a0*/  LDS R8, [R6+-0x200] ;  /* 0xfffe000006087984 */ /* 0x000e680000000800 */
[----:B------:R-:W3:Y:S04]  /*98b0*/  LDS R10, [R6] ;  /* 0x00000000060a7984 */ /* 0x000ee80000000800 */
[----:B------:R-:W4:Y:S01]  /*98c0*/  LDS R12, [R6+0x200] ;  /* 0x00020000060c7984 */ /* 0x000f220000000800 */
[C---:B0-----:R-:W-:Y:S01]  /*98d0*/  FMUL.FTZ R7, R33.reuse, R2 ;  /* 0x0000000221077220 */ /* 0x041fe20000410000 */
[----:B-1----:R-:W-:-:S04]  /*98e0*/  FMUL.FTZ R9, R33, R8 ;  /* 0x0000000821097220 */ /* 0x002fc80000410000 */
[----:B------:R0:W-:Y:S01]  /*98f0*/  STS [R6+-0x400], R7 ;  /* 0xfffc000706007388 */ /* 0x0001e20000000800 */
[----:B---3--:R-:W-:-:S03]  /*9900*/  FMUL.FTZ R11, R33, R10 ;  /* 0x0000000a210b7220 */ /* 0x008fc60000410000 */
[----:B------:R0:W-:Y:S01]  /*9910*/  STS [R6+-0x200], R9 ;  /* 0xfffe000906007388 */ /* 0x0001e20000000800 */
[----:B----4-:R-:W-:-:S03]  /*9920*/  FMUL.FTZ R13, R33, R12 ;  /* 0x0000000c210d7220 */ /* 0x010fc60000410000 */
[----:B------:R0:W-:Y:S04]  /*9930*/  STS [R6], R11 ;  /* 0x0000000b06007388 */ /* 0x0001e80000000800 */
[----:B------:R0:W-:Y:S01]  /*9940*/  STS [R6+0x200], R13 ;  /* 0x0002000d06007388 */ /* 0x0001e20000000800 */
[----:B------:R-:W-:Y:S05]  /*9950*/  BRA `(.L_x_4440) ;  /* 0x0000000c00107947 */ /* 0x000fea0003800000 */
.L_x_4441:
        /* <DEDUP_REMOVED lines=10> */
[----:B------:R-:W4:Y:S01]  /*9a00*/  LDCU.64 UR8, c[0x0][0x480] ;  /* 0x00009000ff0877ac */ /* 0x000f220008000a00 */
[----:B------:R-:W-:Y:S02]  /*9a10*/  LEA.HI R2, R2, 0x1, RZ, 0x19 ;  /* 0x0000000102027811 */ /* 0x000fe400078fc8ff */
[----:B------:R-:W-:Y:S01]  /*9a20*/  IADD3 R15, P0, PT, R7, R8, RZ ;  /* 0x00000008070f7210 */ /* 0x000fe20007f1e0ff */
[----:B------:R-:W-:Y:S01]  /*9a30*/  UMOV UR4, 0x400 ;  /* 0x0000040000047882 */ /* 0x000fe20000000000 */
[C---:B------:R-:W-:Y:S01]  /*9a40*/  SHF.L.U32 R6, R2.reuse, 0x7, RZ ;  /* 0x0000000702067819 */ /* 0x040fe200000006ff */
[----:B------:R-:W-:Y:S01]  /*9a50*/  UIADD3 UR4, UPT, UPT, UR4, 0x420, URZ ;  /* 0x0000042004047890 */ /* 0x000fe2000fffe0ff */
[----:B------:R-:W-:Y:S01]  /*9a60*/  LOP3.LUT R2, R2, 0x3, RZ, 0xc0, !PT ;  /* 0x0000000302027812 */ /* 0x000fe200078ec0ff */
[----:B0-----:R-:W-:Y:S01]  /*9a70*/  IMAD.X R10, RZ, RZ, R9, P0 ;  /* 0x000000ffff0a7224 */ /* 0x001fe200000e0609 */
[----:B------:R-:W-:-:S04]  /*9a80*/  LOP3.LUT R6, R6, 0x180, RZ, 0xc0, !PT ;  /* 0x0000018006067812 */ /* 0x000fc800078ec0ff */
[----:B------:R-:W-:Y:S01]  /*9a90*/  IADD3 R7, PT, PT, R7, R6, RZ ;  /* 0x0000000607077210 */ /* 0x000fe20007ffe0ff */
[----:B------:R-:W-:Y:S01]  /*9aa0*/  IMAD.MOV R6, RZ, RZ, -R2 ;  /* 0x000000ffff067224 */ /* 0x000fe200078e0a02 */
[----:B----4-:R-:W-:-:S04]  /*9ab0*/  LEA R12, P0, R15, UR8, 0x2 ;  /* 0x000000080f0c7c11 */ /* 0x010fc8000f8010ff */
[----:B------:R-:W-:Y:S01]  /*9ac0*/  LEA.HI.X R15, R15, UR9, R10, 0x2, P0 ;  /* 0x000000090f0f7c11 */ /* 0x000fe200080f140a */
[----:B-1----:R-:W-:-:S06]  /*9ad0*/  ULEA UR4, UR5, UR4, 0x18 ;  /* 0x0000000405047291 */ /* 0x002fcc000f8ec0ff */
[----:B------:R-:W-:-:S07]  /*9ae0*/  IADD3 R2, PT, PT, R5, UR4, RZ ;  /* 0x0000000405027c10 */ /* 0x000fce000fffe0ff */
.L_x_4452:
[----:B-1----:R-:W3:Y:S01]  /*9af0*/  LDS R10, [R2] ;  /* 0x00000000020a7984 */ /* 0x002ee20000000800 */
[----:B------:R-:W-:Y:S01]  /*9b00*/  MOV R11, R15 ;  /* 0x0000000f000b7202 */ /* 0x000fe20000000f00 */
[----:B------:R-:W-:-:S05]  /*9b10*/  VIADD R6, R6, 0x1 ;  /* 0x0000000106067836 */ /* 0x000fca0000000000 */
[----:B------:R-:W-:Y:S01]  /*9b20*/  ISETP.NE.AND P0, PT, R6, RZ, PT ;  /* 0x000000ff0600720c */ /* 0x000fe20003f05270 */
[----:B---3--:R-:W-:Y:S01]  /*9b30*/  FMUL.FTZ R13, R10, R33 ;  /* 0x000000210a0d7220 */ /* 0x008fe20000410000 */
[----:B------:R-:W-:Y:S01]  /*9b40*/  IMAD.MOV.U32 R10, RZ, RZ, R12 ;  /* 0x000000ffff0a7224 */ /* 0x000fe200078e000c */
[----:B------:R-:W-:-:S03]  /*9b50*/  IADD3 R12, P2, PT, R12, 0x200, RZ ;  /* 0x000002000c0c7810 */ /* 0x000fc60007f5e0ff */
[----:B------:R0:W-:Y:S01]  /*9b60*/  STS [R2], R13 ;  /* 0x0000000d02007388 */ /* 0x0001e20000000800 */
[----:B------:R-:W-:-:S03]  /*9b70*/  IADD3.X R15, PT, PT, RZ, R15, RZ, P2, !PT ;  /* 0x0000000fff0f7210 */ /* 0x000fc600017fe4ff */
[----:B------:R1:W-:Y:S01]  /*9b80*/  STG.E desc[UR36][R10.64], R13 ;  /* 0x0000000d0a007986 */ /* 0x0003e2000c101924 */
[----:B0-----:R-:W-:Y:S02]  /*9b90*/  VIADD R2, R2, 0x200 ;  /* 0x0000020002027836 */ /* 0x001fe40000000000 */
[----:B------:R-:W-:Y:S05]  /*9ba0*/  @P0 BRA `(.L_x_4452) ;  /* 0xfffffffc00d00947 */ /* 0x000fea000383ffff */
.L_x_4451:
[----:B------:R-:W-:Y:S05]  /*9bb0*/  BSYNC.RECONVERGENT B1 ;  /* 0x0000000000017941 */ /* 0x000fea0003800200 */
.L_x_4450:
[----:B------:R-:W-:Y:S05]  /*9bc0*/  @!P1 BRA `(.L_x_4440) ;  /* 0x0000000800749947 */ /* 0x000fea0003800000 */
[----:B-1----:R-:W1:Y:S01]  /*9bd0*/  S2R R11, SR_CgaCtaId ;  /* 0x00000000000b7919 */ /* 0x002e620000008800 */
[----:B------:R-:W4:Y:S01]  /*9be0*/  LDCU.64 UR4, c[0x0][0x480] ;  /* 0x00009000ff0477ac */ /* 0x000f220008000a00 */
[C---:B------:R-:W-:Y:S01]  /*9bf0*/  IADD3 R6, P0, PT, R7.reuse, R8, RZ ;  /* 0x0000000807067210 */ /* 0x040fe20007f1e0ff */
[----:B------:R-:W-:Y:S01]  /*9c00*/  BSSY.RECONVERGENT B1, `(.L_x_4453) ;  /* 0x000005b000017945 */ /* 0x000fe20003800200 */
[----:B0-----:R-:W-:Y:S02]  /*9c10*/  IADD3 R10, PT, PT, -R7, UR45, RZ ;  /* 0x0000002d070a7c10 */ /* 0x001fe4000fffe1ff */
[----:B------:R-:W-:Y:S02]  /*9c20*/  IADD3.X R9, PT, PT, RZ, R9, RZ, P0, !PT ;  /* 0x00000009ff097210 */ /* 0x000fe400007fe4ff */
[----:B------:R-:W-:Y:S02]  /*9c30*/  MOV R2, 0x400 ;  /* 0x0000040000027802 */ /* 0x000fe40000000f00 */
[----:B------:R-:W-:-:S02]  /*9c40*/  ISETP.GT.AND P1, PT, R10, 0x5ff, PT ;  /* 0x000005ff0a00780c */ /* 0x000fc40003f24270 */
[----:B----4-:R-:W-:-:S04]  /*9c50*/  LEA R8, P0, R6, UR4, 0x2 ;  /* 0x0000000406087c11 */ /* 0x010fc8000f8010ff */
[----:B------:R-:W-:Y:S01]  /*9c60*/  LEA.HI.X R9, R6, UR5, R9, 0x2, P0 ;  /* 0x0000000506097c11 */ /* 0x000fe200080f1409 */
[----:B------:R-:W-:Y:S01]  /*9c70*/  VIADD R6, R2, 0x420 ;  /* 0x0000042002067836 */ /* 0x000fe20000000000 */
[----:B------:R-:W-:Y:S02]  /*9c80*/  SHF.L.U32 R2, R4, 0x2, RZ ;  /* 0x0000000204027819 */ /* 0x000fe400000006ff */
[----:B------:R-:W-:-:S03]  /*9c90*/  IADD3 R8, P0, PT, R8, 0x400, RZ ;  /* 0x0000040008087810 */ /* 0x000fc60007f1e0ff */
[----:B------:R-:W-:Y:S01]  /*9ca0*/  IMAD R2, R7, 0x4, -R2 ;  /* 0x0000000407027824 */ /* 0x000fe200078e0a02 */
[----:B------:R-:W-:Y:S02]  /*9cb0*/  IADD3.X R9, PT, PT, RZ, R9, RZ, P0, !PT ;  /* 0x00000009ff097210 */ /* 0x000fe400007fe4ff */
[----:B-1----:R-:W-:Y:S02]  /*9cc0*/  LEA R11, R11, R6, 0x18 ;  /* 0x000000060b0b7211 */ /* 0x002fe400078ec0ff */
[----:B------:R-:W-:Y:S02]  /*9cd0*/  PLOP3.LUT P0, PT, PT, PT, PT, 0x80, 0x8 ;  /* 0x000000000008781c */ /* 0x000fe40003f0f070 */
[----:B------:R-:W-:Y:S01]  /*9ce0*/  IADD3 R2, PT, PT, R2, 0x400, R11 ;  /* 0x0000040002027810 */ /* 0x000fe20007ffe00b */
[----:B------:R-:W-:Y:S10]  /*9cf0*/  @!P1 BRA `(.L_x_4454) ;  /* 0x00000004002c9947 */ /* 0x000ff40003800000 */
[----:B------:R-:W-:Y:S01]  /*9d00*/  IMAD.U32 R32, RZ, RZ, UR45 ;  /* 0x0000002dff207e24 */ /* 0x000fe2000f8e00ff */
[----:B------:R-:W-:-:S04]  /*9d10*/  PLOP3.LUT P0, PT, PT, PT, PT, 0x8, 0x80 ;  /* 0x000000000080781c */ /* 0x000fc80003f0e170 */
[----:B------:R-:W-:-:S09]  /*9d20*/  IADD3 R32, PT, PT, R32, -0x5ff, RZ ;  /* 0xfffffa0120207810 */ /* 0x000fd20007ffe0ff */
.L_x_4455:
[----:B------:R-:W3:Y:S01]  /*9d30*/  LDS R6, [R2+-0x400] ;  /* 0xfffc000002067984 */ /* 0x000ee20000000800 */
[----:B------:R-:W-:-:S03]  /*9d40*/  VIADD R7, R7, 0x800 ;  /* 0x0000080007077836 */ /* 0x000fc60000000000 */
[----:B------:R-:W0:Y:S02]  /*9d50*/  LDS R10, [R2+-0x200] ;  /* 0xfffe0000020a7984 */ /* 0x000e240000000800 */
[----:B------:R-:W-:Y:S02]  /*9d60*/  ISETP.GE.AND P1, PT, R7, R32, PT ;  /* 0x000000200700720c */ /* 0x000fe40003f26270 */
[----:B------:R-:W1:Y:S04]  /*9d70*/  LDS R12, [R2] ;  /* 0x00000000020c7984 */ /* 0x000e680000000800 */
[----:B--2---:R-:W-:Y:S04]  /*9d80*/  LDS R24, [R2+0xc00] ;  /* 0x000c000002187984 */ /* 0x004fe80000000800 */
[----:B------:R-:W2:Y:S04]  /*9d90*/  LDS R14, [R2+0x200] ;  /* 0x00020000020e7984 */ /* 0x000ea80000000800 */
[----:B------:R-:W-:Y:S04]  /*9da0*/  LDS R22, [R2+0xa00] ;  /* 0x000a000002167984 */ /* 0x000fe80000000800 */
[----:B------:R-:W-:Y:S04]  /*9db0*/  LDS R26, [R2+0x1000] ;  /* 0x00100000021a7984 */ /* 0x000fe80000000800 */
[----:B------:R-:W4:Y:S04]  /*9dc0*/  LDS R16, [R2+0x400] ;  /* 0x0004000002107984 */ /* 0x000f280000000800 */
[----:B------:R-:W5:Y:S04]  /*9dd0*/  LDS R18, [R2+0x600] ;  /* 0x0006000002127984 */ /* 0x000f680000000800 */
[----:B------:R-:W5:Y:S01]  /*9de0*/  LDS R20, [R2+0x800] ;  /* 0x0008000002147984 */ /* 0x000f620000000800 */
[----:B---3--:R-:W-:-:S03]  /*9df0*/  FMUL.FTZ R11, R33, R6 ;  /* 0x00000006210b7220 */ /* 0x008fc60000410000 */
[----:B------:R-:W3:Y:S01]  /*9e00*/  LDS R25, [R2+0xe00] ;  /* 0x000e000002197984 */ /* 0x000ee20000000800 */
[----:B0-----:R-:W-:-:S03]  /*9e10*/  FMUL.FTZ R13, R33, R10 ;  /* 0x0000000a210d7220 */ /* 0x001fc60000410000 */
[----:B------:R-:W-:Y:S01]  /*9e20*/  LDS R6, [R2+0x1a00] ;  /* 0x001a000002067984 */ /* 0x000fe20000000800 */
[----:B-1----:R-:W-:-:S03]  /*9e30*/  FMUL.FTZ R15, R33, R12 ;  /* 0x0000000c210f7220 */ /* 0x002fc60000410000 */
[----:B------:R-:W0:Y:S04]  /*9e40*/  LDS R27, [R2+0x1200] ;  /* 0x00120000021b7984 */ /* 0x000e280000000800 */
[----:B------:R-:W-:Y:S01]  /*9e50*/  LDS R28, [R2+0x1400] ;  /* 0x00140000021c7984 */ /* 0x000fe20000000800 */
[----:B--2---:R-:W-:-:S03]  /*9e60*/  FMUL.FTZ R17, R33, R14 ;  /* 0x0000000e21117220 */ /* 0x004fc60000410000 */
[----:B------:R-:W1:Y:S04]  /*9e70*/  LDS R29, [R2+0x1600] ;  /* 0x00160000021d7984 */ /* 0x000e680000000800 */
[----:B------:R-:W2:Y:S04]  /*9e80*/  LDS R30, [R2+0x1800] ;  /* 0x00180000021e7984 */ /* 0x000ea80000000800 */
[----:B------:R-:W-:Y:S01]  /*9e90*/  STG.E desc[UR36][R8.64+-0x200], R13 ;  /* 0xfffe000d08007986 */ /* 0x000fe2000c101924 */
[----:B----4-:R-:W-:-:S03]  /*9ea0*/  FMUL.FTZ R19, R33, R16 ;  /* 0x0000001021137220 */ /* 0x010fc60000410000 */
[----:B------:R4:W-:Y:S01]  /*9eb0*/  STS [R2+-0x200], R13 ;  /* 0xfffe000d02007388 */ /* 0x0009e20000000800 */
[----:B-----5:R-:W-:-:S03]  /*9ec0*/  FMUL.FTZ R21, R33, R18 ;  /* 0x0000001221157220 */ /* 0x020fc60000410000 */
[----:B------:R-:W-:Y:S01]  /*9ed0*/  STG.E desc[UR36][R8.64+-0x400], R11 ;  /* 0xfffc000b08007986 */ /* 0x000fe2000c101924 */
[----:B------:R-:W-:-:S03]  /*9ee0*/  FMUL.FTZ R23, R33, R20 ;  /* 0x0000001421177220 */ /* 0x000fc60000410000 */
[----:B------:R5:W-:Y:S01]  /*9ef0*/  STS [R2+-0x400], R11 ;  /* 0xfffc000b02007388 */ /* 0x000be20000000800 */
[----:B----4-:R-:W-:-:S03]  /*9f00*/  FMUL.FTZ R13, R33, R24 ;  /* 0x00000018210d7220 */ /* 0x010fc60000410000 */
[----:B------:R-:W-:Y:S01]  /*9f10*/  STG.E desc[UR36][R8.64], R15 ;  /* 0x0000000f08007986 */ /* 0x000fe2000c101924 */
[----:B---3--:R-:W-:-:S03]  /*9f20*/  FMUL.FTZ R25, R33, R25 ;  /* 0x0000001921197220 */ /* 0x008fc60000410000 */
[----:B------:R3:W-:Y:S01]  /*9f30*/  STS [R2], R15 ;  /* 0x0000000f02007388 */ /* 0x0007e20000000800 */
[----:B-----5:R-:W-:-:S03]  /*9f40*/  FMUL.FTZ R11, R33, R22 ;  /* 0x00000016210b7220 */ /* 0x020fc60000410000 */
[----:B------:R-:W-:Y:S01]  /*9f50*/  STG.E desc[UR36][R8.64+0xc00], R13 ;  /* 0x000c000d08007986 */ /* 0x000fe2000c101924 */
[----:B0-----:R-:W-:-:S03]  /*9f60*/  FMUL.FTZ R27, R33, R27 ;  /* 0x0000001b211b7220 */ /* 0x001fc60000410000 */
[----:B------:R0:W-:Y:S01]  /*9f70*/  STS [R2+0xc00], R13 ;  /* 0x000c000d02007388 */ /* 0x0001e20000000800 */
[----:B---3--:R-:W-:-:S03]  /*9f80*/  FMUL.FTZ R15, R33, R26 ;  /* 0x0000001a210f7220 */ /* 0x008fc60000410000 */
        /* <DEDUP_REMOVED lines=10> */
[----:B--2---:R-:W-:-:S03]  /*a030*/  FMUL.FTZ R11, R33, R30 ;  /* 0x0000001e210b7220 */ /* 0x004fc60000410000 */
        /* <DEDUP_REMOVED lines=23> */
.L_x_4454:
[----:B------:R-:W-:Y:S05]  /*a1b0*/  BSYNC.RECONVERGENT B1 ;  /* 0x0000000000017941 */ /* 0x000fea0003800200 */
.L_x_4453:
        /* <DEDUP_REMOVED lines=8> */
[----:B------:R-:W1:Y:S04]  /*a240*/  LDS R12, [R2] ;  /* 0x00000000020c7984 */ /* 0x000e680000000800 */
[----:B------:R-:W4:Y:S04]  /*a250*/  LDS R14, [R2+0x200] ;  /* 0x00020000020e7984 */ /* 0x000f280000000800 */
[----:B------:R-:W5:Y:S04]  /*a260*/  LDS R16, [R2+0x400] ;  /* 0x0004000002107984 */ /* 0x000f680000000800 */
[----:B------:R-:W2:Y:S04]  /*a270*/  LDS R18, [R2+0x600] ;  /* 0x0006000002127984 */ /* 0x000ea80000000800 */
[----:B------:R-:W2:Y:S04]  /*a280*/  LDS R20, [R2+0x800] ;  /* 0x0008000002147984 */ /* 0x000ea80000000800 */
[----:B------:R-:W2:Y:S01]  /*a290*/  LDS R22, [R2+0xa00] ;  /* 0x000a000002167984 */ /* 0x000ea20000000800 */
[C---:B---3--:R-:W-:Y:S01]  /*a2a0*/  FMUL.FTZ R11, R33.reuse, R6 ;  /* 0x00000006210b7220 */ /* 0x048fe20000410000 */
[----:B------:R-:W-:Y:S01]  /*a2b0*/  IADD3 R6, P1, PT, R8, 0x1000, RZ ;  /* 0x0000100008067810 */ /* 0x000fe20007f3e0ff */
[----:B0-----:R-:W-:-:S03]  /*a2c0*/  FMUL.FTZ R13, R33, R10 ;  /* 0x0000000a210d7220 */ /* 0x001fc60000410000 */
[----:B------:R-:W-:Y:S01]  /*a2d0*/  STG.E desc[UR36][R8.64+-0x400], R11 ;  /* 0xfffc000b08007986 */ /* 0x000fe2000c101924 */
[----:B-1----:R-:W-:-:S03]  /*a2e0*/  FMUL.FTZ R15, R33, R12 ;  /* 0x0000000c210f7220 */ /* 0x002fc60000410000 */
[----:B------:R-:W-:Y:S01]  /*a2f0*/  STS [R2+-0x400], R11 ;  /* 0xfffc000b02007388 */ /* 0x000fe20000000800 */
[----:B----4-:R-:W-:-:S03]  /*a300*/  FMUL.FTZ R17, R33, R14 ;  /* 0x0000000e21117220 */ /* 0x010fc60000410000 */
[----:B------:R-:W-:Y:S01]  /*a310*/  STG.E desc[UR36][R8.64+-0x200], R13 ;  /* 0xfffe000d08007986 */ /* 0x000fe2000c101924 */
[----:B-----5:R-:W-:-:S03]  /*a320*/  FMUL.FTZ R19, R33, R16 ;  /* 0x0000001021137220 */ /* 0x020fc60000410000 */
        /* <DEDUP_REMOVED lines=20> */
.L_x_4457:
[----:B------:R-:W-:Y:S05]  /*a470*/  BSYNC.RECONVERGENT B1 ;  /* 0x0000000000017941 */ /* 0x000fea0003800200 */
.L_x_4456:
[----:B------:R-:W-:-:S13]  /*a480*/  ISETP.LE.OR P0, PT, R7, UR45, P0 ;  /* 0x0000002d07007c0c */ /* 0x000fda0008703670 */
[----:B------:R-:W-:Y:S05]  /*a490*/  @!P0 BRA `(.L_x_4440) ;  /* 0x0000000000408947 */ /* 0x000fea0003800000 */
[----:B------:R-:W3:Y:S04]  /*a4a0*/  LDS R6, [R2+-0x400] ;  /* 0xfffc000002067984 */ /* 0x000ee80000000800 */
[----:B------:R-:W0:Y:S04]  /*a4b0*/  LDS R10, [R2+-0x200] ;  /* 0xfffe0000020a7984 */ /* 0x000e280000000800 */
[----:B------:R-:W1:Y:S04]  /*a4c0*/  LDS R12, [R2] ;  /* 0x00000000020c7984 */ /* 0x000e680000000800 */
[----:B------:R-:W4:Y:S01]  /*a4d0*/  LDS R14, [R2+0x200] ;  /* 0x00020000020e7984 */ /* 0x000f220000000800 */
[-C--:B---3--:R-:W-:Y:S01]  /*a4e0*/  FMUL.FTZ R7, R6, R33.reuse ;  /* 0x0000002106077220 */ /* 0x088fe20000410000 */
[----:B0-----:R-:W-:-:S04]  /*a4f0*/  FMUL.FTZ R11, R10, R33 ;  /* 0x000000210a0b7220 */ /* 0x001fc80000410000 */
[----:B------:R0:W-:Y:S01]  /*a500*/  STG.E desc[UR36][R8.64+-0x400], R7 ;  /* 0xfffc000708007986 */ /* 0x0001e2000c101924 */
[----:B-1----:R-:W-:-:S03]  /*a510*/  FMUL.FTZ R13, R12, R33 ;  /* 0x000000210c0d7220 */ /* 0x002fc60000410000 */
        /* <DEDUP_REMOVED lines=8> */
.L_x_4440:
[----:B------:R-:W-:Y:S05]  /*a5a0*/  BSYNC.RECONVERGENT B0 ;  /* 0x0000000000007941 */ /* 0x000fea0003800200 */
.L_x_4439:
[----:B------:R-:W4:Y:S01]  /*a5b0*/  LDCU.64 UR6, c[0x0][0x3b0] ;  /* 0x00007600ff0677ac */ /* 0x000f220008000a00 */
[----:B------:R-:W-:Y:S02]  /*a5c0*/  SHF.R.U32.HI R17, RZ, 0x6, R3 ;  /* 0x00000006ff117819 */ /* 0x000fe40000011603 */
[----:B01----:R-:W-:Y:S02]  /*a5d0*/  CS2R R10, SRZ ;  /* 0x00000000000a7805 */ /* 0x003fe4000001ff00 */
[----:B------:R-:W-:Y:S01]  /*a5e0*/  LOP3.LUT R5, R5, 0xfc, RZ, 0xc0, !PT ;  /* 0x000000fc05057812 */ /* 0x000fe200078ec0ff */
[----:B------:R-:W-:Y:S01]  /*a5f0*/  ULEA.HI UR4, UR45, UR45, URZ, 0x1 ;  /* 0x0000002d2d047291 */ /* 0x000fe2000f8f08ff */
[----:B------:R-:W-:Y:S01]  /*a600*/  CS2R R8, SRZ ;  /* 0x0000000000087805 */ /* 0x000fe2000001ff00 */
[----:B------:R-:W0:Y:S02]  /*a610*/  LDCU UR5, c[0x0][0x3f4] ;  /* 0x00007e80ff0577ac */ /* 0x000e240008000800 */
[----:B------:R-:W-:-:S04]  /*a620*/  ULOP3.LUT UR4, UR4, 0xfffffffe, URZ, 0xc0, !UPT ;  /* 0xfffffffe04047892 */ /* 0x000fc8000f8ec0ff */
[----:B------:R-:W-:Y:S01]  /*a630*/  UIADD3 UR4, UPT, UPT, -UR4, UR45, URZ ;  /* 0x0000002d04047290 */ /* 0x000fe2000fffe1ff */
[----:B----4-:R-:W-:-:S04]  /*a640*/  ISETP.NE.U32.AND P0, PT, RZ, UR6, PT ;  /* 0x00000006ff007c0c */ /* 0x010fc8000bf05070 */
[----:B------:R-:W-:-:S04]  /*a650*/  ISETP.NE.AND.EX P0, PT, RZ, UR7, PT, P0 ;  /* 0x00000007ff007c0c */ /* 0x000fc8000bf05300 */
[----:B------:R-:W-:-:S13]  /*a660*/  ISETP.NE.OR P0, PT, R17, UR4, !P0 ;  /* 0x0000000411007c0c */ /* 0x000fda000c705670 */
[----:B------:R-:W1:Y:S01]  /*a670*/  @!P0 LDC.64 R12, c[0x0][0x3b0] ;  /* 0x0000ec00ff0c8b82 */ /* 0x000e620000000a00 */
[----:B------:R-:W-:Y:S01]  /*a680*/  @!P0 IMAD R7, R0, 0x100, R5 ;  /* 0x0000010000078824 */ /* 0x000fe200078e0205 */
[----:B0-----:R-:W-:Y:S01]  /*a690*/  MOV R16, UR5 ;  /* 0x0000000500107c02 */ /* 0x001fe20008000f00 */
[----:B------:R-:W-:-:S03]  /*a6a0*/  IMAD.IADD R19, R4, 0x1, R17 ;  /* 0x0000000104137824 */ /* 0x000fc600078e0211 */
[C---:B------:R-:W-:Y:S01]  /*a6b0*/  VIMNMX R18, PT, PT, R16.reuse, UR45, PT ;  /* 0x0000002d10127c48 */ /* 0x040fe2000bfe0100 */
[----:B-1----:R-:W-:Y:S02]  /*a6c0*/  @!P0 IMAD.WIDE.U32 R12, R7, 0x4, R12 ;  /* 0x00000004070c8825 */ /* 0x002fe400078e000c */
[----:B------:R-:W0:Y:S03]  /*a6d0*/  LDC.64 R6, c[0x0][0x3c0] ;  /* 0x0000f000ff067b82 */ /* 0x000e260000000a00 */
[----:B------:R1:W5:Y:S05]  /*a6e0*/  @!P0 LDG.E.128 R8, desc[UR36][R12.64] ;  /* 0x000000240c088981 */ /* 0x00036a000c1e1d00 */
[----:B------:R-:W-:Y:S01]  /*a6f0*/  BAR.SYNC.DEFER_BLOCKING 0x0 ;  /* 0x0000000000007b1d */ /* 0x000fe20000010000 */
[----:B------:R-:W-:Y:S01]  /*a700*/  ISETP.GE.AND P0, PT, R19, R18, PT ;  /* 0x000000121300720c */ /* 0x000fe20003f06270 */
[----:B------:R-:W-:Y:S01]  /*a710*/  IMAD R15, R16, UR41, R5 ;  /* 0x00000029100f7c24 */ /* 0x000fe2000f8e0205 */
[----:B------:R-:W-:-:S03]  /*a720*/  SHF.L.U32 R2, R35, 0x8, RZ ;  /* 0x0000000823027819 */ /* 0x000fc600000006ff */
[----:B------:R-:W-:Y:S01]  /*a730*/  BSSY.RECONVERGENT B0, `(.L_x_4458) ;  /* 0x00000b9000007945 */ /* 0x000fe20003800200 */
[----:B-1----:R-:W-:Y:S01]  /*a740*/  CS2R R12, SRZ ;  /* 0x00000000000c7805 */ /* 0x002fe2000001ff00 */
[----:B0-----:R-:W-:Y:S01]  /*a750*/  IMAD.WIDE R6, R15, 0x4, R6 ;  /* 0x000000040f067825 */ /* 0x001fe200078e0206 */
[----:B------:R-:W-:-:S05]  /*a760*/  CS2R R14, SRZ ;  /* 0x00000000000e7805 */ /* 0x000fca000001ff00 */
[----:B------:R-:W-:Y:S05]  /*a770*/  @P0 BRA `(.L_x_4459) ;  /* 0x0000000800d00947 */ /* 0x000fea0003800000 */
[----:B------:R-:W-:Y:S01]  /*a780*/  VIADDMNMX R12, R19, 0x2, R18, !PT ;  /* 0x00000002130c7846 */ /* 0x000fe20007800112 */
[----:B------:R-:W-:Y:S01]  /*a790*/  BSSY.RECONVERGENT B1, `(.L_x_4460) ;  /* 0x0000059000017945 */ /* 0x000fe20003800200 */
[----:B------:R-:W-:Y:S01]  /*a7a0*/  LOP3.LUT R13, RZ, R4, RZ, 0x33, !PT ;  /* 0x00000004ff0d7212 */ /* 0x000fe200078e33ff */
[----:B------:R-:W-:Y:S01]  /*a7b0*/  IMAD.MOV.U32 R35, RZ, RZ, R19 ;  /* 0x000000ffff237224 */ /* 0x000fe200078e0013 */
[----:B------:R-:W-:Y:S02]  /*a7c0*/  CS2R R14, SRZ ;  /* 0x00000000000e7805 */ /* 0x000fe4000001ff00 */
[----:B------:R-:W-:Y:S02]  /*a7d0*/  IADD3 R64, PT, PT, -R17, R12, R13 ;  /* 0x0000000c11407210 */ /* 0x000fe40007ffe10d */
        /* <DEDUP_REMOVED lines=10> */
[----:B------:R-:W-:Y:S02]  /*a880*/  IADD3 R12, PT, PT, R12, 0x420, RZ ;  /* 0x000004200c0c7810 */ /* 0x000fe40007ffe0ff */
[----:B------:R-:W-:Y:S02]  /*a890*/  MOV R35, R19 ;  /* 0x0000001300237202 */ /* 0x000fe40000000f00 */
[----:B0-----:R-:W-:Y:S01]  /*a8a0*/  LEA R67, R21, R12, 0x18 ;  /* 0x0000000c15437211 */ /* 0x001fe200078ec0ff */
[----:B------:R-:W-:-:S07]  /*a8b0*/  IMAD.MOV.U32 R12, RZ, RZ, RZ ;  /* 0x000000ffff0c7224 */ /* 0x000fce00078e00ff */
.L_x_4462:
[----:B--2---:R-:W-:-:S04]  /*a8c0*/  SHF.L.U32 R27, R35, 0x8, RZ ;  /* 0x00000008231b7819 */ /* 0x004fc800000006ff */
[C---:B------:R-:W-:Y:S01]  /*a8d0*/  IADD3 R25, PT, PT, R27.reuse, 0x400, RZ ;  /* 0x000004001b197810 */ /* 0x040fe20007ffe0ff */
[----:B------:R-:W-:-:S04]  /*a8e0*/  IMAD.WIDE.U32 R20, R27, 0x4, R6 ;  /* 0x000000041b147825 */ /* 0x000fc800078e0006 */
[----:B------:R-:W-:Y:S01]  /*a8f0*/  VIADD R23, R27, 0x200 ;  /* 0x000002001b177836 */ /* 0x000fe20000000000 */
[----:B------:R0:W2:Y:S03]  /*a900*/  LDG.E.128 R36, desc[UR36][R20.64] ;  /* 0x0000002414247981 */ /* 0x0000a6000c1e1d00 */
[----:B------:R-:W-:Y:S01]  /*a910*/  IMAD.WIDE.U32 R22, R23, 0x4, R6 ;  /* 0x0000000417167825 */ /* 0x000fe200078e0006 */
[----:B------:R-:W-:-:S03]  /*a920*/  IADD3 R31, PT, PT, R27, 0x800, RZ ;  /* 0x000008001b1f7810 */ /* 0x000fc60007ffe0ff */
[----:B------:R-:W-:Y:S01]  /*a930*/  VIADD R29, R27, 0x600 ;  /* 0x000006001b1d7836 */ /* 0x000fe20000000000 */
[----:B------:R-:W4:Y:S01]  /*a940*/  LDG.E.128 R40, desc[UR36][R22.64] ;  /* 0x0000002416287981 */ /* 0x000f22000c1e1d00 */
[----:B------:R-:W-:-:S04]  /*a950*/  IMAD.WIDE.U32 R24, R25, 0x4, R6 ;  /* 0x0000000419187825 */ /* 0x000fc800078e0006 */
[--C-:B------:R-:W-:Y:S01]  /*a960*/  IMAD.WIDE.U32 R28, R29, 0x4, R6.reuse ;  /* 0x000000041d1c7825 */ /* 0x100fe200078e0006 */
[----:B------:R-:W4:Y:S01]  /*a970*/  LDG.E.128 R48, desc[UR36][R24.64] ;  /* 0x0000002418307981 */ /* 0x000f22000c1e1d00 */
[C---:B------:R-:W-:Y:S02]  /*a980*/  IADD3 R45, PT, PT, R27.reuse, 0xc00, RZ ;  /* 0x00000c001b2d7810 */ /* 0x040fe40007ffe0ff */
[----:B---3--:R-:W-:Y:S01]  /*a990*/  VIADD R33, R27, 0xa00 ;  /* 0x00000a001b217836 */ /* 0x008fe20000000000 */
[----:B------:R1:W3:Y:S01]  /*a9a0*/  LDG.E.128 R52, desc[UR36][R28.64] ;  /* 0x000000241c347981 */ /* 0x0002e2000c1e1d00 */
[----:B------:R-:W-:-:S04]  /*a9b0*/  IMAD.WIDE.U32 R30, R31, 0x4, R6 ;  /* 0x000000041f1e7825 */ /* 0x000fc800078e0006 */
[--C-:B------:R-:W-:Y:S01]  /*a9c0*/  IMAD.WIDE.U32 R32, R33, 0x4, R6.reuse ;  /* 0x0000000421207825 */ /* 0x100fe200078e0006 */
[----:B------:R1:W3:Y:S03]  /*a9d0*/  LDG.E.128 R56, desc[UR36][R30.64] ;  /* 0x000000241e387981 */ /* 0x0002e6000c1e1d00 */
[----:B------:R-:W-:Y:S01]  /*a9e0*/  VIADD R27, R27, 0xe00 ;  /* 0x00000e001b1b7836 */ /* 0x000fe20000000000 */
[----:B------:R1:W3:Y:S01]  /*a9f0*/  LDG.E.128 R60, desc[UR36][R32.64] ;  /* 0x00000024203c7981 */ /* 0x0002e2000c1e1d00 */
[----:B0-----:R-:W-:-:S04]  /*aa00*/  IMAD.WIDE.U32 R20, R45, 0x4, R6 ;  /* 0x000000042d147825 */ /* 0x001fc800078e0006 */
[----:B------:R-:W-:Y:S02]  /*aa10*/  IMAD.WIDE.U32 R26, R27, 0x4, R6 ;  /* 0x000000041b1a7825 */ /* 0x000fe400078e0006 */
[----:B------:R-:W3:Y:S04]  /*aa20*/  LDG.E.128 R20, desc[UR36][R20.64] ;  /* 0x0000002414147981 */ /* 0x000ee8000c1e1d00 */
[----:B------:R-:W3:Y:S01]  /*aa30*/  LDG.E.128 R24, desc[UR36][R26.64] ;  /* 0x000000241a187981 */ /* 0x000ee2000c1e1d00 */
[----:B------:R-:W-:-:S05]  /*aa40*/  IADD3 R34, PT, PT, -R4, R35, RZ ;  /* 0x0000002304227210 */ /* 0x000fca0007ffe1ff */
[----:B------:R-:W-:-:S05]  /*aa50*/  IMAD R34, R34, 0x4, R67 ;  /* 0x0000000422227824 */ /* 0x000fca00078e0243 */
[----:B-1----:R-:W2:Y:S04]  /*aa60*/  LDS R28, [R34] ;  /* 0x00000000221c7984 */ /* 0x002ea80000000800 */
[----:B------:R-:W4:Y:S04]  /*aa70*/  LDS R44, [R34+0x8] ;  /* 0x00000800222c7984 */ /* 0x000f280000000800 */
[----:B------:R-:W0:Y:S04]  /*aa80*/  LDS R30, [R34+0x10] ;  /* 0x00001000221e7984 */ /* 0x000e280000000800 */
[----:B------:R-:W3:Y:S04]  /*aa90*/  LDS R31, [R34+0x18] ;  /* 0x00001800221f7984 */ /* 0x000ee80000000800 */
[----:B------:R-:W1:Y:S04]  /*aaa0*/  LDS R45, [R34+0x20] ;  /* 0x00002000222d7984 */ /* 0x000e680000000800 */
[----:B------:R-:W1:Y:S04]  /*aab0*/  LDS R32, [R34+0x28] ;  /* 0x0000280022207984 */ /* 0x000e680000000800 */
[----:B------:R-:W1:Y:S04]  /*aac0*/  LDS R33, [R34+0x30] ;  /* 0x0000300022217984 */ /* 0x000e680000000800 */
[----:B------:R-:W1:Y:S01]  /*aad0*/  LDS R46, [R34+0x38] ;  /* 0x00003800222e7984 */ /* 0x000e620000000800 */
[----:B------:R-:W-:-:S04]  /*aae0*/  IADD3 R18, PT, PT, R18, 0x8, RZ ;  /* 0x0000000812127810 */ /* 0x000fc80007ffe0ff */
[----:B------:R-:W-:Y:S01]  /*aaf0*/  ISETP.NE.AND P0, PT, R18, R65, PT ;  /* 0x000000411200720c */ /* 0x000fe20003f05270 */
[----:B------:R-:W-:Y:S02]  /*ab00*/  VIADD R35, R35, 0x10 ;  /* 0x0000001023237836 */ /* 0x000fe40000000000 */
        /* <DEDUP_REMOVED lines=8> */
[-C--:B0-----:R-:W-:Y:S01]  /*ab90*/  FFMA.FTZ R12, R49, R30.reuse, R12 ;  /* 0x0000001e310c7223 */ /* 0x081fe2000001000c */
[-C--:B------:R-:W-:Y:S01]  /*aba0*/  FFMA.FTZ R13, R50, R30.reuse, R13 ;  /* 0x0000001e320d7223 */ /* 0x080fe2000001000d */
[-C--:B------:R-:W-:Y:S01]  /*abb0*/  FFMA.FTZ R29, R48, R30.reuse, R29 ;  /* 0x0000001e301d7223 */ /* 0x080fe2000001001d */
[----:B------:R-:W-:Y:S01]  /*abc0*/  FFMA.FTZ R28, R51, R30, R28 ;  /* 0x0000001e331c7223 */ /* 0x000fe2000001001c */
[-C--:B---3--:R-:W-:Y:S01]  /*abd0*/  FFMA.FTZ R12, R53, R31.reuse, R12 ;  /* 0x0000001f350c7223 */ /* 0x088fe2000001000c */
        /* <DEDUP_REMOVED lines=20> */
.L_x_4461:
[----:B------:R-:W-:Y:S05]  /*ad20*/  BSYNC.RECONVERGENT B1 ;  /* 0x0000000000017941 */ /* 0x000fea0003800200 */
.L_x_4460:
[----:B------:R-:W-:Y:S05]  /*ad30*/  @!P1 BRA `(.L_x_4459) ;  /* 0x0000000400609947 */ /* 0x000fea0003800000 */
[----:B------:R-:W-:Y:S01]  /*ad40*/  ISETP.GE.U32.AND P0, PT, R66, 0x4, PT ;  /* 0x000000044200780c */ /* 0x000fe20003f06070 */
[----:B------:R-:W-:Y:S01]  /*ad50*/  BSSY.RECONVERGENT B1, `(.L_x_4463) ;  /* 0x000002a000017945 */ /* 0x000fe20003800200 */
[----:B------:R-:W-:-:S11]  /*ad60*/  LOP3.LUT P1, R32, R47, 0x3, RZ, 0xc0, !PT ;  /* 0x000000032f207812 */ /* 0x000fd6000782c0ff */
[----:B------:R-:W-:Y:S05]  /*ad70*/  @!P0 BRA `(.L_x_4464) ;  /* 0x00000000009c8947 */ /* 0x000fea0003800000 */
[----:B--2---:R-:W-:-:S04]  /*ad80*/  SHF.L.U32 R25, R35, 0x8, RZ ;  /* 0x0000000823197819 */ /* 0x004fc800000006ff */
[C---:B------:R-:W-:Y:S01]  /*ad90*/  IADD3 R27, PT, PT, R25.reuse, 0x400, RZ ;  /* 0x00000400191b7810 */ /* 0x040fe20007ffe0ff */
[----:B------:R-:W-:-:S04]  /*ada0*/  IMAD.WIDE.U32 R20, R25, 0x4, R6 ;  /* 0x0000000419147825 */ /* 0x000fc800078e0006 */
[----:B------:R-:W-:Y:S01]  /*adb0*/  VIADD R23, R25, 0x200 ;  /* 0x0000020019177836 */ /* 0x000fe20000000000 */
[----:B------:R0:W2:Y:S03]  /*adc0*/  LDG.E.128 R28, desc[UR36][R20.64] ;  /* 0x00000024141c7981 */ /* 0x0000a6000c1e1d00 */
[----:B------:R-:W-:-:S04]  /*add0*/  IMAD.WIDE.U32 R22, R23, 0x4, R6 ;  /* 0x0000000417167825 */ /* 0x000fc800078e0006 */
[----:B---3--:R-:W-:Y:S01]  /*ade0*/  VIADD R33, R25, 0x600 ;  /* 0x0000060019217836 */ /* 0x008fe20000000000 */
        /* <DEDUP_REMOVED lines=8> */
[----:B------:R-:W-:-:S03]  /*ae70*/  IADD3 R18, PT, PT, -R4, R35, RZ ;  /* 0x0000002304127210 */ /* 0x000fc60007ffe1ff */
[----:B0-----:R-:W-:-:S06]  /*ae80*/  ULEA UR5, UR6, UR5, 0x18 ;  /* 0x0000000506057291 */ /* 0x001fcc000f8ec0ff */
[----:B------:R-:W-:-:S05]  /*ae90*/  LEA R18, R18, UR5, 0x2 ;  /* 0x0000000512127c11 */ /* 0x000fca000f8e10ff */
[----:B------:R-:W2:Y:S04]  /*aea0*/  LDS R20, [R18] ;  /* 0x0000000012147984 */ /* 0x000ea80000000800 */
[----:B-1----:R-:W3:Y:S04]  /*aeb0*/  LDS R22, [R18+0x8] ;  /* 0x0000080012167984 */ /* 0x002ee80000000800 */
[----:B------:R-:W0:Y:S04]  /*aec0*/  LDS R23, [R18+0x10] ;  /* 0x0000100012177984 */ /* 0x000e280000000800 */
[----:B----4-:R-:W1:Y:S01]  /*aed0*/  LDS R24, [R18+0x18] ;  /* 0x0000180012187984 */ /* 0x010e620000000800 */
[----:B------:R-:W-:-:S02]  /*aee0*/  VIADD R35, R35, 0x8 ;  /* 0x0000000823237836 */ /* 0x000fc40000000000 */
        /* <DEDUP_REMOVED lines=16> */
.L_x_4464:
[----:B------:R-:W-:Y:S05]  /*aff0*/  BSYNC.RECONVERGENT B1 ;  /* 0x0000000000017941 */ /* 0x000fea0003800200 */
.L_x_4463:
[----:B------:R-:W-:Y:S05]  /*b000*/  @!P1 BRA `(.L_x_4459) ;  /* 0x0000000000ac9947 */ /* 0x000fea0003800000 */
[----:B------:R-:W-:Y:S01]  /*b010*/  ISETP.NE.AND P1, PT, R32, 0x1, PT ;  /* 0x000000012000780c */ /* 0x000fe20003f25270 */
[----:B------:R-:W-:Y:S01]  /*b020*/  BSSY.RECONVERGENT B1, `(.L_x_4465) ;  /* 0x000001a000017945 */ /* 0x000fe20003800200 */
[----:B------:R-:W-:-:S11]  /*b030*/  LOP3.LUT P0, RZ, R64, 0x2, RZ, 0xc0, !PT ;  /* 0x0000000240ff7812 */ /* 0x000fd6000780c0ff */
[----:B------:R-:W-:Y:S05]  /*b040*/  @!P1 BRA `(.L_x_4466) ;  /* 0x00000000005c9947 */ /* 0x000fea0003800000 */
[----:B------:R-:W-:-:S05]  /*b050*/  SHF.L.U32 R21, R35, 0x8, RZ ;  /* 0x0000000823157819 */ /* 0x000fca00000006ff */
[C---:B------:R-:W-:Y:S02]  /*b060*/  VIADD R23, R21.reuse, 0x200 ;  /* 0x0000020015177836 */ /* 0x040fe40000000000 */
[----:B------:R-:W-:-:S04]  /*b070*/  IMAD.WIDE.U32 R20, R21, 0x4, R6 ;  /* 0x0000000415147825 */ /* 0x000fc800078e0006 */
[----:B------:R-:W-:Y:S01]  /*b080*/  IMAD.WIDE.U32 R22, R23, 0x4, R6 ;  /* 0x0000000417167825 */ /* 0x000fe200078e0006 */
[----:B--2---:R-:W2:Y:S04]  /*b090*/  LDG.E.128 R24, desc[UR36][R20.64] ;  /* 0x0000002414187981 */ /* 0x004ea8000c1e1d00 */
[----:B------:R-:W4:Y:S01]  /*b0a0*/  LDG.E.128 R36, desc[UR36][R22.64] ;  /* 0x0000002416247981 */ /* 0x000f22000c1e1d00 */
[----:B------:R-:W0:Y:S01]  /*b0b0*/  S2UR UR6, SR_CgaCtaId ;  /* 0x00000000000679c3 */ /* 0x000e220000008800 */
[----:B------:R-:W-:Y:S01]  /*b0c0*/  UMOV UR5, 0x400 ;  /* 0x0000040000057882 */ /* 0x000fe20000000000 */
[----:B------:R-:W-:Y:S01]  /*b0d0*/  IADD3 R18, PT, PT, -R4, R35, RZ ;  /* 0x0000002304127210 */ /* 0x000fe20007ffe1ff */
        /* <DEDUP_REMOVED lines=14> */
.L_x_4466:
[----:B------:R-:W-:Y:S05]  /*b1c0*/  BSYNC.RECONVERGENT B1 ;  /* 0x0000000000017941 */ /* 0x000fea0003800200 */
.L_x_4465:
[----:B------:R-:W-:Y:S05]  /*b1d0*/  @P0 BRA `(.L_x_4459) ;  /* 0x0000000000380947 */ /* 0x000fea0003800000 */
[----:B------:R-:W-:-:S05]  /*b1e0*/  SHF.L.U32 R21, R35, 0x8, RZ ;  /* 0x0000000823157819 */ /* 0x000fca00000006ff */
[----:B------:R-:W-:-:S06]  /*b1f0*/  IMAD.WIDE.U32 R20, R21, 0x4, R6 ;  /* 0x0000000415147825 */ /* 0x000fcc00078e0006 */
[----:B------:R-:W4:Y:S01]  /*b200*/  LDG.E.128 R20, desc[UR36][R20.64] ;  /* 0x0000002414147981 */ /* 0x000f22000c1e1d00 */
[----:B------:R-:W0:Y:S01]  /*b210*/  S2UR UR6, SR_CgaCtaId ;  /* 0x00000000000679c3 */ /* 0x000e220000008800 */
[----:B------:R-:W-:Y:S01]  /*b220*/  UMOV UR5, 0x400 ;  /* 0x0000040000057882 */ /* 0x000fe20000000000 */
[----:B------:R-:W-:Y:S01]  /*b230*/  IMAD.IADD R18, R35, 0x1, -R4 ;  /* 0x0000000123127824 */ /* 0x000fe200078e0a04 */
        /* <DEDUP_REMOVED lines=8> */
.L_x_4459:
[----:B------:R-:W-:Y:S05]  /*b2c0*/  BSYNC.RECONVERGENT B0 ;  /* 0x0000000000007941 */ /* 0x000fea0003800200 */
.L_x_4458:
[----:B------:R-:W-:Y:S01]  /*b2d0*/  ISETP.GE.AND P0, PT, R19, UR45, PT ;  /* 0x0000002d13007c0c */ /* 0x000fe2000bf06270 */
[----:B------:R-:W-:-:S12]  /*b2e0*/  BSSY.RECONVERGENT B2, `(.L_x_4467) ;  /* 0x0000122000027945 */ /* 0x000fd80003800200 */
[----:B------:R-:W-:Y:S05]  /*b2f0*/  @P0 BRA `(.L_x_4468) ;  /* 0x0000001000800947 */ /* 0x000fea0003800000 */
[----:B------:R-:W-:Y:S01]  /*b300*/  HFMA2 R18, -RZ, RZ, 0, 1.1920928955078125e-07 ;  /* 0x00000002ff127431 */ /* 0x000fe200000001ff */
[----:B------:R-:W-:Y:S01]  /*b310*/  LOP3.LUT R28, RZ, R4, RZ, 0x33, !PT ;  /* 0x00000004ff1c7212 */ /* 0x000fe200078e33ff */
[----:B------:R-:W-:Y:S03]  /*b320*/  BSSY.RECONVERGENT B1, `(.L_x_4469) ;  /* 0x00000a4000017945 */ /* 0x000fe60003800200 */
[----:B------:R-:W-:-:S04]  /*b330*/  VIADDMNMX R18, R19, R18, UR45, !PT ;  /* 0x0000002d13127e46 */ /* 0x000fc8000f800112 */
[----:B------:R-:W-:-:S04]  /*b340*/  IADD3 R28, PT, PT, -R17, R18, R28 ;  /* 0x00000012111c7210 */ /* 0x000fc80007ffe11c */
        /* <DEDUP_REMOVED lines=8> */
[----:B------:R-:W-:Y:S01]  /*b3d0*/  VIADD R21, R19, 0x4 ;  /* 0x0000000413157836 */ /* 0x000fe20000000000 */
[----:B------:R-:W-:Y:S02]  /*b3e0*/  IADD3 R22, PT, PT, -R18, RZ, RZ ;  /* 0x000000ff12167210 */ /* 0x000fe40007ffe1ff */
[----:B------:R-:W1:Y:S01]  /*b3f0*/  LDC R30, c[0x0][0x3f4] ;  /* 0x0000fd00ff1e7b82 */ /* 0x000e620000000800 */
[----:B0-----:R-:W-:-:S06]  /*b400*/  ULEA UR5, UR6, UR5, 0x18 ;  /* 0x0000000506057291 */ /* 0x001fcc000f8ec0ff */
[----:B------:R-:W-:-:S05]  /*b410*/  LEA R16, R17, UR5, 0x2 ;  /* 0x0000000511107c11 */ /* 0x000fca000f8e10ff */
[----:B------:R-:W-:-:S07]  /*b420*/  VIADD R20, R16, 0x10 ;  /* 0x0000001010147836 */ /* 0x000fce0000000000 */
.L_x_4480:
[C---:B------:R-:W-:Y:S01]  /*b430*/  VIADD R23, R21.reuse, 0xfffffffc ;  /* 0xfffffffc15177836 */ /* 0x040fe20000000000 */
[----:B-1----:R-:W-:Y:S01]  /*b440*/  MOV R16, R30 ;  /* 0x0000001e00107202 */ /* 0x002fe20000000f00 */
        /* <DEDUP_REMOVED lines=10> */
[----:B--2---:R-:W-:Y:S02]  /*b4f0*/  IABS R25, R16 ;  /* 0x0000001000197213 */ /* 0x004fe40000000000 */
[----:B------:R-:W-:Y:S02]  /*b500*/  IABS R32, R23 ;  /* 0x0000001700207213 */ /* 0x000fe40000000000 */
[----:B------:R-:W0:Y:S01]  /*b510*/  I2F.RP R24, R25 ;  /* 0x0000001900187306 */ /* 0x000e220000209400 */
[----:B------:R-:W-:Y:S02]  /*b520*/  ISETP.GE.AND P5, PT, R23, RZ, PT ;  /* 0x000000ff1700720c */ /* 0x000fe40003fa6270 */
[----:B------:R-:W-:Y:S01]  /*b530*/  ISETP.NE.AND P6, PT, R16, RZ, PT ;  /* 0x000000ff1000720c */ /* 0x000fe20003fc5270 */
[----:B------:R-:W1:Y:S04]  /*b540*/  LDS R23, [R20+-0x10] ;  /* 0xfffff00014177984 */ /* 0x000e680000000800 */
        /* <DEDUP_REMOVED lines=19> */
[----:B------:R-:W1:Y:S02]  /*b680*/  LDG.E.128 R24, desc[UR36][R18.64] ;  /* 0x0000002412187981 */ /* 0x000e64000c1e1d00 */
[-C--:B-1----:R-:W-:Y:S01]  /*b690*/  FFMA.FTZ R12, R24, R23.reuse, R12 ;  /* 0x00000017180c7223 */ /* 0x082fe2000001000c */
[-C--:B------:R-:W-:Y:S01]  /*b6a0*/  FFMA.FTZ R13, R25, R23.reuse, R13 ;  /* 0x00000017190d7223 */ /* 0x080fe2000001000d */
[-C--:B------:R-:W-:Y:S01]  /*b6b0*/  FFMA.FTZ R14, R26, R23.reuse, R14 ;  /* 0x000000171a0e7223 */ /* 0x080fe2000001000e */
[----:B------:R-:W-:-:S07]  /*b6c0*/  FFMA.FTZ R15, R27, R23, R15 ;  /* 0x000000171b0f7223 */ /* 0x000fce000001000f */
.L_x_4473:
[----:B------:R-:W-:Y:S05]  /*b6d0*/  BSYNC.RECONVERGENT B3 ;  /* 0x0000000000037941 */ /* 0x000fea0003800200 */
.L_x_4472:
[----:B------:R-:W-:Y:S04]  /*b6e0*/  BSSY.RECONVERGENT B3, `(.L_x_4474) ;  /* 0x0000020000037945 */ /* 0x000fe80003800200 */
[----:B------:R-:W-:Y:S05]  /*b6f0*/  @!P1 BRA `(.L_x_4475) ;  /* 0x0000000000789947 */ /* 0x000fea0003800000 */
[----:B------:R-:W-:Y:S02]  /*b700*/  IABS R23, R16 ;  /* 0x0000001000177213 */ /* 0x000fe40000000000 */
[----:B--2---:R-:W-:Y:S02]  /*b710*/  IABS R26, R31 ;  /* 0x0000001f001a7213 */ /* 0x004fe40000000000 */
        /* <DEDUP_REMOVED lines=17> */
[----:B------:R-:W-:Y:S02]  /*b830*/  @!P1 IADD3 R18, PT, PT, R18, -R23, RZ ;  /* 0x8000001712129210 */ /* 0x000fe40007ffe0ff */
[----:B------:R-:W0:Y:S03]  /*b840*/  LDS R23, [R20+-0x8] ;  /* 0xfffff80014177984 */ /* 0x000e260000000800 */
[----:B------:R-:W-:Y:S01]  /*b850*/  @!P4 IMAD.MOV R18, RZ, RZ, -R18 ;  /* 0x000000ffff12c224 */ /* 0x000fe200078e0a12 */
[----:B------:R-:W-:-:S04]  /*b860*/  @!P5 LOP3.LUT R18, RZ, R16, RZ, 0x33, !PT ;  /* 0x00000010ff12d212 */ /* 0x000fc800078e33ff */
[----:B------:R-:W-:-:S05]  /*b870*/  SHF.L.U32 R19, R18, 0x8, RZ ;  /* 0x0000000812137819 */ /* 0x000fca00000006ff */
[----:B------:R-:W-:-:S05]  /*b880*/  IMAD.WIDE.U32 R18, R19, 0x4, R6 ;  /* 0x0000000413127825 */ /* 0x000fca00078e0006 */
[----:B------:R-:W0:Y:S02]  /*b890*/  LDG.E.128 R24, desc[UR36][R18.64] ;  /* 0x0000002412187981 */ /* 0x000e24000c1e1d00 */
[-C--:B0-----:R-:W-:Y:S01]  /*b8a0*/  FFMA.FTZ R12, R24, R23.reuse, R12 ;  /* 0x00000017180c7223 */ /* 0x081fe2000001000c */
[-C--:B------:R-:W-:Y:S01]  /*b8b0*/  FFMA.FTZ R13, R25, R23.reuse, R13 ;  /* 0x00000017190d7223 */ /* 0x080fe2000001000d */
[-C--:B------:R-:W-:Y:S01]  /*b8c0*/  FFMA.FTZ R14, R26, R23.reuse, R14 ;  /* 0x000000171a0e7223 */ /* 0x080fe2000001000e */
[----:B------:R-:W-:-:S07]  /*b8d0*/  FFMA.FTZ R15, R27, R23, R15 ;  /* 0x000000171b0f7223 */ /* 0x000fce000001000f */
.L_x_4475:
[----:B------:R-:W-:Y:S05]  /*b8e0*/  BSYNC.RECONVERGENT B3 ;  /* 0x0000000000037941 */ /* 0x000fea0003800200 */
.L_x_4474:
        /* <DEDUP_REMOVED lines=21> */
[----:B------:R-:W-:Y:S02]  /*ba40*/  @!P1 IMAD.IADD R18, R18, 0x1, -R23 ;  /* 0x0000000112129824 */ /* 0x000fe400078e0a17 */
[----:B------:R-:W0:Y:S03]  /*ba50*/  LDS R23, [R20] ;  /* 0x0000000014177984 */ /* 0x000e260000000800 */
[----:B------:R-:W-:Y:S02]  /*ba60*/  @!P2 IADD3 R18, PT, PT, -R18, RZ, RZ ;  /* 0x000000ff1212a210 */ /* 0x000fe40007ffe1ff */
[----:B------:R-:W-:-:S05]  /*ba70*/  @!P4 LOP3.LUT R18, RZ, R16, RZ, 0x33, !PT ;  /* 0x00000010ff12c212 */ /* 0x000fca00078e33ff */
[----:B------:R-:W-:-:S04]  /*ba80*/  IMAD.SHL.U32 R19, R18, 0x100, RZ ;  /* 0x0000010012137824 */ /* 0x000fc800078e00ff */
[----:B------:R-:W-:-:S05]  /*ba90*/  IMAD.WIDE.U32 R18, R19, 0x4, R6 ;  /* 0x0000000413127825 */ /* 0x000fca00078e0006 */
[----:B------:R-:W0:Y:S02]  /*baa0*/  LDG.E.128 R24, desc[UR36][R18.64] ;  /* 0x0000002412187981 */ /* 0x000e24000c1e1d00 */
[-C--:B0-----:R-:W-:Y:S01]  /*bab0*/  FFMA.FTZ R12, R24, R23.reuse, R12 ;  /* 0x00000017180c7223 */ /* 0x081fe2000001000c */
[-C--:B------:R-:W-:Y:S01]  /*bac0*/  FFMA.FTZ R13, R25, R23.reuse, R13 ;  /* 0x00000017190d7223 */ /* 0x080fe2000001000d */
[-C--:B------:R-:W-:Y:S01]  /*bad0*/  FFMA.FTZ R14, R26, R23.reuse, R14 ;  /* 0x000000171a0e7223 */ /* 0x080fe2000001000e */
[----:B------:R-:W-:-:S07]  /*bae0*/  FFMA.FTZ R15, R27, R23, R15 ;  /* 0x000000171b0f7223 */ /* 0x000fce000001000f */
.L_x_4477:
[----:B------:R-:W-:Y:S05]  /*baf0*/  BSYNC.RECONVERGENT B3 ;  /* 0x0000000000037941 */ /* 0x000fea0003800200 */
.L_x_4476:
        /* <DEDUP_REMOVED lines=22> */
[----:B------:R-:W0:Y:S03]  /*bc60*/  LDS R23, [R20+0x8] ;  /* 0x0000080014177984 */ /* 0x000e260000000800 */
        /* <DEDUP_REMOVED lines=9> */
.L_x_4479:
[----:B------:R-:W-:Y:S05]  /*bd00*/  BSYNC.RECONVERGENT B3 ;  /* 0x0000000000037941 */ /* 0x000fea0003800200 */
.L_x_4478:
[----:B------:R-:W-:Y:S01]  /*bd10*/  VIADD R21, R21, 0x8 ;  /* 0x0000000815157836 */ /* 0x000fe20000000000 */
[----:B------:R-:W-:Y:S01]  /*bd20*/  IADD3 R20, PT, PT, R20, 0x20, RZ ;  /* 0x0000002014147810 */ /* 0x000fe20007ffe0ff */
[----:B------:R-:W-:Y:S06]  /*bd30*/  @P0 BRA `(.L_x_4480) ;  /* 0xfffffff400bc0947 */ /* 0x000fec000383ffff */
[----:B------:R-:W-:Y:S05]  /*bd40*/  BSYNC.RECONVERGENT B0 ;  /* 0x0000000000007941 */ /* 0x000fea0003800200 */
.L_x_4471:
[----:B------:R-:W-:-:S07]  /*bd50*/  VIADD R19, R21, 0xfffffffc ;  /* 0xfffffffc15137836 */ /* 0x000fce0000000000 */
.L_x_4470:
[----:B------:R-:W-:Y:S05]  /*bd60*/  BSYNC.RECONVERGENT B1 ;  /* 0x0000000000017941 */ /* 0x000fea0003800200 */
.L_x_4469:
        /* <DEDUP_REMOVED lines=10> */
[----:B--2---:R-:W-:Y:S01]  /*be10*/  IADD3 R25, PT, PT, R19, 0x2, RZ ;  /* 0x0000000213197810 */ /* 0x004fe20007ffe0ff */
[----:B------:R-:W-:Y:S03]  /*be20*/  BSSY.RECONVERGENT B1, `(.L_x_4483) ;  /* 0x0000023000017945 */ /* 0x000fe60003800200 */
[----:B------:R-:W-:Y:S01]  /*be30*/  ISETP.GE.AND P2, PT, R25, R16, PT ;  /* 0x000000101900720c */ /* 0x000fe20003f46270 */
[----:B0-----:R-:W-:-:S06]  /*be40*/  ULEA UR5, UR6, UR5, 0x18 ;  /* 0x0000000506057291 */ /* 0x001fcc000f8ec0ff */
[----:B------:R-:W-:Y:S01]  /*be50*/  LEA R24, R18, UR5, 0x2 ;  /* 0x0000000512187c11 */ /* 0x000fe2000f8e10ff */
[----:B------:R-:W-:Y:S06]  /*be60*/  @!P0 BRA `(.L_x_4484) ;  /* 0x0000000000788947 */ /* 0x000fec0003800000 */
[----:B------:R-:W-:Y:S02]  /*be70*/  IABS R23, R16 ;  /* 0x0000001000177213 */ /* 0x000fe40000000000 */
[----:B------:R-:W-:Y:S02]  /*be80*/  MOV R20, RZ ;  /* 0x000000ff00147202 */ /* 0x000fe40000000f00 */
        /* <DEDUP_REMOVED lines=20> */
[----:B------:R-:W-:Y:S02]  /*bfd0*/  SHF.L.U32 R21, R18, 0x8, RZ ;  /* 0x0000000812157819 */ /* 0x000fe400000006ff */
[----:B------:R-:W0:Y:S03]  /*bfe0*/  LDS R18, [R24] ;  /* 0x0000000018127984 */ /* 0x000e260000000800 */
[----:B------:R-:W-:-:S06]  /*bff0*/  IMAD.WIDE.U32 R20, R21, 0x4, R6 ;  /* 0x0000000415147825 */ /* 0x000fcc00078e0006 */
[----:B------:R-:W0:Y:S02]  /*c000*/  LDG.E.128 R20, desc[UR36][R20.64] ;  /* 0x0000002414147981 */ /* 0x000e24000c1e1d00 */
[-C--:B0-----:R-:W-:Y:S01]  /*c010*/  FFMA.FTZ R12, R20, R18.reuse, R12 ;  /* 0x00000012140c7223 */ /* 0x081fe2000001000c */
[-C--:B------:R-:W-:Y:S01]  /*c020*/  FFMA.FTZ R13, R21, R18.reuse, R13 ;  /* 0x00000012150d7223 */ /* 0x080fe2000001000d */
[-C--:B------:R-:W-:Y:S01]  /*c030*/  FFMA.FTZ R14, R22, R18.reuse, R14 ;  /* 0x00000012160e7223 */ /* 0x080fe2000001000e */
[----:B------:R-:W-:-:S07]  /*c040*/  FFMA.FTZ R15, R23, R18, R15 ;  /* 0x00000012170f7223 */ /* 0x000fce000001000f */
.L_x_4484:
[----:B------:R-:W-:Y:S05]  /*c050*/  BSYNC.RECONVERGENT B1 ;  /* 0x0000000000017941 */ /* 0x000fea0003800200 */
.L_x_4483:
[----:B------:R-:W-:Y:S04]  /*c060*/  BSSY.RECONVERGENT B1, `(.L_x_4485) ;  /* 0x0000020000017945 */ /* 0x000fe80003800200 */
[----:B------:R-:W-:Y:S05]  /*c070*/  @!P2 BRA `(.L_x_4486) ;  /* 0x000000000078a947 */ /* 0x000fea0003800000 */
[----:B------:R-:W-:Y:S01]  /*c080*/  IABS R23, R16 ;  /* 0x0000001000177213 */ /* 0x000fe20000000000 */
[----:B------:R-:W-:Y:S01]  /*c090*/  IMAD.MOV.U32 R20, RZ, RZ, RZ ;  /* 0x000000ffff147224 */ /* 0x000fe200078e00ff */
[----:B------:R-:W-:Y:S02]  /*c0a0*/  ISETP.GE.AND P1, PT, R25, RZ, PT ;  /* 0x000000ff1900720c */ /* 0x000fe40003f26270 */
[----:B------:R-:W0:Y:S01]  /*c0b0*/  I2F.RP R22, R23 ;  /* 0x0000001700167306 */ /* 0x000e220000209400 */
[----:B------:R-:W-:-:S07]  /*c0c0*/  ISETP.NE.AND P2, PT, R16, RZ, PT ;  /* 0x000000ff1000720c */ /* 0x000fce0003f45270 */
[----:B0-----:R-:W0:Y:S02]  /*c0d0*/  MUFU.RCP R22, R22 ;  /* 0x0000001600167308 */ /* 0x001e240000001000 */
[----:B0-----:R-:W-:-:S06]  /*c0e0*/  VIADD R26, R22, 0xffffffe ;  /* 0x0ffffffe161a7836 */ /* 0x001fcc0000000000 */
[----:B------:R-:W0:Y:S02]  /*c0f0*/  F2I.FTZ.U32.TRUNC.NTZ R21, R26 ;  /* 0x0000001a00157305 */ /* 0x000e24000021f000 */
[----:B0-----:R-:W-:-:S05]  /*c100*/  IADD3 R18, PT, PT, RZ, -R21, RZ ;  /* 0x80000015ff127210 */ /* 0x001fca0007ffe0ff */
        /* <DEDUP_REMOVED lines=13> */
[----:B------:R-:W-:Y:S02]  /*c1e0*/  IMAD.SHL.U32 R21, R18, 0x100, RZ ;  /* 0x0000010012157824 */ /* 0x000fe400078e00ff */
[----:B------:R-:W0:Y:S02]  /*c1f0*/  LDS R18, [R24+0x8] ;  /* 0x0000080018127984 */ /* 0x000e240000000800 */
[----:B------:R-:W-:-:S06]  /*c200*/  IMAD.WIDE.U32 R20, R21, 0x4, R6 ;  /* 0x0000000415147825 */ /* 0x000fcc00078e0006 */
[----:B------:R-:W0:Y:S02]  /*c210*/  LDG.E.128 R20, desc[UR36][R20.64] ;  /* 0x0000002414147981 */ /* 0x000e24000c1e1d00 */
[-C--:B0-----:R-:W-:Y:S01]  /*c220*/  FFMA.FTZ R12, R20, R18.reuse, R12 ;  /* 0x00000012140c7223 */ /* 0x081fe2000001000c */
[-C--:B------:R-:W-:Y:S01]  /*c230*/  FFMA.FTZ R13, R21, R18.reuse, R13 ;  /* 0x00000012150d7223 */ /* 0x080fe2000001000d */
[-C--:B------:R-:W-:Y:S01]  /*c240*/  FFMA.FTZ R14, R22, R18.reuse, R14 ;  /* 0x00000012160e7223 */ /* 0x080fe2000001000e */
[----:B------:R-:W-:-:S07]  /*c250*/  FFMA.FTZ R15, R23, R18, R15 ;  /* 0x00000012170f7223 */ /* 0x000fce000001000f */
.L_x_4486:
[----:B------:R-:W-:Y:S05]  /*c260*/  BSYNC.RECONVERGENT B1 ;  /* 0x0000000000017941 */ /* 0x000fea0003800200 */
.L_x_4485:
[----:B------:R-:W-:-:S07]  /*c270*/  IADD3 R19, PT, PT, R19, 0x4, RZ ;  /* 0x0000000413137810 */ /* 0x000fce0007ffe0ff */
.L_x_4482:
[----:B------:R-:W-:Y:S05]  /*c280*/  BSYNC.RECONVERGENT B0 ;  /* 0x0000000000007941 */ /* 0x000fea0003800200 */
.L_x_4481:
[----:B------:R-:W-:-:S04]  /*c290*/  LOP3.LUT P0, RZ, R28, 0x2, RZ, 0xc0, !PT ;  /* 0x000000021cff7812 */ /* 0x000fc8000780c0ff */
[----:B------:R-:W-:-:S13]  /*c2a0*/  ISETP.LT.OR P0, PT, R19, R16, P0 ;  /* 0x000000101300720c */ /* 0x000fda0000701670 */
[----:B------:R-:W-:Y:S05]  /*c2b0*/  @P0 BRA `(.L_x_4468) ;  /* 0x0000000000900947 */ /* 0x000fea0003800000 */
[----:B------:R-:W-:Y:S01]  /*c2c0*/  IABS R23, R16 ;  /* 0x0000001000177213 */ /* 0x000fe20000000000 */
[----:B------:R-:W-:Y:S01]  /*c2d0*/  IMAD.MOV.U32 R20, RZ, RZ, RZ ;  /* 0x000000ffff147224 */ /* 0x000fe200078e00ff */
[----:B------:R-:W-:Y:S02]  /*c2e0*/  ISETP.GE.AND P1, PT, R19, RZ, PT ;  /* 0x000000ff1300720c */ /* 0x000fe40003f26270 */
[----:B------:R-:W0:Y:S01]  /*c2f0*/  I2F.RP R22, R23 ;  /* 0x0000001700167306 */ /* 0x000e220000209400 */
[----:B------:R-:W-:-:S07]  /*c300*/  ISETP.NE.AND P2, PT, R16, RZ, PT ;  /* 0x000000ff1000720c */ /* 0x000fce0003f45270 */
[----:B0-----:R-:W2:Y:S02]  /*c310*/  MUFU.RCP R22, R22 ;  /* 0x0000001600167308 */ /* 0x001ea40000001000 */
[----:B--2---:R-:W-:-:S06]  /*c320*/  VIADD R24, R22, 0xffffffe ;  /* 0x0ffffffe16187836 */ /* 0x004fcc0000000000 */
        /* <DEDUP_REMOVED lines=17> */
[----:B------:R-:W2:Y:S01]  /*c440*/  LDG.E.128 R20, desc[UR36][R6.64] ;  /* 0x0000002406147981 */ /* 0x000ea2000c1e1d00 */
[----:B------:R-:W0:Y:S01]  /*c450*/  S2UR UR6, SR_CgaCtaId ;  /* 0x00000000000679c3 */ /* 0x000e220000008800 */
[----:B------:R-:W-:Y:S01]  /*c460*/  UMOV UR5, 0x400 ;  /* 0x0000040000057882 */ /* 0x000fe20000000000 */
[----:B------:R-:W-:Y:S01]  /*c470*/  IADD3 R19, PT, PT, -R4, R19, RZ ;  /* 0x0000001304137210 */ /* 0x000fe20007ffe1ff */
        /* <DEDUP_REMOVED lines=8> */
.L_x_4468:
[----:B------:R-:W-:Y:S05]  /*c500*/  BSYNC.RECONVERGENT B2 ;  /* 0x0000000000027941 */ /* 0x000fea0003800200 */
.L_x_4467:
[----:B------:R-:W-:Y:S01]  /*c510*/  ISETP.NE.AND P0, PT, R17, UR4, PT ;  /* 0x0000000411007c0c */ /* 0x000fe2000bf05270 */
[----:B------:R-:W-:-:S12]  /*c520*/  BSSY.RECONVERGENT B0, `(.L_x_4487) ;  /* 0x000003c000007945 */ /* 0x000fd80003800200 */
[----:B------:R-:W-:Y:S05]  /*c530*/  @P0 BRA `(.L_x_4488) ;  /* 0x0000000000e80947 */ /* 0x000fea0003800000 */
[----:B------:R-:W0:Y:S01]  /*c540*/  LDC R6, c[0x0][0x478] ;  /* 0x00011e00ff067b82 */ /* 0x000e220000000800 */
[----:B---3--:R-:W-:Y:S01]  /*c550*/  VIADD R33, R5, UR43 ;  /* 0x0000002b05217c36 */ /* 0x008fe20008000000 */
[----:B------:R-:W1:Y:S01]  /*c560*/  LDCU.64 UR4, c[0x0][0x460] ;  /* 0x00008c00ff0477ac */ /* 0x000e620008000a00 */
[----:B------:R-:W-:Y:S01]  /*c570*/  IADD3 R4, PT, PT, -R4, UR45, RZ ;  /* 0x0000002d04047c10 */ /* 0x000fe2000fffe1ff */
[----:B------:R-:W3:Y:S01]  /*c580*/  LDCU.64 UR6, c[0x0][0x3c0] ;  /* 0x00007800ff0677ac */ /* 0x000ee20008000a00 */
        /* <DEDUP_REMOVED lines=9> */
[----:B------:R-:W-:-:S13]  /*c620*/  ISETP.NE.AND.EX P0, PT, RZ, UR5, PT, P0 ;  /* 0x00000005ff007c0c */ /* 0x000fda000bf05300 */
[----:B------:R-:W0:Y:S08]  /*c630*/  @P0 LDC R35, c[0x0][0x3f8] ;  /* 0x0000fe00ff230b82 */ /* 0x000e300000000800 */
[----:B------:R-:W1:Y:S01]  /*c640*/  @P0 LDC.64 R20, c[0x0][0x458] ;  /* 0x00011600ff140b82 */ /* 0x000e620000000a00 */
[----:B--2---:R-:W-:-:S04]  /*c650*/  @P1 IMAD.WIDE R6, R33, 0x4, R18 ;  /* 0x0000000421061825 */ /* 0x004fc800078e0212 */
[----:B0-----:R-:W-:-:S05]  /*c660*/  @P0 IMAD R0, R35, UR38, R0 ;  /* 0x0000002623000c24 */ /* 0x001fca000f8e0200 */
[----:B------:R-:W-:-:S05]  /*c670*/  @P0 LEA R19, R0, R5, 0x8 ;  /* 0x0000000500130211 */ /* 0x000fca00078e40ff */
[----:B-1----:R-:W-:Y:S01]  /*c680*/  @P0 IMAD.WIDE R18, R19, 0x4, R20 ;  /* 0x0000000413120825 */ /* 0x002fe200078e0214 */
[----:B---3--:R-:W4:Y:S08]  /*c690*/  @!P1 I2F.S8 R25, R17 ;  /* 0x0000001100199306 */ /* 0x008f300000001400 */
[----:B------:R-:W0:Y:S08]  /*c6a0*/  @!P1 I2F.S8 R27, R17.B1 ;  /* 0x10000011001b9306 */ /* 0x000e300000001400 */
[----:B------:R-:W1:Y:S08]  /*c6b0*/  @!P1 I2F.S8 R29, R17.B2 ;  /* 0x20000011001d9306 */ /* 0x000e700000001400 */
[----:B------:R-:W2:Y:S01]  /*c6c0*/  @!P1 I2F.S8 R31, R17.B3 ;  /* 0x30000011001f9306 */ /* 0x000ea20000001400 */
[C---:B----4-:R-:W-:Y:S01]  /*c6d0*/  @!P1 FMUL.FTZ R24, R22.reuse, R25 ;  /* 0x0000001916189220 */ /* 0x050fe20000410000 */
[C---:B0-----:R-:W-:Y:S01]  /*c6e0*/  @!P1 FMUL.FTZ R25, R22.reuse, R27 ;  /* 0x0000001b16199220 */ /* 0x041fe20000410000 */
[C---:B-1----:R-:W-:Y:S01]  /*c6f0*/  @!P1 FMUL.FTZ R26, R22.reuse, R29 ;  /* 0x0000001d161a9220 */ /* 0x042fe20000410000 */
[----:B--2---:R-:W-:-:S02]  /*c700*/  @!P1 FMUL.FTZ R27, R22, R31 ;  /* 0x0000001f161b9220 */ /* 0x004fc40000410000 */
        /* <DEDUP_REMOVED lines=29> */
.L_x_4488:
[----:B------:R-:W-:Y:S05]  /*c8e0*/  BSYNC.RECONVERGENT B0 ;  /* 0x0000000000007941 */ /* 0x000fea0003800200 */
.L_x_4487:
        /* <DEDUP_REMOVED lines=52> */
.L_x_4489:
[----:B------:R-:W0:Y:S01]  /*cc30*/  LDC.64 R6, c[0x0][0x380] ;  /* 0x0000e000ff067b82 */ /* 0x000e220000000a00 */
[----:B------:R-:W-:-:S04]  /*cc40*/  IMAD.IADD R3, R2, 0x1, R5 ;  /* 0x0000000102037824 */ /* 0x000fc800078e0205 */
[----:B0-----:R-:W-:-:S05]  /*cc50*/  IMAD.WIDE R2, R3, 0x4, R6 ;  /* 0x0000000403027825 */ /* 0x001fca00078e0206 */
[----:B------:R-:W-:Y:S01]  /*cc60*/  STG.E.128 desc[UR36][R2.64], R12 ;  /* 0x0000000c02007986 */ /* 0x000fe2000c101d24 */
[----:B------:R-:W-:Y:S05]  /*cc70*/  EXIT ;  /* 0x000000000000794d */ /* 0x000fea0003800000 */
.L_x_4418:
        /* <DEDUP_REMOVED lines=8> */
.L_x_4491:
[----:B------:R-:W-:Y:S05]  /*cd00*/  BSYNC B1 ;  /* 0x0000000000017941 */ /* 0x000fea0003800000 */
.L_x_4490:
[----:B------:R-:W-:Y:S05]  /*cd10*/  BRA `(.L_x_4492) ;  /* 0xffffffa400107947 */ /* 0x000fea000383ffff */
.L_x_4422:
[----:B------:R-:W-:Y:S01]  /*cd20*/  HFMA2 R11, -RZ, RZ, 0, 1.847743988037109375e-06 ;  /* 0x0000001fff0b7431 */ /* 0x000fe200000001ff */
[----:B------:R-:W-:Y:S01]  /*cd30*/  BSSY B0, `(.L_x_4493) ;  /* 0x0000007000007945 */ /* 0x000fe20003800000 */
[----:B------:R-:W-:Y:S01]  /*cd40*/  MOV R13, R251 ;  /* 0x000000fb000d7202 */ /* 0x000fe20000000f00 */
[----:B------:R-:W-:Y:S02]  /*cd50*/  IMAD.MOV.U32 R12, RZ, RZ, 0x10 ;  /* 0x00000010ff0c7424 */ /* 0x000fe400078e00ff */
[----:B------:R-:W-:-:S07]  /*cd60*/  IMAD.MOV.U32 R15, RZ, RZ, -0x1 ;  /* 0xffffffffff0f7424 */ /* 0x000fce00078e00ff */
[----:B-12---:R-:W-:Y:S05]  /*cd70*/  WARPSYNC.COLLECTIVE R15, `(.L_x_4494) ;  /* 0x000000000f087348 */ /* 0x006fea0003c00000 */
[----:B------:R0:W3:Y:S02]  /*cd80*/  SHFL.BFLY P6, R14, R13, R12, R11 ;  /* 0x0c00000c0d0e7389 */ /* 0x0000e400000c000b */
[----:B0123--:R-:W-:Y:S05]  /*cd90*/  ENDCOLLECTIVE ;  /* 0x000000000000791b */ /* 0x00ffea0003800000 */
.L_x_4494:
[----:B------:R-:W-:Y:S05]  /*cda0*/  BSYNC B0 ;  /* 0x0000000000007941 */ /* 0x000fea0003800000 */
.L_x_4493:
[----:B------:R-:W-:Y:S01]  /*cdb0*/  FMNMX.FTZ R13, R14, R251, !PT ;  /* 0x000000fb0e0d7209 */ /* 0x000fe20007810000 */
[----:B------:R-:W-:Y:S01]  /*cdc0*/  IMAD.MOV.U32 R11, RZ, RZ, 0x1f ;  /* 0x0000001fff0b7424 */ /* 0x000fe200078e00ff */
[----:B------:R-:W-:Y:S02]  /*cdd0*/  MOV R12, 0x8 ;  /* 0x00000008000c7802 */ /* 0x000fe40000000f00 */
[----:B------:R-:W-:-:S07]  /*cde0*/  MOV R15, 0xffffffff ;  /* 0xffffffff000f7802 */ /* 0x000fce0000000f00 */
[----:B------:R-:W-:Y:S05]  /*cdf0*/  WARPSYNC.COLLECTIVE R15, `(.L_x_4495) ;  /* 0x000000000f087348 */ /* 0x000fea0003c00000 */
[----:B------:R0:W1:Y:S02]  /*ce00*/  SHFL.BFLY P6, R14, R13, R12, R11 ;  /* 0x0c00000c0d0e7389 */ /* 0x00006400000c000b */
[----:B01----:R-:W-:Y:S05]  /*ce10*/  ENDCOLLECTIVE ;  /* 0x000000000000791b */ /* 0x003fea0003800000 */
.L_x_4495:
[----:B------:R-:W-:Y:S01]  /*ce20*/  HFMA2 R12, -RZ, RZ, 0, 2.384185791015625e-07 ;  /* 0x00000004ff0c7431 */ /* 0x000fe200000001ff */
[----:B------:R-:W-:-:S05]  /*ce30*/  FMNMX.FTZ R0, R13, R14, !PT ;  /* 0x0000000e0d007209 */ /* 0x000fca0007810000 */
[----:B------:R-:W-:-:S07]  /*ce40*/  IMAD.MOV.U32 R13, RZ, RZ, R0 ;  /* 0x000000ffff0d7224 */ /* 0x000fce00078e0000 */
[----:B------:R-:W-:Y:S05]  /*ce50*/  WARPSYNC.COLLECTIVE R15, `(.L_x_4496) ;  /* 0x000000000f087348 */ /* 0x000fea0003c00000 */
[----:B------:R0:W1:Y:S02]  /*ce60*/  SHFL.BFLY P6, R14, R13, R12, R11 ;  /* 0x0c00000c0d0e7389 */ /* 0x00006400000c000b */
[----:B01----:R-:W-:Y:S05]  /*ce70*/  ENDCOLLECTIVE ;  /* 0x000000000000791b */ /* 0x003fea0003800000 */
.L_x_4496:
[----:B------:R-:W-:Y:S02]  /*ce80*/  MOV R12, 0x2 ;  /* 0x00000002000c7802 */ /* 0x000fe40000000f00 */
[----:B------:R-:W-:-:S05]  /*ce90*/  FMNMX.FTZ R2, R0, R14, !PT ;  /* 0x0000000e00027209 */ /* 0x000fca0007810000 */
[----:B------:R-:W-:-:S07]  /*cea0*/  IMAD.MOV.U32 R13, RZ, RZ, R2 ;  /* 0x000000ffff0d7224 */ /* 0x000fce00078e0002 */
[----:B------:R-:W-:Y:S05]  /*ceb0*/  WARPSYNC.COLLECTIVE R15, `(.L_x_4497) ;  /* 0x000000000f087348 */ /* 0x000fea0003c00000 */
[----:B------:R0:W1:Y:S02]  /*cec0*/  SHFL.BFLY P6, R14, R13, R12, R11 ;  /* 0x0c00000c0d0e7389 */ /* 0x00006400000c000b */
[----:B01----:R-:W-:Y:S05]  /*ced0*/  ENDCOLLECTIVE ;  /* 0x000000000000791b */ /* 0x003fea0003800000 */
.L_x_4497:
[----:B------:R-:W-:Y:S05]  /*cee0*/  BRA `(.L_x_4498) ;  /* 0xffffffa400687947 */ /* 0x000fea000383ffff */
.L_x_4499:
        /* <DEDUP_REMOVED lines=9> */
.L_x_4660:


//--------------------- .text._ZN4mmha33masked_multihead_attention_kernelIfLi256ELi256ELi4ELi64ELi64ELb0ELb0EEEv26Multihead_attention_paramsIT_XT5_EE --------------------------
	.section	.text._ZN4mmha33masked_multihead_attention_kernelIfLi256ELi256ELi4ELi64ELi64ELb0ELb0EEEv26Multihead_attention_paramsIT_XT5_EE,"ax",@progbits
	.align	128
        .global         _ZN4mmha33masked_multihead_attention_kernelIfLi256ELi256ELi4ELi64ELi64ELb0ELb0EEEv26Multihead_attention_paramsIT_XT5_EE
        .type           _ZN4mmha33masked_multihead_attention_kernelIfLi256ELi256ELi4ELi64ELi64ELb0ELb0EEEv26Multihead_attention_paramsIT_XT5_EE,@function
        .size           _ZN4mmha33masked_multihead_attention_kernelIfLi256ELi256ELi4ELi64ELi64ELb0ELb0EEEv26Multihead_attention_paramsIT_XT5_EE,(.L_x_4661 - _ZN4mmha33masked_multihead_attention_kernelIfLi256ELi256ELi4ELi64ELi64ELb0ELb0EEEv26Multihead_attention_paramsIT_XT5_EE)
        .other          _ZN4mmha33masked_multihead_attention_kernelIfLi256ELi256ELi4ELi64ELi64ELb0ELb0EEEv26Multihead_attention_paramsIT_XT5_EE,@"STO_CUDA_ENTRY STV_DEFAULT"
_ZN4mmha33masked_multihead_attention_kernelIfLi256ELi256ELi4ELi64ELi64ELb0ELb0EEEv26Multihead_attention_paramsIT_XT5_EE:
.text._ZN4mmha33masked_multihead_attention_kernelIfLi256ELi256ELi4ELi64ELi64ELb0ELb0EEEv26Multihead_attention_paramsIT_XT5_EE:
        /* <DEDUP_REMOVED lines=12> */
.L_x_4500:
        /* <DEDUP_REMOVED lines=11> */
[----:B----4-:R-:W-:Y:S02]  /*0170*/  SHF.L.U32 R24, R22, 0x2, RZ ;  /* 0x0000000216187819 */ /* 0x010fe400000006ff */
[----:B---3--:R-:W-:Y:S01]  /*0180*/  ISETP.NE.AND P0, PT, R7, RZ, PT ;  /* 0x000000ff0700720c */ /* 0x008fe20003f05270 */
[----:B--2---:R-:W2:Y:S04]  /*0190*/  MUFU.RCP R0, R0 ;  /* 0x0000000000007308 */ /* 0x004ea80000001000 */
[----:B------:R-:W3:Y:S01]  /*01a0*/  @!P2 LDC.64 R12, c[0x0][0x398] ;  /* 0x0000e600ff0cab82 */ /* 0x000ee20000000a00 */
[----:B-1----:R-:W-:-:S07]  /*01b0*/  IMAD R26, R23, R38, R25 ;  /* 0x00000026171a7224 */ /* 0x002fce00078e0219 */
[----:B------:R-:W-:Y:S01]  /*01c0*/  @P0 IMAD.SHL.U32 R4, R25, 0x100, RZ ;  /* 0x0000010019040824 */ /* 0x000fe200078e00ff */
[----:B------:R-:W1:Y:S01]  /*01d0*/  @!P2 LDC.64 R8, c[0x0][0x468] ;  /* 0x00011a00ff08ab82 */ /* 0x000e620000000a00 */
[----:B--2---:R-:W-:Y:S01]  /*01e0*/  VIADD R2, R0, 0xffffffe ;  /* 0x0ffffffe00027836 */ /* 0x004fe20000000000 */
[----:B------:R-:W-:-:S03]  /*01f0*/  IABS R0, R23 ;  /* 0x0000001700007213 */ /* 0x000fc60000000000 */
[----:B------:R2:W4:Y:S02]  /*0200*/  F2I.FTZ.U32.TRUNC.NTZ R3, R2 ;  /* 0x0000000200037305 */ /* 0x000524000021f000 */
[----:B--2---:R-:W-:Y:S01]  /*0210*/  IMAD.MOV.U32 R2, RZ, RZ, RZ ;  /* 0x000000ffff027224 */ /* 0x004fe200078e00ff */
[----:B-1----:R-:W2:Y:S01]  /*0220*/  @!P2 LDG.E R8, desc[UR36][R8.64+0x4] ;  /* 0x000004240808a981 */ /* 0x002ea2000c1e1900 */
[----:B----4-:R-:W-:-:S05]  /*0230*/  IADD3 R5, PT, PT, RZ, -R3, RZ ;  /* 0x80000003ff057210 */ /* 0x010fca0007ffe0ff */
[----:B------:R-:W-:-:S04]  /*0240*/  IMAD R5, R5, R6, RZ ;  /* 0x0000000605057224 */ /* 0x000fc800078e02ff */
[----:B------:R-:W-:-:S04]  /*0250*/  IMAD.HI.U32 R2, R3, R5, R2 ;  /* 0x0000000503027227 */ /* 0x000fc800078e0002 */
[----:B------:R-:W-:-:S04]  /*0260*/  IMAD.MOV.U32 R3, RZ, RZ, R0 ;  /* 0x000000ffff037224 */ /* 0x000fc800078e0000 */
[----:B------:R-:W-:-:S05]  /*0270*/  IMAD.HI.U32 R0, R2, R3, RZ ;  /* 0x0000000302007227 */ /* 0x000fca00078e00ff */
[----:B------:R-:W-:-:S05]  /*0280*/  IADD3 R2, PT, PT, -R0, RZ, RZ ;  /* 0x000000ff00027210 */ /* 0x000fca0007ffe1ff */
[----:B------:R-:W-:Y:S02]  /*0290*/  IMAD R3, R6, R2, R3 ;  /* 0x0000000206037224 */ /* 0x000fe400078e0203 */
[----:B------:R-:W-:Y:S02]  /*02a0*/  @!P0 IMAD.SHL.U32 R2, R26, 0x100, RZ ;  /* 0x000001001a028824 */ /* 0x000fe400078e00ff */
[----:B------:R-:W-:Y:S01]  /*02b0*/  @P0 IMAD R2, R23, R7, R4 ;  /* 0x0000000717020224 */ /* 0x000fe200078e0204 */
[----:B------:R-:W-:Y:S02]  /*02c0*/  ISETP.GT.U32.AND P1, PT, R6, R3, PT ;  /* 0x000000030600720c */ /* 0x000fe40003f24070 */
[----:B0-----:R-:W-:Y:S01]  /*02d0*/  ISETP.NE.U32.AND P0, PT, R28, RZ, PT ;  /* 0x000000ff1c00720c */ /* 0x001fe20003f05070 */
[----:B------:R-:W-:-:S03]  /*02e0*/  IMAD.IADD R27, R24, 0x1, R2 ;  /* 0x00000001181b7824 */ /* 0x000fc600078e0202 */
[----:B------:R-:W-:Y:S02]  /*02f0*/  ISETP.NE.AND.EX P0, PT, R29, RZ, PT, P0 ;  /* 0x000000ff1d00720c */ /* 0x000fe40003f05300 */
[----:B---3--:R-:W-:-:S04]  /*0300*/  @!P2 IADD3 R4, P4, PT, R27, R12, RZ ;  /* 0x0000000c1b04a210 */ /* 0x008fc80007f9e0ff */
[----:B------:R-:W-:Y:S01]  /*0310*/  @!P2 LEA.HI.X.SX32 R5, R27, R13, 0x1, P4 ;  /* 0x0000000d1b05a211 */ /* 0x000fe200020f0eff */
[----:B------:R-:W-:-:S05]  /*0320*/  @!P1 IMAD.IADD R3, R3, 0x1, -R6 ;  /* 0x0000000103039824 */ /* 0x000fca00078e0a06 */
[----:B------:R-:W-:Y:S02]  /*0330*/  ISETP.GE.U32.AND P3, PT, R3, R6, PT ;  /* 0x000000060300720c */ /* 0x000fe40003f66070 */
[----:B------:R0:W3:Y:S01]  /*0340*/  @!P2 LDG.E R3, desc[UR36][R4.64] ;  /* 0x000000240403a981 */ /* 0x0000e2000c1e1900 */
[----:B------:R-:W1:Y:S01]  /*0350*/  @P0 LDC.64 R6, c[0x0][0x460] ;  /* 0x00011800ff060b82 */ /* 0x000e620000000a00 */
[----:B------:R-:W-:Y:S02]  /*0360*/  @!P1 IADD3 R0, PT, PT, R0, 0x1, RZ ;  /* 0x0000000100009810 */ /* 0x000fe40007ffe0ff */
[----:B------:R-:W-:Y:S02]  /*0370*/  ISETP.GE.AND P4, PT, R11, RZ, PT ;  /* 0x000000ff0b00720c */ /* 0x000fe40003f86270 */
[----:B------:R-:W-:-:S03]  /*0380*/  ISETP.NE.AND P1, PT, R10, RZ, PT ;  /* 0x000000ff0a00720c */ /* 0x000fc60003f25270 */
[----:B0-----:R-:W0:Y:S02]  /*0390*/  LDC.64 R4, c[0x0][0x4a0] ;  /* 0x00012800ff047b82 */ /* 0x001e240000000a00 */
[----:B------:R-:W-:-:S04]  /*03a0*/  @P3 VIADD R0, R0, 0x1 ;  /* 0x0000000100003836 */ /* 0x000fc80000000000 */
[----:B------:R-:W-:-:S05]  /*03b0*/  IMAD.MOV.U32 R39, RZ, RZ, R0 ;  /* 0x000000ffff277224 */ /* 0x000fca00078e0000 */
[----:B------:R-:W-:Y:S02]  /*03c0*/  @!P4 IADD3 R39, PT, PT, -R39, RZ, RZ ;  /* 0x000000ff2727c210 */ /* 0x000fe40007ffe1ff */
[----:B------:R-:W-:Y:S01]  /*03d0*/  @!P1 LOP3.LUT R39, RZ, R10, RZ, 0x33, !PT ;  /* 0x0000000aff279212 */ /* 0x000fe200078e33ff */
[----:B------:R-:W-:-:S04]  /*03e0*/  IMAD.MOV.U32 R16, RZ, RZ, RZ ;  /* 0x000000ffff107224 */ /* 0x000fc800078e00ff */
[----:B-1----:R-:W-:-:S05]  /*03f0*/  @P0 IMAD.WIDE R6, R39, 0x4, R6 ;  /* 0x0000000427060825 */ /* 0x002fca00078e0206 */
[----:B------:R1:W5:Y:S01]  /*0400*/  @P0 LDG.E R16, desc[UR36][R6.64] ;  /* 0x0000002406100981 */ /* 0x000362000c1e1900 */
[----:B0-----:R-:W-:-:S04]  /*0410*/  ISETP.NE.U32.AND P0, PT, R4, RZ, PT ;  /* 0x000000ff0400720c */ /* 0x001fc80003f05070 */
[----:B------:R-:W-:Y:S02]  /*0420*/  ISETP.NE.AND.EX P0, PT, R5, RZ, PT, P0 ;  /* 0x000000ff0500720c */ /* 0x000fe40003f05300 */
[----:B------:R-:W-:-:S11]  /*0430*/  ISETP.GT.U32.AND P1, PT, R22, 0x3f, PT ;  /* 0x0000003f1600780c */ /* 0x000fd60003f24070 */
[----:B------:R-:W0:Y:S01]  /*0440*/  @P0 LDC.64 R18, c[0x0][0x4a0] ;  /* 0x00012800ff120b82 */ /* 0x000e220000000a00 */
[----:B------:R-:W-:Y:S01]  /*0450*/  BSSY.RECONVERGENT B0, `(.L_x_4501) ;  /* 0x000001f000007945 */ /* 0x000fe20003800200 */
[----:B---3--:R-:W2:Y:S08]  /*0460*/  @!P2 I2F.S8 R5, R3 ;  /* 0x000000030005a306 */ /* 0x008eb00000001400 */
[----:B------:R-:W3:Y:S08]  /*0470*/  @!P2 I2F.S8 R11, R3.B1 ;  /* 0x10000003000ba306 */ /* 0x000ef00000001400 */
[----:B------:R-:W1:Y:S08]  /*0480*/  @!P2 I2F.S8 R13, R3.B2 ;  /* 0x20000003000da306 */ /* 0x000e700000001400 */
[----:B------:R-:W4:Y:S01]  /*0490*/  @!P2 I2F.S8 R9, R3.B3 ;  /* 0x300000030009a306 */ /* 0x000f220000001400 */
[C---:B--2---:R-:W-:Y:S01]  /*04a0*/  @!P2 FMUL.FTZ R4, R8.reuse, R5 ;  /* 0x000000050804a220 */ /* 0x044fe20000410000 */
[C---:B---3--:R-:W-:Y:S01]  /*04b0*/  @!P2 FMUL.FTZ R5, R8.reuse, R11 ;  /* 0x0000000b0805a220 */ /* 0x048fe20000410000 */
[----:B------:R-:W-:Y:S01]  /*04c0*/  CS2R R10, SRZ ;  /* 0x00000000000a7805 */ /* 0x000fe2000001ff00 */
[C---:B-1----:R-:W-:Y:S01]  /*04d0*/  @!P2 FMUL.FTZ R6, R8.reuse, R13 ;  /* 0x0000000d0806a220 */ /* 0x042fe20000410000 */
[----:B----4-:R-:W-:Y:S01]  /*04e0*/  @!P2 FMUL.FTZ R7, R8, R9 ;  /* 0x000000090807a220 */ /* 0x010fe20000410000 */
[----:B------:R-:W-:Y:S01]  /*04f0*/  CS2R R8, SRZ ;  /* 0x0000000000087805 */ /* 0x000fe2000001ff00 */
[----:B0-----:R-:W-:Y:S06]  /*0500*/  @P1 BRA `(.L_x_4502) ;  /* 0x00000000004c1947 */ /* 0x001fec0003800000 */
        /* <DEDUP_REMOVED lines=10> */
[----:B----4-:R-:W3:Y:S08]  /*05b0*/  @!P3 I2F.S8 R11, R0.B2 ;  /* 0x20000000000bb306 */ /* 0x010ef00000001400 */
[----:B------:R-:W0:Y:S08]  /*05c0*/  @!P3 I2F.S8 R3, R0 ;  /* 0x000000000003b306 */ /* 0x000e300000001400 */
[----:B------:R-:W1:Y:S08]  /*05d0*/  @!P3 I2F.S8 R9, R0.B1 ;  /* 0x100000000009b306 */ /* 0x000e700000001400 */
[----:B------:R-:W2:Y:S01]  /*05e0*/  @!P3 I2F.S8 R17, R0.B3 ;  /* 0x300000000011b306 */ /* 0x000ea20000001400 */
[C---:B---3--:R-:W-:Y:S01]  /*05f0*/  @!P3 FMUL.FTZ R10, R12.reuse, R11 ;  /* 0x0000000b0c0ab220 */ /* 0x048fe20000410000 */
[C---:B0-----:R-:W-:Y:S01]  /*0600*/  @!P3 FMUL.FTZ R8, R12.reuse, R3 ;  /* 0x000000030c08b220 */ /* 0x041fe20000410000 */
[C---:B-1----:R-:W-:Y:S01]  /*0610*/  @!P3 FMUL.FTZ R9, R12.reuse, R9 ;  /* 0x000000090c09b220 */ /* 0x042fe20000410000 */
[----:B--2---:R-:W-:-:S06]  /*0620*/  @!P3 FMUL.FTZ R11, R12, R17 ;  /* 0x000000110c0bb220 */ /* 0x004fcc0000410000 */
[----:B------:R0:W5:Y:S02]  /*0630*/  @P3 LDG.E.128 R8, desc[UR36][R14.64] ;  /* 0x000000240e083981 */ /* 0x000164000c1e1d00 */
.L_x_4502:
[----:B------:R-:W-:Y:S05]  /*0640*/  BSYNC.RECONVERGENT B0 ;  /* 0x0000000000007941 */ /* 0x000fea0003800200 */
.L_x_4501:
        /* <DEDUP_REMOVED lines=8> */
.L_x_4504:
[----:B------:R-:W-:Y:S05]  /*06d0*/  BSYNC.RECONVERGENT B0 ;  /* 0x0000000000007941 */ /* 0x000fea0003800200 */
.L_x_4503:
[----:B------:R-:W-:Y:S01]  /*06e0*/  @P0 IMAD.WIDE.U32 R12, R23, 0x4, R18 ;  /* 0x00000004170c0825 */ /* 0x000fe200078e0012 */
[----:B------:R-:W1:Y:S01]  /*06f0*/  LDCU.64 UR6, c[0x0][0x3a0] ;  /* 0x00007400ff0677ac */ /* 0x000e620008000a00 */
[----:B------:R-:W2:Y:S03]  /*0700*/  LDCU.64 UR4, c[0x0][0x390] ;  /* 0x00007200ff0477ac */ /* 0x000ea60008000a00 */
[----:B------:R3:W4:Y:S01]  /*0710*/  @P0 LDG.E R0, desc[UR36][R12.64] ;  /* 0x000000240c000981 */ /* 0x000722000c1e1900 */
[----:B------:R-:W-:Y:S01]  /*0720*/  ISETP.EQ.U32.AND P4, PT, R28, RZ, PT ;  /* 0x000000ff1c00720c */ /* 0x000fe20003f82070 */
[----:B0-----:R-:W0:Y:S01]  /*0730*/  LDC.64 R14, c[0x0][0x418] ;  /* 0x00010600ff0e7b82 */ /* 0x001e220000000a00 */
[----:B------:R-:W-:Y:S01]  /*0740*/  IMAD R3, R25, 0x100, R24 ;  /* 0x0000010019037824 */ /* 0x000fe200078e0218 */
[----:B------:R-:W-:Y:S02]  /*0750*/  CS2R R30, SRZ ;  /* 0x00000000001e7805 */ /* 0x000fe4000001ff00 */
[----:B------:R-:W-:-:S02]  /*0760*/  ISETP.EQ.OR.EX P1, PT, R29, RZ, P1, P4 ;  /* 0x000000ff1d00720c */ /* 0x000fc40000f22740 */
[----:B------:R-:W-:Y:S02]  /*0770*/  CS2R R34, SRZ ;  /* 0x0000000000227805 */ /* 0x000fe4000001ff00 */
[----:B------:R-:W-:Y:S02]  /*0780*/  CS2R R32, SRZ ;  /* 0x0000000000207805 */ /* 0x000fe4000001ff00 */
[----:B------:R-:W-:Y:S01]  /*0790*/  CS2R R28, SRZ ;  /* 0x00000000001c7805 */ /* 0x000fe2000001ff00 */
[----:B------:R-:W0:Y:S01]  /*07a0*/  LDC R27, c[0x0][0x3f4] ;  /* 0x0000fd00ff1b7b82 */ /* 0x000e220000000800 */
[----:B-1----:R-:W-:Y:S02]  /*07b0*/  ISETP.NE.U32.AND P3, PT, RZ, UR6, PT ;  /* 0x00000006ff007c0c */ /* 0x002fe4000bf65070 */
[----:B--2---:R-:W-:-:S05]  /*07c0*/  ISETP.NE.U32.AND P2, PT, RZ, UR4, PT ;  /* 0x00000004ff007c0c */ /* 0x004fca000bf45070 */
[----:B---3--:R-:W1:Y:S01]  /*07d0*/  @!P1 LDC.64 R12, c[0x0][0x450] ;  /* 0x00011400ff0c9b82 */ /* 0x008e620000000a00 */
[----:B------:R-:W-:Y:S01]  /*07e0*/  ISETP.NE.AND.EX P3, PT, RZ, UR7, PT, P3 ;  /* 0x00000007ff007c0c */ /* 0x000fe2000bf65330 */
[----:B------:R-:W-:Y:S01]  /*07f0*/  IMAD.MOV.U32 R17, RZ, RZ, RZ ;  /* 0x000000ffff117224 */ /* 0x000fe200078e00ff */
[----:B------:R-:W-:Y:S01]  /*0800*/  ISETP.NE.AND.EX P2, PT, RZ, UR5, PT, P2 ;  /* 0x00000005ff007c0c */ /* 0x000fe2000bf45320 */
[----:B------:R-:W2:Y:S01]  /*0810*/  LDCU.U8 UR4, c[0x0][0x404] ;  /* 0x00008080ff0477ac */ /* 0x000ea20008000000 */
[C---:B------:R-:W-:Y:S02]  /*0820*/  ISETP.GT.U32.OR P3, PT, R22.reuse, 0x3f, !P3 ;  /* 0x0000003f1600780c */ /* 0x040fe40005f64470 */
[----:B------:R-:W-:Y:S02]  /*0830*/  ISETP.GT.U32.OR P2, PT, R22, 0x3f, !P2 ;  /* 0x0000003f1600780c */ /* 0x000fe40005744470 */
[----:B0-----:R-:W-:Y:S01]  /*0840*/  ISETP.NE.U32.AND P4, PT, R14, RZ, PT ;  /* 0x000000ff0e00720c */ /* 0x001fe20003f85070 */
[----:B-----5:R-:W-:-:S03]  /*0850*/  @!P1 IMAD R14, R16, R38, RZ ;  /* 0x00000026100e9224 */ /* 0x020fc600078e02ff */
[----:B------:R-:W-:Y:S02]  /*0860*/  ISETP.NE.AND.EX P4, PT, R15, RZ, PT, P4 ;  /* 0x000000ff0f00720c */ /* 0x000fe40003f85340 */
[----:B------:R-:W-:-:S03]  /*0870*/  @!P1 LEA R15, R14, R3, 0x8 ;  /* 0x000000030e0f9211 */ /* 0x000fc600078e40ff */
[----:B------:R-:W0:Y:S08]  /*0880*/  @!P3 LDC.64 R20, c[0x0][0x3a0] ;  /* 0x0000e800ff14bb82 */ /* 0x000e300000000a00 */
[----:B------:R-:W3:Y:S01]  /*0890*/  @!P2 LDC.64 R18, c[0x0][0x390] ;  /* 0x0000e400ff12ab82 */ /* 0x000ee20000000a00 */
[----:B-1----:R-:W-:-:S06]  /*08a0*/  @!P1 IMAD.WIDE R12, R15, 0x4, R12 ;  /* 0x000000040f0c9825 */ /* 0x002fcc00078e020c */
[----:B------:R-:W2:Y:S01]  /*08b0*/  @!P1 LDG.E.128 R12, desc[UR36][R12.64] ;  /* 0x000000240c0c9981 */ /* 0x000ea2000c1e1d00 */
[----:B------:R-:W-:Y:S01]  /*08c0*/  IABS R40, R27 ;  /* 0x0000001b00287213 */ /* 0x000fe20000000000 */
[----:B------:R-:W1:Y:S01]  /*08d0*/  @P4 LDC.64 R36, c[0x0][0x418] ;  /* 0x00010600ff244b82 */ /* 0x000e620000000a00 */
[----:B0-----:R-:W-:-:S05]  /*08e0*/  @!P3 IMAD.WIDE.U32 R20, R3, 0x4, R20 ;  /* 0x000000040314b825 */ /* 0x001fca00078e0014 */
[----:B------:R-:W2:Y:S01]  /*08f0*/  @!P3 LDG.E.128 R32, desc[UR36][R20.64] ;  /* 0x000000241420b981 */ /* 0x000ea2000c1e1d00 */
[----:B---3--:R-:W-:-:S05]  /*0900*/  @!P2 IMAD.WIDE.U32 R18, R3, 0x4, R18 ;  /* 0x000000040312a825 */ /* 0x008fca00078e0012 */
[----:B------:R0:W3:Y:S01]  /*0910*/  @!P2 LDG.E.128 R28, desc[UR36][R18.64] ;  /* 0x00000024121ca981 */ /* 0x0000e2000c1e1d00 */
[----:B------:R-:W1:Y:S01]  /*0920*/  I2F.RP R3, R40 ;  /* 0x0000002800037306 */ /* 0x000e620000209400 */
[----:B0-----:R-:W4:Y:S07]  /*0930*/  @P0 LDC R19, c[0x0][0x430] ;  /* 0x00010c00ff130b82 */ /* 0x001f2e0000000800 */
[----:B-1----:R-:W0:Y:S01]  /*0940*/  MUFU.RCP R3, R3 ;  /* 0x0000000300037308 */ /* 0x002e220000001000 */
[----:B------:R-:W1:Y:S01]  /*0950*/  @!P0 LDC R18, c[0x0][0x40c] ;  /* 0x00010300ff128b82 */ /* 0x000e620000000800 */
[----:B------:R-:W-:-:S05]  /*0960*/  @P4 IMAD.WIDE.U32 R36, R23, 0x4, R36 ;  /* 0x0000000417244825 */ /* 0x000fca00078e0024 */
[----:B------:R0:W5:Y:S02]  /*0970*/  @P4 LDG.E R17, desc[UR36][R36.64] ;  /* 0x0000002424114981 */ /* 0x000164000c1e1900 */
[----:B0-----:R-:W-:Y:S02]  /*0980*/  VIADD R20, R3, 0xffffffe ;  /* 0x0ffffffe03147836 */ /* 0x001fe40000000000 */
[----:B------:R-:W0:Y:S02]  /*0990*/  LDC R3, c[0x0][0x400] ;  /* 0x00010000ff037b82 */ /* 0x000e240000000800 */
[----:B------:R1:W1:Y:S02]  /*09a0*/  F2I.FTZ.U32.TRUNC.NTZ R21, R20 ;  /* 0x0000001400157305 */ /* 0x000264000021f000 */
[----:B-1----:R-:W-:Y:S01]  /*09b0*/  IMAD.MOV.U32 R20, RZ, RZ, RZ ;  /* 0x000000ffff147224 */ /* 0x002fe200078e00ff */
[----:B------:R-:W-:Y:S02]  /*09c0*/  IADD3 R37, PT, PT, RZ, -R21, RZ ;  /* 0x80000015ff257210 */ /* 0x000fe40007ffe0ff */
[----:B------:R-:W-:Y:S01]  /*09d0*/  ISETP.NE.AND P2, PT, R27, RZ, PT ;  /* 0x000000ff1b00720c */ /* 0x000fe20003f45270 */
[----:B------:R-:W-:Y:S01]  /*09e0*/  IMAD R36, R23, R27, RZ ;  /* 0x0000001b17247224 */ /* 0x000fe200078e02ff */
[----:B------:R-:W-:Y:S01]  /*09f0*/  BSSY.RECONVERGENT B6, `(.L_x_4505) ;  /* 0x00000e4000067945 */ /* 0x000fe20003800200 */
[----:B------:R-:W-:-:S02]  /*0a00*/  IMAD R38, R39, R38, RZ ;  /* 0x0000002627267224 */ /* 0x000fc400078e02ff */
[----:B----4-:R-:W-:Y:S02]  /*0a10*/  @P0 IMAD.IADD R18, R0, 0x1, R19 ;  /* 0x0000000100120824 */ /* 0x010fe400078e0213 */
[----:B------:R-:W-:-:S03]  /*0a20*/  IMAD R19, R37, R40, RZ ;  /* 0x0000002825137224 */ /* 0x000fc600078e02ff */
[----:B------:R-:W-:Y:S01]  /*0a30*/  IABS R0, R18 ;  /* 0x0000001200007213 */ /* 0x000fe20000000000 */
[----:B------:R-:W-:-:S03]  /*0a40*/  IMAD.HI.U32 R21, R21, R19, R20 ;  /* 0x0000001315157227 */ /* 0x000fc600078e0014 */
[----:B------:R-:W-:-:S05]  /*0a50*/  MOV R19, R0 ;  /* 0x0000000000137202 */ /* 0x000fca0000000f00 */
[----:B------:R-:W-:-:S04]  /*0a60*/  IMAD.HI.U32 R21, R21, R19, RZ ;  /* 0x0000001315157227 */ /* 0x000fc800078e00ff */
[----:B------:R-:W-:-:S04]  /*0a70*/  IMAD.MOV R21, RZ, RZ, -R21 ;  /* 0x000000ffff157224 */ /* 0x000fc800078e0a15 */
[----:B------:R-:W-:-:S05]  /*0a80*/  IMAD R19, R40, R21, R19 ;  /* 0x0000001528137224 */ /* 0x000fca00078e0213 */
[----:B------:R-:W-:-:S13]  /*0a90*/  ISETP.GT.U32.AND P0, PT, R40, R19, PT ;  /* 0x000000132800720c */ /* 0x000fda0003f04070 */
[----:B------:R-:W-:-:S05]  /*0aa0*/  @!P0 IMAD.IADD R19, R19, 0x1, -R40 ;  /* 0x0000000113138824 */ /* 0x000fca00078e0a28 */
[----:B------:R-:W-:Y:S02]  /*0ab0*/  ISETP.GT.U32.AND P0, PT, R40, R19, PT ;  /* 0x000000132800720c */ /* 0x000fe40003f04070 */
[----:B------:R-:W-:-:S11]  /*0ac0*/  ISETP.GE.AND P3, PT, R18, RZ, PT ;  /* 0x000000ff1200720c */ /* 0x000fd60003f66270 */
[----:B------:R-:W-:Y:S02]  /*0ad0*/  @!P0 IADD3 R19, PT, PT, R19, -R40, RZ ;  /* 0x8000002813138210 */ /* 0x000fe40007ffe0ff */
[----:B--2---:R-:W-:-:S04]  /*0ae0*/  ISETP.NE.AND P0, PT, RZ, UR4, PT ;  /* 0x00000004ff007c0c */ /* 0x004fc8000bf05270 */
[----:B0-----:R-:W-:Y:S01]  /*0af0*/  ISETP.LT.OR P0, PT, R3, 0x1, P0 ;  /* 0x000000010300780c */ /* 0x001fe20000701670 */
[----:B------:R-:W-:Y:S01]  /*0b00*/  FADD.FTZ R32, R32, R4 ;  /* 0x0000000420207221 */ /* 0x000fe20000010000 */
[----:B------:R-:W-:Y:S01]  /*0b10*/  FADD.FTZ R33, R33, R5 ;  /* 0x0000000521217221 */ /* 0x000fe20000010000 */
[----:B------:R-:W-:Y:S01]  /*0b20*/  FADD.FTZ R34, R34, R6 ;  /* 0x0000000622227221 */ /* 0x000fe20000010000 */
[----:B------:R-:W-:Y:S01]  /*0b30*/  FADD.FTZ R35, R35, R7 ;  /* 0x0000000723237221 */ /* 0x000fe20000010000 */
[----:B------:R-:W-:Y:S01]  /*0b40*/  IADD3 R23, PT, PT, R18, 0x1, -R27 ;  /* 0x0000000112177810 */ /* 0x000fe20007ffe81b */
[----:B------:R-:W-:Y:S01]  /*0b50*/  @!P3 IMAD.MOV R19, RZ, RZ, -R19 ;  /* 0x000000ffff13b224 */ /* 0x000fe200078e0a13 */
[----:B------:R-:W-:Y:S01]  /*0b60*/  @!P2 LOP3.LUT R19, RZ, R27, RZ, 0x33, !PT ;  /* 0x0000001bff13a212 */ /* 0x000fe200078e33ff */
[----:B------:R-:W-:Y:S01]  /*0b70*/  @!P1 FMUL.FTZ R32, R32, R12 ;  /* 0x0000000c20209220 */ /* 0x000fe20000410000 */
[----:B---3--:R-:W-:Y:S01]  /*0b80*/  FADD.FTZ R28, R28, R8 ;  /* 0x000000081c1c7221 */ /* 0x008fe20000010000 */
[----:B------:R-:W-:Y:S01]  /*0b90*/  FADD.FTZ R29, R29, R9 ;  /* 0x000000091d1d7221 */ /* 0x000fe20000010000 */
[----:B------:R-:W-:Y:S01]  /*0ba0*/  FADD.FTZ R30, R30, R10 ;  /* 0x0000000a1e1e7221 */ /* 0x000fe20000010000 */
[----:B------:R-:W-:Y:S01]  /*0bb0*/  FADD.FTZ R31, R31, R11 ;  /* 0x0000000b1f1f7221 */ /* 0x000fe20000010000 */
[----:B------:R-:W-:Y:S01]  /*0bc0*/  @!P1 FMUL.FTZ R33, R33, R13 ;  /* 0x0000000d21219220 */ /* 0x000fe20000410000 */
        /* <DEDUP_REMOVED lines=8> */
[----:B------:R-:W-:Y:S01]  /*0c50*/  VIADD R0, R24, 0x2 ;  /* 0x0000000218007836 */ /* 0x000fe20000000000 */
[----:B------:R-:W0:Y:S04]  /*0c60*/  LDCU UR4, c[0x0][0x40c] ;  /* 0x00008180ff0477ac */ /* 0x000e280008000800 */
        /* <DEDUP_REMOVED lines=38> */
.L_x_4506:
        /* <DEDUP_REMOVED lines=53> */
[----:B--2--5:R-:W-:Y:S05]  /*1220*/  CALL.ABS.NOINC R14 ;  /* 0x000000000e007343 */ /* 0x024fea0003c00000 */
.L_x_4508:
        /* <DEDUP_REMOVED lines=79> */
.L_x_4512:
[----:B------:R-:W-:Y:S05]  /*1720*/  BSYNC.RECONVERGENT B1 ;  /* 0x0000000000017941 */ /* 0x000fea0003800200 */
.L_x_4511:
        /* <DEDUP_REMOVED lines=8> */
.L_x_4510:
[----:B------:R-:W-:Y:S05]  /*17b0*/  BSYNC.RECONVERGENT B0 ;  /* 0x0000000000007941 */ /* 0x000fea0003800200 */
.L_x_4509:
[----:B------:R-:W-:Y:S01]  /*17c0*/  BAR.SYNC.DEFER_BLOCKING 0x0 ;  /* 0x0000000000007b1d */ /* 0x000fe20000010000 */
[----:B------:R-:W-:-:S04]  /*17d0*/  @!P6 IMAD R37, R37, R40, R39 ;  /* 0x000000282525e224 */ /* 0x000fc800078e0227 */
[C---:B------:R-:W-:Y:S02]  /*17e0*/  @!P6 IMAD R0, R37.reuse, 0x4, R0 ;  /* 0x000000042500e824 */ /* 0x040fe400078e0200 */
[----:B------:R-:W-:-:S03]  /*17f0*/  @!P6 IMAD R3, R37, 0x4, R3 ;  /* 0x000000042503e824 */ /* 0x000fc600078e0203 */
[----:B---3--:R0:W1:Y:S04]  /*1800*/  @!P6 LDS.128 R28, [R0] ;  /* 0x00000000001ce984 */ /* 0x0080680000000c00 */
[----:B------:R0:W2:Y:S01]  /*1810*/  @!P6 LDS.128 R32, [R3] ;  /* 0x000000000320e984 */ /* 0x0000a20000000c00 */
[----:B------:R-:W-:Y:S06]  /*1820*/  BAR.SYNC.DEFER_BLOCKING 0x0 ;  /* 0x0000000000007b1d */ /* 0x000fec0000010000 */
.L_x_4507:
[----:B------:R-:W-:Y:S05]  /*1830*/  BSYNC.RECONVERGENT B6 ;  /* 0x0000000000067941 */ /* 0x000fea0003800200 */
.L_x_4505:
[----:B------:R-:W-:Y:S01]  /*1840*/  ISETP.GT.U32.AND P0, PT, R22, 0x3f, PT ;  /* 0x0000003f1600780c */ /* 0x000fe20003f04070 */
[----:B------:R-:W-:Y:S01]  /*1850*/  BSSY.RECONVERGENT B0, `(.L_x_4513) ;  /* 0x0000015000007945 */ /* 0x000fe20003800200 */
[----:B0-----:R-:W-:-:S11]  /*1860*/  HFMA2 R0, -RZ, RZ, 0, 0 ;  /* 0x00000000ff007431 */ /* 0x001fd600000001ff */
        /* <DEDUP_REMOVED lines=9> */
[----:B---3--:R-:W-:Y:S01]  /*1900*/  ULEA UR4, UR5, UR4, 0x18 ;  /* 0x0000000405047291 */ /* 0x008fe2000f8ec0ff */
[----:B------:R-:W-:-:S05]  /*1910*/  IMAD.SHL.U32 R7, R3, 0x4, RZ ;  /* 0x0000000403077824 */ /* 0x000fca00078e00ff */
        /* <DEDUP_REMOVED lines=8> */
.L_x_4514:
[----:B------:R-:W-:Y:S05]  /*19a0*/  BSYNC.RECONVERGENT B0 ;  /* 0x0000000000007941 */ /* 0x000fea0003800200 */
.L_x_4513:
        /* <DEDUP_REMOVED lines=20> */
[----:B------:R-:W-:-:S04]  /*1af0*/  IADD3 R7, PT, PT, -R23, R18, RZ ;  /* 0x0000001217077210 */ /* 0x000fc80007ffe1ff */
        /* <DEDUP_REMOVED lines=19> */
[----:B-----5:R-:W-:-:S04]  /*1c30*/  IMAD.IADD R6, R18, 0x1, -R17 ;  /* 0x0000000112067824 */ /* 0x020fc800078e0a11 */
[----:B0-----:R-:W-:-:S04]  /*1c40*/  IMAD R3, R25, UR5, R6 ;  /* 0x0000000519037c24 */ /* 0x001fc8000f8e0206 */
[----:B------:R-:W-:-:S04]  /*1c50*/  IMAD R3, R3, UR5, R6 ;  /* 0x0000000503037c24 */ /* 0x000fc8000f8e0206 */
[----:B---3--:R-:W-:-:S06]  /*1c60*/  IMAD.WIDE R4, R3, 0x4, R4 ;  /* 0x0000000403047825 */ /* 0x008fcc00078e0204 */
[----:B------:R-:W3:Y:S02]  /*1c70*/  LDG.E R4, desc[UR36][R4.64] ;  /* 0x0000002404047981 */ /* 0x000ee4000c1e1900 */
[----:B---3--:R-:W-:-:S07]  /*1c80*/  FADD.FTZ R153, R153, R4 ;  /* 0x0000000499997221 */ /* 0x008fce0000010000 */
.L_x_4517:
[----:B------:R3:W-:Y:S02]  /*1c90*/  STS [R0], R153 ;  /* 0x0000009900007388 */ /* 0x0007e40000000800 */
.L_x_4516:
[----:B------:R-:W-:Y:S05]  /*1ca0*/  BSYNC.RECONVERGENT B0 ;  /* 0x0000000000007941 */ /* 0x000fea0003800200 */
.L_x_4515:
[----:B------:R-:W-:Y:S01]  /*1cb0*/  IADD3 R3, PT, PT, R7, 0x7, RZ ;  /* 0x0000000707037810 */ /* 0x000fe20007ffe0ff */
[----:B------:R-:W4:Y:S01]  /*1cc0*/  LDCU UR5, c[0x0][0x3f0] ;  /* 0x00007e00ff0577ac */ /* 0x000f220008000800 */
[----:B------:R-:W-:Y:S01]  /*1cd0*/  SHF.R.U32.HI R20, RZ, 0x2, R22 ;  /* 0x00000002ff147819 */ /* 0x000fe20000011616 */
[----:B------:R-:W-:Y:S01]  /*1ce0*/  BSSY B0, `(.L_x_4518) ;  /* 0x0000490000007945 */ /* 0x000fe20003800000 */
        /* <DEDUP_REMOVED lines=8> */
[----:B----4-:R-:W-:-:S03]  /*1d70*/  IMAD R3, R38, UR5, R25 ;  /* 0x0000000526037c24 */ /* 0x010fc6000f8e0219 */
[----:B------:R-:W4:Y:S01]  /*1d80*/  LDCU.64 UR8, c[0x0][0x448] ;  /* 0x00008900ff0877ac */ /* 0x000f220008000a00 */
[----:B------:R-:W-:-:S08]  /*1d90*/  IMAD.SHL.U32 R3, R3, 0x100, RZ ;  /* 0x0000010003037824 */ /* 0x000fd000078e00ff */
[----:B------:R-:W-:Y:S05]  /*1da0*/  @P0 BRA `(.L_x_4519) ;  /* 0x00000048000c0947 */ /* 0x000fea0003800000 */
[----:B------:R-:W0:Y:S01]  /*1db0*/  LDC R4, c[0x0][0x3f4] ;  /* 0x0000fd00ff047b82 */ /* 0x000e220000000800 */
[----:B------:R-:W-:Y:S01]  /*1dc0*/  UIADD3 UR5, UPT, UPT, UR10, 0x10, URZ ;  /* 0x000000100a057890 */ /* 0x000fe2000fffe0ff */
[----:B------:R-:W-:Y:S01]  /*1dd0*/  LOP3.LUT R24, R24, 0xc, RZ, 0xc0, !PT ;  /* 0x0000000c18187812 */ /* 0x000fe200078ec0ff */
[----:B------:R-:W1:Y:S01]  /*1de0*/  LDCU.64 UR6, c[0x0][0x420] ;  /* 0x00008400ff0677ac */ /* 0x000e620008000a00 */
[----:B------:R-:W-:Y:S01]  /*1df0*/  IMAD.IADD R151, R23, 0x1, R20 ;  /* 0x0000000117977824 */ /* 0x000fe200078e0214 */
[----:B------:R-:W-:Y:S01]  /*1e00*/  LEA R20, R20, UR4, 0x2 ;  /* 0x0000000414147c11 */ /* 0x000fe2000f8e10ff */
[----:B------:R-:W-:-:S09]  /*1e10*/  ULEA UR5, UR11, UR5, 0x18 ;  /* 0x000000050b057291 */ /* 0x000fd2000f8ec0ff */
[----:B------:R0:W2:Y:S04]  /*1e20*/  LDS R149, [R24+UR5] ;  /* 0x0000000518957984 */ /* 0x0000a80008000800 */
[----:B------:R0:W2:Y:S01]  /*1e30*/  LDS R147, [R24+UR5+0x10] ;  /* 0x0000100518937984 */ /* 0x0000a20008000800 */
[----:B-1----:R-:W-:Y:S02]  /*1e40*/  ISETP.NE.U32.AND P0, PT, RZ, UR6, PT ;  /* 0x00000006ff007c0c */ /* 0x002fe4000bf05070 */
[----:B------:R-:W-:Y:S01]  /*1e50*/  IADD3 R8, P1, P2, R36, UR6, R151 ;  /* 0x0000000624087c10 */ /* 0x000fe2000fa3e097 */
[----:B------:R1:W1:Y:S01]  /*1e60*/  LDS R146, [R24+UR5+0x20] ;  /* 0x0000200518927984 */ /* 0x0002620008000800 */
[----:B0-----:R-:W-:Y:S02]  /*1e70*/  IABS R4, R4 ;  /* 0x0000000400047213 */ /* 0x001fe40000000000 */
[----:B------:R-:W-:Y:S01]  /*1e80*/  ISETP.NE.AND.EX P0, PT, RZ, UR7, PT, P0 ;  /* 0x00000007ff007c0c */ /* 0x000fe2000bf05300 */
[----:B------:R0:W0:Y:S01]  /*1e90*/  LDS R145, [R24+UR5+0x30] ;  /* 0x0000300518917984 */ /* 0x0000220008000800 */
        /* <DEDUP_REMOVED lines=10> */
[----:B---3--:R-:W-:-:S03]  /*1f40*/  VIADD R10, R5, 0xffffffe ;  /* 0x0ffffffe050a7836 */ /* 0x008fc60000000000 */
[----:B------:R3:W0:Y:S01]  /*1f50*/  LDS R136, [R24+UR5+0xb0] ;  /* 0x0000b00518887984 */ /* 0x0006220008000800 */
[----:B------:R4:W2:Y:S03]  /*1f60*/  F2I.FTZ.U32.TRUNC.NTZ R11, R10 ;  /* 0x0000000a000b7305 */ /* 0x0008a6000021f000 */
[----:B------:R3:W0:Y:S04]  /*1f70*/  LDS R137, [R24+UR5+0xc0] ;  /* 0x0000c00518897984 */ /* 0x0006280008000800 */
[----:B------:R3:W0:Y:S04]  /*1f80*/  LDS R134, [R24+UR5+0xd0] ;  /* 0x0000d00518867984 */ /* 0x0006280008000800 */
[----:B------:R3:W0:Y:S01]  /*1f90*/  LDS R135, [R24+UR5+0xe0] ;  /* 0x0000e00518877984 */ /* 0x0006220008000800 */
[----:B----4-:R-:W-:-:S03]  /*1fa0*/  IMAD.MOV.U32 R10, RZ, RZ, RZ ;  /* 0x000000ffff0a7224 */ /* 0x010fc600078e00ff */
[----:B------:R3:W4:Y:S01]  /*1fb0*/  LDS R132, [R24+UR5+0xf0] ;  /* 0x0000f00518847984 */ /* 0x0007220008000800 */
[----:B--2---:R-:W-:-:S03]  /*1fc0*/  IADD3 R7, PT, PT, RZ, -R11, RZ ;  /* 0x8000000bff077210 */ /* 0x004fc60007ffe0ff */
[----:B------:R3:W2:Y:S02]  /*1fd0*/  LDS R133, [R24+UR5+0x100] ;  /* 0x0001000518857984 */ /* 0x0006a40008000800 */
[----:B------:R-:W-:Y:S02]  /*1fe0*/  IMAD R7, R7, R4, RZ ;  /* 0x0000000407077224 */ /* 0x000fe400078e02ff */
[----:B------:R3:W0:Y:S02]  /*1ff0*/  LDS R131, [R24+UR5+0x110] ;  /* 0x0001100518837984 */ /* 0x0006240008000800 */
[----:B------:R-:W-:Y:S02]  /*2000*/  IMAD.HI.U32 R7, R11, R7, R10 ;  /* 0x000000070b077227 */ /* 0x000fe400078e000a */
[----:B------:R3:W0:Y:S01]  /*2010*/  LDS R130, [R24+UR5+0x120] ;  /* 0x0001200518827984 */ /* 0x0006220008000800 */
[----:B------:R-:W-:-:S03]  /*2020*/  IADD3 R10, PT, PT, R23, R13, RZ ;  /* 0x0000000d170a7210 */ /* 0x000fc60007ffe0ff */
        /* <DEDUP_REMOVED lines=48> */
.L_x_4559:
[----:B------:R-:W1:Y:S01]  /*2330*/  LDC R12, c[0x0][0x3f4] ;  /* 0x0000fd00ff0c7b82 */ /* 0x000e620000000800 */
[----:B------:R-:W-:Y:S02]  /*2340*/  IABS R14, R151 ;  /* 0x00000097000e7213 */ /* 0x000fe40000000000 */
[C---:B------:R-:W-:Y:S02]  /*2350*/  ISETP.GE.AND P1, PT, R151.reuse, R18, PT ;  /* 0x000000129700720c */ /* 0x040fe40003f26270 */
[----:B------:R-:W-:Y:S01]  /*2360*/  ISETP.GE.AND P3, PT, R151, RZ, PT ;  /* 0x000000ff9700720c */ /* 0x000fe20003f66270 */
[----:B------:R-:W-:-:S04]  /*2370*/  IMAD.HI.U32 R11, R7, R14, RZ ;  /* 0x0000000e070b7227 */ /* 0x000fc800078e00ff */
[----:B------:R-:W-:-:S06]  /*2380*/  IMAD.MOV R11, RZ, RZ, -R11 ;  /* 0x000000ffff0b7224 */ /* 0x000fcc00078e0a0b */
[----:B0-----:R-:W2:Y:S01]  /*2390*/  @!P1 S2R R13, SR_TID.X ;  /* 0x00000000000d9919 */ /* 0x001ea20000002100 */
[----:B------:R-:W3:Y:S01]  /*23a0*/  @!P1 S2R R150, SR_TID.X ;  /* 0x0000000000969919 */ /* 0x000ee20000002100 */
[----:B-1----:R-:W-:Y:S01]  /*23b0*/  IABS R148, R12 ;  /* 0x0000000c00947213 */ /* 0x002fe20000000000 */
[----:B------:R-:W1:Y:S04]  /*23c0*/  @!P1 S2R R152, SR_TID.X ;  /* 0x0000000000989919 */ /* 0x000e680000002100 */
[----:B------:R-:W-:Y:S02]  /*23d0*/  IMAD R11, R148, R11, R14 ;  /* 0x0000000b940b7224 */ /* 0x000fe400078e020e */
[----:B------:R-:W4:Y:S03]  /*23e0*/  @!P1 LDC.64 R14, c[0x0][0x3b8] ;  /* 0x0000ee00ff0e9b82 */ /* 0x000f260000000a00 */
[----:B------:R-:W-:-:S13]  /*23f0*/  ISETP.GT.U32.AND P2, PT, R4, R11, PT ;  /* 0x0000000b0400720c */ /* 0x000fda0003f44070 */
[----:B------:R-:W-:Y:S01]  /*2400*/  @!P2 IMAD.IADD R11, R11, 0x1, -R148 ;  /* 0x000000010b0ba824 */ /* 0x000fe200078e0a94 */
[----:B--2---:R-:W-:-:S04]  /*2410*/  @!P1 LOP3.LUT R13, R13, 0x3, RZ, 0xc0, !PT ;  /* 0x000000030d0d9812 */ /* 0x004fc800078ec0ff */
[----:B------:R-:W-:Y:S02]  /*2420*/  ISETP.GT.U32.AND P2, PT, R4, R11, PT ;  /* 0x0000000b0400720c */ /* 0x000fe40003f44070 */
[----:B---3--:R-:W-:-:S05]  /*2430*/  @!P1 LOP3.LUT R150, R150, 0x3, RZ, 0xc0, !PT ;  /* 0x0000000396969812 */ /* 0x008fca00078ec0ff */
[----:B------:R-:W-:-:S06]  /*2440*/  @!P1 IMAD R150, R3, R12, R150 ;  /* 0x0000000c03969224 */ /* 0x000fcc00078e0296 */
[----:B------:R-:W-:Y:S01]  /*2450*/  @!P2 IADD3 R11, PT, PT, R11, -R148, RZ ;  /* 0x800000940b0ba210 */ /* 0x000fe20007ffe0ff */
[----:B------:R-:W-:Y:S01]  /*2460*/  @!P1 IMAD R148, R3, R12, R13 ;  /* 0x0000000c03949224 */ /* 0x000fe200078e020d */
[----:B------:R-:W-:-:S03]  /*2470*/  ISETP.NE.AND P2, PT, R12, RZ, PT ;  /* 0x000000ff0c00720c */ /* 0x000fc60003f45270 */
[----:B------:R-:W-:-:S10]  /*2480*/  @!P3 IMAD.MOV R11, RZ, RZ, -R11 ;  /* 0x000000ffff0bb224 */ /* 0x000fd400078e0a0b */
[----:B------:R-:W-:-:S04]  /*2490*/  @!P2 LOP3.LUT R11, RZ, R12, RZ, 0x33, !PT ;  /* 0x0000000cff0ba212 */ /* 0x000fc800078e33ff */
[----:B------:R-:W-:-:S04]  /*24a0*/  @!P1 LEA R13, P2, R11, R148, 0x2 ;  /* 0x000000940b0d9211 */ /* 0x000fc800078410ff */
[----:B------:R-:W-:Y:S02]  /*24b0*/  @!P1 LEA.HI.X.SX32 R148, R148, RZ, 0x1, P2 ;  /* 0x000000ff94949211 */ /* 0x000fe400010f0eff */
[----:B----4-:R-:W-:-:S04]  /*24c0*/  @!P1 LEA R154, P2, R13, R14, 0x2 ;  /* 0x0000000e0d9a9211 */ /* 0x010fc800078410ff */
[----:B------:R-:W-:Y:S01]  /*24d0*/  @!P1 LEA.HI.X R155, R13, R15, R148, 0x2, P2 ;  /* 0x0000000f0d9b9211 */ /* 0x000fe200010f1494 */
[----:B------:R-:W-:Y:S01]  /*24e0*/  @!P1 IMAD.IADD R13, R11, 0x1, R12 ;  /* 0x000000010b0d9824 */ /* 0x000fe200078e020c */
[----:B------:R-:W2:Y:S01]  /*24f0*/  @!P1 LDC.64 R14, c[0x0][0x3b8] ;  /* 0x0000ee00ff0e9b82 */ /* 0x000ea20000000a00 */
[----:B-1----:R-:W-:Y:S02]  /*2500*/  @!P1 LOP3.LUT R152, R152, 0x3, RZ, 0xc0, !PT ;  /* 0x0000000398989812 */ /* 0x002fe400078ec0ff */
[----:B-----5:R1:W5:Y:S01]  /*2510*/  @!P1 LDG.E R22, desc[UR36][R154.64] ;  /* 0x000000249a169981 */ /* 0x020362000c1e1900 */
[----:B------:R-:W-:-:S05]  /*2520*/  @!P1 LEA R13, R12, R13, 0x2 ;  /* 0x0000000d0c0d9211 */ /* 0x000fca00078e10ff */
[----:B------:R-:W-:-:S05]  /*2530*/  @!P1 IMAD.SHL.U32 R13, R13, 0x4, RZ ;  /* 0x000000040d0d9824 */ /* 0x000fca00078e00ff */
[----:B------:R-:W-:Y:S02]  /*2540*/  @!P1 SHF.R.S32.HI R148, RZ, 0x1f, R13 ;  /* 0x0000001fff949819 */ /* 0x000fe4000001140d */
[----:B------:R-:W-:-:S04]  /*2550*/  @!P1 IADD3 R13, P2, PT, R150, R13, RZ ;  /* 0x0000000d960d9210 */ /* 0x000fc80007f5e0ff */
[----:B------:R-:W-:Y:S02]  /*2560*/  @!P1 LEA.HI.X.SX32 R148, R150, R148, 0x1, P2 ;  /* 0x0000009496949211 */ /* 0x000fe400010f0eff */
[----:B--2---:R-:W-:-:S04]  /*2570*/  @!P1 LEA R156, P2, R13, R14, 0x2 ;  /* 0x0000000e0d9c9211 */ /* 0x004fc800078410ff */
[----:B------:R-:W-:Y:S01]  /*2580*/  @!P1 LEA.HI.X R157, R13, R15, R148, 0x2, P2 ;  /* 0x0000000f0d9d9211 */ /* 0x000fe200010f1494 */
[----:B------:R-:W-:Y:S01]  /*2590*/  @!P1 IMAD.IADD R13, R11, 0x1, R12 ;  /* 0x000000010b0d9824 */ /* 0x000fe200078e020c */
[----:B------:R-:W1:Y:S01]  /*25a0*/  @!P1 LDC.64 R14, c[0x0][0x3b8] ;  /* 0x0000ee00ff0e9b82 */ /* 0x000e620000000a00 */
[----:B------:R-:W-:Y:S01]  /*25b0*/  @!P1 IMAD R152, R3, R12, R152 ;  /* 0x0000000c03989224 */ /* 0x000fe200078e0298 */
[----:B------:R-:W2:Y:S02]  /*25c0*/  @!P1 S2R R150, SR_TID.X ;  /* 0x0000000000969919 */ /* 0x000ea40000002100 */
[----:B------:R-:W-:Y:S01]  /*25d0*/  @!P1 LEA R13, R12, R13, 0x2 ;  /* 0x0000000d0c0d9211 */ /* 0x000fe200078e10ff */
[----:B0-----:R0:W5:Y:S04]  /*25e0*/  @!P1 LDG.E R24, desc[UR36][R156.64] ;  /* 0x000000249c189981 */ /* 0x001168000c1e1900 */
[----:B------:R-:W-:-:S04]  /*25f0*/  @!P1 IMAD.IADD R13, R13, 0x1, R12 ;  /* 0x000000010d0d9824 */ /* 0x000fc800078e020c */
[----:B------:R-:W-:-:S05]  /*2600*/  @!P1 IMAD.SHL.U32 R13, R13, 0x4, RZ ;  /* 0x000000040d0d9824 */ /* 0x000fca00078e00ff */
[----:B------:R-:W-:Y:S02]  /*2610*/  @!P1 SHF.R.S32.HI R148, RZ, 0x1f, R13 ;  /* 0x0000001fff949819 */ /* 0x000fe4000001140d */
[----:B------:R-:W-:-:S04]  /*2620*/  @!P1 IADD3 R13, P2, PT, R152, R13, RZ ;  /* 0x0000000d980d9210 */ /* 0x000fc80007f5e0ff */
[----:B------:R-:W-:Y:S02]  /*2630*/  @!P1 LEA.HI.X.SX32 R148, R152, R148, 0x1, P2 ;  /* 0x0000009498949211 */ /* 0x000fe400010f0eff */
[----:B-1----:R-:W-:-:S04]  /*2640*/  @!P1 LEA R154, P2, R13, R14, 0x2 ;  /* 0x0000000e0d9a9211 */ /* 0x002fc800078410ff */
[----:B------:R-:W-:Y:S02]  /*2650*/  @!P1 LEA.HI.X R155, R13, R15, R148, 0x2, P2 ;  /* 0x0000000f0d9b9211 */ /* 0x000fe400010f1494 */
[----:B------:R-:W-:Y:S01]  /*2660*/  @!P1 IADD3 R13, PT, PT, R11, R12, RZ ;  /* 0x0000000c0b0d9210 */ /* 0x000fe20007ffe0ff */
[----:B------:R-:W0:Y:S01]  /*2670*/  @!P1 LDC.64 R14, c[0x0][0x3b8] ;  /* 0x0000ee00ff0e9b82 */ /* 0x000e220000000a00 */
[----:B--2---:R-:W-:Y:S01]  /*2680*/  @!P1 LOP3.LUT R150, R150, 0x3, RZ, 0xc0, !PT ;  /* 0x0000000396969812 */ /* 0x004fe200078ec0ff */
[----:B------:R-:W1:Y:S02]  /*2690*/  @!P1 S2R R152, SR_TID.X ;  /* 0x0000000000989919 */ /* 0x000e640000002100 */
[C---:B------:R-:W-:Y:S01]  /*26a0*/  @!P1 IMAD R13, R12.reuse, 0x4, R13 ;  /* 0x000000040c0d9824 */ /* 0x040fe200078e020d */
[----:B------:R2:W5:Y:S03]  /*26b0*/  @!P1 LDG.E R25, desc[UR36][R154.64] ;  /* 0x000000249a199981 */ /* 0x000566000c1e1900 */
[----:B------:R-:W-:-:S05]  /*26c0*/  @!P1 IMAD R13, R12, 0x2, R13 ;  /* 0x000000020c0d9824 */ /* 0x000fca00078e020d */
[----:B------:R-:W-:-:S05]  /*26d0*/  @!P1 LEA R13, R12, R13, 0x1 ;  /* 0x0000000d0c0d9211 */ /* 0x000fca00078e08ff */
[----:B------:R-:W-:Y:S02]  /*26e0*/  @!P1 IMAD.IADD R13, R13, 0x1, R12 ;  /* 0x000000010d0d9824 */ /* 0x000fe400078e020c */
[----:B------:R-:W-:Y:S02]  /*26f0*/  @!P1 IMAD R150, R3, R12, R150 ;  /* 0x0000000c03969224 */ /* 0x000fe400078e0296 */
[----:B------:R-:W-:-:S05]  /*2700*/  @!P1 IMAD.SHL.U32 R13, R13, 0x4, RZ ;  /* 0x000000040d0d9824 */ /* 0x000fca00078e00ff */
[----:B------:R-:W-:Y:S02]  /*2710*/  @!P1 SHF.R.S32.HI R148, RZ, 0x1f, R13 ;  /* 0x0000001fff949819 */ /* 0x000fe4000001140d */
[----:B------:R-:W-:-:S04]  /*2720*/  @!P1 IADD3 R13, P2, PT, R150, R13, RZ ;  /* 0x0000000d960d9210 */ /* 0x000fc80007f5e0ff */
[----:B------:R-:W-:Y:S02]  /*2730*/  @!P1 LEA.HI.X.SX32 R148, R150, R148, 0x1, P2 ;  /* 0x0000009496949211 */ /* 0x000fe400010f0eff */
[----:B0-----:R-:W-:-:S04]  /*2740*/  @!P1 LEA R156, P2, R13, R14, 0x2 ;  /* 0x0000000e0d9c9211 */ /* 0x001fc800078410ff */
[----:B------:R-:W-:Y:S02]  /*2750*/  @!P1 LEA.HI.X R157, R13, R15, R148, 0x2, P2 ;  /* 0x0000000f0d9d9211 */ /* 0x000fe400010f1494 */
[----:B------:R-:W-:Y:S01]  /*2760*/  @!P1 IADD3 R13, PT, PT, R11, R12, RZ ;  /* 0x0000000c0b0d9210 */ /* 0x000fe20007ffe0ff */
[----:B------:R-:W0:Y:S01]  /*2770*/  @!P1 LDC.64 R14, c[0x0][0x3b8] ;  /* 0x0000ee00ff0e9b82 */ /* 0x000e220000000a00 */
[----:B-1----:R-:W-:Y:S01]  /*2780*/  @!P1 LOP3.LUT R152, R152, 0x3, RZ, 0xc0, !PT ;  /* 0x0000000398989812 */ /* 0x002fe200078ec0ff */
[----:B------:R1:W5:Y:S02]  /*2790*/  @!P1 LDG.E R26, desc[UR36][R156.64] ;  /* 0x000000249c1a9981 */ /* 0x000364000c1e1900 */
[----:B------:R-:W-:-:S04]  /*27a0*/  @!P1 IMAD R13, R12, 0x4, R13 ;  /* 0x000000040c0d9824 */ /* 0x000fc800078e020d */
[----:B------:R-:W-:-:S05]  /*27b0*/  @!P1 IMAD R13, R12, 0x2, R13 ;  /* 0x000000020c0d9824 */ /* 0x000fca00078e020d */
[----:B------:R-:W-:-:S05]  /*27c0*/  @!P1 LEA R13, R12, R13, 0x1 ;  /* 0x0000000d0c0d9211 */ /* 0x000fca00078e08ff */
[----:B------:R-:W-:Y:S02]  /*27d0*/  @!P1 IMAD R13, R12, 0x2, R13 ;  /* 0x000000020c0d9824 */ /* 0x000fe400078e020d */
[----:B------:R-:W-:Y:S02]  /*27e0*/  @!P1 IMAD R152, R3, R12, R152 ;  /* 0x0000000c03989224 */ /* 0x000fe400078e0298 */
[----:B------:R-:W-:-:S05]  /*27f0*/  @!P1 IMAD.SHL.U32 R13, R13, 0x4, RZ ;  /* 0x000000040d0d9824 */ /* 0x000fca00078e00ff */
[----:B------:R-:W-:Y:S02]  /*2800*/  @!P1 SHF.R.S32.HI R148, RZ, 0x1f, R13 ;  /* 0x0000001fff949819 */ /* 0x000fe4000001140d */
[----:B------:R-:W-:-:S04]  /*2810*/  @!P1 IADD3 R13, P2, PT, R152, R13, RZ ;  /* 0x0000000d980d9210 */ /* 0x000fc80007f5e0ff */
[----:B------:R-:W-:Y:S02]  /*2820*/  @!P1 LEA.HI.X.SX32 R148, R152, R148, 0x1, P2 ;  /* 0x0000009498949211 */ /* 0x000fe400010f0eff */
[----:B0-----:R-:W-:-:S04]  /*2830*/  @!P1 LEA R158, P2, R13, R14, 0x2 ;  /* 0x0000000e0d9e9211 */ /* 0x001fc800078410ff */
[----:B------:R-:W-:Y:S02]  /*2840*/  @!P1 LEA.HI.X R159, R13, R15, R148, 0x2, P2 ;  /* 0x0000000f0d9f9211 */ /* 0x000fe400010f1494 */
[----:B------:R-:W0:Y:S01]  /*2850*/  @!P1 S2R R148, SR_TID.X ;  /* 0x0000000000949919 */ /* 0x000e220000002100 */
[----:B------:R-:W-:Y:S01]  /*2860*/  @!P1 IADD3 R13, PT, PT, R11, R12, RZ ;  /* 0x0000000c0b0d9210 */ /* 0x000fe20007ffe0ff */
[----:B------:R-:W2:Y:S01]  /*2870*/  @!P1 LDC.64 R14, c[0x0][0x3b8] ;  /* 0x0000ee00ff0e9b82 */ /* 0x000ea20000000a00 */
[----:B------:R-:W3:Y:S03]  /*2880*/  @!P1 S2R R152, SR_TID.X ;  /* 0x0000000000989919 */ /* 0x000ee60000002100 */
[C---:B------:R-:W-:Y:S01]  /*2890*/  @!P1 IMAD R13, R12.reuse, 0x4, R13 ;  /* 0x000000040c0d9824 */ /* 0x040fe200078e020d */
[----:B------:R4:W5:Y:S03]  /*28a0*/  @!P1 LDG.E R27, desc[UR36][R158.64] ;  /* 0x000000249e1b9981 */ /* 0x000966000c1e1900 */
[----:B------:R-:W-:-:S05]  /*28b0*/  @!P1 IMAD R13, R12, 0x2, R13 ;  /* 0x000000020c0d9824 */ /* 0x000fca00078e020d */
[----:B------:R-:W-:-:S05]  /*28c0*/  @!P1 LEA R13, R12, R13, 0x1 ;  /* 0x0000000d0c0d9211 */ /* 0x000fca00078e08ff */
[----:B------:R-:W-:-:S04]  /*28d0*/  @!P1 IMAD R13, R12, 0x2, R13 ;  /* 0x000000020c0d9824 */ /* 0x000fc800078e020d */
[----:B------:R-:W-:Y:S01]  /*28e0*/  @!P1 IMAD.IADD R13, R13, 0x1, R12 ;  /* 0x000000010d0d9824 */ /* 0x000fe200078e020c */
[----:B0-----:R-:W-:-:S04]  /*28f0*/  @!P1 LOP3.LUT R148, R148, 0x3, RZ, 0xc0, !PT ;  /* 0x0000000394949812 */ /* 0x001fc800078ec0ff */
[----:B------:R-:W-:Y:S01]  /*2900*/  @!P1 SHF.L.U32 R13, R13, 0x2, RZ ;  /* 0x000000020d0d9819 */ /* 0x000fe200000006ff */
[----:B------:R-:W-:-:S03]  /*2910*/  @!P1 IMAD R150, R3, R12, R148 ;  /* 0x0000000c03969224 */ /* 0x000fc600078e0294 */
[----:B------:R-:W-:Y:S02]  /*2920*/  @!P1 SHF.R.S32.HI R148, RZ, 0x1f, R13 ;  /* 0x0000001fff949819 */ /* 0x000fe4000001140d */
[----:B------:R-:W-:-:S04]  /*2930*/  @!P1 IADD3 R13, P2, PT, R150, R13, RZ ;  /* 0x0000000d960d9210 */ /* 0x000fc80007f5e0ff */
[----:B------:R-:W-:Y:S02]  /*2940*/  @!P1 LEA.HI.X.SX32 R148, R150, R148, 0x1, P2 ;  /* 0x0000009496949211 */ /* 0x000fe400010f0eff */
[----:B--2---:R-:W-:-:S04]  /*2950*/  @!P1 LEA R154, P2, R13, R14, 0x2 ;  /* 0x0000000e0d9a9211 */ /* 0x004fc800078410ff */
[----:B------:R-:W-:Y:S01]  /*2960*/  @!P1 LEA.HI.X R155, R13, R15, R148, 0x2, P2 ;  /* 0x0000000f0d9b9211 */ /* 0x000fe200010f1494 */
[----:B------:R-:W-:Y:S01]  /*2970*/  @!P1 IMAD.IADD R13, R11, 0x1, R12 ;  /* 0x000000010b0d9824 */ /* 0x000fe200078e020c */
[----:B------:R-:W1:Y:S03]  /*2980*/  @!P1 LDC.64 R14, c[0x0][0x3b8] ;  /* 0x0000ee00ff0e9b82 */ /* 0x000e660000000a00 */
[----:B------:R-:W-:Y:S01]  /*2990*/  @!P1 IMAD R13, R12, 0x4, R13 ;  /* 0x000000040c0d9824 */ /* 0x000fe200078e020d */
[----:B---3--:R-:W-:Y:S01]  /*29a0*/  @!P1 LOP3.LUT R152, R152, 0x3, RZ, 0xc0, !PT ;  /* 0x0000000398989812 */ /* 0x008fe200078ec0ff */
[----:B------:R0:W5:Y:S03]  /*29b0*/  @!P1 LDG.E R28, desc[UR36][R154.64] ;  /* 0x000000249a1c9981 */ /* 0x000166000c1e1900 */
[----:B------:R-:W-:-:S05]  /*29c0*/  @!P1 LEA R13, R12, R13, 0x1 ;  /* 0x0000000d0c0d9211 */ /* 0x000fca00078e08ff */
[----:B------:R-:W-:-:S04]  /*29d0*/  @!P1 IMAD R13, R12, 0x2, R13 ;  /* 0x000000020c0d9824 */ /* 0x000fc800078e020d */
[----:B------:R-:W-:-:S05]  /*29e0*/  @!P1 IMAD R13, R12, 0x2, R13 ;  /* 0x000000020c0d9824 */ /* 0x000fca00078e020d */
[----:B------:R-:W-:Y:S01]  /*29f0*/  @!P1 LEA R13, R12, R13, 0x1 ;  /* 0x0000000d0c0d9211 */ /* 0x000fe200078e08ff */
[----:B------:R-:W-:-:S04]  /*2a00*/  @!P1 IMAD R152, R3, R12, R152 ;  /* 0x0000000c03989224 */ /* 0x000fc800078e0298 */
[----:B------:R-:W-:-:S05]  /*2a10*/  @!P1 IMAD.SHL.U32 R13, R13, 0x4, RZ ;  /* 0x000000040d0d9824 */ /* 0x000fca00078e00ff */
[----:B------:R-:W-:Y:S02]  /*2a20*/  @!P1 SHF.R.S32.HI R148, RZ, 0x1f, R13 ;  /* 0x0000001fff949819 */ /* 0x000fe4000001140d */
[----:B------:R-:W-:-:S04]  /*2a30*/  @!P1 IADD3 R13, P2, PT, R152, R13, RZ ;  /* 0x0000000d980d9210 */ /* 0x000fc80007f5e0ff */
[----:B------:R-:W-:Y:S02]  /*2a40*/  @!P1 LEA.HI.X.SX32 R148, R152, R148, 0x1, P2 ;  /* 0x0000009498949211 */ /* 0x000fe400010f0eff */
[----:B-1----:R-:W-:-:S04]  /*2a50*/  @!P1 LEA R156, P2, R13, R14, 0x2 ;  /* 0x0000000e0d9c9211 */ /* 0x002fc800078410ff */
[----:B------:R-:W-:Y:S02]  /*2a60*/  @!P1 LEA.HI.X R157, R13, R15, R148, 0x2, P2 ;  /* 0x0000000f0d9d9211 */ /* 0x000fe400010f1494 */
[----:B------:R-:W1:Y:S01]  /*2a70*/  @!P1 S2R R148, SR_TID.X ;  /* 0x0000000000949919 */ /* 0x000e620000002100 */
[----:B------:R-:W-:Y:S01]  /*2a80*/  @!P1 IMAD.IADD R13, R11, 0x1, R12 ;  /* 0x000000010b0d9824 */ /* 0x000fe200078e020c */
[----:B------:R-:W2:Y:S01]  /*2a90*/  @!P1 LDC.64 R14, c[0x0][0x3b8] ;  /* 0x0000ee00ff0e9b82 */ /* 0x000ea20000000a00 */
[----:B------:R3:W5:Y:S03]  /*2aa0*/  @!P1 LDG.E R29, desc[UR36][R156.64] ;  /* 0x000000249c1d9981 */ /* 0x000766000c1e1900 */
[----:B------:R-:W-:-:S05]  /*2ab0*/  @!P1 LEA R13, R12, R13, 0x2 ;  /* 0x0000000d0c0d9211 */ /* 0x000fca00078e10ff */
[----:B------:R-:W-:-:S04]  /*2ac0*/  @!P1 IMAD R13, R12, 0x2, R13 ;  /* 0x000000020c0d9824 */ /* 0x000fc800078e020d */
[----:B------:R-:W-:-:S05]  /*2ad0*/  @!P1 IMAD R13, R12, 0x2, R13 ;  /* 0x000000020c0d9824 */ /* 0x000fca00078e020d */
[----:B------:R-:W-:-:S05]  /*2ae0*/  @!P1 LEA R13, R12, R13, 0x1 ;  /* 0x0000000d0c0d9211 */ /* 0x000fca00078e08ff */
[----:B------:R-:W-:-:S04]  /*2af0*/  @!P1 IMAD R13, R12, 0x2, R13 ;  /* 0x000000020c0d9824 */ /* 0x000fc800078e020d */
[----:B------:R-:W-:Y:S01]  /*2b00*/  @!P1 IMAD.IADD R13, R13, 0x1, R12 ;  /* 0x000000010d0d9824 */ /* 0x000fe200078e020c */
[----:B-1----:R-:W-:-:S05]  /*2b10*/  @!P1 LOP3.LUT R148, R148, 0x3, RZ, 0xc0, !PT ;  /* 0x0000000394949812 */ /* 0x002fca00078ec0ff */
[----:B----4-:R-:W-:Y:S01]  /*2b20*/  @!P1 IMAD R159, R3, R12, R148 ;  /* 0x0000000c039f9224 */ /* 0x010fe200078e0294 */
[----:B------:R-:W-:Y:S02]  /*2b30*/  @!P1 SHF.L.U32 R148, R13, 0x2, RZ ;  /* 0x000000020d949819 */ /* 0x000fe400000006ff */
[----:B------:R-:W1:Y:S02]  /*2b40*/  @!P1 S2R R13, SR_TID.X ;  /* 0x00000000000d9919 */ /* 0x000e640000002100 */
[----:B------:R-:W-:Y:S02]  /*2b50*/  @!P1 SHF.R.S32.HI R150, RZ, 0x1f, R148 ;  /* 0x0000001fff969819 */ /* 0x000fe40000011494 */
[----:B------:R-:W-:-:S04]  /*2b60*/  @!P1 IADD3 R148, P2, PT, R159, R148, RZ ;  /* 0x000000949f949210 */ /* 0x000fc80007f5e0ff */
[----:B------:R-:W-:Y:S02]  /*2b70*/  @!P1 LEA.HI.X.SX32 R150, R159, R150, 0x1, P2 ;  /* 0x000000969f969211 */ /* 0x000fe400010f0eff */
[----:B--2---:R-:W-:-:S04]  /*2b80*/  @!P1 LEA R158, P2, R148, R14, 0x2 ;  /* 0x0000000e949e9211 */ /* 0x004fc800078410ff */
[----:B------:R-:W-:Y:S01]  /*2b90*/  @!P1 LEA.HI.X R159, R148, R15, R150, 0x2, P2 ;  /* 0x0000000f949f9211 */ /* 0x000fe200010f1496 */
[----:B------:R-:W-:-:S04]  /*2ba0*/  @!P1 IMAD.IADD R15, R11, 0x1, R12 ;  /* 0x000000010b0f9824 */ /* 0x000fc800078e020c */
[C---:B------:R-:W-:Y:S01]  /*2bb0*/  @!P1 IMAD R161, R12.reuse, 0x4, R15 ;  /* 0x000000040ca19824 */ /* 0x040fe200078e020f */
[----:B------:R2:W5:Y:S01]  /*2bc0*/  @!P1 LDG.E R30, desc[UR36][R158.64] ;  /* 0x000000249e1e9981 */ /* 0x000562000c1e1900 */
[----:B------:R-:W0:Y:S03]  /*2bd0*/  @!P1 LDC.64 R14, c[0x0][0x3b8] ;  /* 0x0000ee00ff0e9b82 */ /* 0x000e260000000a00 */
[----:B------:R-:W-:Y:S02]  /*2be0*/  @!P1 LEA R161, R12, R161, 0x1 ;  /* 0x000000a10ca19211 */ /* 0x000fe400078e08ff */
[----:B-1----:R-:W-:-:S03]  /*2bf0*/  @!P1 LOP3.LUT R148, R13, 0x3, RZ, 0xc0, !PT ;  /* 0x000000030d949812 */ /* 0x002fc600078ec0ff */
[----:B------:R-:W-:-:S04]  /*2c00*/  @!P1 IMAD R13, R12, 0x2, R161 ;  /* 0x000000020c0d9824 */ /* 0x000fc800078e02a1 */
[----:B------:R-:W-:Y:S02]  /*2c10*/  @!P1 IMAD.SHL.U32 R13, R13, 0x4, RZ ;  /* 0x000000040d0d9824 */ /* 0x000fe400078e00ff */
[----:B------:R-:W-:-:S03]  /*2c20*/  @!P1 IMAD R150, R3, R12, R148 ;  /* 0x0000000c03969224 */ /* 0x000fc600078e0294 */
[----:B------:R-:W-:Y:S02]  /*2c30*/  @!P1 SHF.R.S32.HI R148, RZ, 0x1f, R13 ;  /* 0x0000001fff949819 */ /* 0x000fe4000001140d */
[----:B------:R-:W-:-:S04]  /*2c40*/  @!P1 IADD3 R13, P2, PT, R150, R13, RZ ;  /* 0x0000000d960d9210 */ /* 0x000fc80007f5e0ff */
[----:B------:R-:W-:Y:S02]  /*2c50*/  @!P1 LEA.HI.X.SX32 R148, R150, R148, 0x1, P2 ;  /* 0x0000009496949211 */ /* 0x000fe400010f0eff */
[----:B0-----:R-:W-:-:S04]  /*2c60*/  @!P1 LEA R154, P2, R13, R14, 0x2 ;  /* 0x0000000e0d9a9211 */ /* 0x001fc800078410ff */
[----:B------:R-:W-:Y:S02]  /*2c70*/  @!P1 LEA.HI.X R155, R13, R15, R148, 0x2, P2 ;  /* 0x0000000f0d9b9211 */ /* 0x000fe400010f1494 */
[----:B------:R-:W-:Y:S02]  /*2c80*/  IADD3 R13, PT, PT, R11, R12, RZ ;  /* 0x0000000c0b0d7210 */ /* 0x000fe40007ffe0ff */
[C---:B------:R-:W-:Y:S01]  /*2c90*/  @!P1 LEA R150, R12.reuse, R11, 0x5 ;  /* 0x0000000b0c969211 */ /* 0x040fe200078e28ff */
[----:B------:R0:W5:Y:S02]  /*2ca0*/  @!P1 LDG.E R31, desc[UR36][R154.64] ;  /* 0x000000249a1f9981 */ /* 0x000164000c1e1900 */
[----:B------:R-:W-:-:S04]  /*2cb0*/  IMAD R13, R12, 0x4, R13 ;  /* 0x000000040c0d7824 */ /* 0x000fc800078e020d */
[----:B------:R-:W-:-:S05]  /*2cc0*/  IMAD R13, R12, 0x2, R13 ;  /* 0x000000020c0d7824 */ /* 0x000fca00078e020d */
[----:B------:R-:W-:-:S05]  /*2cd0*/  LEA R13, R12, R13, 0x1 ;  /* 0x0000000d0c0d7211 */ /* 0x000fca00078e08ff */
[----:B------:R-:W-:-:S04]  /*2ce0*/  IMAD R13, R12, 0x2, R13 ;  /* 0x000000020c0d7824 */ /* 0x000fc800078e020d */
[----:B------:R-:W-:-:S05]  /*2cf0*/  IMAD R15, R12, 0x2, R13 ;  /* 0x000000020c0f7824 */ /* 0x000fca00078e020d */
[C---:B------:R-:W-:Y:S01]  /*2d00*/  LEA R15, R12.reuse, R15, 0x1 ;  /* 0x0000000f0c0f7211 */ /* 0x040fe200078e08ff */
[----:B------:R-:W1:Y:S04]  /*2d10*/  S2R R13, SR_TID.X ;  /* 0x00000000000d7919 */ /* 0x000e680000002100 */
[----:B------:R-:W-:-:S04]  /*2d20*/  IMAD R15, R12, 0x2, R15 ;  /* 0x000000020c0f7824 */ /* 0x000fc800078e020f */
[----:B------:R-:W-:-:S05]  /*2d30*/  IMAD R15, R12, 0x2, R15 ;  /* 0x000000020c0f7824 */ /* 0x000fca00078e020f */
[----:B------:R-:W-:-:S05]  /*2d40*/  LEA R15, R12, R15, 0x1 ;  /* 0x0000000f0c0f7211 */ /* 0x000fca00078e08ff */
[----:B------:R-:W-:-:S04]  /*2d50*/  IMAD R15, R12, 0x2, R15 ;  /* 0x000000020c0f7824 */ /* 0x000fc800078e020f */
[----:B------:R-:W-:-:S05]  /*2d60*/  IMAD R15, R12, 0x2, R15 ;  /* 0x000000020c0f7824 */ /* 0x000fca00078e020f */
[C---:B---3--:R-:W-:Y:S02]  /*2d70*/  LEA R157, R12.reuse, R15, 0x1 ;  /* 0x0000000f0c9d7211 */ /* 0x048fe400078e08ff */
[----:B------:R-:W3:Y:S03]  /*2d80*/  @!P1 LDC.64 R14, c[0x0][0x3b8] ;  /* 0x0000ee00ff0e9b82 */ /* 0x000ee60000000a00 */
[----:B------:R-:W-:Y:S01]  /*2d90*/  IMAD R157, R12, 0x2, R157 ;  /* 0x000000020c9d7824 */ /* 0x000fe200078e029d */
[----:B-1----:R-:W-:-:S03]  /*2da0*/  @!P1 LOP3.LUT R148, R13, 0x3, RZ, 0xc0, !PT ;  /* 0x000000030d949812 */ /* 0x002fc600078ec0ff */
[----:B--2---:R-:W-:Y:S02]  /*2db0*/  IMAD R159, R12, 0x2, R157 ;  /* 0x000000020c9f7824 */ /* 0x004fe400078e029d */
[----:B------:R-:W-:Y:S02]  /*2dc0*/  @!P1 IMAD R157, R3, R12, R148 ;  /* 0x0000000c039d9224 */ /* 0x000fe400078e0294 */
[----:B------:R-:W-:Y:S02]  /*2dd0*/  @!P1 IMAD.SHL.U32 R150, R150, 0x4, RZ ;  /* 0x0000000496969824 */ /* 0x000fe400078e00ff */
[----:B------:R-:W-:Y:S01]  /*2de0*/  @!P1 IMAD.SHL.U32 R148, R159, 0x4, RZ ;  /* 0x000000049f949824 */ /* 0x000fe200078e00ff */
[----:B0-----:R-:W-:Y:S02]  /*2df0*/  @!P1 SHF.R.S32.HI R155, RZ, 0x1f, R157 ;  /* 0x0000001fff9b9819 */ /* 0x001fe4000001149d */
[C---:B------:R-:W-:Y:S02]  /*2e00*/  @!P1 IADD3 R152, P3, PT, R157.reuse, R150, RZ ;  /* 0x000000969d989210 */ /* 0x040fe40007f7e0ff */
[----:B------:R-:W-:-:S02]  /*2e10*/  @!P1 IADD3 R157, P2, PT, R157, R148, RZ ;  /* 0x000000949d9d9210 */ /* 0x000fc40007f5e0ff */
[-C--:B------:R-:W-:Y:S02]  /*2e20*/  @!P1 LEA.HI.X.SX32 R150, R150, R155.reuse, 0x1, P3 ;  /* 0x0000009b96969211 */ /* 0x080fe400018f0eff */
[----:B------:R-:W-:Y:S02]  /*2e30*/  @!P1 LEA.HI.X.SX32 R148, R148, R155, 0x1, P2 ;  /* 0x0000009b94949211 */ /* 0x000fe400010f0eff */
[CC--:B---3--:R-:W-:Y:S02]  /*2e40*/  @!P1 LEA R154, P3, R152.reuse, R14.reuse, 0x2 ;  /* 0x0000000e989a9211 */ /* 0x0c8fe400078610ff */
[C---:B------:R-:W-:Y:S02]  /*2e50*/  @!P1 LEA R156, P2, R157.reuse, R14, 0x2 ;  /* 0x0000000e9d9c9211 */ /* 0x040fe400078410ff */
[-C--:B------:R-:W-:Y:S02]  /*2e60*/  @!P1 LEA.HI.X R155, R152, R15.reuse, R150, 0x2, P3 ;  /* 0x0000000f989b9211 */ /* 0x080fe400018f1496 */
[----:B------:R-:W-:-:S02]  /*2e70*/  @!P1 LEA.HI.X R157, R157, R15, R148, 0x2, P2 ;  /* 0x0000000f9d9d9211 */ /* 0x000fc400010f1494 */
[----:B------:R-:W0:Y:S01]  /*2e80*/  @!P1 LDC.64 R14, c[0x0][0x3b8] ;  /* 0x0000ee00ff0e9b82 */ /* 0x000e220000000a00 */
[----:B------:R-:W-:Y:S01]  /*2e90*/  @!P1 LOP3.LUT R148, R13, 0x3, RZ, 0xc0, !PT ;  /* 0x000000030d949812 */ /* 0x000fe200078ec0ff */
[----:B------:R1:W5:Y:S01]  /*2ea0*/  @!P1 LDG.E R32, desc[UR36][R154.64] ;  /* 0x000000249a209981 */ /* 0x000362000c1e1900 */
[----:B------:R-:W-:-:S03]  /*2eb0*/  LEA R161, R12, R159, 0x1 ;  /* 0x0000009f0ca17211 */ /* 0x000fc600078e08ff */
[----:B------:R-:W-:Y:S01]  /*2ec0*/  @!P1 IMAD R159, R3, R12, R148 ;  /* 0x0000000c039f9224 */ /* 0x000fe200078e0294 */
[----:B------:R2:W5:Y:S01]  /*2ed0*/  @!P1 LDG.E R33, desc[UR36][R156.64] ;  /* 0x000000249c219981 */ /* 0x000562000c1e1900 */
[----:B------:R-:W-:-:S05]  /*2ee0*/  @!P1 IMAD.SHL.U32 R148, R161, 0x4, RZ ;  /* 0x00000004a1949824 */ /* 0x000fca00078e00ff */
[----:B------:R-:W-:Y:S02]  /*2ef0*/  @!P1 SHF.R.S32.HI R150, RZ, 0x1f, R148 ;  /* 0x0000001fff969819 */ /* 0x000fe40000011494 */
[----:B------:R-:W-:-:S04]  /*2f00*/  @!P1 IADD3 R148, P2, PT, R159, R148, RZ ;  /* 0x000000949f949210 */ /* 0x000fc80007f5e0ff */
[----:B------:R-:W-:Y:S02]  /*2f10*/  @!P1 LEA.HI.X.SX32 R150, R159, R150, 0x1, P2 ;  /* 0x000000969f969211 */ /* 0x000fe400010f0eff */
[----:B0-----:R-:W-:-:S04]  /*2f20*/  @!P1 LEA R158, P2, R148, R14, 0x2 ;  /* 0x0000000e949e9211 */ /* 0x001fc800078410ff */
[----:B------:R-:W-:Y:S02]  /*2f30*/  @!P1 LEA.HI.X R159, R148, R15, R150, 0x2, P2 ;  /* 0x0000000f949f9211 */ /* 0x000fe400010f1496 */
[----:B------:R-:W1:Y:S01]  /*2f40*/  @!P1 LDC.64 R14, c[0x0][0x3b8] ;  /* 0x0000ee00ff0e9b82 */ /* 0x000e620000000a00 */
[----:B------:R-:W-:Y:S01]  /*2f50*/  @!P1 LOP3.LUT R148, R13, 0x3, RZ, 0xc0, !PT ;  /* 0x000000030d949812 */ /* 0x000fe200078ec0ff */
[----:B------:R-:W-:Y:S01]  /*2f60*/  IMAD.IADD R161, R161, 0x1, R12 ;  /* 0x00000001a1a17824 */ /* 0x000fe200078e020c */
[----:B------:R0:W5:Y:S03]  /*2f70*/  @!P1 LDG.E R34, desc[UR36][R158.64] ;  /* 0x000000249e229981 */ /* 0x000166000c1e1900 */
[----:B------:R-:W-:Y:S01]  /*2f80*/  @!P1 IMAD R163, R3, R12, R148 ;  /* 0x0000000c03a39224 */ /* 0x000fe200078e0294 */
[----:B------:R-:W-:-:S04]  /*2f90*/  @!P1 SHF.L.U32 R148, R161, 0x2, RZ ;  /* 0x00000002a1949819 */ /* 0x000fc800000006ff */
[----:B------:R-:W-:Y:S02]  /*2fa0*/  @!P1 SHF.R.S32.HI R150, RZ, 0x1f, R148 ;  /* 0x0000001fff969819 */ /* 0x000fe40000011494 */
[----:B------:R-:W-:-:S04]  /*2fb0*/  @!P1 IADD3 R148, P2, PT, R163, R148, RZ ;  /* 0x00000094a3949210 */ /* 0x000fc80007f5e0ff */
[----:B------:R-:W-:Y:S02]  /*2fc0*/  @!P1 LEA.HI.X.SX32 R150, R163, R150, 0x1, P2 ;  /* 0x00000096a3969211 */ /* 0x000fe400010f0eff */
[----:B-1----:R-:W-:-:S04]  /*2fd0*/  @!P1 LEA R154, P2, R148, R14, 0x2 ;  /* 0x0000000e949a9211 */ /* 0x002fc800078410ff */
[----:B------:R-:W-:Y:S02]  /*2fe0*/  @!P1 LEA.HI.X R155, R148, R15, R150, 0x2, P2 ;  /* 0x0000000f949b9211 */ /* 0x000fe400010f1496 */
[----:B------:R-:W1:Y:S01]  /*2ff0*/  @!P1 LDC.64 R14, c[0x0][0x3b8] ;  /* 0x0000ee00ff0e9b82 */ /* 0x000e620000000a00 */
[----:B------:R-:W-:Y:S01]  /*3000*/  @!P1 LOP3.LUT R148, R13, 0x3, RZ, 0xc0, !PT ;  /* 0x000000030d949812 */ /* 0x000fe200078ec0ff */
[----:B------:R-:W-:Y:S01]  /*3010*/  IMAD.IADD R161, R161, 0x1, R12 ;  /* 0x00000001a1a17824 */ /* 0x000fe200078e020c */
[----:B------:R3:W5:Y:S03]  /*3020*/  @!P1 LDG.E R35, desc[UR36][R154.64] ;  /* 0x000000249a239981 */ /* 0x000766000c1e1900 */
[----:B--2---:R-:W-:Y:S02]  /*3030*/  @!P1 IMAD R157, R3, R12, R148 ;  /* 0x0000000c039d9224 */ /* 0x004fe400078e0294 */
[----:B------:R-:W-:-:S05]  /*3040*/  @!P1 IMAD.SHL.U32 R148, R161, 0x4, RZ ;  /* 0x00000004a1949824 */ /* 0x000fca00078e00ff */
[----:B------:R-:W-:Y:S02]  /*3050*/  @!P1 SHF.R.S32.HI R150, RZ, 0x1f, R148 ;  /* 0x0000001fff969819 */ /* 0x000fe40000011494 */
[----:B------:R-:W-:-:S04]  /*3060*/  @!P1 IADD3 R148, P2, PT, R157, R148, RZ ;  /* 0x000000949d949210 */ /* 0x000fc80007f5e0ff */
[----:B------:R-:W-:Y:S02]  /*3070*/  @!P1 LEA.HI.X.SX32 R150, R157, R150, 0x1, P2 ;  /* 0x000000969d969211 */ /* 0x000fe400010f0eff */
[----:B-1----:R-:W-:-:S04]  /*3080*/  @!P1 LEA R156, P2, R148, R14, 0x2 ;  /* 0x0000000e949c9211 */ /* 0x002fc800078410ff */
[----:B------:R-:W-:Y:S02]  /*3090*/  @!P1 LEA.HI.X R157, R148, R15, R150, 0x2, P2 ;  /* 0x0000000f949d9211 */ /* 0x000fe400010f1496 */
[----:B------:R-:W1:Y:S01]  /*30a0*/  @!P1 LDC.64 R14, c[0x0][0x3b8] ;  /* 0x0000ee00ff0e9b82 */ /* 0x000e620000000a00 */
[----:B------:R-:W-:Y:S02]  /*30b0*/  @!P1 LOP3.LUT R148, R13, 0x3, RZ, 0xc0, !PT ;  /* 0x000000030d949812 */ /* 0x000fe400078ec0ff */
[-C--:B------:R-:W-:Y:S01]  /*30c0*/  IADD3 R161, PT, PT, R161, R12.reuse, RZ ;  /* 0x0000000ca1a17210 */ /* 0x080fe20007ffe0ff */
[----:B------:R2:W5:Y:S02]  /*30d0*/  @!P1 LDG.E R36, desc[UR36][R156.64] ;  /* 0x000000249c249981 */ /* 0x000564000c1e1900 */
[----:B0-----:R-:W-:Y:S02]  /*30e0*/  @!P1 IMAD R159, R3, R12, R148 ;  /* 0x0000000c039f9224 */ /* 0x001fe400078e0294 */
[----:B------:R-:W-:-:S05]  /*30f0*/  @!P1 IMAD.SHL.U32 R148, R161, 0x4, RZ ;  /* 0x00000004a1949824 */ /* 0x000fca00078e00ff */
[----:B------:R-:W-:Y:S02]  /*3100*/  @!P1 SHF.R.S32.HI R150, RZ, 0x1f, R148 ;  /* 0x0000001fff969819 */ /* 0x000fe40000011494 */
[----:B------:R-:W-:-:S04]  /*3110*/  @!P1 IADD3 R148, P2, PT, R159, R148, RZ ;  /* 0x000000949f949210 */ /* 0x000fc80007f5e0ff */
[----:B------:R-:W-:Y:S02]  /*3120*/  @!P1 LEA.HI.X.SX32 R150, R159, R150, 0x1, P2 ;  /* 0x000000969f969211 */ /* 0x000fe400010f0eff */
[----:B-1----:R-:W-:-:S04]  /*3130*/  @!P1 LEA R158, P2, R148, R14, 0x2 ;  /* 0x0000000e949e9211 */ /* 0x002fc800078410ff */
[----:B------:R-:W-:Y:S02]  /*3140*/  @!P1 LEA.HI.X R159, R148, R15, R150, 0x2, P2 ;  /* 0x0000000f949f9211 */ /* 0x000fe400010f1496 */
[----:B------:R-:W3:Y:S01]  /*3150*/  @!P1 LDC.64 R14, c[0x0][0x3b8] ;  /* 0x0000ee00ff0e9b82 */ /* 0x000ee20000000a00 */
        /* <DEDUP_REMOVED lines=8> */
[----:B---3--:R-:W-:-:S04]  /*31e0*/  @!P1 LEA R154, P2, R148, R14, 0x2 ;  /* 0x0000000e949a9211 */ /* 0x008fc800078410ff */
        /* <DEDUP_REMOVED lines=246> */
[----:B------:R-:W5:Y:S02]  /*4150*/  @!P1 LDG.E R60, desc[UR36][R156.64] ;  /* 0x000000249c3c9981 */ /* 0x000f64000c1e1900 */
        /* <DEDUP_REMOVED lines=19> */
[--C-:B0-----:R-:W-:Y:S01]  /*4290*/  IMAD.IADD R159, R161, 0x1, R12.reuse ;  /* 0x00000001a19f7824 */ /* 0x101fe200078e020c */
[----:B------:R-:W-:Y:S01]  /*42a0*/  @!P1 LOP3.LUT R150, R13, 0x3, RZ, 0xc0, !PT ;  /* 0x000000030d969812 */ /* 0x000fe200078ec0ff */
[----:B------:R0:W5:Y:S02]  /*42b0*/  @!P1 LDG.E R62, desc[UR36][R154.64] ;  /* 0x000000249a3e9981 */ /* 0x000164000c1e1900 */
[----:B------:R-:W-:Y:S02]  /*42c0*/  @!P1 IMAD.IADD R148, R159, 0x1, R12 ;  /* 0x000000019f949824 */ /* 0x000fe400078e020c */
[----:B------:R-:W-:-:S03]  /*42d0*/  @!P1 IMAD R157, R3, R12, R150 ;  /* 0x0000000c039d9224 */ /* 0x000fc600078e0296 */
        /* <DEDUP_REMOVED lines=8> */
[----:B------:R-:W-:Y:S01]  /*4360*/  @!P1 IMAD.SHL.U32 R159, R159, 0x4, RZ ;  /* 0x000000049f9f9824 */ /* 0x000fe200078e00ff */
[----:B------:R0:W5:Y:S03]  /*4370*/  @!P1 LDG.E R63, desc[UR36][R156.64] ;  /* 0x000000249c3f9981 */ /* 0x000166000c1e1900 */
[----:B------:R-:W-:Y:S01]  /*4380*/  @!P1 IMAD R150, R3, R12, R148 ;  /* 0x0000000c03969224 */ /* 0x000fe200078e0294 */
[----:B------:R-:W-:-:S04]  /*4390*/  @!P1 SHF.R.S32.HI R148, RZ, 0x1f, R159 ;  /* 0x0000001fff949819 */ /* 0x000fc8000001149f */
[----:B------:R-:W-:-:S04]  /*43a0*/  @!P1 IADD3 R159, P2, PT, R150, R159, RZ ;  /* 0x0000009f969f9210 */ /* 0x000fc80007f5e0ff */
[----:B------:R-:W-:Y:S02]  /*43b0*/  @!P1 LEA.HI.X.SX32 R148, R150, R148, 0x1, P2 ;  /* 0x0000009496949211 */ /* 0x000fe400010f0eff */
[----:B-1----:R-:W-:-:S04]  /*43c0*/  @!P1 LEA R14, P2, R159, R14, 0x2 ;  /* 0x0000000e9f0e9211 */ /* 0x002fc800078410ff */
[----:B------:R-:W-:Y:S02]  /*43d0*/  @!P1 LEA.HI.X R15, R159, R15, R148, 0x2, P2 ;  /* 0x0000000f9f0f9211 */ /* 0x000fe400010f1494 */
[----:B------:R0:W5:Y:S04]  /*43e0*/  @P0 LDG.E.U8 R148, desc[UR36][R8.64] ;  /* 0x0000002408940981 */ /* 0x000168000c1e1100 */
[----:B------:R0:W5:Y:S01]  /*43f0*/  @!P1 LDG.E R64, desc[UR36][R14.64] ;  /* 0x000000240e409981 */ /* 0x000162000c1e1900 */
[----:B------:R-:W-:Y:S04]  /*4400*/  BSSY.RECONVERGENT B1, `(.L_x_4520) ;  /* 0x0000014000017945 */ /* 0x000fe80003800200 */
[----:B------:R-:W-:Y:S05]  /*4410*/  @P1 BRA `(.L_x_4521) ;  /* 0x0000000000481947 */ /* 0x000fea0003800000 */
[----:B0-----:R-:W0:Y:S01]  /*4420*/  S2R R14, SR_TID.X ;  /* 0x00000000000e7919 */ /* 0x001e220000002100 */
[----:B------:R-:W-:-:S05]  /*4430*/  LEA R15, R12, R11, 0x1 ;  /* 0x0000000b0c0f7211 */ /* 0x000fca00078e08ff */
[----:B------:R-:W-:Y:S01]  /*4440*/  IMAD.SHL.U32 R15, R15, 0x4, RZ ;  /* 0x000000040f0f7824 */ /* 0x000fe200078e00ff */
[----:B0-----:R-:W-:Y:S01]  /*4450*/  LOP3.LUT R66, R14, 0x3, RZ, 0xc0, !PT ;  /* 0x000000030e427812 */ /* 0x001fe200078ec0ff */
[----:B------:R-:W-:-:S04]  /*4460*/  IMAD.IADD R14, R11, 0x1, R12 ;  /* 0x000000010b0e7824 */ /* 0x000fc800078e020c */
[----:B------:R-:W-:Y:S02]  /*4470*/  IMAD R66, R3, R12, R66 ;  /* 0x0000000c03427224 */ /* 0x000fe400078e0242 */
        /* <DEDUP_REMOVED lines=12> */
.L_x_4521:
[----:B------:R-:W-:Y:S05]  /*4540*/  BSYNC.RECONVERGENT B1 ;  /* 0x0000000000017941 */ /* 0x000fea0003800200 */
.L_x_4520:
[----:B------:R-:W-:Y:S04]  /*4550*/  BSSY.RECONVERGENT B1, `(.L_x_4522) ;  /* 0x0000015000017945 */ /* 0x000fe80003800200 */
[----:B------:R-:W-:Y:S05]  /*4560*/  @P1 BRA `(.L_x_4523) ;  /* 0x00000000004c1947 */ /* 0x000fea0003800000 */
[----:B01----:R-:W0:Y:S01]  /*4570*/  S2R R14, SR_TID.X ;  /* 0x00000000000e7919 */ /* 0x003e220000002100 */
[----:B------:R-:W-:Y:S02]  /*4580*/  IADD3 R15, PT, PT, R11, R12, RZ ;  /* 0x0000000c0b0f7210 */ /* 0x000fe40007ffe0ff */
[----:B0-----:R-:W-:-:S03]  /*4590*/  LOP3.LUT R68, R14, 0x3, RZ, 0xc0, !PT ;  /* 0x000000030e447812 */ /* 0x001fc600078ec0ff */
[C---:B------:R-:W-:Y:S02]  /*45a0*/  IMAD R14, R12.reuse, 0x2, R15 ;  /* 0x000000020c0e7824 */ /* 0x040fe400078e020f */
[----:B------:R-:W-:Y:S02]  /*45b0*/  IMAD R15, R12, 0x4, R11 ;  /* 0x000000040c0f7824 */ /* 0x000fe400078e020b */
        /* <DEDUP_REMOVED lines=14> */
.L_x_4523:
[----:B------:R-:W-:Y:S05]  /*46a0*/  BSYNC.RECONVERGENT B1 ;  /* 0x0000000000017941 */ /* 0x000fea0003800200 */
.L_x_4522:
[----:B------:R-:W-:Y:S04]  /*46b0*/  BSSY.RECONVERGENT B1, `(.L_x_4524) ;  /* 0x0000016000017945 */ /* 0x000fe80003800200 */
[----:B------:R-:W-:Y:S05]  /*46c0*/  @P1 BRA `(.L_x_4525) ;  /* 0x0000000000501947 */ /* 0x000fea0003800000 */
[----:B012---:R-:W0:Y:S01]  /*46d0*/  S2R R14, SR_TID.X ;  /* 0x00000000000e7919 */ /* 0x007e220000002100 */
[----:B------:R-:W-:-:S05]  /*46e0*/  IMAD.IADD R15, R11, 0x1, R12 ;  /* 0x000000010b0f7824 */ /* 0x000fca00078e020c */
[C---:B------:R-:W-:Y:S01]  /*46f0*/  LEA R71, R12.reuse, R15, 0x2 ;  /* 0x0000000f0c477211 */ /* 0x040fe200078e10ff */
[----:B------:R-:W-:-:S05]  /*4700*/  IMAD R15, R12, 0x8, R11 ;  /* 0x000000080c0f7824 */ /* 0x000fca00078e020b */
[----:B------:R-:W-:Y:S02]  /*4710*/  SHF.L.U32 R15, R15, 0x2, RZ ;  /* 0x000000020f0f7819 */ /* 0x000fe400000006ff */
[----:B0-----:R-:W-:Y:S01]  /*4720*/  LOP3.LUT R70, R14, 0x3, RZ, 0xc0, !PT ;  /* 0x000000030e467812 */ /* 0x001fe200078ec0ff */
[----:B------:R-:W-:-:S04]  /*4730*/  IMAD R14, R12, 0x2, R71 ;  /* 0x000000020c0e7824 */ /* 0x000fc800078e0247 */
[----:B------:R-:W-:Y:S02]  /*4740*/  IMAD R71, R3, R12, R70 ;  /* 0x0000000c03477224 */ /* 0x000fe400078e0246 */
[----:B------:R-:W-:-:S03]  /*4750*/  IMAD.SHL.U32 R14, R14, 0x4, RZ ;  /* 0x000000040e0e7824 */ /* 0x000fc600078e00ff */
        /* <DEDUP_REMOVED lines=11> */
.L_x_4525:
[----:B------:R-:W-:Y:S05]  /*4810*/  BSYNC.RECONVERGENT B1 ;  /* 0x0000000000017941 */ /* 0x000fea0003800200 */
.L_x_4524:
[----:B------:R-:W-:Y:S04]  /*4820*/  BSSY.RECONVERGENT B1, `(.L_x_4526) ;  /* 0x000001a000017945 */ /* 0x000fe80003800200 */
[----:B------:R-:W-:Y:S05]  /*4830*/  @P1 BRA `(.L_x_4527) ;  /* 0x0000000000601947 */ /* 0x000fea0003800000 */
[----:B0123--:R-:W0:Y:S01]  /*4840*/  S2R R14, SR_TID.X ;  /* 0x00000000000e7919 */ /* 0x00fe220000002100 */
[----:B------:R-:W-:-:S05]  /*4850*/  IMAD.IADD R15, R11, 0x1, R12 ;  /* 0x000000010b0f7824 */ /* 0x000fca00078e020c */
[----:B------:R-:W-:-:S05]  /*4860*/  LEA R15, R12, R15, 0x2 ;  /* 0x0000000f0c0f7211 */ /* 0x000fca00078e10ff */
[----:B------:R-:W-:-:S04]  /*4870*/  IMAD R15, R12, 0x2, R15 ;  /* 0x000000020c0f7824 */ /* 0x000fc800078e020f */
[----:B------:R-:W-:-:S05]  /*4880*/  IMAD R15, R12, 0x2, R15 ;  /* 0x000000020c0f7824 */ /* 0x000fca00078e020f */
[----:B------:R-:W-:-:S05]  /*4890*/  LEA R15, R12, R15, 0x1 ;  /* 0x0000000f0c0f7211 */ /* 0x000fca00078e08ff */
[C---:B------:R-:W-:Y:S02]  /*48a0*/  IMAD R73, R12.reuse, 0x2, R15 ;  /* 0x000000020c497824 */ /* 0x040fe400078e020f */
[----:B------:R-:W-:-:S04]  /*48b0*/  IMAD R15, R12, 0x10, R11 ;  /* 0x000000100c0f7824 */ /* 0x000fc800078e020b */
[----:B------:R-:W-:Y:S01]  /*48c0*/  IMAD.SHL.U32 R15, R15, 0x4, RZ ;  /* 0x000000040f0f7824 */ /* 0x000fe200078e00ff */
[----:B0-----:R-:W-:Y:S02]  /*48d0*/  LOP3.LUT R72, R14, 0x3, RZ, 0xc0, !PT ;  /* 0x000000030e487812 */ /* 0x001fe400078ec0ff */
[----:B------:R-:W-:-:S03]  /*48e0*/  LEA R14, R12, R73, 0x1 ;  /* 0x000000490c0e7211 */ /* 0x000fc600078e08ff */
        /* <DEDUP_REMOVED lines=13> */
.L_x_4527:
[----:B------:R-:W-:Y:S05]  /*49c0*/  BSYNC.RECONVERGENT B1 ;  /* 0x0000000000017941 */ /* 0x000fea0003800200 */
.L_x_4526:
[----:B------:R-:W-:Y:S04]  /*49d0*/  BSSY.RECONVERGENT B1, `(.L_x_4528) ;  /* 0x0000014000017945 */ /* 0x000fe80003800200 */
[----:B------:R-:W-:Y:S05]  /*49e0*/  @P1 BRA `(.L_x_4529) ;  /* 0x0000000000481947 */ /* 0x000fea0003800000 */
[----:B01234-:R-:W0:Y:S01]  /*49f0*/  S2R R14, SR_TID.X ;  /* 0x00000000000e7919 */ /* 0x01fe220000002100 */
[----:B------:R-:W-:-:S05]  /*4a00*/  IADD3 R15, PT, PT, R11, R12, RZ ;  /* 0x0000000c0b0f7210 */ /* 0x000fca0007ffe0ff */
[----:B------:R-:W-:-:S04]  /*4a10*/  IMAD R15, R12, 0x4, R15 ;  /* 0x000000040c0f7824 */ /* 0x000fc800078e020f */
[----:B------:R-:W-:-:S05]  /*4a20*/  IMAD R15, R12, 0x2, R15 ;  /* 0x000000020c0f7824 */ /* 0x000fca00078e020f */
[----:B------:R-:W-:-:S05]  /*4a30*/  LEA R15, R12, R15, 0x1 ;  /* 0x0000000f0c0f7211 */ /* 0x000fca00078e08ff */
[----:B------:R-:W-:-:S04]  /*4a40*/  IMAD R15, R12, 0x2, R15 ;  /* 0x000000020c0f7824 */ /* 0x000fc800078e020f */
[----:B------:R-:W-:-:S05]  /*4a50*/  IMAD R15, R12, 0x2, R15 ;  /* 0x000000020c0f7824 */ /* 0x000fca00078e020f */
[----:B------:R-:W-:Y:S02]  /*4a60*/  LEA R15, R12, R15, 0x1 ;  /* 0x0000000f0c0f7211 */ /* 0x000fe400078e08ff */
[----:B0-----:R-:W-:-:S03]  /*4a70*/  LOP3.LUT R74, R14, 0x3, RZ, 0xc0, !PT ;  /* 0x000000030e4a7812 */ /* 0x001fc600078ec0ff */
        /* <DEDUP_REMOVED lines=9> */
.L_x_4529:
[----:B------:R-:W-:Y:S05]  /*4b10*/  BSYNC.RECONVERGENT B1 ;  /* 0x0000000000017941 */ /* 0x000fea0003800200 */
.L_x_4528:
[----:B------:R-:W-:Y:S04]  /*4b20*/  BSSY.RECONVERGENT B1, `(.L_x_4530) ;  /* 0x0000015000017945 */ /* 0x000fe80003800200 */
[----:B------:R-:W-:Y:S05]  /*4b30*/  @P1 BRA `(.L_x_4531) ;  /* 0x00000000004c1947 */ /* 0x000fea0003800000 */
[----:B01234-:R-:W-:Y:S01]  /*4b40*/  IADD3 R15, PT, PT, R11, R12, RZ ;  /* 0x0000000c0b0f7210 */ /* 0x01ffe20007ffe0ff */
        /* <DEDUP_REMOVED lines=9> */
[----:B------:R-:W-:Y:S02]  /*4be0*/  IMAD.IADD R14, R15, 0x1, R12 ;  /* 0x000000010f0e7824 */ /* 0x000fe400078e020c */
[----:B------:R-:W-:-:S03]  /*4bf0*/  IMAD R150, R3, R12, R75 ;  /* 0x0000000c03967224 */ /* 0x000fc600078e024b */
[----:B------:R-:W-:-:S04]  /*4c00*/  SHF.L.U32 R14, R14, 0x2, RZ ;  /* 0x000000020e0e7819 */ /* 0x000fc800000006ff */
[----:B------:R-:W-:Y:S02]  /*4c10*/  SHF.R.S32.HI R15, RZ, 0x1f, R14 ;  /* 0x0000001fff0f7819 */ /* 0x000fe4000001140e */
[----:B------:R-:W-:-:S04]  /*4c20*/  IADD3 R75, P2, PT, R150, R14, RZ ;  /* 0x0000000e964b7210 */ /* 0x000fc80007f5e0ff */
[----:B------:R-:W-:Y:S02]  /*4c30*/  LEA.HI.X.SX32 R150, R150, R15, 0x1, P2 ;  /* 0x0000000f96967211 */ /* 0x000fe400010f0eff */
[----:B------:R-:W-:-:S04]  /*4c40*/  LEA R14, P2, R75, UR12, 0x2 ;  /* 0x0000000c4b0e7c11 */ /* 0x000fc8000f8410ff */
[----:B------:R-:W-:-:S05]  /*4c50*/  LEA.HI.X R15, R75, UR13, R150, 0x2, P2 ;  /* 0x0000000d4b0f7c11 */ /* 0x000fca00090f1496 */
[----:B------:R0:W5:Y:S04]  /*4c60*/  LDG.E R75, desc[UR36][R14.64] ;  /* 0x000000240e4b7981 */ /* 0x000168000c1e1900 */
.L_x_4531:
[----:B------:R-:W-:Y:S05]  /*4c70*/  BSYNC.RECONVERGENT B1 ;  /* 0x0000000000017941 */ /* 0x000fea0003800200 */
.L_x_4530:
[----:B------:R-:W-:Y:S04]  /*4c80*/  BSSY.RECONVERGENT B1, `(.L_x_4532) ;  /* 0x0000015000017945 */ /* 0x000fe80003800200 */
[----:B------:R-:W-:Y:S05]  /*4c90*/  @P1 BRA `(.L_x_4533) ;  /* 0x00000000004c1947 */ /* 0x000fea0003800000 */
[----:B01234-:R-:W-:Y:S01]  /*4ca0*/  IMAD.IADD R15, R11, 0x1, R12 ;  /* 0x000000010b0f7824 */ /* 0x01ffe200078e020c */
        /* <DEDUP_REMOVED lines=8> */
[----:B0-----:R-:W-:-:S04]  /*4d30*/  LOP3.LUT R76, R14, 0x3, RZ, 0xc0, !PT ;  /* 0x000000030e4c7812 */ /* 0x001fc800078ec0ff */
        /* <DEDUP_REMOVED lines=9> */
.L_x_4533:
[----:B------:R-:W-:Y:S05]  /*4dd0*/  BSYNC.RECONVERGENT B1 ;  /* 0x0000000000017941 */ /* 0x000fea0003800200 */
.L_x_4532:
[----:B------:R-:W-:Y:S04]  /*4de0*/  BSSY.RECONVERGENT B1, `(.L_x_4534) ;  /* 0x0000016000017945 */ /* 0x000fe80003800200 */
[----:B------:R-:W-:Y:S05]  /*4df0*/  @P1 BRA `(.L_x_4535) ;  /* 0x0000000000501947 */ /* 0x000fea0003800000 */
[----:B01234-:R-:W-:Y:S01]  /*4e00*/  IMAD.IADD R15, R11, 0x1, R12 ;  /* 0x000000010b0f7824 */ /* 0x01ffe200078e020c */
        /* <DEDUP_REMOVED lines=11> */
[----:B------:R-:W-:-:S05]  /*4ec0*/  IMAD.IADD R14, R15, 0x1, R12 ;  /* 0x000000010f0e7824 */ /* 0x000fca00078e020c */
[----:B------:R-:W-:-:S04]  /*4ed0*/  SHF.L.U32 R14, R14, 0x2, RZ ;  /* 0x000000020e0e7819 */ /* 0x000fc800000006ff */
[----:B------:R-:W-:Y:S02]  /*4ee0*/  SHF.R.S32.HI R15, RZ, 0x1f, R14 ;  /* 0x0000001fff0f7819 */ /* 0x000fe4000001140e */
[----:B------:R-:W-:-:S04]  /*4ef0*/  IADD3 R77, P2, PT, R150, R14, RZ ;  /* 0x0000000e964d7210 */ /* 0x000fc80007f5e0ff */
[----:B------:R-:W-:Y:S02]  /*4f00*/  LEA.HI.X.SX32 R150, R150, R15, 0x1, P2 ;  /* 0x0000000f96967211 */ /* 0x000fe400010f0eff */
[----:B------:R-:W-:-:S04]  /*4f10*/  LEA R14, P2, R77, UR12, 0x2 ;  /* 0x0000000c4d0e7c11 */ /* 0x000fc8000f8410ff */
[----:B------:R-:W-:-:S05]  /*4f20*/  LEA.HI.X R15, R77, UR13, R150, 0x2, P2 ;  /* 0x0000000d4d0f7c11 */ /* 0x000fca00090f1496 */
[----:B------:R0:W5:Y:S04]  /*4f30*/  LDG.E R77, desc[UR36][R14.64] ;  /* 0x000000240e4d7981 */ /* 0x000168000c1e1900 */
.L_x_4535:
[----:B------:R-:W-:Y:S05]  /*4f40*/  BSYNC.RECONVERGENT B1 ;  /* 0x0000000000017941 */ /* 0x000fea0003800200 */
.L_x_4534:
        /* <DEDUP_REMOVED lines=22> */
.L_x_4537:
[----:B------:R-:W-:Y:S05]  /*50b0*/  BSYNC.RECONVERGENT B1 ;  /* 0x0000000000017941 */ /* 0x000fea0003800200 */
.L_x_4536:
        /* <DEDUP_REMOVED lines=12> */
[----:B------:R-:W-:Y:S02]  /*5180*/  IMAD R15, R12, 0x2, R15 ;  /* 0x000000020c0f7824 */ /* 0x000fe400078e020f */
[----:B------:R-:W-:-:S03]  /*5190*/  IMAD R150, R3, R12, R79 ;  /* 0x0000000c03967224 */ /* 0x000fc600078e024f */
[----:B------:R-:W-:-:S05]  /*51a0*/  LEA R15, R12, R15, 0x1 ;  /* 0x0000000f0c0f7211 */ /* 0x000fca00078e08ff */
[----:B------:R-:W-:-:S04]  /*51b0*/  IMAD.IADD R14, R15, 0x1, R12 ;  /* 0x000000010f0e7824 */ /* 0x000fc800078e020c */
[----:B------:R-:W-:-:S05]  /*51c0*/  IMAD.SHL.U32 R14, R14, 0x4, RZ ;  /* 0x000000040e0e7824 */ /* 0x000fca00078e00ff */
[----:B------:R-:W-:Y:S02]  /*51d0*/  SHF.R.S32.HI R15, RZ, 0x1f, R14 ;  /* 0x0000001fff0f7819 */ /* 0x000fe4000001140e */
[----:B------:R-:W-:-:S04]  /*51e0*/  IADD3 R79, P2, PT, R150, R14, RZ ;  /* 0x0000000e964f7210 */ /* 0x000fc80007f5e0ff */
[----:B------:R-:W-:Y:S02]  /*51f0*/  LEA.HI.X.SX32 R150, R150, R15, 0x1, P2 ;  /* 0x0000000f96967211 */ /* 0x000fe400010f0eff */
[----:B------:R-:W-:-:S04]  /*5200*/  LEA R14, P2, R79, UR12, 0x2 ;  /* 0x0000000c4f0e7c11 */ /* 0x000fc8000f8410ff */
[----:B------:R-:W-:-:S05]  /*5210*/  LEA.HI.X R15, R79, UR13, R150, 0x2, P2 ;  /* 0x0000000d4f0f7c11 */ /* 0x000fca00090f1496 */
[----:B------:R0:W5:Y:S04]  /*5220*/  LDG.E R79, desc[UR36][R14.64] ;  /* 0x000000240e4f7981 */ /* 0x000168000c1e1900 */
.L_x_4539:
[----:B------:R-:W-:Y:S05]  /*5230*/  BSYNC.RECONVERGENT B1 ;  /* 0x0000000000017941 */ /* 0x000fea0003800200 */
.L_x_4538:
        /* <DEDUP_REMOVED lines=23> */
.L_x_4541:
[----:B------:R-:W-:Y:S05]  /*53b0*/  BSYNC.RECONVERGENT B1 ;  /* 0x0000000000017941 */ /* 0x000fea0003800200 */
.L_x_4540:
        /* <DEDUP_REMOVED lines=24> */
.L_x_4543:
[----:B------:R-:W-:Y:S05]  /*5540*/  BSYNC.RECONVERGENT B1 ;  /* 0x0000000000017941 */ /* 0x000fea0003800200 */
.L_x_4542:
        /* <DEDUP_REMOVED lines=24> */
.L_x_4545:
[----:B------:R-:W-:Y:S05]  /*56d0*/  BSYNC.RECONVERGENT B1 ;  /* 0x0000000000017941 */ /* 0x000fea0003800200 */
.L_x_4544:
        /* <DEDUP_REMOVED lines=12> */
[C---:B------:R-:W-:Y:S02]  /*57a0*/  IMAD R15, R12.reuse, 0x2, R15 ;  /* 0x000000020c0f7824 */ /* 0x040fe400078e020f */
[----:B------:R-:W-:Y:S02]  /*57b0*/  IMAD R150, R3, R12, R83 ;  /* 0x0000000c03967224 */ /* 0x000fe400078e0253 */
        /* <DEDUP_REMOVED lines=11> */
.L_x_4547:
[----:B------:R-:W-:Y:S05]  /*5870*/  BSYNC.RECONVERGENT B1 ;  /* 0x0000000000017941 */ /* 0x000fea0003800200 */
.L_x_4546:
        /* <DEDUP_REMOVED lines=25> */
.L_x_4549:
[----:B------:R-:W-:Y:S05]  /*5a10*/  BSYNC.RECONVERGENT B1 ;  /* 0x0000000000017941 */ /* 0x000fea0003800200 */
.L_x_4548:
        /* <DEDUP_REMOVED lines=16> */
[----:B------:R-:W-:-:S05]  /*5b20*/  IMAD R15, R12, 0x2, R15 ;  /* 0x000000020c0f7824 */ /* 0x000fca00078e020f */
        /* <DEDUP_REMOVED lines=9> */
.L_x_4551:
[----:B------:R-:W-:Y:S05]  /*5bc0*/  BSYNC.RECONVERGENT B1 ;  /* 0x0000000000017941 */ /* 0x000fea0003800200 */
.L_x_4550:
        /* <DEDUP_REMOVED lines=26> */
.L_x_4553:
[----:B------:R-:W-:Y:S05]  /*5d70*/  BSYNC.RECONVERGENT B1 ;  /* 0x0000000000017941 */ /* 0x000fea0003800200 */
.L_x_4552:
[----:B------:R-:W-:Y:S04]  /*5d80*/  BSSY.RECONVERGENT B1, `(.L_x_4554) ;  /* 0x000001b000017945 */ /* 0x000fe80003800200 */
[----:B------:R-:W-:Y:S05]  /*5d90*/  @P1 BRA `(.L_x_4555) ;  /* 0x0000000000641947 */ /* 0x000fea0003800000 */
[----:B------:R-:W-:Y:S01]  /*5da0*/  IADD3 R11, PT, PT, R11, R12, RZ ;  /* 0x0000000c0b0b7210 */ /* 0x000fe20007ffe0ff */
[----:B01234-:R-:W0:Y:S04]  /*5db0*/  S2R R14, SR_TID.X ;  /* 0x00000000000e7919 */ /* 0x01fe280000002100 */
        /* <DEDUP_REMOVED lines=23> */
.L_x_4555:
[----:B------:R-:W-:Y:S05]  /*5f30*/  BSYNC.RECONVERGENT B1 ;  /* 0x0000000000017941 */ /* 0x000fea0003800200 */
.L_x_4554:
[----:B-----5:R-:W-:Y:S01]  /*5f40*/  FMUL.FTZ R12, R147, R66 ;  /* 0x00000042930c7220 */ /* 0x020fe20000410000 */
[----:B------:R-:W-:Y:S01]  /*5f50*/  LOP3.LUT P1, RZ, R13, 0x3, RZ, 0xc0, !PT ;  /* 0x000000030dff7812 */ /* 0x000fe2000782c0ff */
        /* <DEDUP_REMOVED lines=66> */
[----:B01234-:R-:W0:Y:S02]  /*6380*/  SHFL.BFLY PT, R14, R13, 0x2, 0x1f ;  /* 0x0c401f000d0e7f89 */ /* 0x01fe2400000e0000 */
[----:B0-----:R-:W-:-:S05]  /*6390*/  FADD.FTZ R13, R13, R14 ;  /* 0x0000000e0d0d7221 */ /* 0x001fca0000010000 */
[----:B------:R0:W1:Y:S02]  /*63a0*/  SHFL.BFLY PT, R14, R13, 0x1, 0x1f ;  /* 0x0c201f000d0e7f89 */ /* 0x00006400000e0000 */
.L_x_4631:
        /* <DEDUP_REMOVED lines=27> */
.L_x_4558:
[----:B------:R-:W-:Y:S05]  /*6560*/  BSYNC.RECONVERGENT B1 ;  /* 0x0000000000017941 */ /* 0x000fea0003800200 */
.L_x_4557:
[----:B------:R-:W-:Y:S01]  /*6570*/  VIADD R151, R151, 0x10 ;  /* 0x0000001097977836 */ /* 0x000fe20000000000 */
[----:B------:R-:W-:Y:S01]  /*6580*/  IADD3 R8, P2, PT, R8, 0x10, RZ ;  /* 0x0000001008087810 */ /* 0x000fe20007f5e0ff */
[----:B------:R-:W-:Y:S01]  /*6590*/  VIADD R21, R21, 0x10 ;  /* 0x0000001015157836 */ /* 0x000fe20000000000 */
[----:B-1----:R-:W-:Y:S02]  /*65a0*/  IADD3 R20, PT, PT, R20, 0x40, RZ ;  /* 0x0000004014147810 */ /* 0x002fe40007ffe0ff */
[----:B------:R-:W-:Y:S02]  /*65b0*/  ISETP.GE.AND P1, PT, R151, R10, PT ;  /* 0x0000000a9700720c */ /* 0x000fe40003f26270 */
[----:B------:R-:W-:-:S11]  /*65c0*/  IADD3.X R9, PT, PT, RZ, R9, RZ, P2, !PT ;  /* 0x00000009ff097210 */ /* 0x000fd600017fe4ff */
[----:B------:R-:W-:Y:S05]  /*65d0*/  @!P1 BRA `(.L_x_4559) ;  /* 0xffffffbc00549947 */ /* 0x000fea000383ffff */
.L_x_4519:
[----:B0---4-:R-:W-:Y:S05]  /*65e0*/  BSYNC B0 ;  /* 0x0000000000007941 */ /* 0x011fea0003800000 */
.L_x_4518:
        /* <DEDUP_REMOVED lines=9> */
.L_x_4636:
[----:B------:R-:W1:Y:S01]  /*6680*/  S2R R24, SR_CgaCtaId ;  /* 0x0000000000187919 */ /* 0x000e620000008800 */
[----:B-----5:R-:W-:Y:S01]  /*6690*/  MOV R17, 0x400 ;  /* 0x0000040000117802 */ /* 0x020fe20000000f00 */
[----:B------:R-:W-:Y:S05]  /*66a0*/  WARPSYNC.ALL ;  /* 0x0000000000007948 */ /* 0x000fea0003800000 */
[----:B----4-:R-:W-:Y:S02]  /*66b0*/  FMNMX.FTZ R5, R4, R14, !PT ;  /* 0x0000000e04057209 */ /* 0x010fe40007810000 */
[----:B-1----:R-:W-:-:S04]  /*66c0*/  LEA R7, R24, R17, 0x18 ;  /* 0x0000001118077211 */ /* 0x002fc800078ec0ff */
[----:B0-----:R-:W-:Y:S01]  /*66d0*/  @!P0 LEA.HI R4, R20, R7, RZ, 0x1d ;  /* 0x0000000714048211 */ /* 0x001fe200078fe8ff */
[----:B------:R-:W-:-:S04]  /*66e0*/  IMAD R8, R6, 0x4, R7 ;  /* 0x0000000406087824 */ /* 0x000fc800078e0207 */
[----:B------:R0:W-:Y:S01]  /*66f0*/  @!P0 STS [R4], R5 ;  /* 0x0000000504008388 */ /* 0x0001e20000000800 */
[----:B------:R-:W-:Y:S01]  /*6700*/  ISETP.GT.U32.AND P0, PT, R6, 0x1, PT ;  /* 0x000000010600780c */ /* 0x000fe20003f04070 */
[----:B------:R-:W-:Y:S01]  /*6710*/  BAR.SYNC.DEFER_BLOCKING 0x0 ;  /* 0x0000000000007b1d */ /* 0x000fe20000010000 */
[----:B------:R-:W-:Y:S01]  /*6720*/  MOV R11, 0xff7fffff ;  /* 0xff7fffff000b7802 */ /* 0x000fe20000000f00 */
[----:B0-----:R-:W-:Y:S02]  /*6730*/  IMAD.IADD R5, R23, 0x1, R20 ;  /* 0x0000000117057824 */ /* 0x001fe400078e0214 */
[----:B------:R-:W-:Y:S01]  /*6740*/  HFMA2 R10, -RZ, RZ, 0, 0 ;  /* 0x00000000ff0a7431 */ /* 0x000fe200000001ff */
[----:B------:R-:W-:Y:S01]  /*6750*/  SHF.L.U32 R12, R20, 0x2, RZ ;  /* 0x00000002140c7819 */ /* 0x000fe200000006ff */
[----:B------:R-:W-:Y:S06]  /*6760*/  BSSY.RECONVERGENT B0, `(.L_x_4561) ;  /* 0x000016b000007945 */ /* 0x000fec0003800200 */
[----:B------:R-:W0:Y:S01]  /*6770*/  @!P0 LDS R11, [R8] ;  /* 0x00000000080b8984 */ /* 0x000e220000000800 */
[----:B------:R-:W-:-:S03]  /*6780*/  ISETP.GT.AND P0, PT, R5, R18, PT ;  /* 0x000000120500720c */ /* 0x000fc60003f04270 */
[----:B0-----:R-:W0:Y:S02]  /*6790*/  SHFL.BFLY PT, R4, R11, 0x1, 0x1f ;  /* 0x0c201f000b047f89 */ /* 0x001e2400000e0000 */
[----:B0-----:R-:W-:Y:S01]  /*67a0*/  FMNMX.FTZ R9, R4, R11, !PT ;  /* 0x0000000b04097209 */ /* 0x001fe20007810000 */
[----:B------:R-:W-:-:S05]  /*67b0*/  VIADD R4, R18, 0x1 ;  /* 0x0000000112047836 */ /* 0x000fca0000000000 */
        /* <DEDUP_REMOVED lines=23> */
[----:B------:R-:W-:-:S07]  /*6930*/  IADD3 R14, PT, PT, R12, R15, RZ ;  /* 0x0000000f0c0e7210 */ /* 0x000fce0007ffe0ff */
.L_x_4566:
[----:B------:R-:W0:Y:S01]  /*6940*/  LDS R22, [R14] ;  /* 0x000000000e167984 */ /* 0x000e220000000800 */
[----:B------:R-:W-:Y:S01]  /*6950*/  IADD3 R13, PT, PT, R13, 0x1, RZ ;  /* 0x000000010d0d7810 */ /* 0x000fe20007ffe0ff */
[----:B------:R-:W-:-:S03]  /*6960*/  VIADD R11, R11, 0x40 ;  /* 0x000000400b0b7836 */ /* 0x000fc60000000000 */
[----:B------:R-:W-:Y:S01]  /*6970*/  ISETP.NE.AND P0, PT, R13, RZ, PT ;  /* 0x000000ff0d00720c */ /* 0x000fe20003f05270 */
[----:B0-----:R-:W-:-:S04]  /*6980*/  FADD.FTZ R22, -R9, R22 ;  /* 0x0000001609167221 */ /* 0x001fc80000010100 */
[----:B------:R-:W-:-:S04]  /*6990*/  FMUL.FTZ R22, R22, 1.4426950216293334961 ;  /* 0x3fb8aa3b16167820 */ /* 0x000fc80000410000 */
[----:B------:R-:W0:Y:S02]  /*69a0*/  MUFU.EX2 R15, R22 ;  /* 0x00000016000f7308 */ /* 0x000e240000000800 */
[----:B0-----:R0:W-:Y:S01]  /*69b0*/  STS [R14], R15 ;  /* 0x0000000f0e007388 */ /* 0x0011e20000000800 */
[----:B------:R-:W-:Y:S01]  /*69c0*/  FADD.FTZ R10, R15, R10 ;  /* 0x0000000a0f0a7221 */ /* 0x000fe20000010000 */
[----:B0-----:R-:W-:Y:S01]  /*69d0*/  IADD3 R14, PT, PT, R14, 0x100, RZ ;  /* 0x000001000e0e7810 */ /* 0x001fe20007ffe0ff */
[----:B------:R-:W-:Y:S06]  /*69e0*/  @P0 BRA `(.L_x_4566) ;  /* 0xfffffffc00d40947 */ /* 0x000fec000383ffff */
.L_x_4565:
[----:B------:R-:W-:Y:S05]  /*69f0*/  BSYNC.RECONVERGENT B1 ;  /* 0x0000000000017941 */ /* 0x000fea0003800200 */
.L_x_4564:
        /* <DEDUP_REMOVED lines=10> */
[----:B------:R-:W4:Y:S04]  /*6aa0*/  LDS R26, [R14+0x200] ;  /* 0x000200000e1a7984 */ /* 0x000f280000000800 */
[----:B------:R-:W5:Y:S01]  /*6ab0*/  LDS R28, [R14+0x300] ;  /* 0x000300000e1c7984 */ /* 0x000f620000000800 */
[C---:B0-----:R-:W-:Y:S01]  /*6ac0*/  FADD.FTZ R22, -R9.reuse, R22 ;  /* 0x0000001609167221 */ /* 0x041fe20000010100 */
[----:B-1----:R-:W-:-:S03]  /*6ad0*/  FADD.FTZ R24, -R9, R24 ;  /* 0x0000001809187221 */ /* 0x002fc60000010100 */
[----:B------:R-:W-:Y:S01]  /*6ae0*/  FMUL.FTZ R22, R22, 1.4426950216293334961 ;  /* 0x3fb8aa3b16167820 */ /* 0x000fe20000410000 */
[C---:B----4-:R-:W-:Y:S01]  /*6af0*/  FADD.FTZ R26, -R9.reuse, R26 ;  /* 0x0000001a091a7221 */ /* 0x050fe20000010100 */
[----:B------:R-:W-:Y:S02]  /*6b00*/  FMUL.FTZ R24, R24, 1.4426950216293334961 ;  /* 0x3fb8aa3b18187820 */ /* 0x000fe40000410000 */
[----:B------:R-:W0:Y:S01]  /*6b10*/  MUFU.EX2 R13, R22 ;  /* 0x00000016000d7308 */ /* 0x000e220000000800 */
[----:B-----5:R-:W-:Y:S01]  /*6b20*/  FADD.FTZ R28, -R9, R28 ;  /* 0x0000001c091c7221 */ /* 0x020fe20000010100 */
[----:B------:R-:W-:-:S03]  /*6b30*/  FMUL.FTZ R26, R26, 1.4426950216293334961 ;  /* 0x3fb8aa3b1a1a7820 */ /* 0x000fc60000410000 */
[----:B------:R-:W-:-:S03]  /*6b40*/  FMUL.FTZ R28, R28, 1.4426950216293334961 ;  /* 0x3fb8aa3b1c1c7820 */ /* 0x000fc60000410000 */
[----:B------:R-:W1:Y:S08]  /*6b50*/  MUFU.EX2 R15, R24 ;  /* 0x00000018000f7308 */ /* 0x000e700000000800 */
[----:B------:R-:W4:Y:S01]  /*6b60*/  MUFU.EX2 R17, R26 ;  /* 0x0000001a00117308 */ /* 0x000f220000000800 */
[----:B0-----:R0:W-:Y:S01]  /*6b70*/  STS [R14], R13 ;  /* 0x0000000d0e007388 */ /* 0x0011e20000000800 */
[----:B------:R-:W-:-:S06]  /*6b80*/  FADD.FTZ R10, R10, R13 ;  /* 0x0000000d0a0a7221 */ /* 0x000fcc0000010000 */
[----:B------:R-:W5:Y:S01]  /*6b90*/  MUFU.EX2 R21, R28 ;  /* 0x0000001c00157308 */ /* 0x000f620000000800 */
[----:B-1----:R0:W-:Y:S01]  /*6ba0*/  STS [R14+0x100], R15 ;  /* 0x0001000f0e007388 */ /* 0x0021e20000000800 */
[----:B------:R-:W-:-:S03]  /*6bb0*/  FADD.FTZ R10, R10, R15 ;  /* 0x0000000f0a0a7221 */ /* 0x000fc60000010000 */
[----:B----4-:R0:W-:Y:S01]  /*6bc0*/  STS [R14+0x200], R17 ;  /* 0x000200110e007388 */ /* 0x0101e20000000800 */
[----:B------:R-:W-:-:S03]  /*6bd0*/  FADD.FTZ R10, R10, R17 ;  /* 0x000000110a0a7221 */ /* 0x000fc60000010000 */
[----:B-----5:R0:W-:Y:S01]  /*6be0*/  STS [R14+0x300], R21 ;  /* 0x000300150e007388 */ /* 0x0201e20000000800 */
[----:B------:R-:W-:Y:S01]  /*6bf0*/  FADD.FTZ R10, R10, R21 ;  /* 0x000000150a0a7221 */ /* 0x000fe20000010000 */
[----:B------:R-:W-:Y:S06]  /*6c00*/  @P0 BRA `(.L_x_4562) ;  /* 0x0000001000800947 */ /* 0x000fec0003800000 */
[----:B0-----:R-:W-:Y:S01]  /*6c10*/  IADD3 R13, PT, PT, -R11, R18, RZ ;  /* 0x000000120b0d7210 */ /* 0x001fe20007ffe1ff */
[----:B------:R-:W-:Y:S01]  /*6c20*/  BSSY.RECONVERGENT B1, `(.L_x_4567) ;  /* 0x000006b000017945 */ /* 0x000fe20003800200 */
[----:B------:R-:W-:Y:S01]  /*6c30*/  VIADD R14, R14, 0x600 ;  /* 0x000006000e0e7836 */ /* 0x000fe20000000000 */
[----:B------:R-:W-:Y:S02]  /*6c40*/  PLOP3.LUT P0, PT, PT, PT, PT, 0x80, 0x8 ;  /* 0x000000000008781c */ /* 0x000fe40003f0f070 */
[----:B------:R-:W-:-:S13]  /*6c50*/  ISETP.GT.AND P1, PT, R13, 0x2ff, PT ;  /* 0x000002ff0d00780c */ /* 0x000fda0003f24270 */
[----:B------:R-:W-:Y:S05]  /*6c60*/  @!P1 BRA `(.L_x_4568) ;  /* 0x0000000400989947 */ /* 0x000fea0003800000 */
[----:B------:R-:W-:Y:S02]  /*6c70*/  PLOP3.LUT P0, PT, PT, PT, PT, 0x8, 0x80 ;  /* 0x000000000080781c */ /* 0x000fe40003f0e170 */
[----:B------:R-:W-:-:S11]  /*6c80*/  IADD3 R44, PT, PT, R18, -0x2ff, RZ ;  /* 0xfffffd01122c7810 */ /* 0x000fd60007ffe0ff */
.L_x_4569:
[----:B------:R-:W0:Y:S01]  /*6c90*/  LDS R22, [R14+-0x200] ;  /* 0xfffe00000e167984 */ /* 0x000e220000000800 */
[----:B------:R-:W-:-:S03]  /*6ca0*/  VIADD R11, R11, 0x400 ;  /* 0x000004000b0b7836 */ /* 0x000fc60000000000 */
[----:B------:R-:W1:Y:S02]  /*6cb0*/  LDS R24, [R14+-0x100] ;  /* 0xffff00000e187984 */ /* 0x000e640000000800 */
[----:B------:R-:W-:Y:S02]  /*6cc0*/  ISETP.GE.AND P1, PT, R11, R44, PT ;  /* 0x0000002c0b00720c */ /* 0x000fe40003f26270 */
[----:B------:R-:W4:Y:S04]  /*6cd0*/  LDS R26, [R14] ;  /* 0x000000000e1a7984 */ /* 0x000f280000000800 */
[----:B------:R-:W5:Y:S04]  /*6ce0*/  LDS R28, [R14+0x100] ;  /* 0x000100000e1c7984 */ /* 0x000f680000000800 */
[----:B------:R-:W3:Y:S04]  /*6cf0*/  LDS R30, [R14+0x200] ;  /* 0x000200000e1e7984 */ /* 0x000ee80000000800 */
[----:B--2---:R-:W2:Y:S04]  /*6d00*/  LDS R32, [R14+0x300] ;  /* 0x000300000e207984 */ /* 0x004ea80000000800 */
[----:B------:R-:W2:Y:S04]  /*6d10*/  LDS R34, [R14+0x400] ;  /* 0x000400000e227984 */ /* 0x000ea80000000800 */
[----:B------:R-:W2:Y:S04]  /*6d20*/  LDS R36, [R14+0x500] ;  /* 0x000500000e247984 */ /* 0x000ea80000000800 */
[----:B------:R-:W2:Y:S04]  /*6d30*/  LDS R38, [R14+0x600] ;  /* 0x000600000e267984 */ /* 0x000ea80000000800 */
[----:B------:R-:W2:Y:S01]  /*6d40*/  LDS R40, [R14+0x700] ;  /* 0x000700000e287984 */ /* 0x000ea20000000800 */
[----:B0-----:R-:W-:-:S03]  /*6d50*/  FADD.FTZ R22, -R9, R22 ;  /* 0x0000001609167221 */ /* 0x001fc60000010100 */
[----:B------:R-:W0:Y:S01]  /*6d60*/  LDS R42, [R14+0x800] ;  /* 0x000800000e2a7984 */ /* 0x000e220000000800 */
[----:B------:R-:W-:Y:S01]  /*6d70*/  FMUL.FTZ R22, R22, 1.4426950216293334961 ;  /* 0x3fb8aa3b16167820 */ /* 0x000fe20000410000 */
[C---:B-1----:R-:W-:Y:S01]  /*6d80*/  FADD.FTZ R24, -R9.reuse, R24 ;  /* 0x0000001809187221 */ /* 0x042fe20000010100 */
[----:B----4-:R-:W-:-:S03]  /*6d90*/  FADD.FTZ R26, -R9, R26 ;  /* 0x0000001a091a7221 */ /* 0x010fc60000010100 */
[----:B------:R-:W-:Y:S01]  /*6da0*/  FMUL.FTZ R24, R24, 1.4426950216293334961 ;  /* 0x3fb8aa3b18187820 */ /* 0x000fe20000410000 */
[----:B------:R1:W4:Y:S01]  /*6db0*/  MUFU.EX2 R13, R22 ;  /* 0x00000016000d7308 */ /* 0x0003220000000800 */
[----:B------:R-:W-:Y:S01]  /*6dc0*/  FMUL.FTZ R26, R26, 1.4426950216293334961 ;  /* 0x3fb8aa3b1a1a7820 */ /* 0x000fe20000410000 */
[C---:B-----5:R-:W-:Y:S01]  /*6dd0*/  FADD.FTZ R28, -R9.reuse, R28 ;  /* 0x0000001c091c7221 */ /* 0x060fe20000010100 */
[----:B---3--:R-:W-:-:S03]  /*6de0*/  FADD.FTZ R30, -R9, R30 ;  /* 0x0000001e091e7221 */ /* 0x008fc60000010100 */
[----:B------:R-:W-:Y:S02]  /*6df0*/  FMUL.FTZ R28, R28, 1.4426950216293334961 ;  /* 0x3fb8aa3b1c1c7820 */ /* 0x000fe40000410000 */
[----:B------:R3:W5:Y:S01]  /*6e00*/  MUFU.EX2 R15, R24 ;  /* 0x00000018000f7308 */ /* 0x0007620000000800 */
[----:B-1----:R-:W1:Y:S01]  /*6e10*/  LDS R22, [R14+0x900] ;  /* 0x000900000e167984 */ /* 0x002e620000000800 */
[----:B------:R-:W-:Y:S01]  /*6e20*/  FMUL.FTZ R30, R30, 1.4426950216293334961 ;  /* 0x3fb8aa3b1e1e7820 */ /* 0x000fe20000410000 */
[C---:B--2---:R-:W-:Y:S01]  /*6e30*/  FADD.FTZ R32, -R9.reuse, R32 ;  /* 0x0000002009207221 */ /* 0x044fe20000010100 */
[----:B------:R-:W-:-:S03]  /*6e40*/  FADD.FTZ R34, -R9, R34 ;  /* 0x0000002209227221 */ /* 0x000fc60000010100 */
[----:B------:R-:W-:Y:S01]  /*6e50*/  FMUL.FTZ R32, R32, 1.4426950216293334961 ;  /* 0x3fb8aa3b20207820 */ /* 0x000fe20000410000 */
[----:B------:R2:W0:Y:S01]  /*6e60*/  MUFU.EX2 R17, R26 ;  /* 0x0000001a00117308 */ /* 0x0004220000000800 */
[----:B---3--:R-:W3:Y:S01]  /*6e70*/  LDS R24, [R14+0xa00] ;  /* 0x000a00000e187984 */ /* 0x008ee20000000800 */
[----:B----4-:R-:W-:Y:S01]  /*6e80*/  FADD.FTZ R10, R13, R10 ;  /* 0x0000000a0d0a7221 */ /* 0x010fe20000010000 */
[----:B------:R-:W-:Y:S01]  /*6e90*/  FMUL.FTZ R34, R34, 1.4426950216293334961 ;  /* 0x3fb8aa3b22227820 */ /* 0x000fe20000410000 */
[C---:B------:R-:W-:Y:S01]  /*6ea0*/  FADD.FTZ R36, -R9.reuse, R36 ;  /* 0x0000002409247221 */ /* 0x040fe20000010100 */
[----:B------:R-:W-:Y:S01]  /*6eb0*/  STS [R14+-0x200], R13 ;  /* 0xfffe000d0e007388 */ /* 0x000fe20000000800 */
[C---:B------:R-:W-:Y:S02]  /*6ec0*/  FADD.FTZ R38, -R9.reuse, R38 ;  /* 0x0000002609267221 */ /* 0x040fe40000010100 */
[----:B------:R4:W4:Y:S01]  /*6ed0*/  MUFU.EX2 R21, R28 ;  /* 0x0000001c00157308 */ /* 0x0009220000000800 */
[----:B--2---:R-:W2:Y:S01]  /*6ee0*/  LDS R26, [R14+0xb00] ;  /* 0x000b00000e1a7984 */ /* 0x004ea20000000800 */
        /* <DEDUP_REMOVED lines=8> */
[----:B----4-:R-:W4:Y:S01]  /*6f70*/  LDS R28, [R14+0xc00] ;  /* 0x000c00000e1c7984 */ /* 0x010f220000000800 */
[----:B------:R-:W-:Y:S01]  /*6f80*/  FMUL.FTZ R40, R40, 1.4426950216293334961 ;  /* 0x3fb8aa3b28287820 */ /* 0x000fe20000410000 */
[----:B------:R-:W-:-:S02]  /*6f90*/  FMUL.FTZ R42, R42, 1.4426950216293334961 ;  /* 0x3fb8aa3b2a2a7820 */ /* 0x000fc40000410000 */
[----:B------:R-:W-:Y:S02]  /*6fa0*/  STS [R14], R17 ;  /* 0x000000110e007388 */ /* 0x000fe40000000800 */
[----:B------:R-:W3:Y:S01]  /*6fb0*/  MUFU.EX2 R27, R32 ;  /* 0x00000020001b7308 */ /* 0x000ee20000000800 */
[----:B------:R-:W-:Y:S01]  /*6fc0*/  FADD.FTZ R10, R10, R21 ;  /* 0x000000150a0a7221 */ /* 0x000fe20000010000 */
[----:B0-----:R-:W0:Y:S04]  /*6fd0*/  LDS R30, [R14+0xd00] ;  /* 0x000d00000e1e7984 */ /* 0x001e280000000800 */
[----:B------:R-:W-:Y:S02]  /*6fe0*/  STS [R14+0x100], R21 ;  /* 0x000100150e007388 */ /* 0x000fe40000000800 */
[----:B------:R-:W2:Y:S01]  /*6ff0*/  MUFU.EX2 R29, R34 ;  /* 0x00000022001d7308 */ /* 0x000ea20000000800 */
        /* <DEDUP_REMOVED lines=10> */
[----:B--2---:R-:W-:Y:S01]  /*70a0*/  FADD.FTZ R10, R10, R29 ;  /* 0x0000001d0a0a7221 */ /* 0x004fe20000010000 */
[----:B------:R-:W-:Y:S01]  /*70b0*/  FADD.FTZ R26, -R9, R26 ;  /* 0x0000001a091a7221 */ /* 0x000fe20000010100 */
[----:B------:R-:W-:Y:S03]  /*70c0*/  STS [R14+0x400], R29 ;  /* 0x0004001d0e007388 */ /* 0x000fe60000000800 */
[----:B------:R-:W-:-:S02]  /*70d0*/  FMUL.FTZ R26, R26, 1.4426950216293334961 ;  /* 0x3fb8aa3b1a1a7820 */ /* 0x000fc40000410000 */
[----:B------:R-:W2:Y:S01]  /*70e0*/  MUFU.EX2 R35, R40 ;  /* 0x0000002800237308 */ /* 0x000ea20000000800 */
[----:B-1----:R-:W-:Y:S01]  /*70f0*/  FADD.FTZ R10, R10, R31 ;  /* 0x0000001f0a0a7221 */ /* 0x002fe20000010000 */
[C---:B----4-:R-:W-:Y:S01]  /*7100*/  FADD.FTZ R28, -R9.reuse, R28 ;  /* 0x0000001c091c7221 */ /* 0x050fe20000010100 */
        /* <DEDUP_REMOVED lines=28> */
.L_x_4568:
[----:B------:R-:W-:Y:S05]  /*72d0*/  BSYNC.RECONVERGENT B1 ;  /* 0x0000000000017941 */ /* 0x000fea0003800200 */
.L_x_4567:
        /* <DEDUP_REMOVED lines=8> */
[----:B------:R-:W4:Y:S04]  /*7360*/  LDS R26, [R14] ;  /* 0x000000000e1a7984 */ /* 0x000f280000000800 */
[----:B------:R-:W5:Y:S04]  /*7370*/  LDS R28, [R14+0x100] ;  /* 0x000100000e1c7984 */ /* 0x000f680000000800 */
[----:B------:R-:W3:Y:S04]  /*7380*/  LDS R30, [R14+0x200] ;  /* 0x000200000e1e7984 */ /* 0x000ee80000000800 */
[----:B--2---:R-:W2:Y:S04]  /*7390*/  LDS R32, [R14+0x300] ;  /* 0x000300000e207984 */ /* 0x004ea80000000800 */
[----:B------:R-:W2:Y:S04]  /*73a0*/  LDS R34, [R14+0x400] ;  /* 0x000400000e227984 */ /* 0x000ea80000000800 */
[----:B------:R-:W2:Y:S01]  /*73b0*/  LDS R36, [R14+0x500] ;  /* 0x000500000e247984 */ /* 0x000ea20000000800 */
[----:B0-----:R-:W-:-:S04]  /*73c0*/  FADD.FTZ R22, -R9, R22 ;  /* 0x0000001609167221 */ /* 0x001fc80000010100 */
[----:B------:R-:W-:Y:S01]  /*73d0*/  FMUL.FTZ R22, R22, 1.4426950216293334961 ;  /* 0x3fb8aa3b16167820 */ /* 0x000fe20000410000 */
[----:B-1----:R-:W-:-:S03]  /*73e0*/  FADD.FTZ R24, -R9, R24 ;  /* 0x0000001809187221 */ /* 0x002fc60000010100 */
        /* <DEDUP_REMOVED lines=8> */
[----:B--2---:R-:W-:-:S03]  /*7470*/  FADD.FTZ R32, -R9, R32 ;  /* 0x0000002009207221 */ /* 0x004fc60000010100 */
        /* <DEDUP_REMOVED lines=29> */
.L_x_4571:
[----:B------:R-:W-:Y:S05]  /*7650*/  BSYNC.RECONVERGENT B1 ;  /* 0x0000000000017941 */ /* 0x000fea0003800200 */
.L_x_4570:
[----:B------:R-:W-:-:S13]  /*7660*/  ISETP.GT.AND P1, PT, R11, R18, PT ;  /* 0x000000120b00720c */ /* 0x000fda0003f24270 */
[----:B------:R-:W-:Y:S05]  /*7670*/  @!P0 BRA P1, `(.L_x_4562) ;  /* 0x0000000400e48947 */ /* 0x000fea0000800000 */
[----:B------:R-:W0:Y:S04]  /*7680*/  LDS R22, [R14+-0x200] ;  /* 0xfffe00000e167984 */ /* 0x000e280000000800 */
[----:B------:R-:W1:Y:S04]  /*7690*/  LDS R24, [R14+-0x100] ;  /* 0xffff00000e187984 */ /* 0x000e680000000800 */
[----:B------:R-:W4:Y:S04]  /*76a0*/  LDS R26, [R14] ;  /* 0x000000000e1a7984 */ /* 0x000f280000000800 */
        /* <DEDUP_REMOVED lines=12> */
[----:B0-----:R0:W-:Y:S01]  /*7770*/  STS [R14+-0x200], R11 ;  /* 0xfffe000b0e007388 */ /* 0x0011e20000000800 */
[----:B------:R-:W-:-:S06]  /*7780*/  FADD.FTZ R10, R10, R11 ;  /* 0x0000000b0a0a7221 */ /* 0x000fcc0000010000 */
[----:B------:R-:W5:Y:S01]  /*7790*/  MUFU.EX2 R15, R28 ;  /* 0x0000001c000f7308 */ /* 0x000f620000000800 */
[----:B-1----:R0:W-:Y:S01]  /*77a0*/  STS [R14+-0x100], R13 ;  /* 0xffff000d0e007388 */ /* 0x0021e20000000800 */
[----:B------:R-:W-:-:S03]  /*77b0*/  FADD.FTZ R10, R10, R13 ;  /* 0x0000000d0a0a7221 */ /* 0x000fc60000010000 */
[----:B----4-:R0:W-:Y:S01]  /*77c0*/  STS [R14], R9 ;  /* 0x000000090e007388 */ /* 0x0101e20000000800 */
[----:B------:R-:W-:-:S03]  /*77d0*/  FADD.FTZ R10, R10, R9 ;  /* 0x000000090a0a7221 */ /* 0x000fc60000010000 */
[----:B-----5:R0:W-:Y:S01]  /*77e0*/  STS [R14+0x100], R15 ;  /* 0x0001000f0e007388 */ /* 0x0201e20000000800 */
[----:B------:R-:W-:Y:S01]  /*77f0*/  FADD.FTZ R10, R10, R15 ;  /* 0x0000000f0a0a7221 */ /* 0x000fe20000010000 */
[----:B------:R-:W-:Y:S06]  /*7800*/  BRA `(.L_x_4562) ;  /* 0x0000000400807947 */ /* 0x000fec0003800000 */
.L_x_4563:
        /* <DEDUP_REMOVED lines=19> */
[----:B------:R-:W-:Y:S01]  /*7940*/  IMAD.MOV.U32 R10, RZ, RZ, RZ ;  /* 0x000000ffff0a7224 */ /* 0x000fe200078e00ff */
[----:B------:R-:W-:Y:S01]  /*7950*/  IADD3.X R15, PT, PT, R28, R15, RZ, P0, P2 ;  /* 0x0000000f1c0f7210 */ /* 0x000fe200007e44ff */
[----:B------:R-:W-:Y:S01]  /*7960*/  IMAD.IADD R17, R12, 0x1, R17 ;  /* 0x000000010c117824 */ /* 0x000fe200078e0211 */
[----:B------:R-:W-:-:S02]  /*7970*/  MOV R11, R5 ;  /* 0x00000005000b7202 */ /* 0x000fc40000000f00 */
[----:B------:R-:W-:-:S07]  /*7980*/  IADD3 R13, PT, PT, -R13, RZ, RZ ;  /* 0x000000ff0d0d7210 */ /* 0x000fce0007ffe1ff */
.L_x_4574:
[----:B------:R1:W4:Y:S01]  /*7990*/  LDG.E.U8 R21, desc[UR36][R14.64] ;  /* 0x000000240e157981 */ /* 0x000322000c1e1100 */
[----:B------:R-:W-:Y:S01]  /*79a0*/  IADD3 R13, PT, PT, R13, 0x1, RZ ;  /* 0x000000010d0d7810 */ /* 0x000fe20007ffe0ff */
[----:B------:R-:W-:Y:S01]  /*79b0*/  VIADD R11, R11, 0x40 ;  /* 0x000000400b0b7836 */ /* 0x000fe20000000000 */
[----:B-1----:R-:W-:-:S04]  /*79c0*/  IADD3 R14, P2, PT, R14, 0x40, RZ ;  /* 0x000000400e0e7810 */ /* 0x002fc80007f5e0ff */
[----:B------:R-:W-:Y:S02]  /*79d0*/  IADD3.X R15, PT, PT, RZ, R15, RZ, P2, !PT ;  /* 0x0000000fff0f7210 */ /* 0x000fe400017fe4ff */
[----:B----4-:R-:W-:Y:S01]  /*79e0*/  ISETP.NE.AND P0, PT, R21, RZ, PT ;  /* 0x000000ff1500720c */ /* 0x010fe20003f05270 */
[----:B------:R-:W-:-:S12]  /*79f0*/  IMAD.MOV.U32 R21, RZ, RZ, RZ ;  /* 0x000000ffff157224 */ /* 0x000fd800078e00ff */
        /* <DEDUP_REMOVED lines=9> */
.L_x_4573:
[----:B------:R-:W-:Y:S05]  /*7a90*/  BSYNC.RECONVERGENT B1 ;  /* 0x0000000000017941 */ /* 0x000fea0003800200 */
.L_x_4572:
[----:B------:R-:W-:Y:S05]  /*7aa0*/  @!P1 BRA `(.L_x_4562) ;  /* 0x0000000000d89947 */ /* 0x000fea0003800000 */
[----:B------:R-:W1:Y:S01]  /*7ab0*/  S2R R24, SR_CgaCtaId ;  /* 0x0000000000187919 */ /* 0x000e620000008800 */
[----:B------:R-:W4:Y:S01]  /*7ac0*/  LDCU.64 UR4, c[0x0][0x420] ;  /* 0x00008400ff0477ac */ /* 0x000f220008000a00 */
[----:B------:R-:W-:Y:S02]  /*7ad0*/  MOV R13, 0x400 ;  /* 0x00000400000d7802 */ /* 0x000fe40000000f00 */
[----:B------:R-:W-:-:S03]  /*7ae0*/  SHF.L.U32 R22, R23, 0x2, RZ ;  /* 0x0000000217167819 */ /* 0x000fc600000006ff */
[----:B------:R-:W-:Y:S01]  /*7af0*/  VIADD R15, R13, 0x410 ;  /* 0x000004100d0f7836 */ /* 0x000fe20000000000 */
[----:B------:R-:W-:Y:S02]  /*7b00*/  LEA R13, R11, -R22, 0x2 ;  /* 0x800000160b0d7211 */ /* 0x000fe400078e10ff */
[----:B----4-:R-:W-:-:S04]  /*7b10*/  IADD3 R14, P0, P1, R26, UR4, R11 ;  /* 0x000000041a0e7c10 */ /* 0x010fc8000f91e00b */
[----:B------:R-:W-:Y:S02]  /*7b20*/  IADD3 R14, P2, PT, R14, 0x80, RZ ;  /* 0x000000800e0e7810 */ /* 0x000fe40007f5e0ff */
[----:B-1----:R-:W-:Y:S02]  /*7b30*/  LEA R24, R24, R15, 0x18 ;  /* 0x0000000f18187211 */ /* 0x002fe400078ec0ff */
[----:B------:R-:W-:Y:S02]  /*7b40*/  IADD3.X R15, PT, PT, R28, UR5, RZ, P0, P1 ;  /* 0x000000051c0f7c10 */ /* 0x000fe400087e24ff */
[----:B------:R-:W-:-:S03]  /*7b50*/  IADD3 R13, PT, PT, R13, 0x200, R24 ;  /* 0x000002000d0d7810 */ /* 0x000fc60007ffe018 */
[----:B------:R-:W-:-:S07]  /*7b60*/  IMAD.X R15, RZ, RZ, R15, P2 ;  /* 0x000000ffff0f7224 */ /* 0x000fce00010e060f */
.L_x_4575:
[----:B------:R-:W4:Y:S04]  /*7b70*/  LDG.E.U8 R22, desc[UR36][R14.64+-0x80] ;  /* 0xffff80240e167981 */ /* 0x000f28000c1e1100 */
[----:B------:R-:W5:Y:S04]  /*7b80*/  LDG.E.U8 R17, desc[UR36][R14.64+-0x40] ;  /* 0xffffc0240e117981 */ /* 0x000f68000c1e1100 */
[----:B------:R-:W2:Y:S04]  /*7b90*/  LDG.E.U8 R21, desc[UR36][R14.64] ;  /* 0x000000240e157981 */ /* 0x000ea8000c1e1100 */
[----:B------:R-:W3:Y:S01]  /*7ba0*/  LDG.E.U8 R25, desc[UR36][R14.64+0x40] ;  /* 0x000040240e197981 */ /* 0x000ee2000c1e1100 */
[----:B------:R-:W-:-:S02]  /*7bb0*/  IADD3 R11, PT, PT, R11, 0x100, RZ ;  /* 0x000001000b0b7810 */ /* 0x000fc40007ffe0ff */
[----:B----4-:R-:W-:Y:S02]  /*7bc0*/  ISETP.NE.AND P0, PT, R22, RZ, PT ;  /* 0x000000ff1600720c */ /* 0x010fe40003f05270 */
[----:B-----5:R-:W-:Y:S02]  /*7bd0*/  ISETP.NE.AND P1, PT, R17, RZ, PT ;  /* 0x000000ff1100720c */ /* 0x020fe40003f25270 */
[----:B------:R-:W-:Y:S02]  /*7be0*/  MOV R17, RZ ;  /* 0x000000ff00117202 */ /* 0x000fe40000000f00 */
[----:B--2---:R-:W-:Y:S02]  /*7bf0*/  ISETP.NE.AND P2, PT, R21, RZ, PT ;  /* 0x000000ff1500720c */ /* 0x004fe40003f45270 */
[----:B---3--:R-:W-:-:S05]  /*7c00*/  ISETP.NE.AND P3, PT, R25, RZ, PT ;  /* 0x000000ff1900720c */ /* 0x008fca0003f65270 */
[----:B------:R-:W0:Y:S04]  /*7c10*/  @!P0 LDS R22, [R13+-0x200] ;  /* 0xfffe00000d168984 */ /* 0x000e280000000800 */
[----:B------:R-:W1:Y:S04]  /*7c20*/  @!P1 LDS R24, [R13+-0x100] ;  /* 0xffff00000d189984 */ /* 0x000e680000000800 */
[----:B------:R-:W2:Y:S04]  /*7c30*/  @!P2 LDS R26, [R13] ;  /* 0x000000000d1aa984 */ /* 0x000ea80000000800 */
[----:B------:R-:W3:Y:S01]  /*7c40*/  @!P3 LDS R28, [R13+0x100] ;  /* 0x000100000d1cb984 */ /* 0x000ee20000000800 */
[----:B0-----:R-:W-:-:S04]  /*7c50*/  @!P0 FADD.FTZ R22, -R9, R22 ;  /* 0x0000001609168221 */ /* 0x001fc80000010100 */
[----:B------:R-:W-:Y:S01]  /*7c60*/  @!P0 FMUL.FTZ R22, R22, 1.4426950216293334961 ;  /* 0x3fb8aa3b16168820 */ /* 0x000fe20000410000 */
[C---:B-1----:R-:W-:Y:S01]  /*7c70*/  @!P1 FADD.FTZ R21, -R9.reuse, R24 ;  /* 0x0000001809159221 */ /* 0x042fe20000010100 */
[----:B------:R-:W-:Y:S02]  /*7c80*/  IMAD.MOV.U32 R24, RZ, RZ, RZ ;  /* 0x000000ffff187224 */ /* 0x000fe400078e00ff */
[----:B--2---:R-:W-:Y:S01]  /*7c90*/  @!P2 FADD.FTZ R25, -R9, R26 ;  /* 0x0000001a0919a221 */ /* 0x004fe20000010100 */
[----:B------:R-:W-:Y:S01]  /*7ca0*/  HFMA2 R26, -RZ, RZ, 0, 0 ;  /* 0x00000000ff1a7431 */ /* 0x000fe200000001ff */
[----:B------:R-:W0:Y:S01]  /*7cb0*/  @!P0 MUFU.EX2 R17, R22 ;  /* 0x0000001600118308 */ /* 0x000e220000000800 */
[----:B------:R-:W-:Y:S01]  /*7cc0*/  @!P1 FMUL.FTZ R21, R21, 1.4426950216293334961 ;  /* 0x3fb8aa3b15159820 */ /* 0x000fe20000410000 */
[----:B---3--:R-:W-:Y:S01]  /*7cd0*/  @!P3 FADD.FTZ R27, -R9, R28 ;  /* 0x0000001c091bb221 */ /* 0x008fe20000010100 */
[----:B------:R-:W-:Y:S01]  /*7ce0*/  @!P2 FMUL.FTZ R25, R25, 1.4426950216293334961 ;  /* 0x3fb8aa3b1919a820 */ /* 0x000fe20000410000 */
[----:B------:R-:W-:Y:S01]  /*7cf0*/  IMAD.MOV.U32 R28, RZ, RZ, RZ ;  /* 0x000000ffff1c7224 */ /* 0x000fe200078e00ff */
[----:B------:R-:W-:Y:S01]  /*7d00*/  ISETP.GT.AND P0, PT, R11, R18, PT ;  /* 0x000000120b00720c */ /* 0x000fe20003f04270 */
[----:B------:R-:W-:-:S02]  /*7d10*/  @!P3 FMUL.FTZ R27, R27, 1.4426950216293334961 ;  /* 0x3fb8aa3b1b1bb820 */ /* 0x000fc40000410000 */
[----:B------:R0:W1:Y:S01]  /*7d20*/  @!P1 MUFU.EX2 R24, R21 ;  /* 0x0000001500189308 */ /* 0x0000620000000800 */
        /* <DEDUP_REMOVED lines=14> */
.L_x_4562:
[----:B------:R-:W-:Y:S05]  /*7e10*/  BSYNC.RECONVERGENT B0 ;  /* 0x0000000000007941 */ /* 0x000fea0003800200 */
.L_x_4561:
[----:B0-----:R-:W0:Y:S01]  /*7e20*/  SHFL.BFLY PT, R9, R10, 0x10, 0x1f ;  /* 0x0e001f000a097f89 */ /* 0x001e2200000e0000 */
[C---:B------:R-:W-:Y:S01]  /*7e30*/  ISETP.NE.AND P0, PT, R6.reuse, RZ, PT ;  /* 0x000000ff0600720c */ /* 0x040fe20003f05270 */
[----:B------:R-:W1:Y:S01]  /*7e40*/  LDCU.U8 UR6, c[0x0][0x48c] ;  /* 0x00009180ff0677ac */ /* 0x000e620008000000 */
[----:B------:R-:W-:Y:S01]  /*7e50*/  ISETP.GT.U32.AND P1, PT, R6, 0x1, PT ;  /* 0x000000010600780c */ /* 0x000fe20003f24070 */
[----:B------:R-:W4:Y:S10]  /*7e60*/  S2UR UR4, SR_CTAID.Y ;  /* 0x00000000000479c3 */ /* 0x000f340000002600 */
[----:B------:R-:W-:-:S04]  /*7e70*/  @!P0 SHF.R.U32.HI R15, RZ, 0x3, R20 ;  /* 0x00000003ff0f8819 */ /* 0x000fc80000011614 */
[----:B------:R-:W-:Y:S01]  /*7e80*/  @!P0 LOP3.LUT R6, R15, 0x7c, RZ, 0xc0, !PT ;  /* 0x0000007c0f068812 */ /* 0x000fe200078ec0ff */
[----:B-1----:R-:W-:Y:S01]  /*7e90*/  UISETP.NE.AND UP0, UPT, UR6, URZ, UPT ;  /* 0x000000ff0600728c */ /* 0x002fe2000bf05270 */
[----:B0-----:R-:W-:-:S03]  /*7ea0*/  FADD.FTZ R9, R9, R10 ;  /* 0x0000000a09097221 */ /* 0x001fc60000010000 */
[----:B------:R-:W-:Y:S02]  /*7eb0*/  @!P0 IMAD.IADD R10, R6, 0x1, R7 ;  /* 0x00000001060a8824 */ /* 0x000fe400078e0207 */
[----:B------:R-:W0:Y:S02]  /*7ec0*/  SHFL.BFLY PT, R14, R9, 0x8, 0x1f ;  /* 0x0d001f00090e7f89 */ /* 0x000e2400000e0000 */
[----:B0-----:R-:W-:-:S05]  /*7ed0*/  FADD.FTZ R14, R9, R14 ;  /* 0x0000000e090e7221 */ /* 0x001fca0000010000 */
[----:B------:R-:W0:Y:S02]  /*7ee0*/  SHFL.BFLY PT, R11, R14, 0x4, 0x1f ;  /* 0x0c801f000e0b7f89 */ /* 0x000e2400000e0000 */
[----:B0-----:R-:W-:Y:S02]  /*7ef0*/  FADD.FTZ R11, R14, R11 ;  /* 0x0000000b0e0b7221 */ /* 0x001fe40000010000 */
[----:B------:R-:W4:Y:S03]  /*7f00*/  LDC R14, c[0x0][0x3f8] ;  /* 0x0000fe00ff0e7b82 */ /* 0x000f260000000800 */
[----:B------:R-:W0:Y:S02]  /*7f10*/  SHFL.BFLY PT, R22, R11, 0x2, 0x1f ;  /* 0x0c401f000b167f89 */ /* 0x000e2400000e0000 */
[----:B0-----:R-:W-:-:S05]  /*7f20*/  FADD.FTZ R22, R11, R22 ;  /* 0x000000160b167221 */ /* 0x001fca0000010000 */
[----:B------:R-:W0:Y:S02]  /*7f30*/  SHFL.BFLY PT, R13, R22, 0x1, 0x1f ;  /* 0x0c201f00160d7f89 */ /* 0x000e2400000e0000 */
[----:B0-----:R-:W-:Y:S02]  /*7f40*/  FADD.FTZ R7, R22, R13 ;  /* 0x0000000d16077221 */ /* 0x001fe40000010000 */
[----:B------:R-:W4:Y:S03]  /*7f50*/  S2R R13, SR_CTAID.X ;  /* 0x00000000000d7919 */ /* 0x000f260000002500 */
[----:B------:R0:W-:Y:S01]  /*7f60*/  @!P0 STS [R10+0x8], R7 ;  /* 0x000008070a008388 */ /* 0x0001e20000000800 */
[----:B------:R-:W-:Y:S01]  /*7f70*/  BAR.SYNC.DEFER_BLOCKING 0x0 ;  /* 0x0000000000007b1d */ /* 0x000fe20000010000 */
[----:B------:R-:W-:Y:S02]  /*7f80*/  ISETP.GT.AND P0, PT, R5, R18, PT ;  /* 0x000000120500720c */ /* 0x000fe40003f04270 */
[----:B0-----:R-:W-:-:S03]  /*7f90*/  CS2R R10, SRZ ;  /* 0x00000000000a7805 */ /* 0x001fc6000001ff00 */
[----:B------:R4:W0:Y:S02]  /*7fa0*/  @!P1 LDS R7, [R8+0x8] ;  /* 0x0000080008079984 */ /* 0x0008240000000800 */
[----:B----4-:R-:W-:Y:S02]  /*7fb0*/  IMAD R8, R14, UR4, R13 ;  /* 0x000000040e087c24 */ /* 0x010fe4000f8e020d */
[----:B0-----:R-:W0:Y:S02]  /*7fc0*/  SHFL.BFLY PT, R6, R7, 0x1, 0x1f ;  /* 0x0c201f0007067f89 */ /* 0x001e2400000e0000 */
[----:B0-----:R-:W-:-:S06]  /*7fd0*/  FADD.FTZ R9, R6, R7 ;  /* 0x0000000706097221 */ /* 0x001fcc0000010000 */
[----:B------:R-:W0:Y:S02]  /*7fe0*/  SHFL.IDX PT, R9, R9, RZ, 0x1f ;  /* 0x00001fff09097589 */ /* 0x000e2400000e0000 */
[----:B0-----:R-:W-:-:S06]  /*7ff0*/  FADD.FTZ R6, R9, 9.9999999747524270788e-07 ;  /* 0x358637bd09067421 */ /* 0x001fcc0000010000 */
[----:B------:R-:W0:Y:S01]  /*8000*/  MUFU.RCP R6, R6 ;  /* 0x0000000600067308 */ /* 0x000e220000001000 */
[----:B------:R-:W-:Y:S05]  /*8010*/  BRA.U !UP0, `(.L_x_4576) ;  /* 0x0000000108187547 */ /* 0x000fea000b800000 */
[----:B------:R-:W1:Y:S08]  /*8020*/  LDC R7, c[0x0][0x488] ;  /* 0x00012200ff077b82 */ /* 0x000e700000000800 */
[----:B------:R-:W1:Y:S08]  /*8030*/  LDC R9, c[0x0][0x40c] ;  /* 0x00010300ff097b82 */ /* 0x000e700000000800 */
[----:B------:R-:W4:Y:S01]  /*8040*/  LDC R10, c[0x0][0x3f4] ;  /* 0x0000fd00ff0a7b82 */ /* 0x000f220000000800 */
[----:B-1----:R-:W-:-:S04]  /*8050*/  IMAD R7, R8, R7, R9 ;  /* 0x0000000708077224 */ /* 0x002fc800078e0209 */
[----:B----4-:R-:W-:-:S05]  /*8060*/  IMAD R10, R7, R10, RZ ;  /* 0x0000000a070a7224 */ /* 0x010fca00078e02ff */
[----:B------:R-:W-:-:S07]  /*8070*/  SHF.R.S32.HI R11, RZ, 0x1f, R10 ;  /* 0x0000001fff0b7819 */ /* 0x000fce000001140a */
.L_x_4576:
        /* <DEDUP_REMOVED lines=23> */
.L_x_4582:
[----:B------:R-:W0:Y:S01]  /*81f0*/  LDS R9, [R4] ;  /* 0x0000000004097984 */ /* 0x000e220000000800 */
[----:B------:R-:W-:-:S04]  /*8200*/  IADD3 R7, PT, PT, R7, 0x1, RZ ;  /* 0x0000000107077810 */ /* 0x000fc80007ffe0ff */
[----:B------:R-:W-:Y:S01]  /*8210*/  ISETP.NE.AND P0, PT, R7, RZ, PT ;  /* 0x000000ff0700720c */ /* 0x000fe20003f05270 */
[----:B0-----:R-:W-:-:S05]  /*8220*/  FMUL.FTZ R9, R9, R6 ;  /* 0x0000000609097220 */ /* 0x001fca0000410000 */
[----:B------:R0:W-:Y:S02]  /*8230*/  STS [R4], R9 ;  /* 0x0000000904007388 */ /* 0x0001e40000000800 */
[----:B0-----:R-:W-:-:S05]  /*8240*/  VIADD R4, R4, 0x100 ;  /* 0x0000010004047836 */ /* 0x001fca0000000000 */
[----:B------:R-:W-:Y:S05]  /*8250*/  @P0 BRA `(.L_x_4582) ;  /* 0xfffffffc00e40947 */ /* 0x000fea000383ffff */
.L_x_4581:
[----:B------:R-:W-:Y:S05]  /*8260*/  BSYNC.RECONVERGENT B1 ;  /* 0x0000000000017941 */ /* 0x000fea0003800200 */
.L_x_4580:
[----:B------:R-:W-:Y:S05]  /*8270*/  @!P1 BRA `(.L_x_4578) ;  /* 0x0000001400109947 */ /* 0x000fea0003800000 */
[----:B------:R-:W1:Y:S01]  /*8280*/  S2UR UR5, SR_CgaCtaId ;  /* 0x00000000000579c3 */ /* 0x000e620000008800 */
[----:B------:R-:W-:Y:S01]  /*8290*/  UMOV UR4, 0x400 ;  /* 0x0000040000047882 */ /* 0x000fe20000000000 */
[----:B------:R-:W-:Y:S01]  /*82a0*/  SHF.L.U32 R4, R23, 0x2, RZ ;  /* 0x0000000217047819 */ /* 0x000fe200000006ff */
[----:B------:R-:W-:Y:S01]  /*82b0*/  UIADD3 UR4, UPT, UPT, UR4, 0x410, URZ ;  /* 0x0000041004047890 */ /* 0x000fe2000fffe0ff */
[----:B------:R-:W-:-:S03]  /*82c0*/  IADD3 R17, PT, PT, R5, 0x100, RZ ;  /* 0x0000010005117810 */ /* 0x000fc60007ffe0ff */
[----:B------:R-:W-:Y:S01]  /*82d0*/  IMAD R4, R5, 0x4, -R4 ;  /* 0x0000000405047824 */ /* 0x000fe200078e0a04 */
[----:B------:R-:W-:Y:S01]  /*82e0*/  ISETP.GT.AND P0, PT, R17, R18, PT ;  /* 0x000000121100720c */ /* 0x000fe20003f04270 */
[----:B-1----:R-:W-:-:S06]  /*82f0*/  ULEA UR4, UR5, UR4, 0x18 ;  /* 0x0000000405047291 */ /* 0x002fcc000f8ec0ff */
[----:B------:R-:W-:-:S03]  /*8300*/  VIADD R5, R4, UR4 ;  /* 0x0000000404057c36 */ /* 0x000fc60008000000 */
[----:B------:R-:W0:Y:S04]  /*8310*/  LDS R7, [R4+UR4] ;  /* 0x0000000404077984 */ /* 0x000e280008000800 */
[----:B------:R-:W1:Y:S04]  /*8320*/  LDS R9, [R4+UR4+0x100] ;  /* 0x0001000404097984 */ /* 0x000e680008000800 */
[----:B------:R-:W4:Y:S04]  /*8330*/  LDS R11, [R4+UR4+0x200] ;  /* 0x00020004040b7984 */ /* 0x000f280008000800 */
[----:B------:R-:W5:Y:S01]  /*8340*/  LDS R15, [R4+UR4+0x300] ;  /* 0x00030004040f7984 */ /* 0x000f620008000800 */
[-C--:B0-----:R-:W-:Y:S01]  /*8350*/  FMUL.FTZ R7, R7, R6.reuse ;  /* 0x0000000607077220 */ /* 0x081fe20000410000 */
[----:B-1----:R-:W-:-:S04]  /*8360*/  FMUL.FTZ R9, R9, R6 ;  /* 0x0000000609097220 */ /* 0x002fc80000410000 */
[----:B------:R0:W-:Y:S01]  /*8370*/  STS [R4+UR4], R7 ;  /* 0x0000000704007988 */ /* 0x0001e20008000804 */
[----:B----4-:R-:W-:-:S03]  /*8380*/  FMUL.FTZ R11, R11, R6 ;  /* 0x000000060b0b7220 */ /* 0x010fc60000410000 */
[----:B------:R0:W-:Y:S01]  /*8390*/  STS [R4+UR4+0x100], R9 ;  /* 0x0001000904007988 */ /* 0x0001e20008000804 */
[----:B-----5:R-:W-:-:S03]  /*83a0*/  FMUL.FTZ R15, R15, R6 ;  /* 0x000000060f0f7220 */ /* 0x020fc60000410000 */
[----:B------:R0:W-:Y:S04]  /*83b0*/  STS [R4+UR4+0x200], R11 ;  /* 0x0002000b04007988 */ /* 0x0001e80008000804 */
[----:B------:R0:W-:Y:S01]  /*83c0*/  STS [R4+UR4+0x300], R15 ;  /* 0x0003000f04007988 */ /* 0x0001e20008000804 */
[----:B------:R-:W-:Y:S05]  /*83d0*/  @P0 BRA `(.L_x_4578) ;  /* 0x0000001000b80947 */ /* 0x000fea0003800000 */
        /* <DEDUP_REMOVED lines=8> */
.L_x_4585:
[----:B------:R-:W0:Y:S01]  /*8460*/  LDS R7, [R5+-0x200] ;  /* 0xfffe000005077984 */ /* 0x000e220000000800 */
[----:B------:R-:W-:-:S03]  /*8470*/  VIADD R17, R17, 0x400 ;  /* 0x0000040011117836 */ /* 0x000fc60000000000 */
[----:B------:R-:W1:Y:S02]  /*8480*/  LDS R9, [R5+-0x100] ;  /* 0xffff000005097984 */ /* 0x000e640000000800 */
[----:B------:R-:W-:Y:S02]  /*8490*/  ISETP.GE.AND P1, PT, R17, R36, PT ;  /* 0x000000241100720c */ /* 0x000fe40003f26270 */
[----:B------:R-:W4:Y:S04]  /*84a0*/  LDS R11, [R5] ;  /* 0x00000000050b7984 */ /* 0x000f280000000800 */
[----:B------:R-:W5:Y:S04]  /*84b0*/  LDS R15, [R5+0x100] ;  /* 0x00010000050f7984 */ /* 0x000f680000000800 */
[----:B------:R-:W3:Y:S04]  /*84c0*/  LDS R21, [R5+0x200] ;  /* 0x0002000005157984 */ /* 0x000ee80000000800 */
[----:B------:R-:W3:Y:S04]  /*84d0*/  LDS R25, [R5+0x300] ;  /* 0x0003000005197984 */ /* 0x000ee80000000800 */
[----:B------:R-:W-:Y:S04]  /*84e0*/  LDS R27, [R5+0x400] ;  /* 0x00040000051b7984 */ /* 0x000fe80000000800 */
[----:B------:R-:W3:Y:S04]  /*84f0*/  LDS R29, [R5+0x500] ;  /* 0x00050000051d7984 */ /* 0x000ee80000000800 */
[----:B------:R-:W3:Y:S04]  /*8500*/  LDS R31, [R5+0x600] ;  /* 0x00060000051f7984 */ /* 0x000ee80000000800 */
[----:B--2---:R-:W2:Y:S04]  /*8510*/  LDS R33, [R5+0x700] ;  /* 0x0007000005217984 */ /* 0x004ea80000000800 */
[----:B------:R-:W2:Y:S01]  /*8520*/  LDS R35, [R5+0x800] ;  /* 0x0008000005237984 */ /* 0x000ea20000000800 */
[----:B0-----:R-:W-:-:S03]  /*8530*/  FMUL.FTZ R4, R6, R7 ;  /* 0x0000000706047220 */ /* 0x001fc60000410000 */
[----:B------:R-:W0:Y:S01]  /*8540*/  LDS R37, [R5+0x900] ;  /* 0x0009000005257984 */ /* 0x000e220000000800 */
[----:B-1----:R-:W-:-:S03]  /*8550*/  FMUL.FTZ R10, R6, R9 ;  /* 0x00000009060a7220 */ /* 0x002fc60000410000 */
[----:B------:R-:W1:Y:S01]  /*8560*/  LDS R39, [R5+0xa00] ;  /* 0x000a000005277984 */ /* 0x000e620000000800 */
[----:B----4-:R-:W-:-:S03]  /*8570*/  FMUL.FTZ R14, R6, R11 ;  /* 0x0000000b060e7220 */ /* 0x010fc60000410000 */
[----:B------:R-:W4:Y:S01]  /*8580*/  LDS R41, [R5+0xb00] ;  /* 0x000b000005297984 */ /* 0x000f220000000800 */
[----:B-----5:R-:W-:-:S03]  /*8590*/  FMUL.FTZ R22, R6, R15 ;  /* 0x0000000f06167220 */ /* 0x020fc60000410000 */
[----:B------:R-:W5:Y:S01]  /*85a0*/  LDS R43, [R5+0xc00] ;  /* 0x000c0000052b7984 */ /* 0x000f620000000800 */
[----:B---3--:R-:W-:-:S03]  /*85b0*/  FMUL.FTZ R24, R6, R21 ;  /* 0x0000001506187220 */ /* 0x008fc60000410000 */
[----:B------:R-:W3:Y:S01]  /*85c0*/  LDS R45, [R5+0xd00] ;  /* 0x000d0000052d7984 */ /* 0x000ee20000000800 */
        /* <DEDUP_REMOVED lines=8> */
[----:B------:R-:W-:-:S03]  /*8650*/  FMUL.FTZ R32, R6, R33 ;  /* 0x0000002106207220 */ /* 0x000fc60000410000 */
[----:B------:R5:W-:Y:S01]  /*8660*/  STS [R5+0x200], R24 ;  /* 0x0002001805007388 */ /* 0x000be20000000800 */
[----:B------:R-:W-:-:S03]  /*8670*/  FMUL.FTZ R34, R6, R35 ;  /* 0x0000002306227220 */ /* 0x000fc60000410000 */
[----:B------:R3:W-:Y:S01]  /*8680*/  STS [R5+0x300], R26 ;  /* 0x0003001a05007388 */ /* 0x0007e20000000800 */
[C---:B0-----:R-:W-:Y:S01]  /*8690*/  FMUL.FTZ R10, R6.reuse, R37 ;  /* 0x00000025060a7220 */ /* 0x041fe20000410000 */
[C---:B-1----:R-:W-:Y:S02]  /*86a0*/  FMUL.FTZ R14, R6.reuse, R39 ;  /* 0x00000027060e7220 */ /* 0x042fe40000410000 */
[----:B------:R-:W-:Y:S01]  /*86b0*/  STS [R5+0x400], R4 ;  /* 0x0004000405007388 */ /* 0x000fe20000000800 */
[----:B----4-:R-:W-:-:S03]  /*86c0*/  FMUL.FTZ R22, R6, R41 ;  /* 0x0000002906167220 */ /* 0x010fc60000410000 */
[----:B------:R-:W-:Y:S01]  /*86d0*/  STS [R5+0x500], R28 ;  /* 0x0005001c05007388 */ /* 0x000fe20000000800 */
[----:B-----5:R-:W-:-:S03]  /*86e0*/  FMUL.FTZ R24, R6, R43 ;  /* 0x0000002b06187220 */ /* 0x020fc60000410000 */
[----:B------:R-:W-:Y:S01]  /*86f0*/  STS [R5+0x600], R30 ;  /* 0x0006001e05007388 */ /* 0x000fe20000000800 */
[----:B---3--:R-:W-:-:S03]  /*8700*/  FMUL.FTZ R26, R6, R45 ;  /* 0x0000002d061a7220 */ /* 0x008fc60000410000 */
        /* <DEDUP_REMOVED lines=9> */
.L_x_4584:
[----:B------:R-:W-:Y:S05]  /*87a0*/  BSYNC.RECONVERGENT B1 ;  /* 0x0000000000017941 */ /* 0x000fea0003800200 */
.L_x_4583:
        /* <DEDUP_REMOVED lines=10> */
[----:B------:R-:W2:Y:S04]  /*8850*/  LDS R21, [R5+0x200] ;  /* 0x0002000005157984 */ /* 0x000ea80000000800 */
[----:B------:R-:W3:Y:S04]  /*8860*/  LDS R25, [R5+0x300] ;  /* 0x0003000005197984 */ /* 0x000ee80000000800 */
[----:B------:R-:W3:Y:S04]  /*8870*/  LDS R27, [R5+0x400] ;  /* 0x00040000051b7984 */ /* 0x000ee80000000800 */
[----:B------:R-:W3:Y:S01]  /*8880*/  LDS R29, [R5+0x500] ;  /* 0x00050000051d7984 */ /* 0x000ee20000000800 */
[C---:B0-----:R-:W-:Y:S01]  /*8890*/  FMUL.FTZ R4, R6.reuse, R7 ;  /* 0x0000000706047220 */ /* 0x041fe20000410000 */
[----:B-1----:R-:W-:-:S04]  /*88a0*/  FMUL.FTZ R10, R6, R9 ;  /* 0x00000009060a7220 */ /* 0x002fc80000410000 */
[----:B------:R-:W-:Y:S01]  /*88b0*/  STS [R5+-0x200], R4 ;  /* 0xfffe000405007388 */ /* 0x000fe20000000800 */
[----:B----4-:R-:W-:-:S03]  /*88c0*/  FMUL.FTZ R14, R6, R11 ;  /* 0x0000000b060e7220 */ /* 0x010fc60000410000 */
[----:B------:R-:W-:Y:S01]  /*88d0*/  STS [R5+-0x100], R10 ;  /* 0xffff000a05007388 */ /* 0x000fe20000000800 */
[----:B-----5:R-:W-:-:S03]  /*88e0*/  FMUL.FTZ R22, R6, R15 ;  /* 0x0000000f06167220 */ /* 0x020fc60000410000 */
[----:B------:R-:W-:Y:S01]  /*88f0*/  STS [R5], R14 ;  /* 0x0000000e05007388 */ /* 0x000fe20000000800 */
[----:B--2---:R-:W-:-:S03]  /*8900*/  FMUL.FTZ R24, R6, R21 ;  /* 0x0000001506187220 */ /* 0x004fc60000410000 */
[----:B------:R-:W-:Y:S01]  /*8910*/  STS [R5+0x100], R22 ;  /* 0x0001001605007388 */ /* 0x000fe20000000800 */
[----:B---3--:R-:W-:-:S03]  /*8920*/  FMUL.FTZ R26, R6, R25 ;  /* 0x00000019061a7220 */ /* 0x008fc60000410000 */
[----:B------:R-:W-:Y:S01]  /*8930*/  STS [R5+0x200], R24 ;  /* 0x0002001805007388 */ /* 0x000fe20000000800 */
[----:B------:R-:W-:-:S03]  /*8940*/  FMUL.FTZ R28, R6, R27 ;  /* 0x0000001b061c7220 */ /* 0x000fc60000410000 */
[----:B------:R-:W-:Y:S01]  /*8950*/  STS [R5+0x300], R26 ;  /* 0x0003001a05007388 */ /* 0x000fe20000000800 */
[----:B------:R-:W-:-:S03]  /*8960*/  FMUL.FTZ R30, R6, R29 ;  /* 0x0000001d061e7220 */ /* 0x000fc60000410000 */
[----:B------:R-:W-:Y:S04]  /*8970*/  STS [R5+0x400], R28 ;  /* 0x0004001c05007388 */ /* 0x000fe80000000800 */
[----:B------:R0:W-:Y:S02]  /*8980*/  STS [R5+0x500], R30 ;  /* 0x0005001e05007388 */ /* 0x0001e40000000800 */
[----:B0-----:R-:W-:-:S07]  /*8990*/  VIADD R5, R5, 0x800 ;  /* 0x0000080005057836 */ /* 0x001fce0000000000 */
.L_x_4587:
[----:B------:R-:W-:Y:S05]  /*89a0*/  BSYNC.RECONVERGENT B1 ;  /* 0x0000000000017941 */ /* 0x000fea0003800200 */
.L_x_4586:
[----:B------:R-:W-:-:S13]  /*89b0*/  ISETP.GT.AND P1, PT, R17, R18, PT ;  /* 0x000000121100720c */ /* 0x000fda0003f24270 */
[----:B------:R-:W-:Y:S05]  /*89c0*/  @!P0 BRA P1, `(.L_x_4578) ;  /* 0x0000000c003c8947 */ /* 0x000fea0000800000 */
[----:B------:R-:W0:Y:S04]  /*89d0*/  LDS R7, [R5+-0x200] ;  /* 0xfffe000005077984 */ /* 0x000e280000000800 */
[----:B------:R-:W1:Y:S04]  /*89e0*/  LDS R9, [R5+-0x100] ;  /* 0xffff000005097984 */ /* 0x000e680000000800 */
[----:B------:R-:W4:Y:S04]  /*89f0*/  LDS R11, [R5] ;  /* 0x00000000050b7984 */ /* 0x000f280000000800 */
[----:B------:R-:W5:Y:S01]  /*8a00*/  LDS R15, [R5+0x100] ;  /* 0x00010000050f7984 */ /* 0x000f620000000800 */
[C---:B0-----:R-:W-:Y:S01]  /*8a10*/  FMUL.FTZ R4, R6.reuse, R7 ;  /* 0x0000000706047220 */ /* 0x041fe20000410000 */
[----:B-1----:R-:W-:-:S04]  /*8a20*/  FMUL.FTZ R10, R6, R9 ;  /* 0x00000009060a7220 */ /* 0x002fc80000410000 */
[----:B------:R0:W-:Y:S01]  /*8a30*/  STS [R5+-0x200], R4 ;  /* 0xfffe000405007388 */ /* 0x0001e20000000800 */
[----:B----4-:R-:W-:-:S03]  /*8a40*/  FMUL.FTZ R14, R6, R11 ;  /* 0x0000000b060e7220 */ /* 0x010fc60000410000 */
[----:B------:R0:W-:Y:S01]  /*8a50*/  STS [R5+-0x100], R10 ;  /* 0xffff000a05007388 */ /* 0x0001e20000000800 */
[----:B-----5:R-:W-:-:S03]  /*8a60*/  FMUL.FTZ R6, R6, R15 ;  /* 0x0000000f06067220 */ /* 0x020fc60000410000 */
[----:B------:R0:W-:Y:S04]  /*8a70*/  STS [R5], R14 ;  /* 0x0000000e05007388 */ /* 0x0001e80000000800 */
[----:B------:R0:W-:Y:S01]  /*8a80*/  STS [R5+0x100], R6 ;  /* 0x0001000605007388 */ /* 0x0001e20000000800 */
[----:B------:R-:W-:Y:S05]  /*8a90*/  BRA `(.L_x_4578) ;  /* 0x0000000c00087947 */ /* 0x000fea0003800000 */
.L_x_4579:
        /* <DEDUP_REMOVED lines=17> */
[----:B------:R-:W-:-:S03]  /*8bb0*/  LOP3.LUT R14, R7, 0xc0, RZ, 0xc0, !PT ;  /* 0x000000c0070e7812 */ /* 0x000fc600078ec0ff */
[----:B------:R-:W-:Y:S01]  /*8bc0*/  IMAD.MOV R7, RZ, RZ, -R4 ;  /* 0x000000ffff077224 */ /* 0x000fe200078e0a04 */
[----:B------:R-:W-:Y:S02]  /*8bd0*/  IADD3 R5, PT, PT, R5, R14, RZ ;  /* 0x0000000e05057210 */ /* 0x000fe40007ffe0ff */
[----:B----4-:R-:W-:-:S04]  /*8be0*/  LEA R17, P0, R22, UR8, 0x2 ;  /* 0x0000000816117c11 */ /* 0x010fc8000f8010ff */
[----:B------:R-:W-:Y:S01]  /*8bf0*/  LEA.HI.X R22, R22, UR9, R9, 0x2, P0 ;  /* 0x0000000916167c11 */ /* 0x000fe200080f1409 */
[----:B-1----:R-:W-:-:S06]  /*8c00*/  ULEA UR4, UR5, UR4, 0x18 ;  /* 0x0000000405047291 */ /* 0x002fcc000f8ec0ff */
[----:B------:R-:W-:-:S07]  /*8c10*/  IADD3 R4, PT, PT, R12, UR4, RZ ;  /* 0x000000040c047c10 */ /* 0x000fce000fffe0ff */
.L_x_4590:
[----:B------:R-:W0:Y:S01]  /*8c20*/  LDS R9, [R4] ;  /* 0x0000000004097984 */ /* 0x000e220000000800 */
[----:B------:R-:W-:Y:S01]  /*8c30*/  IMAD.MOV.U32 R14, RZ, RZ, R17 ;  /* 0x000000ffff0e7224 */ /* 0x000fe200078e0011 */
[----:B------:R-:W-:Y:S01]  /*8c40*/  MOV R15, R22 ;  /* 0x00000016000f7202 */ /* 0x000fe20000000f00 */
[----:B------:R-:W-:Y:S01]  /*8c50*/  VIADD R7, R7, 0x1 ;  /* 0x0000000107077836 */ /* 0x000fe20000000000 */
[----:B------:R-:W-:-:S04]  /*8c60*/  IADD3 R17, P2, PT, R17, 0x100, RZ ;  /* 0x0000010011117810 */ /* 0x000fc80007f5e0ff */
[----:B------:R-:W-:Y:S02]  /*8c70*/  ISETP.NE.AND P0, PT, R7, RZ, PT ;  /* 0x000000ff0700720c */ /* 0x000fe40003f05270 */
[----:B------:R-:W-:Y:S01]  /*8c80*/  IADD3.X R22, PT, PT, RZ, R22, RZ, P2, !PT ;  /* 0x00000016ff167210 */ /* 0x000fe200017fe4ff */
[----:B0-----:R-:W-:-:S05]  /*8c90*/  FMUL.FTZ R9, R9, R6 ;  /* 0x0000000609097220 */ /* 0x001fca0000410000 */
[----:B------:R-:W-:Y:S04]  /*8ca0*/  STG.E desc[UR36][R14.64], R9 ;  /* 0x000000090e007986 */ /* 0x000fe8000c101924 */
[----:B------:R0:W-:Y:S02]  /*8cb0*/  STS [R4], R9 ;  /* 0x0000000904007388 */ /* 0x0001e40000000800 */
[----:B0-----:R-:W-:Y:S01]  /*8cc0*/  VIADD R4, R4, 0x100 ;  /* 0x0000010004047836 */ /* 0x001fe20000000000 */
[----:B------:R-:W-:Y:S06]  /*8cd0*/  @P0 BRA `(.L_x_4590) ;  /* 0xfffffffc00d00947 */ /* 0x000fec000383ffff */
.L_x_4589:
[----:B------:R-:W-:Y:S05]  /*8ce0*/  BSYNC.RECONVERGENT B1 ;  /* 0x0000000000017941 */ /* 0x000fea0003800200 */
.L_x_4588:
[----:B------:R-:W-:Y:S05]  /*8cf0*/  @!P1 BRA `(.L_x_4578) ;  /* 0x0000000800709947 */ /* 0x000fea0003800000 */
[----:B------:R-:W1:Y:S01]  /*8d00*/  S2R R14, SR_CgaCtaId ;  /* 0x00000000000e7919 */ /* 0x000e620000008800 */
[----:B------:R-:W4:Y:S01]  /*8d10*/  LDCU.64 UR4, c[0x0][0x480] ;  /* 0x00009000ff0477ac */ /* 0x000f220008000a00 */
[----:B------:R-:W-:Y:S01]  /*8d20*/  IADD3 R7, P0, PT, R5, R10, RZ ;  /* 0x0000000a05077210 */ /* 0x000fe20007f1e0ff */
[----:B------:R-:W-:Y:S01]  /*8d30*/  IMAD.IADD R15, R18, 0x1, -R5 ;  /* 0x00000001120f7824 */ /* 0x000fe200078e0a05 */
[----:B------:R-:W-:Y:S01]  /*8d40*/  MOV R4, 0x400 ;  /* 0x0000040000047802 */ /* 0x000fe20000000f00 */
[----:B------:R-:W-:Y:S01]  /*8d50*/  BSSY.RECONVERGENT B1, `(.L_x_4591) ;  /* 0x0000058000017945 */ /* 0x000fe20003800200 */
[----:B------:R-:W-:Y:S02]  /*8d60*/  IADD3.X R10, PT, PT, RZ, R11, RZ, P0, !PT ;  /* 0x0000000bff0a7210 */ /* 0x000fe400007fe4ff */
[----:B------:R-:W-:Y:S02]  /*8d70*/  ISETP.GT.AND P1, PT, R15, 0x2ff, PT ;  /* 0x000002ff0f00780c */ /* 0x000fe40003f24270 */
[----:B----4-:R-:W-:-:S04]  /*8d80*/  LEA R11, P0, R7, UR4, 0x2 ;  /* 0x00000004070b7c11 */ /* 0x010fc8000f8010ff */
[----:B------:R-:W-:Y:S02]  /*8d90*/  LEA.HI.X R9, R7, UR5, R10, 0x2, P0 ;  /* 0x0000000507097c11 */ /* 0x000fe400080f140a */
[----:B------:R-:W-:Y:S01]  /*8da0*/  IADD3 R7, PT, PT, R4, 0x410, RZ ;  /* 0x0000041004077810 */ /* 0x000fe20007ffe0ff */
[----:B------:R-:W-:Y:S01]  /*8db0*/  IMAD.SHL.U32 R4, R23, 0x4, RZ ;  /* 0x0000000417047824 */ /* 0x000fe200078e00ff */
[----:B------:R-:W-:-:S04]  /*8dc0*/  IADD3 R10, P0, PT, R11, 0x200, RZ ;  /* 0x000002000b0a7810 */ /* 0x000fc80007f1e0ff */
[----:B------:R-:W-:Y:S01]  /*8dd0*/  LEA R4, R5, -R4, 0x2 ;  /* 0x8000000405047211 */ /* 0x000fe200078e10ff */
[----:B------:R-:W-:Y:S01]  /*8de0*/  IMAD.X R11, RZ, RZ, R9, P0 ;  /* 0x000000ffff0b7224 */ /* 0x000fe200000e0609 */
[----:B-1----:R-:W-:Y:S02]  /*8df0*/  LEA R7, R14, R7, 0x18 ;  /* 0x000000070e077211 */ /* 0x002fe400078ec0ff */
[----:B------:R-:W-:Y:S02]  /*8e00*/  PLOP3.LUT P0, PT, PT, PT, PT, 0x80, 0x8 ;  /* 0x000000000008781c */ /* 0x000fe40003f0f070 */
[----:B------:R-:W-:Y:S01]  /*8e10*/  IADD3 R4, PT, PT, R4, 0x200, R7 ;  /* 0x0000020004047810 */ /* 0x000fe20007ffe007 */
[----:B------:R-:W-:Y:S10]  /*8e20*/  @!P1 BRA `(.L_x_4592) ;  /* 0x0000000400289947 */ /* 0x000ff40003800000 */
[----:B------:R-:W-:Y:S02]  /*8e30*/  PLOP3.LUT P0, PT, PT, PT, PT, 0x8, 0x80 ;  /* 0x000000000080781c */ /* 0x000fe40003f0e170 */
[----:B------:R-:W-:-:S11]  /*8e40*/  IADD3 R22, PT, PT, R18, -0x2ff, RZ ;  /* 0xfffffd0112167810 */ /* 0x000fd60007ffe0ff */
.L_x_4593:
        /* <DEDUP_REMOVED lines=8> */
[----:B------:R-:W3:Y:S04]  /*8ed0*/  LDS R27, [R4+0x400] ;  /* 0x00040000041b7984 */ /* 0x000ee80000000800 */
        /* <DEDUP_REMOVED lines=15> */
[----:B------:R-:W-:Y:S01]  /*8fd0*/  STG.E desc[UR36][R10.64+-0x200], R7 ;  /* 0xfffe00070a007986 */ /* 0x000fe2000c101924 */
[----:B------:R-:W-:-:S03]  /*8fe0*/  FMUL.FTZ R27, R6, R27 ;  /* 0x0000001b061b7220 */ /* 0x000fc60000410000 */
[----:B------:R2:W-:Y:S01]  /*8ff0*/  STS [R4+-0x200], R7 ;  /* 0xfffe000704007388 */ /* 0x0005e20000000800 */
[C---:B------:R-:W-:Y:S01]  /*9000*/  FMUL.FTZ R29, R6.reuse, R29 ;  /* 0x0000001d061d7220 */ /* 0x040fe20000410000 */
[C---:B------:R-:W-:Y:S02]  /*9010*/  FMUL.FTZ R31, R6.reuse, R31 ;  /* 0x0000001f061f7220 */ /* 0x040fe40000410000 */
[----:B------:R-:W-:Y:S01]  /*9020*/  STG.E desc[UR36][R10.64+-0x100], R9 ;  /* 0xffff00090a007986 */ /* 0x000fe2000c101924 */
[----:B--2---:R-:W-:-:S03]  /*9030*/  FMUL.FTZ R33, R6, R33 ;  /* 0x0000002106217220 */ /* 0x004fc60000410000 */
[----:B------:R-:W-:Y:S01]  /*9040*/  STS [R4+-0x100], R9 ;  /* 0xffff000904007388 */ /* 0x000fe20000000800 */
[----:B------:R-:W-:Y:S01]  /*9050*/  IADD3 R7, P2, PT, R10, 0x1000, RZ ;  /* 0x000010000a077810 */ /* 0x000fe20007f5e0ff */
[C---:B------:R-:W-:Y:S02]  /*9060*/  FMUL.FTZ R35, R6.reuse, R35 ;  /* 0x0000002306237220 */ /* 0x040fe40000410000 */
[----:B------:R-:W-:Y:S01]  /*9070*/  STG.E desc[UR36][R10.64], R15 ;  /* 0x0000000f0a007986 */ /* 0x000fe2000c101924 */
[----:B------:R-:W-:Y:S01]  /*9080*/  IADD3.X R14, PT, PT, RZ, R11, RZ, P2, !PT ;  /* 0x0000000bff0e7210 */ /* 0x000fe200017fe4ff */
[C---:B0-----:R-:W-:Y:S02]  /*9090*/  FMUL.FTZ R37, R6.reuse, R37 ;  /* 0x0000002506257220 */ /* 0x041fe40000410000 */
[----:B------:R-:W-:Y:S01]  /*90a0*/  STS [R4], R15 ;  /* 0x0000000f04007388 */ /* 0x000fe20000000800 */
[----:B-1----:R-:W-:-:S03]  /*90b0*/  FMUL.FTZ R39, R6, R39 ;  /* 0x0000002706277220 */ /* 0x002fc60000410000 */
[----:B------:R-:W-:Y:S01]  /*90c0*/  STG.E desc[UR36][R10.64+0x100], R17 ;  /* 0x000100110a007986 */ /* 0x000fe2000c101924 */
[----:B----4-:R-:W-:-:S03]  /*90d0*/  FMUL.FTZ R41, R6, R41 ;  /* 0x0000002906297220 */ /* 0x010fc60000410000 */
[----:B------:R-:W-:Y:S01]  /*90e0*/  STS [R4+0x100], R17 ;  /* 0x0001001104007388 */ /* 0x000fe20000000800 */
[----:B-----5:R-:W-:-:S03]  /*90f0*/  FMUL.FTZ R43, R6, R43 ;  /* 0x0000002b062b7220 */ /* 0x020fc60000410000 */
[----:B------:R-:W-:Y:S01]  /*9100*/  STG.E desc[UR36][R10.64+0x200], R21 ;  /* 0x000200150a007986 */ /* 0x000fe2000c101924 */
[----:B---3--:R-:W-:-:S03]  /*9110*/  FMUL.FTZ R45, R6, R45 ;  /* 0x0000002d062d7220 */ /* 0x008fc60000410000 */
        /* <DEDUP_REMOVED lines=27> */
.L_x_4592:
[----:B------:R-:W-:Y:S05]  /*92d0*/  BSYNC.RECONVERGENT B1 ;  /* 0x0000000000017941 */ /* 0x000fea0003800200 */
.L_x_4591:
        /* <DEDUP_REMOVED lines=16> */
[----:B------:R-:W-:Y:S01]  /*93e0*/  STG.E desc[UR36][R10.64+-0x200], R7 ;  /* 0xfffe00070a007986 */ /* 0x000fe2000c101924 */
[----:B----4-:R-:W-:-:S03]  /*93f0*/  FMUL.FTZ R15, R6, R15 ;  /* 0x0000000f060f7220 */ /* 0x010fc60000410000 */
[----:B------:R0:W-:Y:S01]  /*9400*/  STS [R4+-0x200], R7 ;  /* 0xfffe000704007388 */ /* 0x0001e20000000800 */
[----:B-----5:R-:W-:-:S03]  /*9410*/  FMUL.FTZ R17, R6, R17 ;  /* 0x0000001106117220 */ /* 0x020fc60000410000 */
[----:B------:R-:W-:Y:S01]  /*9420*/  STG.E desc[UR36][R10.64+-0x100], R9 ;  /* 0xffff00090a007986 */ /* 0x000fe2000c101924 */
[----:B--2---:R-:W-:-:S03]  /*9430*/  FMUL.FTZ R21, R6, R21 ;  /* 0x0000001506157220 */ /* 0x004fc60000410000 */
[----:B------:R-:W-:Y:S01]  /*9440*/  STS [R4+-0x100], R9 ;  /* 0xffff000904007388 */ /* 0x000fe20000000800 */
[----:B0-----:R-:W-:Y:S01]  /*9450*/  IADD3 R7, P1, PT, R10, 0x800, RZ ;  /* 0x000008000a077810 */ /* 0x001fe20007f3e0ff */
[C---:B---3--:R-:W-:Y:S02]  /*9460*/  FMUL.FTZ R25, R6.reuse, R25 ;  /* 0x0000001906197220 */ /* 0x048fe40000410000 */
[----:B------:R-:W-:Y:S01]  /*9470*/  STG.E desc[UR36][R10.64], R15 ;  /* 0x0000000f0a007986 */ /* 0x000fe2000c101924 */
[C---:B------:R-:W-:Y:S01]  /*9480*/  FMUL.FTZ R27, R6.reuse, R27 ;  /* 0x0000001b061b7220 */ /* 0x040fe20000410000 */
[----:B------:R-:W-:Y:S02]  /*9490*/  IMAD.X R14, RZ, RZ, R11, P1 ;  /* 0x000000ffff0e7224 */ /* 0x000fe400008e060b */
[----:B------:R-:W-:Y:S01]  /*94a0*/  STS [R4], R15 ;  /* 0x0000000f04007388 */ /* 0x000fe20000000800 */
[----:B------:R-:W-:-:S03]  /*94b0*/  FMUL.FTZ R29, R6, R29 ;  /* 0x0000001d061d7220 */ /* 0x000fc60000410000 */
        /* <DEDUP_REMOVED lines=13> */
.L_x_4595:
[----:B------:R-:W-:Y:S05]  /*9590*/  BSYNC.RECONVERGENT B1 ;  /* 0x0000000000017941 */ /* 0x000fea0003800200 */
.L_x_4594:
[----:B------:R-:W-:-:S13]  /*95a0*/  ISETP.LE.OR P0, PT, R5, R18, P0 ;  /* 0x000000120500720c */ /* 0x000fda0000703670 */
[----:B------:R-:W-:Y:S05]  /*95b0*/  @!P0 BRA `(.L_x_4578) ;  /* 0x0000000000408947 */ /* 0x000fea0003800000 */
[----:B------:R-:W0:Y:S04]  /*95c0*/  LDS R5, [R4+-0x200] ;  /* 0xfffe000004057984 */ /* 0x000e280000000800 */
[----:B------:R-:W1:Y:S04]  /*95d0*/  LDS R7, [R4+-0x100] ;  /* 0xffff000004077984 */ /* 0x000e680000000800 */
[----:B------:R-:W4:Y:S04]  /*95e0*/  LDS R9, [R4] ;  /* 0x0000000004097984 */ /* 0x000f280000000800 */
[----:B------:R-:W5:Y:S01]  /*95f0*/  LDS R15, [R4+0x100] ;  /* 0x00010000040f7984 */ /* 0x000f620000000800 */
[-C--:B0-----:R-:W-:Y:S01]  /*9600*/  FMUL.FTZ R5, R5, R6.reuse ;  /* 0x0000000605057220 */ /* 0x081fe20000410000 */
[----:B-1----:R-:W-:-:S04]  /*9610*/  FMUL.FTZ R7, R7, R6 ;  /* 0x0000000607077220 */ /* 0x002fc80000410000 */
        /* <DEDUP_REMOVED lines=10> */
.L_x_4578:
[----:B------:R-:W-:Y:S05]  /*96c0*/  BSYNC.RECONVERGENT B0 ;  /* 0x0000000000007941 */ /* 0x000fea0003800200 */
.L_x_4577:
[----:B------:R-:W4:Y:S01]  /*96d0*/  LDCU.64 UR4, c[0x0][0x3b0] ;  /* 0x00007600ff0477ac */ /* 0x000f220008000a00 */
[----:B------:R-:W-:Y:S01]  /*96e0*/  LOP3.LUT R12, R12, 0xfc, RZ, 0xc0, !PT ;  /* 0x000000fc0c0c7812 */ /* 0x000fe200078ec0ff */
[----:B01----:R-:W0:Y:S01]  /*96f0*/  LDC.64 R14, c[0x0][0x3c0] ;  /* 0x0000f000ff0e7b82 */ /* 0x003e220000000a00 */
[----:B------:R-:W-:Y:S02]  /*9700*/  CS2R R6, SRZ ;  /* 0x0000000000067805 */ /* 0x000fe4000001ff00 */
[----:B----4-:R-:W-:Y:S01]  /*9710*/  ISETP.NE.U32.AND P0, PT, RZ, UR4, PT ;  /* 0x00000004ff007c0c */ /* 0x010fe2000bf05070 */
[----:B------:R-:W1:Y:S03]  /*9720*/  LDCU UR4, c[0x0][0x3f4] ;  /* 0x00007e80ff0477ac */ /* 0x000e660008000800 */
[----:B------:R-:W-:-:S04]  /*9730*/  ISETP.NE.AND.EX P0, PT, RZ, UR5, PT, P0 ;  /* 0x00000005ff007c0c */ /* 0x000fc8000bf05300 */
[----:B------:R-:W-:-:S13]  /*9740*/  ISETP.GT.U32.OR P0, PT, R20, 0x3f, !P0 ;  /* 0x0000003f1400780c */ /* 0x000fda0004704470 */
[----:B------:R-:W4:Y:S01]  /*9750*/  @!P0 LDC.64 R10, c[0x0][0x3b0] ;  /* 0x0000ec00ff0a8b82 */ /* 0x000f220000000a00 */
[----:B------:R-:W-:Y:S01]  /*9760*/  @!P0 LEA R5, R13, R12, 0x8 ;  /* 0x0000000c0d058211 */ /* 0x000fe200078e40ff */
[----:B-1----:R-:W-:Y:S01]  /*9770*/  IMAD.U32 R17, RZ, RZ, UR4 ;  /* 0x00000004ff117e24 */ /* 0x002fe2000f8e00ff */
[----:B------:R-:W-:-:S04]  /*9780*/  SHF.R.U32.HI R56, RZ, 0x6, R20 ;  /* 0x00000006ff387819 */ /* 0x000fc80000011614 */
[----:B------:R-:W-:Y:S02]  /*9790*/  IADD3 R22, PT, PT, R23, R56, RZ ;  /* 0x0000003817167210 */ /* 0x000fe40007ffe0ff */
[----:B------:R-:W-:Y:S01]  /*97a0*/  VIMNMX R25, PT, PT, R18, R17, PT ;  /* 0x0000001112197248 */ /* 0x000fe20003fe0100 */
[----:B----4-:R-:W-:Y:S01]  /*97b0*/  @!P0 IMAD.WIDE.U32 R10, R5, 0x4, R10 ;  /* 0x00000004050a8825 */ /* 0x010fe200078e000a */
[----:B------:R-:W-:-:S06]  /*97c0*/  CS2R R4, SRZ ;  /* 0x0000000000047805 */ /* 0x000fcc000001ff00 */
[----:B------:R1:W5:Y:S01]  /*97d0*/  @!P0 LDG.E.128 R4, desc[UR36][R10.64] ;  /* 0x000000240a048981 */ /* 0x000362000c1e1d00 */
[----:B------:R-:W-:Y:S01]  /*97e0*/  BAR.SYNC.DEFER_BLOCKING 0x0 ;  /* 0x0000000000007b1d */ /* 0x000fe20000010000 */
[----:B------:R-:W-:Y:S01]  /*97f0*/  ISETP.GT.AND P0, PT, R25, R22, PT ;  /* 0x000000161900720c */ /* 0x000fe20003f04270 */
[----:B------:R-:W-:-:S04]  /*9800*/  IMAD R3, R3, R17, R12 ;  /* 0x0000001103037224 */ /* 0x000fc800078e020c */
[----:B------:R-:W-:Y:S01]  /*9810*/  BSSY.RECONVERGENT B0, `(.L_x_4596) ;  /* 0x00000ba000007945 */ /* 0x000fe20003800200 */
[----:B0-----:R-:W-:Y:S01]  /*9820*/  IMAD.WIDE R14, R3, 0x4, R14 ;  /* 0x00000004030e7825 */ /* 0x001fe200078e020e */
[----:B-1----:R-:W-:-:S03]  /*9830*/  CS2R R10, SRZ ;  /* 0x00000000000a7805 */ /* 0x002fc6000001ff00 */
[----:B------:R-:W-:Y:S01]  /*9840*/  IMAD.SHL.U32 R3, R8, 0x100, RZ ;  /* 0x0000010008037824 */ /* 0x000fe200078e00ff */
[----:B------:R-:W-:Y:S02]  /*9850*/  CS2R R8, SRZ ;  /* 0x0000000000087805 */ /* 0x000fe4000001ff00 */
[----:B------:R-:W-:Y:S05]  /*9860*/  @!P0 BRA `(.L_x_4597) ;  /* 0x0000000800d08947 */ /* 0x000fea0003800000 */
[----:B------:R-:W-:Y:S01]  /*9870*/  IADD3 R8, PT, PT, R56, R23, -R25 ;  /* 0x0000001738087210 */ /* 0x000fe20007ffe819 */
[----:B------:R-:W-:Y:S01]  /*9880*/  BSSY.RECONVERGENT B1, `(.L_x_4598) ;  /* 0x0000057000017945 */ /* 0x000fe20003800200 */
[----:B------:R-:W-:Y:S01]  /*9890*/  IADD3 R21, PT, PT, R25, -R22, RZ ;  /* 0x8000001619157210 */ /* 0x000fe20007ffe0ff */
[----:B------:R-:W-:Y:S01]  /*98a0*/  IMAD.MOV.U32 R58, RZ, RZ, R22 ;  /* 0x000000ffff3a7224 */ /* 0x000fe200078e0016 */
[----:B------:R-:W-:Y:S02]  /*98b0*/  ISETP.GT.U32.AND P0, PT, R8, -0x8, PT ;  /* 0xfffffff80800780c */ /* 0x000fe40003f04070 */
[----:B------:R-:W-:Y:S02]  /*98c0*/  CS2R R8, SRZ ;  /* 0x0000000000087805 */ /* 0x000fe4000001ff00 */
[----:B------:R-:W-:Y:S02]  /*98d0*/  LOP3.LUT R69, R21, 0x7, RZ, 0xc0, !PT ;  /* 0x0000000715457812 */ /* 0x000fe400078ec0ff */
[----:B------:R-:W-:-:S02]  /*98e0*/  CS2R R10, SRZ ;  /* 0x00000000000a7805 */ /* 0x000fc4000001ff00 */
[----:B------:R-:W-:-:S05]  /*98f0*/  ISETP.NE.AND P1, PT, R69, RZ, PT ;  /* 0x000000ff4500720c */ /* 0x000fca0003f25270 */
[----:B------:R-:W-:Y:S08]  /*9900*/  @P0 BRA `(.L_x_4599) ;  /* 0x0000000400380947 */ /* 0x000ff00003800000 */
        /* <DEDUP_REMOVED lines=8> */
.L_x_4600:
[----:B------:R-:W-:-:S04]  /*9990*/  SHF.L.U32 R47, R58, 0x8, RZ ;  /* 0x000000083a2f7819 */ /* 0x000fc800000006ff */
[C---:B--2---:R-:W-:Y:S01]  /*99a0*/  IADD3 R33, PT, PT, R47.reuse, 0x200, RZ ;  /* 0x000002002f217810 */ /* 0x044fe20007ffe0ff */
[----:B------:R-:W-:-:S04]  /*99b0*/  IMAD.WIDE.U32 R24, R47, 0x4, R14 ;  /* 0x000000042f187825 */ /* 0x000fc800078e000e */
[----:B------:R-:W-:Y:S02]  /*99c0*/  VIADD R29, R47, 0x100 ;  /* 0x000001002f1d7836 */ /* 0x000fe40000000000 */
[----:B------:R-:W2:Y:S02]  /*99d0*/  LDG.E.128 R24, desc[UR36][R24.64] ;  /* 0x0000002418187981 */ /* 0x000ea4000c1e1d00 */
[----:B------:R-:W-:Y:S01]  /*99e0*/  IMAD.WIDE.U32 R28, R29, 0x4, R14 ;  /* 0x000000041d1c7825 */ /* 0x000fe200078e000e */
[----:B------:R-:W-:-:S03]  /*99f0*/  IADD3 R41, PT, PT, R47, 0x400, RZ ;  /* 0x000004002f297810 */ /* 0x000fc60007ffe0ff */
[----:B------:R-:W-:Y:S02]  /*9a00*/  VIADD R37, R47, 0x300 ;  /* 0x000003002f257836 */ /* 0x000fe40000000000 */
[--C-:B------:R-:W-:Y:S01]  /*9a10*/  IMAD.WIDE.U32 R32, R33, 0x4, R14.reuse ;  /* 0x0000000421207825 */ /* 0x100fe200078e000e */
[----:B------:R-:W4:Y:S03]  /*9a20*/  LDG.E.128 R28, desc[UR36][R28.64] ;  /* 0x000000241c1c7981 */ /* 0x000f26000c1e1d00 */
[----:B------:R-:W-:Y:S02]  /*9a30*/  IMAD.WIDE.U32 R36, R37, 0x4, R14 ;  /* 0x0000000425247825 */ /* 0x000fe400078e000e */
[----:B------:R-:W3:Y:S02]  /*9a40*/  LDG.E.128 R32, desc[UR36][R32.64] ;  /* 0x0000002420207981 */ /* 0x000ee4000c1e1d00 */
[----:B------:R-:W-:-:S02]  /*9a50*/  VIADD R45, R47, 0x500 ;  /* 0x000005002f2d7836 */ /* 0x000fc40000000000 */
[--C-:B------:R-:W-:Y:S01]  /*9a60*/  IMAD.WIDE.U32 R40, R41, 0x4, R14.reuse ;  /* 0x0000000429287825 */ /* 0x100fe200078e000e */
[----:B------:R-:W3:Y:S01]  /*9a70*/  LDG.E.128 R36, desc[UR36][R36.64] ;  /* 0x0000002424247981 */ /* 0x000ee2000c1e1d00 */
[----:B------:R-:W-:Y:S02]  /*9a80*/  IADD3 R49, PT, PT, R47, 0x600, RZ ;  /* 0x000006002f317810 */ /* 0x000fe40007ffe0ff */
[--C-:B------:R-:W-:Y:S02]  /*9a90*/  IMAD.WIDE.U32 R44, R45, 0x4, R14.reuse ;  /* 0x000000042d2c7825 */ /* 0x100fe400078e000e */
[----:B------:R-:W3:Y:S02]  /*9aa0*/  LDG.E.128 R40, desc[UR36][R40.64] ;  /* 0x0000002428287981 */ /* 0x000ee4000c1e1d00 */
[----:B------:R-:W-:Y:S02]  /*9ab0*/  VIADD R53, R47, 0x700 ;  /* 0x000007002f357836 */ /* 0x000fe40000000000 */
[--C-:B------:R-:W-:Y:S01]  /*9ac0*/  IMAD.WIDE.U32 R48, R49, 0x4, R14.reuse ;  /* 0x0000000431307825 */ /* 0x100fe200078e000e */
[----:B------:R-:W3:Y:S03]  /*9ad0*/  LDG.E.128 R44, desc[UR36][R44.64] ;  /* 0x000000242c2c7981 */ /* 0x000ee6000c1e1d00 */
[----:B------:R-:W-:-:S02]  /*9ae0*/  IMAD.WIDE.U32 R52, R53, 0x4, R14 ;  /* 0x0000000435347825 */ /* 0x000fc400078e000e */
[----:B------:R-:W3:Y:S04]  /*9af0*/  LDG.E.128 R48, desc[UR36][R48.64] ;  /* 0x0000002430307981 */ /* 0x000ee8000c1e1d00 */
[----:B------:R-:W3:Y:S01]  /*9b00*/  LDG.E.128 R52, desc[UR36][R52.64] ;  /* 0x0000002434347981 */ /* 0x000ee2000c1e1d00 */
[----:B------:R-:W-:-:S05]  /*9b10*/  IADD3 R59, PT, PT, -R23, R58, RZ ;  /* 0x0000003a173b7210 */ /* 0x000fca0007ffe1ff */
[----:B------:R-:W-:-:S05]  /*9b20*/  IMAD R59, R59, 0x4, R72 ;  /* 0x000000043b3b7824 */ /* 0x000fca00078e0248 */
[----:B------:R-:W2:Y:S04]  /*9b30*/  LDS R60, [R59] ;  /* 0x000000003b3c7984 */ /* 0x000ea80000000800 */
[----:B------:R-:W4:Y:S04]  /*9b40*/  LDS R62, [R59+0x4] ;  /* 0x000004003b3e7984 */ /* 0x000f280000000800 */
[----:B------:R-:W3:Y:S04]  /*9b50*/  LDS R63, [R59+0x8] ;  /* 0x000008003b3f7984 */ /* 0x000ee80000000800 */
[----:B------:R-:W0:Y:S04]  /*9b60*/  LDS R64, [R59+0xc] ;  /* 0x00000c003b407984 */ /* 0x000e280000000800 */
        /* <DEDUP_REMOVED lines=40> */
.L_x_4599:
[----:B------:R-:W-:Y:S05]  /*9df0*/  BSYNC.RECONVERGENT B1 ;  /* 0x0000000000017941 */ /* 0x000fea0003800200 */
.L_x_4598:
[----:B------:R-:W-:Y:S05]  /*9e00*/  @!P1 BRA `(.L_x_4597) ;  /* 0x0000000400689947 */ /* 0x000fea0003800000 */
[----:B------:R-:W-:Y:S01]  /*9e10*/  ISETP.GE.U32.AND P0, PT, R69, 0x4, PT ;  /* 0x000000044500780c */ /* 0x000fe20003f06070 */
[----:B------:R-:W-:Y:S01]  /*9e20*/  BSSY.RECONVERGENT B1, `(.L_x_4601) ;  /* 0x000002b000017945 */ /* 0x000fe20003800200 */
[----:B------:R-:W-:-:S04]  /*9e30*/  LOP3.LUT R46, R21, 0x3, RZ, 0xc0, !PT ;  /* 0x00000003152e7812 */ /* 0x000fc800078ec0ff */
[----:B------:R-:W-:-:S07]  /*9e40*/  ISETP.NE.AND P1, PT, R46, RZ, PT ;  /* 0x000000ff2e00720c */ /* 0x000fce0003f25270 */
[----:B------:R-:W-:Y:S06]  /*9e50*/  @!P0 BRA `(.L_x_4602) ;  /* 0x00000000009c8947 */ /* 0x000fec0003800000 */
[----:B------:R-:W-:-:S04]  /*9e60*/  SHF.L.U32 R25, R58, 0x8, RZ ;  /* 0x000000083a197819 */ /* 0x000fc800000006ff */
[C---:B------:R-:W-:Y:S01]  /*9e70*/  IADD3 R27, PT, PT, R25.reuse, 0x200, RZ ;  /* 0x00000200191b7810 */ /* 0x040fe20007ffe0ff */
[----:B--2---:R-:W-:-:S04]  /*9e80*/  IMAD.WIDE.U32 R32, R25, 0x4, R14 ;  /* 0x0000000419207825 */ /* 0x004fc800078e000e */
[C---:B------:R-:W-:Y:S01]  /*9e90*/  VIADD R35, R25.reuse, 0x100 ;  /* 0x0000010019237836 */ /* 0x040fe20000000000 */
[----:B------:R0:W2:Y:S01]  /*9ea0*/  LDG.E.128 R36, desc[UR36][R32.64] ;  /* 0x0000002420247981 */ /* 0x0000a2000c1e1d00 */
[----:B------:R-:W-:Y:S02]  /*9eb0*/  VIADD R29, R25, 0x300 ;  /* 0x00000300191d7836 */ /* 0x000fe40000000000 */
[----:B------:R-:W-:-:S04]  /*9ec0*/  IMAD.WIDE.U32 R34, R35, 0x4, R14 ;  /* 0x0000000423227825 */ /* 0x000fc800078e000e */
[--C-:B------:R-:W-:Y:S01]  /*9ed0*/  IMAD.WIDE.U32 R24, R27, 0x4, R14.reuse ;  /* 0x000000041b187825 */ /* 0x100fe200078e000e */
[----:B------:R1:W4:Y:S03]  /*9ee0*/  LDG.E.128 R40, desc[UR36][R34.64] ;  /* 0x0000002422287981 */ /* 0x000326000c1e1d00 */
[----:B------:R-:W-:Y:S02]  /*9ef0*/  IMAD.WIDE.U32 R28, R29, 0x4, R14 ;  /* 0x000000041d1c7825 */ /* 0x000fe400078e000e */
[----:B------:R-:W3:Y:S04]  /*9f00*/  LDG.E.128 R24, desc[UR36][R24.64] ;  /* 0x0000002418187981 */ /* 0x000ee8000c1e1d00 */
[----:B------:R-:W3:Y:S01]  /*9f10*/  LDG.E.128 R28, desc[UR36][R28.64] ;  /* 0x000000241c1c7981 */ /* 0x000ee2000c1e1d00 */
[----:B------:R-:W1:Y:S01]  /*9f20*/  S2UR UR5, SR_CgaCtaId ;  /* 0x00000000000579c3 */ /* 0x000e620000008800 */
[----:B------:R-:W-:-:S02]  /*9f30*/  UMOV UR4, 0x400 ;  /* 0x0000040000047882 */ /* 0x000fc40000000000 */
[----:B------:R-:W-:Y:S01]  /*9f40*/  UIADD3 UR4, UPT, UPT, UR4, 0x410, URZ ;  /* 0x0000041004047890 */ /* 0x000fe2000fffe0ff */
[----:B0-----:R-:W-:-:S03]  /*9f50*/  IADD3 R32, PT, PT, -R23, R58, RZ ;  /* 0x0000003a17207210 */ /* 0x001fc60007ffe1ff */
[----:B-1----:R-:W-:-:S06]  /*9f60*/  ULEA UR4, UR5, UR4, 0x18 ;  /* 0x0000000405047291 */ /* 0x002fcc000f8ec0ff */
[----:B------:R-:W-:-:S05]  /*9f70*/  LEA R32, R32, UR4, 0x2 ;  /* 0x0000000420207c11 */ /* 0x000fca000f8e10ff */
[----:B------:R-:W2:Y:S04]  /*9f80*/  LDS R33, [R32] ;  /* 0x0000000020217984 */ /* 0x000ea80000000800 */
[----:B------:R-:W4:Y:S04]  /*9f90*/  LDS R34, [R32+0x4] ;  /* 0x0000040020227984 */ /* 0x000f280000000800 */
[----:B------:R-:W3:Y:S04]  /*9fa0*/  LDS R44, [R32+0x8] ;  /* 0x00000800202c7984 */ /* 0x000ee80000000800 */
[----:B------:R-:W0:Y:S01]  /*9fb0*/  LDS R45, [R32+0xc] ;  /* 0x00000c00202d7984 */ /* 0x000e220000000800 */
[----:B------:R-:W-:-:S02]  /*9fc0*/  VIADD R58, R58, 0x4 ;  /* 0x000000043a3a7836 */ /* 0x000fc40000000000 */
[-C--:B--2---:R-:W-:Y:S01]  /*9fd0*/  FFMA.FTZ R35, R36, R33.reuse, R8 ;  /* 0x0000002124237223 */ /* 0x084fe20000010008 */
[-C--:B------:R-:W-:Y:S01]  /*9fe0*/  FFMA.FTZ R8, R37, R33.reuse, R9 ;  /* 0x0000002125087223 */ /* 0x080fe20000010009 */
[-C--:B------:R-:W-:Y:S01]  /*9ff0*/  FFMA.FTZ R9, R38, R33.reuse, R10 ;  /* 0x0000002126097223 */ /* 0x080fe2000001000a */
[----:B------:R-:W-:Y:S01]  /*a000*/  FFMA.FTZ R10, R39, R33, R11 ;  /* 0x00000021270a7223 */ /* 0x000fe2000001000b */
        /* <DEDUP_REMOVED lines=11> */
[----:B------:R-:W-:-:S07]  /*a0c0*/  FFMA.FTZ R11, R31, R45, R44 ;  /* 0x0000002d1f0b7223 */ /* 0x000fce000001002c */
.L_x_4602:
[----:B------:R-:W-:Y:S05]  /*a0d0*/  BSYNC.RECONVERGENT B1 ;  /* 0x0000000000017941 */ /* 0x000fea0003800200 */
.L_x_4601:
[----:B------:R-:W-:Y:S05]  /*a0e0*/  @!P1 BRA `(.L_x_4597) ;  /* 0x0000000000b09947 */ /* 0x000fea0003800000 */
[----:B------:R-:W-:Y:S01]  /*a0f0*/  ISETP.NE.AND P0, PT, R46, 0x1, PT ;  /* 0x000000012e00780c */ /* 0x000fe20003f05270 */
[----:B------:R-:W-:Y:S01]  /*a100*/  BSSY.RECONVERGENT B1, `(.L_x_4603) ;  /* 0x000001b000017945 */ /* 0x000fe20003800200 */
[----:B------:R-:W-:-:S04]  /*a110*/  LOP3.LUT R21, R21, 0x1, RZ, 0xc0, !PT ;  /* 0x0000000115157812 */ /* 0x000fc800078ec0ff */
[----:B------:R-:W-:-:S07]  /*a120*/  ISETP.NE.U32.AND P1, PT, R21, 0x1, PT ;  /* 0x000000011500780c */ /* 0x000fce0003f25070 */
[----:B------:R-:W-:Y:S06]  /*a130*/  @!P0 BRA `(.L_x_4604) ;  /* 0x00000000005c8947 */ /* 0x000fec0003800000 */
[----:B------:R-:W-:-:S05]  /*a140*/  SHF.L.U32 R25, R58, 0x8, RZ ;  /* 0x000000083a197819 */ /* 0x000fca00000006ff */
[C---:B------:R-:W-:Y:S02]  /*a150*/  VIADD R27, R25.reuse, 0x100 ;  /* 0x00000100191b7836 */ /* 0x040fe40000000000 */
[----:B------:R-:W-:-:S04]  /*a160*/  IMAD.WIDE.U32 R24, R25, 0x4, R14 ;  /* 0x0000000419187825 */ /* 0x000fc800078e000e */
[----:B------:R-:W-:Y:S01]  /*a170*/  IMAD.WIDE.U32 R26, R27, 0x4, R14 ;  /* 0x000000041b1a7825 */ /* 0x000fe200078e000e */
[----:B------:R-:W4:Y:S04]  /*a180*/  LDG.E.128 R28, desc[UR36][R24.64] ;  /* 0x00000024181c7981 */ /* 0x000f28000c1e1d00 */
[----:B------:R-:W3:Y:S01]  /*a190*/  LDG.E.128 R36, desc[UR36][R26.64] ;  /* 0x000000241a247981 */ /* 0x000ee2000c1e1d00 */
[----:B------:R-:W0:Y:S01]  /*a1a0*/  S2UR UR5, SR_CgaCtaId ;  /* 0x00000000000579c3 */ /* 0x000e220000008800 */
[----:B------:R-:W-:Y:S01]  /*a1b0*/  UMOV UR4, 0x400 ;  /* 0x0000040000047882 */ /* 0x000fe20000000000 */
[----:B------:R-:W-:Y:S01]  /*a1c0*/  IADD3 R21, PT, PT, -R23, R58, RZ ;  /* 0x0000003a17157210 */ /* 0x000fe20007ffe1ff */
[----:B------:R-:W-:Y:S01]  /*a1d0*/  UIADD3 UR4, UPT, UPT, UR4, 0x410, URZ ;  /* 0x0000041004047890 */ /* 0x000fe2000fffe0ff */
[----:B------:R-:W-:-:S03]  /*a1e0*/  VIADD R58, R58, 0x2 ;  /* 0x000000023a3a7836 */ /* 0x000fc60000000000 */
[----:B0-----:R-:W-:-:S06]  /*a1f0*/  ULEA UR4, UR5, UR4, 0x18 ;  /* 0x0000000405047291 */ /* 0x001fcc000f8ec0ff */
[----:B------:R-:W-:-:S05]  /*a200*/  LEA R21, R21, UR4, 0x2 ;  /* 0x0000000415157c11 */ /* 0x000fca000f8e10ff */
[----:B--2---:R-:W4:Y:S04]  /*a210*/  LDS R32, [R21] ;  /* 0x0000000015207984 */ /* 0x004f280000000800 */
[----:B------:R-:W3:Y:S01]  /*a220*/  LDS R34, [R21+0x4] ;  /* 0x0000040015227984 */ /* 0x000ee20000000800 */
[-C--:B----4-:R-:W-:Y:S01]  /*a230*/  FFMA.FTZ R33, R28, R32.reuse, R8 ;  /* 0x000000201c217223 */ /* 0x090fe20000010008 */
[-C--:B------:R-:W-:Y:S01]  /*a240*/  FFMA.FTZ R24, R29, R32.reuse, R9 ;  /* 0x000000201d187223 */ /* 0x080fe20000010009 */
[-C--:B------:R-:W-:Y:S01]  /*a250*/  FFMA.FTZ R25, R30, R32.reuse, R10 ;  /* 0x000000201e197223 */ /* 0x080fe2000001000a */
[----:B------:R-:W-:Y:S01]  /*a260*/  FFMA.FTZ R32, R31, R32, R11 ;  /* 0x000000201f207223 */ /* 0x000fe2000001000b */
[-C--:B---3--:R-:W-:Y:S01]  /*a270*/  FFMA.FTZ R8, R36, R34.reuse, R33 ;  /* 0x0000002224087223 */ /* 0x088fe20000010021 */
[-C--:B------:R-:W-:Y:S01]  /*a280*/  FFMA.FTZ R9, R37, R34.reuse, R24 ;  /* 0x0000002225097223 */ /* 0x080fe20000010018 */
[-C--:B------:R-:W-:Y:S01]  /*a290*/  FFMA.FTZ R10, R38, R34.reuse, R25 ;  /* 0x00000022260a7223 */ /* 0x080fe20000010019 */
[----:B------:R-:W-:-:S07]  /*a2a0*/  FFMA.FTZ R11, R39, R34, R32 ;  /* 0x00000022270b7223 */ /* 0x000fce0000010020 */
.L_x_4604:
[----:B------:R-:W-:Y:S05]  /*a2b0*/  BSYNC.RECONVERGENT B1 ;  /* 0x0000000000017941 */ /* 0x000fea0003800200 */
.L_x_4603:
        /* <DEDUP_REMOVED lines=15> */
.L_x_4597:
[----:B------:R-:W-:Y:S05]  /*a3b0*/  BSYNC.RECONVERGENT B0 ;  /* 0x0000000000007941 */ /* 0x000fea0003800200 */
.L_x_4596:
[----:B------:R-:W-:Y:S01]  /*a3c0*/  ISETP.GT.AND P0, PT, R18, R22, PT ;  /* 0x000000161200720c */ /* 0x000fe20003f04270 */
[----:B------:R-:W-:-:S12]  /*a3d0*/  BSSY.RECONVERGENT B2, `(.L_x_4605) ;  /* 0x0000121000027945 */ /* 0x000fd80003800200 */
[----:B------:R-:W-:Y:S05]  /*a3e0*/  @!P0 BRA `(.L_x_4606) ;  /* 0x00000010007c8947 */ /* 0x000fea0003800000 */
[----:B------:R-:W-:Y:S01]  /*a3f0*/  IADD3 R21, PT, PT, R56, R23, -R18 ;  /* 0x0000001738157210 */ /* 0x000fe20007ffe812 */
[----:B------:R-:W-:Y:S01]  /*a400*/  BSSY.RECONVERGENT B1, `(.L_x_4607) ;  /* 0x00000a3000017945 */ /* 0x000fe20003800200 */
[----:B------:R-:W-:Y:S02]  /*a410*/  IADD3 R18, PT, PT, -R22, R18, RZ ;  /* 0x0000001216127210 */ /* 0x000fe40007ffe1ff */
[----:B------:R-:W-:Y:S02]  /*a420*/  ISETP.GT.U32.AND P0, PT, R21, -0x4, PT ;  /* 0xfffffffc1500780c */ /* 0x000fe40003f04070 */
[----:B--2---:R-:W-:-:S11]  /*a430*/  LOP3.LUT R35, R18, 0x3, RZ, 0xc0, !PT ;  /* 0x0000000312237812 */ /* 0x004fd600078ec0ff */
[----:B------:R-:W-:Y:S05]  /*a440*/  @P0 BRA `(.L_x_4608) ;  /* 0x0000000800780947 */ /* 0x000fea0003800000 */
        /* <DEDUP_REMOVED lines=11> */
.L_x_4618:
[C---:B------:R-:W-:Y:S01]  /*a500*/  VIADD R26, R22.reuse, 0xffffffff ;  /* 0xffffffff161a7836 */ /* 0x040fe20000000000 */
[----:B-1----:R-:W-:Y:S01]  /*a510*/  MOV R17, R33 ;  /* 0x0000002100117202 */ /* 0x002fe20000000f00 */
[----:B------:R-:W-:Y:S01]  /*a520*/  VIADD R30, R22, 0x2 ;  /* 0x00000002161e7836 */ /* 0x000fe20000000000 */
[----:B------:R-:W-:Y:S01]  /*a530*/  IADD3 R21, PT, PT, R21, 0x4, RZ ;  /* 0x0000000415157810 */ /* 0x000fe20007ffe0ff */
[----:B------:R-:W-:Y:S01]  /*a540*/  BSSY.RECONVERGENT B3, `(.L_x_4610) ;  /* 0x0000026000037945 */ /* 0x000fe20003800200 */
[-C--:B------:R-:W-:Y:S02]  /*a550*/  ISETP.GE.AND P4, PT, R26, R17.reuse, PT ;  /* 0x000000111a00720c */ /* 0x080fe40003f86270 */
[C---:B------:R-:W-:Y:S02]  /*a560*/  IADD3 R32, PT, PT, R22.reuse, 0x1, RZ ;  /* 0x0000000116207810 */ /* 0x040fe40007ffe0ff */
[----:B------:R-:W-:Y:S02]  /*a570*/  ISETP.NE.AND P0, PT, R21, RZ, PT ;  /* 0x000000ff1500720c */ /* 0x000fe40003f05270 */
[----:B------:R-:W-:-:S02]  /*a580*/  ISETP.GE.AND P1, PT, R22, R17, PT ;  /* 0x000000111600720c */ /* 0x000fc40003f26270 */
        /* <DEDUP_REMOVED lines=9> */
[----:B0-----:R-:W-:Y:S02]  /*a620*/  VIADD R29, R28, 0xffffffe ;  /* 0x0ffffffe1c1d7836 */ /* 0x001fe40000000000 */
[----:B------:R-:W0:Y:S04]  /*a630*/  LDS R28, [R56+-0x8] ;  /* 0xfffff800381c7984 */ /* 0x000e280000000800 */
        /* <DEDUP_REMOVED lines=16> */
[----:B------:R-:W-:-:S06]  /*a740*/  IMAD.WIDE.U32 R24, R25, 0x4, R14 ;  /* 0x0000000419187825 */ /* 0x000fcc00078e000e */
[----:B------:R-:W0:Y:S02]  /*a750*/  LDG.E.128 R24, desc[UR36][R24.64] ;  /* 0x0000002418187981 */ /* 0x000e24000c1e1d00 */
[-C--:B0-----:R-:W-:Y:S01]  /*a760*/  FFMA.FTZ R8, R24, R28.reuse, R8 ;  /* 0x0000001c18087223 */ /* 0x081fe20000010008 */
[-C--:B------:R-:W-:Y:S01]  /*a770*/  FFMA.FTZ R9, R25, R28.reuse, R9 ;  /* 0x0000001c19097223 */ /* 0x080fe20000010009 */
[-C--:B------:R-:W-:Y:S01]  /*a780*/  FFMA.FTZ R10, R26, R28.reuse, R10 ;  /* 0x0000001c1a0a7223 */ /* 0x080fe2000001000a */
[----:B------:R-:W-:-:S07]  /*a790*/  FFMA.FTZ R11, R27, R28, R11 ;  /* 0x0000001c1b0b7223 */ /* 0x000fce000001000b */
.L_x_4611:
[----:B------:R-:W-:Y:S05]  /*a7a0*/  BSYNC.RECONVERGENT B3 ;  /* 0x0000000000037941 */ /* 0x000fea0003800200 */
.L_x_4610:
        /* <DEDUP_REMOVED lines=10> */
[----:B0-----:R-:W0:Y:S01]  /*a850*/  LDS R28, [R56+-0x4] ;  /* 0xfffffc00381c7984 */ /* 0x001e220000000800 */
        /* <DEDUP_REMOVED lines=21> */
.L_x_4613:
[----:B------:R-:W-:Y:S05]  /*a9b0*/  BSYNC.RECONVERGENT B3 ;  /* 0x0000000000037941 */ /* 0x000fea0003800200 */
.L_x_4612:
        /* <DEDUP_REMOVED lines=32> */
.L_x_4615:
[----:B------:R-:W-:Y:S05]  /*abc0*/  BSYNC.RECONVERGENT B3 ;  /* 0x0000000000037941 */ /* 0x000fea0003800200 */
.L_x_4614:
        /* <DEDUP_REMOVED lines=10> */
[----:B0-----:R-:W0:Y:S01]  /*ac70*/  LDS R28, [R56+0x4] ;  /* 0x00000400381c7984 */ /* 0x001e220000000800 */
        /* <DEDUP_REMOVED lines=21> */
.L_x_4617:
[----:B------:R-:W-:Y:S05]  /*add0*/  BSYNC.RECONVERGENT B3 ;  /* 0x0000000000037941 */ /* 0x000fea0003800200 */
.L_x_4616:
[----:B------:R-:W-:Y:S01]  /*ade0*/  VIADD R22, R22, 0x4 ;  /* 0x0000000416167836 */ /* 0x000fe20000000000 */
[----:B------:R-:W-:Y:S01]  /*adf0*/  IADD3 R56, PT, PT, R56, 0x10, RZ ;  /* 0x0000001038387810 */ /* 0x000fe20007ffe0ff */
[----:B------:R-:W-:Y:S06]  /*ae00*/  @P0 BRA `(.L_x_4618) ;  /* 0xfffffff400bc0947 */ /* 0x000fec000383ffff */
[----:B------:R-:W-:Y:S05]  /*ae10*/  BSYNC.RECONVERGENT B0 ;  /* 0x0000000000007941 */ /* 0x000fea0003800200 */
.L_x_4609:
[----:B------:R-:W-:-:S07]  /*ae20*/  VIADD R22, R22, 0xffffffff ;  /* 0xffffffff16167836 */ /* 0x000fce0000000000 */
.L_x_4608:
[----:B------:R-:W-:Y:S05]  /*ae30*/  BSYNC.RECONVERGENT B1 ;  /* 0x0000000000017941 */ /* 0x000fea0003800200 */
.L_x_4607:
        /* <DEDUP_REMOVED lines=46> */
.L_x_4622:
[----:B------:R-:W-:Y:S05]  /*b120*/  BSYNC.RECONVERGENT B1 ;  /* 0x0000000000017941 */ /* 0x000fea0003800200 */
.L_x_4621:
        /* <DEDUP_REMOVED lines=32> */
.L_x_4624:
[----:B------:R-:W-:Y:S05]  /*b330*/  BSYNC.RECONVERGENT B1 ;  /* 0x0000000000017941 */ /* 0x000fea0003800200 */
.L_x_4623:
[----:B------:R-:W-:-:S07]  /*b340*/  IADD3 R22, PT, PT, R22, 0x2, RZ ;  /* 0x0000000216167810 */ /* 0x000fce0007ffe0ff */
.L_x_4620:
[----:B------:R-:W-:Y:S05]  /*b350*/  BSYNC.RECONVERGENT B0 ;  /* 0x0000000000007941 */ /* 0x000fea0003800200 */
.L_x_4619:
[----:B------:R-:W-:Y:S02]  /*b360*/  LOP3.LUT R18, R18, 0x1, RZ, 0xc0, !PT ;  /* 0x0000000112127812 */ /* 0x000fe400078ec0ff */
[----:B------:R-:W-:-:S04]  /*b370*/  ISETP.GE.AND P0, PT, R22, R17, PT ;  /* 0x000000111600720c */ /* 0x000fc80003f06270 */
[----:B------:R-:W-:-:S13]  /*b380*/  ISETP.NE.U32.OR P0, PT, R18, 0x1, !P0 ;  /* 0x000000011200780c */ /* 0x000fda0004705470 */
[----:B------:R-:W-:Y:S05]  /*b390*/  @P0 BRA `(.L_x_4606) ;  /* 0x0000000000900947 */ /* 0x000fea0003800000 */
        /* <DEDUP_REMOVED lines=8> */
[----:B0-----:R-:W-:Y:S01]  /*b420*/  IMAD.MOV.U32 R24, RZ, RZ, RZ ;  /* 0x000000ffff187224 */ /* 0x001fe200078e00ff */
[----:B-1----:R-:W-:-:S05]  /*b430*/  IADD3 R18, PT, PT, RZ, -R25, RZ ;  /* 0x80000019ff127210 */ /* 0x002fca0007ffe0ff */
        /* <DEDUP_REMOVED lines=26> */
.L_x_4606:
[----:B------:R-:W-:Y:S05]  /*b5e0*/  BSYNC.RECONVERGENT B2 ;  /* 0x0000000000027941 */ /* 0x000fea0003800200 */
.L_x_4605:
[----:B------:R-:W-:Y:S01]  /*b5f0*/  ISETP.GT.U32.AND P2, PT, R20, 0x3f, PT ;  /* 0x0000003f1400780c */ /* 0x000fe20003f44070 */
[----:B------:R-:W-:-:S12]  /*b600*/  BSSY.RECONVERGENT B0, `(.L_x_4625) ;  /* 0x0000035000007945 */ /* 0x000fd80003800200 */
[----:B------:R-:W-:Y:S05]  /*b610*/  @P2 BRA `(.L_x_4626) ;  /* 0x0000000000cc2947 */ /* 0x000fea0003800000 */
[----:B------:R-:W0:Y:S01]  /*b620*/  LDC R14, c[0x0][0x478] ;  /* 0x00011e00ff0e7b82 */ /* 0x000e220000000800 */
[----:B--2---:R-:W-:Y:S01]  /*b630*/  IMAD.IADD R35, R12, 0x1, R2 ;  /* 0x000000010c237824 */ /* 0x004fe200078e0202 */
[----:B------:R-:W1:Y:S01]  /*b640*/  LDCU.64 UR4, c[0x0][0x460] ;  /* 0x00008c00ff0477ac */ /* 0x000e620008000a00 */
[----:B0-----:R-:W-:-:S13]  /*b650*/  ISETP.NE.AND P1, PT, R14, 0x2, PT ;  /* 0x000000020e00780c */ /* 0x001fda0003f25270 */
[----:B------:R-:W0:Y:S08]  /*b660*/  @!P1 LDC.64 R14, c[0x0][0x3a8] ;  /* 0x0000ea00ff0e9b82 */ /* 0x000e300000000a00 */
[----:B------:R-:W2:Y:S08]  /*b670*/  @!P1 LDC.64 R24, c[0x0][0x468] ;  /* 0x00011a00ff189b82 */ /* 0x000eb00000000a00 */
[----:B------:R-:W4:Y:S01]  /*b680*/  @P1 LDC.64 R20, c[0x0][0x3a8] ;  /* 0x0000ea00ff141b82 */ /* 0x000f220000000a00 */
[----:B0-----:R-:W-:-:S04]  /*b690*/  @!P1 IADD3 R14, P0, PT, R35, R14, RZ ;  /* 0x0000000e230e9210 */ /* 0x001fc80007f1e0ff */
[----:B------:R-:W-:Y:S01]  /*b6a0*/  @!P1 LEA.HI.X.SX32 R15, R35, R15, 0x1, P0 ;  /* 0x0000000f230f9211 */ /* 0x000fe200000f0eff */
[----:B--2---:R-:W2:Y:S04]  /*b6b0*/  @!P1 LDG.E R24, desc[UR36][R24.64+0x8] ;  /* 0x0000082418189981 */ /* 0x004ea8000c1e1900 */
[----:B------:R-:W3:Y:S01]  /*b6c0*/  @!P1 LDG.E R2, desc[UR36][R14.64] ;  /* 0x000000240e029981 */ /* 0x000ee2000c1e1900 */
[----:B-1----:R-:W-:-:S04]  /*b6d0*/  ISETP.NE.U32.AND P0, PT, RZ, UR4, PT ;  /* 0x00000004ff007c0c */ /* 0x002fc8000bf05070 */
[----:B------:R-:W-:Y:S01]  /*b6e0*/  ISETP.NE.AND.EX P0, PT, RZ, UR5, PT, P0 ;  /* 0x00000005ff007c0c */ /* 0x000fe2000bf05300 */
[----:B------:R-:W0:-:S12]  /*b6f0*/  LDCU.64 UR4, c[0x0][0x3c0] ;  /* 0x00007800ff0477ac */ /* 0x000e180008000a00 */
[----:B------:R-:W1:Y:S08]  /*b700*/  @P0 LDC R18, c[0x0][0x3f8] ;  /* 0x0000fe00ff120b82 */ /* 0x000e700000000800 */
[----:B------:R-:W0:Y:S01]  /*b710*/  @P0 LDC.64 R22, c[0x0][0x458] ;  /* 0x00011600ff160b82 */ /* 0x000e220000000a00 */
[----:B----4-:R-:W-:-:S04]  /*b720*/  @P1 IMAD.WIDE R14, R35, 0x4, R20 ;  /* 0x00000004230e1825 */ /* 0x010fc800078e0214 */
[----:B-1----:R-:W-:-:S05]  /*b730*/  @P0 IMAD R13, R16, R18, R13 ;  /* 0x00000012100d0224 */ /* 0x002fca00078e020d */
[----:B------:R-:W-:-:S05]  /*b740*/  @P0 LEA R13, R13, R12, 0x8 ;  /* 0x0000000c0d0d0211 */ /* 0x000fca00078e40ff */
[----:B0-----:R-:W-:Y:S02]  /*b750*/  @P0 IMAD.WIDE R20, R13, 0x4, R22 ;  /* 0x000000040d140825 */ /* 0x001fe400078e0216 */
[----:B------:R-:W0:Y:S04]  /*b760*/  LDS R13, [R0] ;  /* 0x00000000000d7984 */ /* 0x000e280000000800 */
[----:B------:R-:W4:Y:S01]  /*b770*/  @P0 LDG.E.128 R20, desc[UR36][R20.64] ;  /* 0x0000002414140981 */ /* 0x000f22000c1e1d00 */
[----:B---3--:R-:W2:Y:S08]  /*b780*/  @!P1 I2F.S8 R31, R2.B2 ;  /* 0x20000002001f9306 */ /* 0x008eb00000001400 */
[----:B------:R-:W1:Y:S08]  /*b790*/  @!P1 I2F.S8 R27, R2 ;  /* 0x00000002001b9306 */ /* 0x000e700000001400 */
[----:B------:R-:W3:Y:S08]  /*b7a0*/  @!P1 I2F.S8 R29, R2.B1 ;  /* 0x10000002001d9306 */ /* 0x000ef00000001400 */
[----:B------:R-:W0:Y:S01]  /*b7b0*/  @!P1 I2F.S8 R33, R2.B3 ;  /* 0x3000000200219306 */ /* 0x000e220000001400 */
[C---:B--2---:R-:W-:Y:S01]  /*b7c0*/  @!P1 FMUL.FTZ R30, R24.reuse, R31 ;  /* 0x0000001f181e9220 */ /* 0x044fe20000410000 */
[C---:B-1----:R-:W-:Y:S01]  /*b7d0*/  @!P1 FMUL.FTZ R28, R24.reuse, R27 ;  /* 0x0000001b181c9220 */ /* 0x042fe20000410000 */
[C---:B---3--:R-:W-:Y:S01]  /*b7e0*/  @!P1 FMUL.FTZ R29, R24.reuse, R29 ;  /* 0x0000001d181d9220 */ /* 0x048fe20000410000 */
[----:B0-----:R-:W-:-:S06]  /*b7f0*/  @!P1 FMUL.FTZ R31, R24, R33 ;  /* 0x00000021181f9220 */ /* 0x001fcc0000410000 */
[----:B------:R-:W2:Y:S01]  /*b800*/  @P1 LDG.E.128 R28, desc[UR36][R14.64] ;  /* 0x000000240e1c1981 */ /* 0x000ea2000c1e1d00 */
[----:B------:R-:W-:Y:S02]  /*b810*/  IMAD R2, R3, R17, R12 ;  /* 0x0000001103027224 */ /* 0x000fe400078e020c */
[----:B------:R-:W-:-:S03]  /*b820*/  IMAD.SHL.U32 R19, R19, 0x100, RZ ;  /* 0x0000010013137824 */ /* 0x000fc600078e00ff */
[----:B------:R-:W-:Y:S02]  /*b830*/  SHF.R.S32.HI R16, RZ, 0x1f, R2 ;  /* 0x0000001fff107819 */ /* 0x000fe40000011402 */
[----:B------:R-:W-:-:S04]  /*b840*/  IADD3 R2, P1, PT, R19, R2, RZ ;  /* 0x0000000213027210 */ /* 0x000fc80007f3e0ff */
        /* <DEDUP_REMOVED lines=16> */
.L_x_4626:
[----:B------:R-:W-:Y:S05]  /*b950*/  BSYNC.RECONVERGENT B0 ;  /* 0x0000000000007941 */ /* 0x000fea0003800200 */
.L_x_4625:
[----:B------:R-:W-:Y:S06]  /*b960*/  BAR.SYNC.DEFER_BLOCKING 0x0 ;  /* 0x0000000000007b1d */ /* 0x000fec0000010000 */
[----:B------:R-:W-:Y:S05]  /*b970*/  @P2 EXIT ;  /* 0x000000000000294d */ /* 0x000fea0003800000 */
[----:B------:R-:W1:Y:S02]  /*b980*/  LDCU UR4, c[0x0][0x478] ;  /* 0x00008f00ff0477ac */ /* 0x000e640008000800 */
[----:B-1----:R-:W-:-:S09]  /*b990*/  UISETP.NE.AND UP0, UPT, UR4, 0x2, UPT ;  /* 0x000000020400788c */ /* 0x002fd2000bf05270 */
[----:B------:R-:W-:Y:S05]  /*b9a0*/  BRA.U UP0, `(.L_x_4627) ;  /* 0x00000001007c7547 */ /* 0x000fea000b800000 */
[----:B0----5:R-:W0:Y:S01]  /*b9b0*/  LDC.64 R4, c[0x0][0x470] ;  /* 0x00011c00ff047b82 */ /* 0x021e220000000a00 */
[----:B------:R-:W1:Y:S01]  /*b9c0*/  LDCU.64 UR4, c[0x0][0x380] ;  /* 0x00007000ff0477ac */ /* 0x000e620008000a00 */
[----:B0-----:R-:W4:Y:S01]  /*b9d0*/  LDG.E R4, desc[UR36][R4.64] ;  /* 0x0000002404047981 */ /* 0x001f22000c1e1900 */
[----:B------:R-:W-:Y:S02]  /*b9e0*/  IMAD.IADD R3, R3, 0x1, R12 ;  /* 0x0000000103037824 */ /* 0x000fe400078e020c */
[C---:B----4-:R-:W-:Y:S01]  /*b9f0*/  FMUL.FTZ R10, R4.reuse, R10 ;  /* 0x0000000a040a7220 */ /* 0x050fe20000410000 */
[C---:B------:R-:W-:Y:S01]  /*ba00*/  FMUL.FTZ R11, R4.reuse, R11 ;  /* 0x0000000b040b7220 */ /* 0x040fe20000410000 */
[C---:B------:R-:W-:Y:S01]  /*ba10*/  FMUL.FTZ R9, R4.reuse, R9 ;  /* 0x0000000904097220 */ /* 0x040fe20000410000 */
[----:B------:R-:W-:-:S03]  /*ba20*/  FMUL.FTZ R8, R4, R8 ;  /* 0x0000000804087220 */ /* 0x000fc60000410000 */
[----:B------:R-:W3:Y:S08]  /*ba30*/  F2I.S8.NTZ R10, R10 ;  /* 0x0000000a000a7305 */ /* 0x000ef00000202100 */
[----:B------:R-:W0:Y:S01]  /*ba40*/  F2I.S8.NTZ R11, R11 ;  /* 0x0000000b000b7305 */ /* 0x000e220000202100 */
[----:B---3--:R-:W-:-:S07]  /*ba50*/  PRMT R0, R10, 0x8880, RZ ;  /* 0x000088800a007816 */ /* 0x008fce00000000ff */
[----:B------:R-:W3:Y:S01]  /*ba60*/  F2I.S8.NTZ R9, R9 ;  /* 0x0000000900097305 */ /* 0x000ee20000202100 */
[----:B------:R-:W-:Y:S02]  /*ba70*/  PRMT R0, R0, 0x7710, RZ ;  /* 0x0000771000007816 */ /* 0x000fe400000000ff */
[----:B0-----:R-:W-:-:S05]  /*ba80*/  PRMT R4, R11, 0x8880, RZ ;  /* 0x000088800b047816 */ /* 0x001fca00000000ff */
[----:B------:R-:W0:Y:S01]  /*ba90*/  F2I.S8.NTZ R8, R8 ;  /* 0x0000000800087305 */ /* 0x000e220000202100 */
[----:B------:R-:W-:Y:S02]  /*baa0*/  SHF.L.U32 R2, R0, 0x10, RZ ;  /* 0x0000001000027819 */ /* 0x000fe400000006ff */
[----:B------:R-:W-:Y:S02]  /*bab0*/  PRMT R0, R4, 0x7710, RZ ;  /* 0x0000771004007816 */ /* 0x000fe400000000ff */
[----:B------:R-:W-:Y:S02]  /*bac0*/  LOP3.LUT R5, R2, 0xff0000, RZ, 0xc0, !PT ;  /* 0x00ff000002057812 */ /* 0x000fe400078ec0ff */
[----:B---3--:R-:W-:Y:S02]  /*bad0*/  PRMT R9, R9, 0x8880, RZ ;  /* 0x0000888009097816 */ /* 0x008fe400000000ff */
[----:B------:R-:W-:Y:S02]  /*bae0*/  LEA R5, R0, R5, 0x18 ;  /* 0x0000000500057211 */ /* 0x000fe400078ec0ff */
[----:B------:R-:W-:-:S02]  /*baf0*/  PRMT R2, R9, 0x7710, RZ ;  /* 0x0000771009027816 */ /* 0x000fc400000000ff */
[----:B0-----:R-:W-:-:S04]  /*bb00*/  PRMT R4, R8, 0x8880, RZ ;  /* 0x0000888008047816 */ /* 0x001fc800000000ff */
        /* <DEDUP_REMOVED lines=9> */
.L_x_4627:
[----:B0----5:R-:W0:Y:S01]  /*bba0*/  LDC.64 R4, c[0x0][0x380] ;  /* 0x0000e000ff047b82 */ /* 0x021e220000000a00 */
[----:B------:R-:W-:-:S04]  /*bbb0*/  IMAD.IADD R3, R3, 0x1, R12 ;  /* 0x0000000103037824 */ /* 0x000fc800078e020c */
[----:B0-----:R-:W-:-:S05]  /*bbc0*/  IMAD.WIDE R2, R3, 0x4, R4 ;  /* 0x0000000403027825 */ /* 0x001fca00078e0204 */
[----:B------:R-:W-:Y:S01]  /*bbd0*/  STG.E.128 desc[UR36][R2.64], R8 ;  /* 0x0000000802007986 */ /* 0x000fe2000c101d24 */
[----:B------:R-:W-:Y:S05]  /*bbe0*/  EXIT ;  /* 0x000000000000794d */ /* 0x000fea0003800000 */
.L_x_4556:
[----:B------:R-:W-:Y:S01]  /*bbf0*/  HFMA2 R12, -RZ, RZ, 0, 1.1920928955078125e-07 ;  /* 0x00000002ff0c7431 */ /* 0x000fe200000001ff */
[----:B------:R-:W-:Y:S01]  /*bc00*/  BSSY B1, `(.L_x_4628) ;  /* 0x0000006000017945 */ /* 0x000fe20003800000 */
[----:B------:R-:W-:Y:S01]  /*bc10*/  IMAD.MOV.U32 R11, RZ, RZ, 0x1f ;  /* 0x0000001fff0b7424 */ /* 0x000fe200078e00ff */
[----:B01234-:R-:W-:-:S07]  /*bc20*/  MOV R15, 0xffffffff ;  /* 0xffffffff000f7802 */ /* 0x01ffce0000000f00 */
[----:B------:R-:W-:Y:S05]  /*bc30*/  WARPSYNC.COLLECTIVE R15, `(.L_x_4629) ;  /* 0x000000000f087348 */ /* 0x000fea0003c00000 */
[----:B------:R0:W1:Y:S02]  /*bc40*/  SHFL.BFLY P6, R14, R13, R12, R11 ;  /* 0x0c00000c0d0e7389 */ /* 0x00006400000c000b */
[----:B01----:R-:W-:Y:S05]  /*bc50*/  ENDCOLLECTIVE ;  /* 0x000000000000791b */ /* 0x003fea0003800000 */
.L_x_4629:
[----:B------:R-:W-:Y:S05]  /*bc60*/  BSYNC B1 ;  /* 0x0000000000017941 */ /* 0x000fea0003800000 */
.L_x_4628:
[----:B------:R-:W-:Y:S02]  /*bc70*/  HFMA2 R11, -RZ, RZ, 0, 1.847743988037109375e-06 ;  /* 0x0000001fff0b7431 */ /* 0x000fe400000001ff */
[----:B------:R-:W-:Y:S01]  /*bc80*/  FADD.FTZ R13, R13, R14 ;  /* 0x0000000e0d0d7221 */ /* 0x000fe20000010000 */
[----:B------:R-:W-:Y:S02]  /*bc90*/  IMAD.MOV.U32 R12, RZ, RZ, 0x1 ;  /* 0x00000001ff0c7424 */ /* 0x000fe400078e00ff */
[----:B------:R-:W-:-:S07]  /*bca0*/  IMAD.MOV.U32 R15, RZ, RZ, -0x1 ;  /* 0xffffffffff0f7424 */ /* 0x000fce00078e00ff */
[----:B------:R-:W-:Y:S05]  /*bcb0*/  WARPSYNC.COLLECTIVE R15, `(.L_x_4630) ;  /* 0x000000000f087348 */ /* 0x000fea0003c00000 */
[----:B------:R0:W1:Y:S02]  /*bcc0*/  SHFL.BFLY P6, R14, R13, R12, R11 ;  /* 0x0c00000c0d0e7389 */ /* 0x00006400000c000b */
[----:B01----:R-:W-:Y:S05]  /*bcd0*/  ENDCOLLECTIVE ;  /* 0x000000000000791b */ /* 0x003fea0003800000 */
.L_x_4630:
[----:B------:R-:W-:Y:S05]  /*bce0*/  BRA `(.L_x_4631) ;  /* 0xffffffa400b07947 */ /* 0x000fea000383ffff */
.L_x_4560:
[----:B------:R-:W-:Y:S01]  /*bcf0*/  HFMA2 R11, -RZ, RZ, 0, 1.847743988037109375e-06 ;  /* 0x0000001fff0b7431 */ /* 0x000fe200000001ff */
[----:B------:R-:W-:Y:S01]  /*bd00*/  BSSY B0, `(.L_x_4632) ;  /* 0x0000007000007945 */ /* 0x000fe20003800000 */
[----:B------:R-:W-:Y:S01]  /*bd10*/  MOV R13, R153 ;  /* 0x00000099000d7202 */ /* 0x000fe20000000f00 */
[----:B------:R-:W-:Y:S02]  /*bd20*/  IMAD.MOV.U32 R12, RZ, RZ, 0x10 ;  /* 0x00000010ff0c7424 */ /* 0x000fe400078e00ff */
[----:B------:R-:W-:-:S07]  /*bd30*/  IMAD.MOV.U32 R15, RZ, RZ, -0x1 ;  /* 0xffffffffff0f7424 */ /* 0x000fce00078e00ff */
[----:B-123-5:R-:W-:Y:S05]  /*bd40*/  WARPSYNC.COLLECTIVE R15, `(.L_x_4633) ;  /* 0x000000000f087348 */ /* 0x02efea0003c00000 */
[----:B------:R0:W4:Y:S02]  /*bd50*/  SHFL.BFLY P6, R14, R13, R12, R11 ;  /* 0x0c00000c0d0e7389 */ /* 0x00012400000c000b */
[----:B012345:R-:W-:Y:S05]  /*bd60*/  ENDCOLLECTIVE ;  /* 0x000000000000791b */ /* 0x03ffea0003800000 */
.L_x_4633:
[----:B------:R-:W-:Y:S05]  /*bd70*/  BSYNC B0 ;  /* 0x0000000000007941 */ /* 0x000fea0003800000 */
.L_x_4632:
[----:B------:R-:W-:Y:S01]  /*bd80*/  FMNMX.FTZ R13, R14, R153, !PT ;  /* 0x000000990e0d7209 */ /* 0x000fe20007810000 */
[----:B------:R-:W-:Y:S01]  /*bd90*/  IMAD.MOV.U32 R11, RZ, RZ, 0x1f ;  /* 0x0000001fff0b7424 */ /* 0x000fe200078e00ff */
[----:B------:R-:W-:Y:S02]  /*bda0*/  MOV R12, 0x8 ;  /* 0x00000008000c7802 */ /* 0x000fe40000000f00 */
[----:B------:R-:W-:-:S07]  /*bdb0*/  MOV R15, 0xffffffff ;  /* 0xffffffff000f7802 */ /* 0x000fce0000000f00 */
[----:B------:R-:W-:Y:S05]  /*bdc0*/  WARPSYNC.COLLECTIVE R15, `(.L_x_4634) ;  /* 0x000000000f087348 */ /* 0x000fea0003c00000 */
[----:B------:R0:W1:Y:S02]  /*bdd0*/  SHFL.BFLY P6, R14, R13, R12, R11 ;  /* 0x0c00000c0d0e7389 */ /* 0x00006400000c000b */
[----:B01----:R-:W-:Y:S05]  /*bde0*/  ENDCOLLECTIVE ;  /* 0x000000000000791b */ /* 0x003fea0003800000 */
.L_x_4634:
[----:B------:R-:W-:Y:S01]  /*bdf0*/  HFMA2 R12, -RZ, RZ, 0, 2.384185791015625e-07 ;  /* 0x00000004ff0c7431 */ /* 0x000fe200000001ff */
[----:B------:R-:W-:-:S05]  /*be00*/  FMNMX.FTZ R4, R13, R14, !PT ;  /* 0x0000000e0d047209 */ /* 0x000fca0007810000 */
[----:B------:R-:W-:-:S07]  /*be10*/  IMAD.MOV.U32 R13, RZ, RZ, R4 ;  /* 0x000000ffff0d7224 */ /* 0x000fce00078e0004 */
[----:B------:R-:W-:Y:S05]  /*be20*/  WARPSYNC.COLLECTIVE R15, `(.L_x_4635) ;  /* 0x000000000f087348 */ /* 0x000fea0003c00000 */
[----:B------:R0:W1:Y:S02]  /*be30*/  SHFL.BFLY P6, R14, R13, R12, R11 ;  /* 0x0c00000c0d0e7389 */ /* 0x00006400000c000b */
[----:B01----:R-:W-:Y:S05]  /*be40*/  ENDCOLLECTIVE ;  /* 0x000000000000791b */ /* 0x003fea0003800000 */
.L_x_4635:
[----:B------:R-:W-:Y:S05]  /*be50*/  BRA `(.L_x_4636) ;  /* 0xffffffa800087947 */ /* 0x000fea000383ffff */
.L_x_4637:
        /* <DEDUP_REMOVED lines=10> */
.L_x_4661:


//--------------------- .nv.global.init           --------------------------
	.section	.nv.global.init,"aw",@progbits
.nv.global.init:
	.type		$str,@object
	.size		$str,($str$1 - $str)
$str:
        /*0000*/ 	.byte	0x68, 0x61, 0x6c, 0x66, 0x5f, 0x72, 0x6f, 0x74, 0x61, 0x72, 0x79, 0x5f, 0x64, 0x69, 0x6d, 0x20
        /*0010*/ 	.byte	0x25, 0x20, 0x51, 0x4b, 0x5f, 0x56, 0x45, 0x43, 0x5f, 0x53, 0x49, 0x5a, 0x45, 0x20, 0x3d, 0x3d
        /*0020*/ 	.byte	0x20, 0x30, 0x00
	.type		$str$1,@object
	.size		$str$1,(__unnamed_16 - $str$1)
$str$1:
        /* <DEDUP_REMOVED lines=9> */
        /*00b3*/ 	.byte	0x6c, 0x61, 0x74, 0x65, 0x2e, 0x68, 0x70, 0x70, 0x00
	.type		__unnamed_16,@object
	.size		__unnamed_16,(__unnamed_17 - __unnamed_16)
__unnamed_16:
        /* <DEDUP_REMOVED lines=18> */
        /*01dc*/ 	.byte	0x65, 0x5d, 0x00
	.type		__unnamed_17,@object
	.size		__unnamed_17,(__unnamed_13 - __unnamed_17)
__unnamed_17:
        /* <DEDUP_REMOVED lines=19> */
	.type		__unnamed_13,@object
	.size		__unnamed_13,(__unnamed_18 - __unnamed_13)
__unnamed_13:
        /* <DEDUP_REMOVED lines=19> */
	.type		__unnamed_18,@object
	.size		__unnamed_18,(__unnamed_4 - __unnamed_18)
__unnamed_18:
        /* <DEDUP_REMOVED lines=19> */
	.type		__unnamed_4,@object
	.size		__unnamed_4,(__unnamed_1 - __unnamed_4)
__unnamed_4:
        /* <DEDUP_REMOVED lines=19> */
	.type		__unnamed_1,@object
	.size		__unnamed_1,(__unnamed_5 - __unnamed_1)
__unnamed_1:
        /* <DEDUP_REMOVED lines=18> */
        /*078f*/ 	.byte	0x6c, 0x73, 0x65, 0x5d, 0x00
	.type		__unnamed_5,@object
	.size		__unnamed_5,(__unnamed_15 - __unnamed_5)
__unnamed_5:
        /* <DEDUP_REMOVED lines=19> */
	.type		__unnamed_15,@object
	.size		__unnamed_15,(__unnamed_6 - __unnamed_15)
__unnamed_15:
        /* <DEDUP_REMOVED lines=19> */
	.type		__unnamed_6,@object
	.size		__unnamed_6,(__unnamed_14 - __unnamed_6)
__unnamed_6:
        /* <DEDUP_REMOVED lines=19> */
	.type		__unnamed_14,@object
	.size		__unnamed_14,(__unnamed_3 - __unnamed_14)
__unnamed_14:
        /* <DEDUP_REMOVED lines=19> */
	.type		__unnamed_3,@object
	.size		__unnamed_3,(__unnamed_2 - __unnamed_3)
__unnamed_3:
        /* <DEDUP_REMOVED lines=18> */
        /*0d48*/ 	.byte	0x61, 0x6c, 0x73, 0x65, 0x5d, 0x00
	.type		__unnamed_2,@object
	.size		__unnamed_2,(__unnamed_22 - __unnamed_2)
__unnamed_2:
        /* <DEDUP_REMOVED lines=19> */
	.type		__unnamed_22,@object
	.size		__unnamed_22,(__unnamed_19 - __unnamed_22)
__unnamed_22:
        /* <DEDUP_REMOVED lines=19> */
	.type		__unnamed_19,@object
	.size		__unnamed_19,(__unnamed_23 - __unnamed_19)
__unnamed_19:
        /* <DEDUP_REMOVED lines=18> */
        /*10c0*/ 	.byte	0x41, 0x4d, 0x53, 0x20, 0x3d, 0x20, 0x66, 0x61, 0x6c, 0x73, 0x65, 0x5d, 0x00
	.type		__unnamed_23,@object
	.size		__unnamed_23,(__unnamed_10 - __unnamed_23)
__unnamed_23:
        /* <DEDUP_REMOVED lines=19> */
	.type		__unnamed_10,@object
	.size		__unnamed_10,(__unnamed_24 - __unnamed_10)
__unnamed_10:
        /* <DEDUP_REMOVED lines=19> */
	.type		__unnamed_24,@object
	.size		__unnamed_24,(__unnamed_21 - __unnamed_24)
__unnamed_24:
        /* <DEDUP_REMOVED lines=19> */
	.type		__unnamed_21,@object
	.size		__unnamed_21,(__unnamed_11 - __unnamed_21)
__unnamed_21:
        /* <DEDUP_REMOVED lines=18> */
        /*1574*/ 	.byte	0x45, 0x41, 0x4d, 0x53, 0x20, 0x3d, 0x20, 0x66, 0x61, 0x6c, 0x73, 0x65, 0x5d, 0x00
	.type		__unnamed_11,@object
	.size		__unnamed_11,(__unnamed_7 - __unnamed_11)
__unnamed_11:
        /* <DEDUP_REMOVED lines=19> */
	.type		__unnamed_7,@object
	.size		__unnamed_7,(__unnamed_20 - __unnamed_7)
__unnamed_7:
        /* <DEDUP_REMOVED lines=19> */
	.type		__unnamed_20,@object
	.size		__unnamed_20,(__unnamed_12 - __unnamed_20)
__unnamed_20:
        /* <DEDUP_REMOVED lines=19> */
	.type		__unnamed_12,@object
	.size		__unnamed_12,(__unnamed_9 - __unnamed_12)
__unnamed_12:
        /* <DEDUP_REMOVED lines=19> */
	.type		__unnamed_9,@object
	.size		__unnamed_9,(__unnamed_8 - __unnamed_9)
__unnamed_9:
        /* <DEDUP_REMOVED lines=18> */
        /*1b5a*/ 	.byte	0x42, 0x45, 0x41, 0x4d, 0x53, 0x20, 0x3d, 0x20, 0x66, 0x61, 0x6c, 0x73, 0x65, 0x5d, 0x00
	.type		__unnamed_8,@object
	.size		__unnamed_8,(.L_7 - __unnamed_8)
__unnamed_8:
        /* <DEDUP_REMOVED lines=19> */
.L_7:


//--------------------- .nv.shared._ZN4mmha33masked_multihead_attention_kernelItLi256ELi256ELi1ELi32ELi256ELb1ELb1EEEv26Multihead_attention_paramsIT_XT5_EE --------------------------
	.section	.nv.shared._ZN4mmha33masked_multihead_attention_kernelItLi256ELi256ELi1ELi32ELi256ELb1ELb1EEEv26Multihead_attention_paramsIT_XT5_EE,"aw",@nobits
	.sectionflags	@""
	.align	16
.nv.shared._ZN4mmha33masked_multihead_attention_kernelItLi256ELi256ELi1ELi32ELi256ELb1ELb1EEEv26Multihead_attention_paramsIT_XT5_EE:
	.zero		2112


//--------------------- .nv.shared.reserved.0     --------------------------
	.section	.nv.shared.reserved.0,"aw",@nobits
	.weak		__nv_reservedSMEM_offset_0_alias
	.size		__nv_reservedSMEM_offset_0_alias, 0, 64
	.other		__nv_reservedSMEM_offset_0_alias,@"STO_CUDA_RESERVED_SHARED STV_DEFAULT"
__nv_reservedSMEM_offset_0_alias:
	.zero		0
	.zero		64


//--------------------- .nv.shared._ZN4mmha33masked_multihead_attention_kernelItLi256ELi256ELi2ELi32ELi128ELb1ELb1EEEv26Multihead_attention_paramsIT_XT5_EE --------------------------
	.section	.nv.shared._ZN4mmha33masked_multihead_attention_kernelItLi256ELi256ELi2ELi32ELi128ELb1ELb1EEEv26Multihead_attention_paramsIT_XT5_EE,"aw",@nobits
	.sectionflags	@""
	.align	16
.nv.shared._ZN4mmha33masked_multihead_attention_kernelItLi256ELi256ELi2ELi32ELi128ELb1ELb1EEEv26Multihead_attention_paramsIT_XT5_EE:
	.zero		2080


//--------------------- .nv.shared._ZN4mmha33masked_multihead_attention_kernelItLi256ELi256ELi4ELi32ELi64ELb1ELb1EEEv26Multihead_attention_paramsIT_XT5_EE --------------------------
	.section	.nv.shared._ZN4mmha33masked_multihead_attention_kernelItLi256ELi256ELi4ELi32ELi64ELb1ELb1EEEv26Multihead_attention_paramsIT_XT5_EE,"aw",@nobits
	.sectionflags	@""
	.align	16
.nv.shared._ZN4mmha33masked_multihead_attention_kernelItLi256ELi256ELi4ELi32ELi64ELb1ELb1EEEv26Multihead_attention_paramsIT_XT5_EE:
	.zero		2064


//--------------------- .nv.shared._ZN4mmha33masked_multihead_attention_kernelItLi256ELi256ELi1ELi32ELi256ELb1ELb0EEEv26Multihead_attention_paramsIT_XT5_EE --------------------------
	.section	.nv.shared._ZN4mmha33masked_multihead_attention_kernelItLi256ELi256ELi1ELi32ELi256ELb1ELb0EEEv26Multihead_attention_paramsIT_XT5_EE,"aw",@nobits
	.sectionflags	@""
	.align	16
.nv.shared._ZN4mmha33masked_multihead_attention_kernelItLi256ELi256ELi1ELi32ELi256ELb1ELb0EEEv26Multihead_attention_paramsIT_XT5_EE:
	.zero		2112


//--------------------- .nv.shared._ZN4mmha33masked_multihead_attention_kernelItLi256ELi256ELi2ELi32ELi128ELb1ELb0EEEv26Multihead_attention_paramsIT_XT5_EE --------------------------
	.section	.nv.shared._ZN4mmha33masked_multihead_attention_kernelItLi256ELi256ELi2ELi32ELi128ELb1ELb0EEEv26Multihead_attention_paramsIT_XT5_EE,"aw",@nobits
	.sectionflags	@""
	.align	16
.nv.shared._ZN4mmha33masked_multihead_attention_kernelItLi256ELi256ELi2ELi32ELi128ELb1ELb0EEEv26Multihead_attention_paramsIT_XT5_EE:
	.zero		2080


//--------------------- .nv.shared._ZN4mmha33masked_multihead_attention_kernelItLi256ELi256ELi4ELi32ELi64ELb1ELb0EEEv26Multihead_attention_paramsIT_XT5_EE --------------------------
	.section	.nv.shared._ZN4mmha33masked_multihead_attention_kernelItLi256ELi256ELi4ELi32ELi64ELb1ELb0EEEv26Multihead_attention_paramsIT_XT5_EE,"aw",@nobits
	.sectionflags	@""
	.align	16
.nv.shared._ZN4mmha33masked_multihead_attention_kernelItLi256ELi256ELi4ELi32ELi64ELb1ELb0EEEv26Multihead_attention_paramsIT_XT5_EE:
	.zero		2064


//--------------------- .nv.shared._ZN4mmha33masked_multihead_attention_kernelIfLi256ELi256ELi1ELi64ELi256ELb1ELb1EEEv26Multihead_attention_paramsIT_XT5_EE --------------------------
	.section	.nv.shared._ZN4mmha33masked_multihead_attention_kernelIfLi256ELi256ELi1ELi64ELi256ELb1ELb1EEEv26Multihead_attention_paramsIT_XT5_EE,"aw",@nobits
	.sectionflags	@""
	.align	16
.nv.shared._ZN4mmha33masked_multihead_attention_kernelIfLi256ELi256ELi1ELi64ELi256ELb1ELb1EEEv26Multihead_attention_paramsIT_XT5_EE:
	.zero		3136


//--------------------- .nv.shared._ZN4mmha33masked_multihead_attention_kernelIfLi256ELi256ELi2ELi64ELi128ELb1ELb1EEEv26Multihead_attention_paramsIT_XT5_EE --------------------------
	.section	.nv.shared._ZN4mmha33masked_multihead_attention_kernelIfLi256ELi256ELi2ELi64ELi128ELb1ELb1EEEv26Multihead_attention_paramsIT_XT5_EE,"aw",@nobits
	.sectionflags	@""
	.align	16
.nv.shared._ZN4mmha33masked_multihead_attention_kernelIfLi256ELi256ELi2ELi64ELi128ELb1ELb1EEEv26Multihead_attention_paramsIT_XT5_EE:
	.zero		3104


//--------------------- .nv.shared._ZN4mmha33masked_multihead_attention_kernelIfLi256ELi256ELi4ELi64ELi64ELb1ELb1EEEv26Multihead_attention_paramsIT_XT5_EE --------------------------
	.section	.nv.shared._ZN4mmha33masked_multihead_attention_kernelIfLi256ELi256ELi4ELi64ELi64ELb1ELb1EEEv26Multihead_attention_paramsIT_XT5_EE,"aw",@nobits
	.sectionflags	@""
	.align	16
.nv.shared._ZN4mmha33masked_multihead_attention_kernelIfLi256ELi256ELi4ELi64ELi64ELb1ELb1EEEv26Multihead_attention_paramsIT_XT5_EE:
	.zero		3088


//--------------------- .nv.shared._ZN4mmha33masked_multihead_attention_kernelIfLi256ELi256ELi1ELi64ELi256ELb1ELb0EEEv26Multihead_attention_paramsIT_XT5_EE --------------------------
	.section	.nv.shared._ZN4mmha33masked_multihead_attention_kernelIfLi256ELi256ELi1ELi64ELi256ELb1ELb0EEEv26Multihead_attention_paramsIT_XT5_EE,"aw",@nobits
	.sectionflags	@""
	.align	16
.nv.shared._ZN4mmha33masked_multihead_attention_kernelIfLi256ELi256ELi1ELi64ELi256ELb1ELb0EEEv26Multihead_attention_paramsIT_XT5_EE:
	.zero		3136


//--------------------- .nv.shared._ZN4mmha33masked_multihead_attention_kernelIfLi256ELi256ELi2ELi64ELi128ELb1ELb0EEEv26Multihead_attention_paramsIT_XT5_EE --------------------------
	.section	.nv.shared._ZN4mmha33masked_multihead_attention_kernelIfLi256ELi256ELi2ELi64ELi128ELb1ELb0EEEv26Multihead_attention_paramsIT_XT5_EE,"aw",@nobits
	.sectionflags	@""
	.align	16
.nv.shared._ZN4mmha33masked_multihead_attention_kernelIfLi256ELi256ELi2ELi64ELi128ELb1ELb0EEEv26Multihead_attention_paramsIT_XT5_EE:
	.zero		3104


//--------------------- .nv.shared._ZN4mmha33masked_multihead_attention_kernelIfLi256ELi256ELi4ELi64ELi64ELb1ELb0EEEv26Multihead_attention_paramsIT_XT5_EE --------------------------
	.section	.nv.shared._ZN4mmha33masked_multihead_attention_kernelIfLi256ELi256ELi4ELi64ELi64ELb1ELb0EEEv26Multihead_attention_paramsIT_XT5_EE,"aw",@nobits
	.sectionflags	@""
	.align	16
.nv.shared._ZN4mmha33masked_multihead_attention_kernelIfLi256ELi256ELi4ELi64ELi64ELb1ELb0EEEv26Multihead_attention_paramsIT_XT5_EE:
	.zero		3088


//--------------------- .nv.shared._ZN4mmha33masked_multihead_attention_kernelItLi256ELi256ELi1ELi32ELi256ELb0ELb1EEEv26Multihead_attention_paramsIT_XT5_EE --------------------------
	.section	.nv.shared._ZN4mmha33masked_multihead_attention_kernelItLi256ELi256ELi1ELi32ELi256ELb0ELb1EEEv26Multihead_attention_paramsIT_XT5_EE,"aw",@nobits
	.sectionflags	@""
	.align	16
.nv.shared._ZN4mmha33masked_multihead_attention_kernelItLi256ELi256ELi1ELi32ELi256ELb0ELb1EEEv26Multihead_attention_paramsIT_XT5_EE:
	.zero		1600


//--------------------- .nv.shared._ZN4mmha33masked_multihead_attention_kernelItLi256ELi256ELi2ELi32ELi128ELb0ELb1EEEv26Multihead_attention_paramsIT_XT5_EE --------------------------
	.section	.nv.shared._ZN4mmha33masked_multihead_attention_kernelItLi256ELi256ELi2ELi32ELi128ELb0ELb1EEEv26Multihead_attention_paramsIT_XT5_EE,"aw",@nobits
	.sectionflags	@""
	.align	16
.nv.shared._ZN4mmha33masked_multihead_attention_kernelItLi256ELi256ELi2ELi32ELi128ELb0ELb1EEEv26Multihead_attention_paramsIT_XT5_EE:
	.zero		1568


//--------------------- .nv.shared._ZN4mmha33masked_multihead_attention_kernelItLi256ELi256ELi4ELi32ELi64ELb0ELb1EEEv26Multihead_attention_paramsIT_XT5_EE --------------------------
	.section	.nv.shared._ZN4mmha33masked_multihead_attention_kernelItLi256ELi256ELi4ELi32ELi64ELb0ELb1EEEv26Multihead_attention_paramsIT_XT5_EE,"aw",@nobits
	.sectionflags	@""
	.align	16
.nv.shared._ZN4mmha33masked_multihead_attention_kernelItLi256ELi256ELi4ELi32ELi64ELb0ELb1EEEv26Multihead_attention_paramsIT_XT5_EE:
	.zero		1552


//--------------------- .nv.shared._ZN4mmha33masked_multihead_attention_kernelItLi256ELi256ELi1ELi32ELi256ELb0ELb0EEEv26Multihead_attention_paramsIT_XT5_EE --------------------------
	.section	.nv.shared._ZN4mmha33masked_multihead_attention_kernelItLi256ELi256ELi1ELi32ELi256ELb0ELb0EEEv26Multihead_attention_paramsIT_XT5_EE,"aw",@nobits
	.sectionflags	@""
	.align	16
.nv.shared._ZN4mmha33masked_multihead_attention_kernelItLi256ELi256ELi1ELi32ELi256ELb0ELb0EEEv26Multihead_attention_paramsIT_XT5_EE:
	.zero		1600


//--------------------- .nv.shared._ZN4mmha33masked_multihead_attention_kernelItLi256ELi256ELi2ELi32ELi128ELb0ELb0EEEv26Multihead_attention_paramsIT_XT5_EE --------------------------
	.section	.nv.shared._ZN4mmha33masked_multihead_attention_kernelItLi256ELi256ELi2ELi32ELi128ELb0ELb0EEEv26Multihead_attention_paramsIT_XT5_EE,"aw",@nobits
	.sectionflags	@""
	.align	16
.nv.shared._ZN4mmha33masked_multihead_attention_kernelItLi256ELi256ELi2ELi32ELi128ELb0ELb0EEEv26Multihead_attention_paramsIT_XT5_EE:
	.zero		1568


//--------------------- .nv.shared._ZN4mmha33masked_multihead_attention_kernelItLi256ELi256ELi4ELi32ELi64ELb0ELb0EEEv26Multihead_attention_paramsIT_XT5_EE --------------------------
	.section	.nv.shared._ZN4mmha33masked_multihead_attention_kernelItLi256ELi256ELi4ELi32ELi64ELb0ELb0EEEv26Multihead_attention_paramsIT_XT5_EE,"aw",@nobits
	.sectionflags	@""
	.align	16
.nv.shared._ZN4mmha33masked_multihead_attention_kernelItLi256ELi256ELi4ELi32ELi64ELb0ELb0EEEv26Multihead_attention_paramsIT_XT5_EE:
	.zero		1552


//--------------------- .nv.shared._ZN4mmha33masked_multihead_attention_kernelIfLi256ELi256ELi1ELi64ELi256ELb0ELb1EEEv26Multihead_attention_paramsIT_XT5_EE --------------------------
	.section	.nv.shared._ZN4mmha33masked_multihead_attention_kernelIfLi256ELi256ELi1ELi64ELi256ELb0ELb1EEEv26Multihead_attention_paramsIT_XT5_EE,"aw",@nobits
	.sectionflags	@""
	.align	16
.nv.shared._ZN4mmha33masked_multihead_attention_kernelIfLi256ELi256ELi1ELi64ELi256ELb0ELb1EEEv26Multihead_attention_paramsIT_XT5_EE:
	.zero		2112


//--------------------- .nv.shared._ZN4mmha33masked_multihead_attention_kernelIfLi256ELi256ELi2ELi64ELi128ELb0ELb1EEEv26Multihead_attention_paramsIT_XT5_EE --------------------------
	.section	.nv.shared._ZN4mmha33masked_multihead_attention_kernelIfLi256ELi256ELi2ELi64ELi128ELb0ELb1EEEv26Multihead_attention_paramsIT_XT5_EE,"aw",@nobits
	.sectionflags	@""
	.align	16
.nv.shared._ZN4mmha33masked_multihead_attention_kernelIfLi256ELi256ELi2ELi64ELi128ELb0ELb1EEEv26Multihead_attention_paramsIT_XT5_EE:
	.zero		2080


//--------------------- .nv.shared._ZN4mmha33masked_multihead_attention_kernelIfLi256ELi256ELi4ELi64ELi64ELb0ELb1EEEv26Multihead_attention_paramsIT_XT5_EE --------------------------
	.section	.nv.shared._ZN4mmha33masked_multihead_attention_kernelIfLi256ELi256ELi4ELi64ELi64ELb0ELb1EEEv26Multihead_attention_paramsIT_XT5_EE,"aw",@nobits
	.sectionflags	@""
	.align	16
.nv.shared._ZN4mmha33masked_multihead_attention_kernelIfLi256ELi256ELi4ELi64ELi64ELb0ELb1EEEv26Multihead_attention_paramsIT_XT5_EE:
	.zero		2064


//--------------------- .nv.shared._ZN4mmha33masked_multihead_attention_kernelIfLi256ELi256ELi1ELi64ELi256ELb0ELb0EEEv26Multihead_attention_paramsIT_XT5_EE --------------------------
	.section	.nv.shared._ZN4mmha33masked_multihead_attention_kernelIfLi256ELi256ELi1ELi64ELi256ELb0ELb0EEEv26Multihead_attention_paramsIT_XT5_EE,"aw",@nobits
	.sectionflags	@""
	.align	16
.nv.shared._ZN4mmha33masked_multihead_attention_kernelIfLi256ELi256ELi1ELi64ELi256ELb0ELb0EEEv26Multihead_attention_paramsIT_XT5_EE:
	.zero		2112


//--------------------- .nv.shared._ZN4mmha33masked_multihead_attention_kernelIfLi256ELi256ELi2ELi64ELi128ELb0ELb0EEEv26Multihead_attention_paramsIT_XT5_EE --------------------------
	.section	.nv.shared._ZN4mmha33masked_multihead_attention_kernelIfLi256ELi256ELi2ELi64ELi128ELb0ELb0EEEv26Multihead_attention_paramsIT_XT5_EE,"aw",@nobits
	.sectionflags	@""
	.align	16
.nv.shared._ZN4mmha33masked_multihead_attention_kernelIfLi256ELi256ELi2ELi64ELi128ELb0ELb0EEEv26Multihead_attention_paramsIT_XT5_EE:
	.zero		2080


//--------------------- .nv.shared._ZN4mmha33masked_multihead_attention_kernelIfLi256ELi256ELi4ELi64ELi64ELb0ELb0EEEv26Multihead_attention_paramsIT_XT5_EE --------------------------
	.section	.nv.shared._ZN4mmha33masked_multihead_attention_kernelIfLi256ELi256ELi4ELi64ELi64ELb0ELb0EEEv26Multihead_attention_paramsIT_XT5_EE,"aw",@nobits
	.sectionflags	@""
	.align	16
.nv.shared._ZN4mmha33masked_multihead_attention_kernelIfLi256ELi256ELi4ELi64ELi64ELb0ELb0EEEv26Multihead_attention_paramsIT_XT5_EE:
	.zero		2064


//--------------------- .nv.constant0._ZN4mmha33masked_multihead_attention_kernelItLi256ELi256ELi1ELi32ELi256ELb1ELb1EEEv26Multihead_attention_paramsIT_XT5_EE --------------------------
	.section	.nv.constant0._ZN4mmha33masked_multihead_attention_kernelItLi256ELi256ELi1ELi32ELi256ELb1ELb1EEEv26Multihead_attention_paramsIT_XT5_EE,"a",@progbits
	.sectionflags	@""
	.align	4
.nv.constant0._ZN4mmha33masked_multihead_attention_kernelItLi256ELi256ELi1ELi32ELi256ELb1ELb1EEEv26Multihead_attention_paramsIT_XT5_EE:
	.zero		1192


//--------------------- .nv.constant0._ZN4mmha33masked_multihead_attention_kernelItLi256ELi256ELi2ELi32ELi128ELb1ELb1EEEv26Multihead_attention_paramsIT_XT5_EE --------------------------
	.section	.nv.constant0._ZN4mmha33masked_multihead_attention_kernelItLi256ELi256ELi2ELi32ELi128ELb1ELb1EEEv26Multihead_attention_paramsIT_XT5_EE,"a",@progbits
	.sectionflags	@""
	.align	4
.nv.constant0._ZN4mmha33masked_multihead_attention_kernelItLi256ELi256ELi2ELi32ELi128ELb1ELb1EEEv26Multihead_attention_paramsIT_XT5_EE:
	.zero		1192


//--------------------- .nv.constant0._ZN4mmha33masked_multihead_attention_kernelItLi256ELi256ELi4ELi32ELi64ELb1ELb1EEEv26Multihead_attention_paramsIT_XT5_EE --------------------------
	.section	.nv.constant0._ZN4mmha33masked_multihead_attention_kernelItLi256ELi256ELi4ELi32ELi64ELb1ELb1EEEv26Multihead_attention_paramsIT_XT5_EE,"a",@progbits
	.sectionflags	@""
	.align	4
.nv.constant0._ZN4mmha33masked_multihead_attention_kernelItLi256ELi256ELi4ELi32ELi64ELb1ELb1EEEv26Multihead_attention_paramsIT_XT5_EE:
	.zero		1192


//--------------------- .nv.constant0._ZN4mmha33masked_multihead_attention_kernelItLi256ELi256ELi1ELi32ELi256ELb1ELb0EEEv26Multihead_attention_paramsIT_XT5_EE --------------------------
	.section	.nv.constant0._ZN4mmha33masked_multihead_attention_kernelItLi256ELi256ELi1ELi32ELi256ELb1ELb0EEEv26Multihead_attention_paramsIT_XT5_EE,"a",@progbits
	.sectionflags	@""
	.align	4
.nv.constant0._ZN4mmha33masked_multihead_attention_kernelItLi256ELi256ELi1ELi32ELi256ELb1ELb0EEEv26Multihead_attention_paramsIT_XT5_EE:
	.zero		1192


//--------------------- .nv.constant0._ZN4mmha33masked_multihead_attention_kernelItLi256ELi256ELi2ELi32ELi128ELb1ELb0EEEv26Multihead_attention_paramsIT_XT5_EE --------------------------
	.section	.nv.constant0._ZN4mmha33masked_multihead_attention_kernelItLi256ELi256ELi2ELi32ELi128ELb1ELb0EEEv26Multihead_attention_paramsIT_XT5_EE,"a",@progbits
	.sectionflags	@""
	.align	4
.nv.constant0._ZN4mmha33masked_multihead_attention_kernelItLi256ELi256ELi2ELi32ELi128ELb1ELb0EEEv26Multihead_attention_paramsIT_XT5_EE:
	.zero		1192


//--------------------- .nv.constant0._ZN4mmha33masked_multihead_attention_kernelItLi256ELi256ELi4ELi32ELi64ELb1ELb0EEEv26Multihead_attention_paramsIT_XT5_EE --------------------------
	.section	.nv.constant0._ZN4mmha33masked_multihead_attention_kernelItLi256ELi256ELi4ELi32ELi64ELb1ELb0EEEv26Multihead_attention_paramsIT_XT5_EE,"a",@progbits
	.sectionflags	@""
	.align	4
.nv.constant0._ZN4mmha33masked_multihead_attention_kernelItLi256ELi256ELi4ELi32ELi64ELb1ELb0EEEv26Multihead_attention_paramsIT_XT5_EE:
	.zero		1192


//--------------------- .nv.constant0._ZN4mmha33masked_multihead_attention_kernelIfLi256ELi256ELi1ELi64ELi256ELb1ELb1EEEv26Multihead_attention_paramsIT_XT5_EE --------------------------
	.section	.nv.constant0._ZN4mmha33masked_multihead_attention_kernelIfLi256ELi256ELi1ELi64ELi256ELb1ELb1EEEv26Multihead_attention_paramsIT_XT5_EE,"a",@progbits
	.sectionflags	@""
	.align	4
.nv.constant0._ZN4mmha33masked_multihead_attention_kernelIfLi256ELi256ELi1ELi64ELi256ELb1ELb1EEEv26Multihead_attention_paramsIT_XT5_EE:
	.zero		1192


//--------------------- .nv.constant0._ZN4mmha33masked_multihead_attention_kernelIfLi256ELi256ELi2ELi64ELi128ELb1ELb1EEEv26Multihead_attention_paramsIT_XT5_EE --------------------------
	.section	.nv.constant0._ZN4mmha33masked_multihead_attention_kernelIfLi256ELi256ELi2ELi64ELi128ELb1ELb1EEEv26Multihead_attention_paramsIT_XT5_EE,"a",@progbits
	.sectionflags	@""
	.align	4
.nv.constant0._ZN4mmha33masked_multihead_attention_kernelIfLi256ELi256ELi2ELi64ELi128ELb1ELb1EEEv26Multihead_attention_paramsIT_XT5_EE:
	.zero		1192


//--------------------- .nv.constant0._ZN4mmha33masked_multihead_attention_kernelIfLi256ELi256ELi4ELi64ELi64ELb1ELb1EEEv26Multihead_attention_paramsIT_XT5_EE --------------------------
	.section	.nv.constant0._ZN4mmha33masked_multihead_attention_kernelIfLi256ELi256ELi4ELi64ELi64ELb1ELb1EEEv26Multihead_attention_paramsIT_XT5_EE,"a",@progbits
	.sectionflags	@""
	.align	4
.nv.constant0._ZN4mmha33masked_multihead_attention_kernelIfLi256ELi256ELi4ELi64ELi64ELb1ELb1EEEv26Multihead_attention_paramsIT_XT5_EE:
	.zero		1192


//--------------------- .nv.constant0._ZN4mmha33masked_multihead_attention_kernelIfLi256ELi256ELi1ELi64ELi256ELb1ELb0EEEv26Multihead_attention_paramsIT_XT5_EE --------------------------
	.section	.nv.constant0._ZN4mmha33masked_multihead_attention_kernelIfLi256ELi256ELi1ELi64ELi256ELb1ELb0EEEv26Multihead_attention_paramsIT_XT5_EE,"a",@progbits
	.sectionflags	@""
	.align	4
.nv.constant0._ZN4mmha33masked_multihead_attention_kernelIfLi256ELi256ELi1ELi64ELi256ELb1ELb0EEEv26Multihead_attention_paramsIT_XT5_EE:
	.zero		1192


//--------------------- .nv.constant0._ZN4mmha33masked_multihead_attention_kernelIfLi256ELi256ELi2ELi64ELi128ELb1ELb0EEEv26Multihead_attention_paramsIT_XT5_EE --------------------------
	.section	.nv.constant0._ZN4mmha33masked_multihead_attention_kernelIfLi256ELi256ELi2ELi64ELi128ELb1ELb0EEEv26Multihead_attention_paramsIT_XT5_EE,"a",@progbits
	.sectionflags	@""
	.align	4
.nv.constant0._ZN4mmha33masked_multihead_attention_kernelIfLi256ELi256ELi2ELi64ELi128ELb1ELb0EEEv26Multihead_attention_paramsIT_XT5_EE:
	.zero		1192


//--------------------- .nv.constant0._ZN4mmha33masked_multihead_attention_kernelIfLi256ELi256ELi4ELi64ELi64ELb1ELb0EEEv26Multihead_attention_paramsIT_XT5_EE --------------------------
	.section	.nv.constant0._ZN4mmha33masked_multihead_attention_kernelIfLi256ELi256ELi4ELi64ELi64ELb1ELb0EEEv26Multihead_attention_paramsIT_XT5_EE,"a",@progbits
	.sectionflags	@""
	.align	4
.nv.constant0._ZN4mmha33masked_multihead_attention_kernelIfLi256ELi256ELi4ELi64ELi64ELb1ELb0EEEv26Multihead_attention_paramsIT_XT5_EE:
	.zero		1192


//--------------------- .nv.constant0._ZN4mmha33masked_multihead_attention_kernelItLi256ELi256ELi1ELi32ELi256ELb0ELb1EEEv26Multihead_attention_paramsIT_XT5_EE --------------------------
	.section	.nv.constant0._ZN4mmha33masked_multihead_attention_kernelItLi256ELi256ELi1ELi32ELi256ELb0ELb1EEEv26Multihead_attention_paramsIT_XT5_EE,"a",@progbits
	.sectionflags	@""
	.align	4
.nv.constant0._ZN4mmha33masked_multihead_attention_kernelItLi256ELi256ELi1ELi32ELi256ELb0ELb1EEEv26Multihead_attention_paramsIT_XT5_EE:
	.zero		1192


//--------------------- .nv.constant0._ZN4mmha33masked_multihead_attention_kernelItLi256ELi256ELi2ELi32ELi128ELb0ELb1EEEv26Multihead_attention_paramsIT_XT5_EE --------------------------
	.section	.nv.constant0._ZN4mmha33masked_multihead_attention_kernelItLi256ELi256ELi2ELi32ELi128ELb0ELb1EEEv26Multihead_attention_paramsIT_XT5_EE,"a",@progbits
	.sectionflags	@""
	.align	4
.nv.constant0._ZN4mmha33masked_multihead_attention_kernelItLi256ELi256ELi2ELi32ELi128ELb0ELb1EEEv26Multihead_attention_paramsIT_XT5_EE:
	.zero		1192


//--------------------- .nv.constant0._ZN4mmha33masked_multihead_attention_kernelItLi256ELi256ELi4ELi32ELi64ELb0ELb1EEEv26Multihead_attention_paramsIT_XT5_EE --------------------------
	.section	.nv.constant0._ZN4mmha33masked_multihead_attention_kernelItLi256ELi256ELi4ELi32ELi64ELb0ELb1EEEv26Multihead_attention_paramsIT_XT5_EE,"a",@progbits
	.sectionflags	@""
	.align	4
.nv.constant0._ZN4mmha33masked_multihead_attention_kernelItLi256ELi256ELi4ELi32ELi64ELb0ELb1EEEv26Multihead_attention_paramsIT_XT5_EE:
	.zero		1192


//--------------------- .nv.constant0._ZN4mmha33masked_multihead_attention_kernelItLi256ELi256ELi1ELi32ELi256ELb0ELb0EEEv26Multihead_attention_paramsIT_XT5_EE --------------------------
	.section	.nv.constant0._ZN4mmha33masked_multihead_attention_kernelItLi256ELi256ELi1ELi32ELi256ELb0ELb0EEEv26Multihead_attention_paramsIT_XT5_EE,"a",@progbits
	.sectionflags	@""
	.align	4
.nv.constant0._ZN4mmha33masked_multihead_attention_kernelItLi256ELi256ELi1ELi32ELi256ELb0ELb0EEEv26Multihead_attention_paramsIT_XT5_EE:
	.zero		1192


//--------------------- .nv.constant0._ZN4mmha33masked_multihead_attention_kernelItLi256ELi256ELi2ELi32ELi128ELb0ELb0EEEv26Multihead_attention_paramsIT_XT5_EE --------------------------
	.section	.nv.constant0._ZN4mmha33masked_multihead_attention_kernelItLi256ELi256ELi2ELi32ELi128ELb0ELb0EEEv26Multihead_attention_paramsIT_XT5_EE,"a",@progbits
	.sectionflags	@""
	.align	4
.nv.constant0._ZN4mmha33masked_multihead_attention_kernelItLi256ELi256ELi2ELi32ELi128ELb0ELb0EEEv26Multihead_attention_paramsIT_XT5_EE:
	.zero		1192


//--------------------- .nv.constant0._ZN4mmha33masked_multihead_attention_kernelItLi256ELi256ELi4ELi32ELi64ELb0ELb0EEEv26Multihead_attention_paramsIT_XT5_EE --------------------------
	.section	.nv.constant0._ZN4mmha33masked_multihead_attention_kernelItLi256ELi256ELi4ELi32ELi64ELb0ELb0EEEv26Multihead_attention_paramsIT_XT5_EE,"a",@progbits
	.sectionflags	@""
	.align	4
.nv.constant0._ZN4mmha33masked_multihead_attention_kernelItLi256ELi256ELi4ELi32ELi64ELb0ELb0EEEv26Multihead_attention_paramsIT_XT5_EE:
	.zero		1192


//--------------------- .nv.constant0._ZN4mmha33masked_multihead_attention_kernelIfLi256ELi256ELi1ELi64ELi256ELb0ELb1EEEv26Multihead_attention_paramsIT_XT5_EE --------------------------
	.section	.nv.constant0._ZN4mmha33masked_multihead_attention_kernelIfLi256ELi256ELi1ELi64ELi256ELb0ELb1EEEv26Multihead_attention_paramsIT_XT5_EE,"a",@progbits
	.sectionflags	@""
	.align	4
.nv.constant0._ZN4mmha33masked_multihead_attention_kernelIfLi256ELi256ELi1ELi64ELi256ELb0ELb1EEEv26Multihead_attention_paramsIT_XT5_EE:
	.zero		1192


//--------------------- .nv.constant0._ZN4mmha33masked_multihead_attention_kernelIfLi256ELi256ELi2ELi64ELi128ELb0ELb1EEEv26Multihead_attention_paramsIT_XT5_EE --------------------------
	.section	.nv.constant0._ZN4mmha33masked_multihead_attention_kernelIfLi256ELi256ELi2ELi64ELi128ELb0ELb1EEEv26Multihead_attention_paramsIT_XT5_EE,"a",@progbits
	.sectionflags	@""
	.align	4
.nv.constant0._ZN4mmha33masked_multihead_attention_kernelIfLi256ELi256ELi2ELi64ELi128ELb0ELb1EEEv26Multihead_attention_paramsIT_XT5_EE:
	.zero		1192


//--------------------- .nv.constant0._ZN4mmha33masked_multihead_attention_kernelIfLi256ELi256ELi4ELi64ELi64ELb0ELb1EEEv26Multihead_attention_paramsIT_XT5_EE --------------------------
	.section	.nv.constant0._ZN4mmha33masked_multihead_attention_kernelIfLi256ELi256ELi4ELi64ELi64ELb0ELb1EEEv26Multihead_attention_paramsIT_XT5_EE,"a",@progbits
	.sectionflags	@""
	.align	4
.nv.constant0._ZN4mmha33masked_multihead_attention_kernelIfLi256ELi256ELi4ELi64ELi64ELb0ELb1EEEv26Multihead_attention_paramsIT_XT5_EE:
	.zero		1192


//--------------------- .nv.constant0._ZN4mmha33masked_multihead_attention_kernelIfLi256ELi256ELi1ELi64ELi256ELb0ELb0EEEv26Multihead_attention_paramsIT_XT5_EE --------------------------
	.section	.nv.constant0._ZN4mmha33masked_multihead_attention_kernelIfLi256ELi256ELi1ELi64ELi256ELb0ELb0EEEv26Multihead_attention_paramsIT_XT5_EE,"a",@progbits
	.sectionflags	@""
	.align	4
.nv.constant0._ZN4mmha33masked_multihead_attention_kernelIfLi256ELi256ELi1ELi64ELi256ELb0ELb0EEEv26Multihead_attention_paramsIT_XT5_EE:
	.zero		1192


//--------------------- .nv.constant0._ZN4mmha33masked_multihead_attention_kernelIfLi256ELi256ELi2ELi64ELi128ELb0ELb0EEEv26Multihead_attention_paramsIT_XT5_EE --------------------------
	.section	.nv.constant0._ZN4mmha33masked_multihead_attention_kernelIfLi256ELi256ELi2ELi64ELi128ELb0ELb0EEEv26Multihead_attention_paramsIT_XT5_EE,"a",@progbits
	.sectionflags	@""
	.align	4
.nv.constant0._ZN4mmha33masked_multihead_attention_kernelIfLi256ELi256ELi2ELi64ELi128ELb0ELb0EEEv26Multihead_attention_paramsIT_XT5_EE:
	.zero		1192


//--------------------- .nv.constant0._ZN4mmha33masked_multihead_attention_kernelIfLi256ELi256ELi4ELi64ELi64ELb0ELb0EEEv26Multihead_attention_paramsIT_XT5_EE --------------------------
	.section	.nv.constant0._ZN4mmha33masked_multihead_attention_kernelIfLi256ELi256ELi4ELi64ELi64ELb0ELb0EEEv26Multihead_attention_paramsIT_XT5_EE,"a",@progbits
	.sectionflags	@""
	.align	4
.nv.constant0._ZN4mmha33masked_multihead_attention_kernelIfLi256ELi256ELi4ELi64ELi64ELb0ELb0EEEv26Multihead_attention_paramsIT_XT5_EE:
	.zero		1192


//--------------------- SYMBOLS --------------------------

	.type		.nv.reservedSmem.offset0,@object
	.size		.nv.reservedSmem.offset0,0x4
	.type		.nv.reservedSmem.cap,@object
	.size		.nv.reservedSmem.cap,0x4
	.type		__assertfail,@function
